// Copyright (c) 2024, Jay Shah, Ganesh Bikshandi, Ying Zhang, Vijay Thakkar, Pradeep Ramani, Tri Dao.
// Splitting the different template instantiations to different files to speed up compilation.
// This file is auto-generated. See "generate_kernels.py"

#include "flash_fwd_launch_template.h"

#ifndef FLASHATTENTION_DISABLE_HDIM128
template void run_mha_fwd_<90, cutlass::bfloat16_t, 128, 128, true, false, true, true>(Flash_fwd_params &params, cudaStream_t stream);
#endif


// ===== COMPILED SASS (sm_90a) =====

	.target	sm_90a

	.elftype	@"ET_EXEC"


//--------------------- .note.nv.tkinfo           --------------------------
	.section	.note.nv.tkinfo,"",@"SHT_NOTE"
	.sectionflags	@"SHF_NOTE_NV_TKINFO"
	.tkinfo
        /*0018*/ 	.word	0x00000002
        /*0030*/ 	.string	""
        /*0030*/ 	.string	"ptxas"
        /*0030*/ 	.string	"Cuda compilation tools, release 13.0, V13.0.88"
        /*0030*/ 	.string	"Build cuda_13.0.r13.0/compiler.36424714_0"
        /*0030*/ 	.string	"-arch sm_90a -m 64 "



//--------------------- .note.nv.cuinfo           --------------------------
	.section	.note.nv.cuinfo,"",@"SHT_NOTE"
	.sectionflags	@"SHF_NOTE_NV_CUINFO"
        /*0018*/ 	.short	0x0002
        /*001a*/ 	.short	0x005a
        /*001c*/ 	.short	0x0082
	.zero		2


//--------------------- .nv.info                  --------------------------
	.section	.nv.info,"",@"SHT_CUDA_INFO"
	.align	4


	//----- nvinfo : EIATTR_REGCOUNT
	.align		4
        /*0000*/ 	.byte	0x04, 0x2f
        /*0002*/ 	.short	(.L_22 - .L_21)
	.align		4
.L_21:
        /*0004*/ 	.word	index@(_ZN7cutlass13device_kernelIN5flash11enable_sm90INS1_16FlashAttnFwdSm90INS1_25CollectiveMainloopFwdSm90ILi2EN4cute5tupleIJNS5_1CILi1EEES8_S8_EEENS6_IJNS7_ILi128EEESA_SA_EEELi128ENS_10bfloat16_tEfNS_4arch4Sm90ELb1ELb0ELb1ELb1ELb0ELb1ELb0ELb1ELb1ELb1ELb1ELb0EEENS1_21CollectiveEpilogueFwdISB_S9_SC_SE_Li256ELb1ELb1ELb1ELb0EEENS1_36VarlenDynamicPersistentTileSchedulerILi128ELi128ELi256ELi128ELb1ELb1ELb1ELb1ELb1ELb1EEEEEEEEEvNT_6ParamsE)
        /*0008*/ 	.word	0x000000a8


	//----- nvinfo : EIATTR_FRAME_SIZE
	.align		4
.L_22:
        /*000c*/ 	.byte	0x04, 0x11
        /*000e*/ 	.short	(.L_24 - .L_23)
	.align		4
.L_23:
        /*0010*/ 	.word	index@(_ZN7cutlass13device_kernelIN5flash11enable_sm90INS1_16FlashAttnFwdSm90INS1_25CollectiveMainloopFwdSm90ILi2EN4cute5tupleIJNS5_1CILi1EEES8_S8_EEENS6_IJNS7_ILi128EEESA_SA_EEELi128ENS_10bfloat16_tEfNS_4arch4Sm90ELb1ELb0ELb1ELb1ELb0ELb1ELb0ELb1ELb1ELb1ELb1ELb0EEENS1_21CollectiveEpilogueFwdISB_S9_SC_SE_Li256ELb1ELb1ELb1ELb0EEENS1_36VarlenDynamicPersistentTileSchedulerILi128ELi128ELi256ELi128ELb1ELb1ELb1ELb1ELb1ELb1EEEEEEEEEvNT_6ParamsE)
        /*0014*/ 	.word	0x00000068


	//----- nvinfo : EIATTR_REGCOUNT
	.align		4
.L_24:
        /*0018*/ 	.byte	0x04, 0x2f
        /*001a*/ 	.short	(.L_26 - .L_25)
	.align		4
.L_25:
        /*001c*/ 	.word	index@(_ZN7cutlass13device_kernelIN5flash11enable_sm90INS1_16FlashAttnFwdSm90INS1_25CollectiveMainloopFwdSm90ILi2EN4cute5tupleIJNS5_1CILi1EEES8_S8_EEENS6_IJNS7_ILi128EEESA_SA_EEELi128ENS_10bfloat16_tEfNS_4arch4Sm90ELb1ELb0ELb1ELb1ELb0ELb0ELb0ELb1ELb1ELb1ELb1ELb0EEENS1_21CollectiveEpilogueFwdISB_S9_SC_SE_Li256ELb1ELb1ELb1ELb0EEENS1_36VarlenDynamicPersistentTileSchedulerILi128ELi128ELi256ELi128ELb1ELb1ELb1ELb1ELb1ELb1EEEEEEEEEvNT_6ParamsE)
        /*0020*/ 	.word	0x000000a8


	//----- nvinfo : EIATTR_FRAME_SIZE
	.align		4
.L_26:
        /*0024*/ 	.byte	0x04, 0x11
        /*0026*/ 	.short	(.L_28 - .L_27)
	.align		4
.L_27:
        /*0028*/ 	.word	index@(_ZN7cutlass13device_kernelIN5flash11enable_sm90INS1_16FlashAttnFwdSm90INS1_25CollectiveMainloopFwdSm90ILi2EN4cute5tupleIJNS5_1CILi1EEES8_S8_EEENS6_IJNS7_ILi128EEESA_SA_EEELi128ENS_10bfloat16_tEfNS_4arch4Sm90ELb1ELb0ELb1ELb1ELb0ELb0ELb0ELb1ELb1ELb1ELb1ELb0EEENS1_21CollectiveEpilogueFwdISB_S9_SC_SE_Li256ELb1ELb1ELb1ELb0EEENS1_36VarlenDynamicPersistentTileSchedulerILi128ELi128ELi256ELi128ELb1ELb1ELb1ELb1ELb1ELb1EEEEEEEEEvNT_6ParamsE)
        /*002c*/ 	.word	0x00000060


	//----- nvinfo : EIATTR_REGCOUNT
	.align		4
.L_28:
        /*0030*/ 	.byte	0x04, 0x2f
        /*0032*/ 	.short	(.L_30 - .L_29)
	.align		4
.L_29:
        /*0034*/ 	.word	index@(_ZN7cutlass13device_kernelIN5flash11enable_sm90INS1_16FlashAttnFwdSm90INS1_25CollectiveMainloopFwdSm90ILi2EN4cute5tupleIJNS5_1CILi1EEES8_S8_EEENS6_IJNS7_ILi128EEESA_SA_EEELi128ENS_10bfloat16_tEfNS_4arch4Sm90ELb1ELb0ELb1ELb0ELb0ELb0ELb0ELb1ELb1ELb1ELb1ELb0EEENS1_21CollectiveEpilogueFwdISB_S9_SC_SE_Li256ELb0ELb1ELb1ELb0EEENS1_19SingleTileSchedulerILb0ELb1ELb1ELi128EEEEEEEEEvNT_6ParamsE)
        /*0038*/ 	.word	0x000000a8


	//----- nvinfo : EIATTR_FRAME_SIZE
	.align		4
.L_30:
        /*003c*/ 	.byte	0x04, 0x11
        /*003e*/ 	.short	(.L_32 - .L_31)
	.align		4
.L_31:
        /*0040*/ 	.word	index@(_ZN7cutlass13device_kernelIN5flash11enable_sm90INS1_16FlashAttnFwdSm90INS1_25CollectiveMainloopFwdSm90ILi2EN4cute5tupleIJNS5_1CILi1EEES8_S8_EEENS6_IJNS7_ILi128EEESA_SA_EEELi128ENS_10bfloat16_tEfNS_4arch4Sm90ELb1ELb0ELb1ELb0ELb0ELb0ELb0ELb1ELb1ELb1ELb1ELb0EEENS1_21CollectiveEpilogueFwdISB_S9_SC_SE_Li256ELb0ELb1ELb1ELb0EEENS1_19SingleTileSchedulerILb0ELb1ELb1ELi128EEEEEEEEEvNT_6ParamsE)
        /*0044*/ 	.word	0x00000018


	//----- nvinfo : EIATTR_REGCOUNT
	.align		4
.L_32:
        /*0048*/ 	.byte	0x04, 0x2f
        /*004a*/ 	.short	(.L_34 - .L_33)
	.align		4
.L_33:
        /*004c*/ 	.word	index@(_ZN7cutlass13device_kernelIN5flash11enable_sm90INS1_16FlashAttnFwdSm90INS1_25CollectiveMainloopFwdSm90ILi2EN4cute5tupleIJNS5_1CILi1EEES8_S8_EEENS6_IJNS7_ILi128EEESA_SA_EEELi128ENS_10bfloat16_tEfNS_4arch4Sm90ELb0ELb1ELb1ELb1ELb0ELb1ELb0ELb1ELb1ELb1ELb1ELb0EEENS1_21CollectiveEpilogueFwdISB_S9_SC_SE_Li256ELb1ELb1ELb1ELb0EEENS1_36VarlenDynamicPersistentTileSchedulerILi128ELi128ELi256ELi128ELb1ELb1ELb1ELb1ELb0ELb1EEEEEEEEEvNT_6ParamsE)
        /*0050*/ 	.word	0x000000a8


	//----- nvinfo : EIATTR_FRAME_SIZE
	.align		4
.L_34:
        /*0054*/ 	.byte	0x04, 0x11
        /*0056*/ 	.short	(.L_36 - .L_35)
	.align		4
.L_35:
        /*0058*/ 	.word	index@(_ZN7cutlass13device_kernelIN5flash11enable_sm90INS1_16FlashAttnFwdSm90INS1_25CollectiveMainloopFwdSm90ILi2EN4cute5tupleIJNS5_1CILi1EEES8_S8_EEENS6_IJNS7_ILi128EEESA_SA_EEELi128ENS_10bfloat16_tEfNS_4arch4Sm90ELb0ELb1ELb1ELb1ELb0ELb1ELb0ELb1ELb1ELb1ELb1ELb0EEENS1_21CollectiveEpilogueFwdISB_S9_SC_SE_Li256ELb1ELb1ELb1ELb0EEENS1_36VarlenDynamicPersistentTileSchedulerILi128ELi128ELi256ELi128ELb1ELb1ELb1ELb1ELb0ELb1EEEEEEEEEvNT_6ParamsE)
        /*005c*/ 	.word	0x00000068


	//----- nvinfo : EIATTR_REGCOUNT
	.align		4
.L_36:
        /*0060*/ 	.byte	0x04, 0x2f
        /*0062*/ 	.short	(.L_38 - .L_37)
	.align		4
.L_37:
        /*0064*/ 	.word	index@(_ZN7cutlass13device_kernelIN5flash11enable_sm90INS1_16FlashAttnFwdSm90INS1_25CollectiveMainloopFwdSm90ILi2EN4cute5tupleIJNS5_1CILi1EEES8_S8_EEENS6_IJNS7_ILi128EEESA_SA_EEELi128ENS_10bfloat16_tEfNS_4arch4Sm90ELb0ELb1ELb1ELb1ELb0ELb0ELb0ELb1ELb1ELb1ELb1ELb0EEENS1_21CollectiveEpilogueFwdISB_S9_SC_SE_Li256ELb1ELb1ELb1ELb0EEENS1_36VarlenDynamicPersistentTileSchedulerILi128ELi128ELi256ELi128ELb1ELb1ELb1ELb1ELb0ELb1EEEEEEEEEvNT_6ParamsE)
        /*0068*/ 	.word	0x000000a8


	//----- nvinfo : EIATTR_FRAME_SIZE
	.align		4
.L_38:
        /*006c*/ 	.byte	0x04, 0x11
        /*006e*/ 	.short	(.L_40 - .L_39)
	.align		4
.L_39:
        /*0070*/ 	.word	index@(_ZN7cutlass13device_kernelIN5flash11enable_sm90INS1_16FlashAttnFwdSm90INS1_25CollectiveMainloopFwdSm90ILi2EN4cute5tupleIJNS5_1CILi1EEES8_S8_EEENS6_IJNS7_ILi128EEESA_SA_EEELi128ENS_10bfloat16_tEfNS_4arch4Sm90ELb0ELb1ELb1ELb1ELb0ELb0ELb0ELb1ELb1ELb1ELb1ELb0EEENS1_21CollectiveEpilogueFwdISB_S9_SC_SE_Li256ELb1ELb1ELb1ELb0EEENS1_36VarlenDynamicPersistentTileSchedulerILi128ELi128ELi256ELi128ELb1ELb1ELb1ELb1ELb0ELb1EEEEEEEEEvNT_6ParamsE)
        /*0074*/ 	.word	0x00000060


	//----- nvinfo : EIATTR_REGCOUNT
	.align		4
.L_40:
        /*0078*/ 	.byte	0x04, 0x2f
        /*007a*/ 	.short	(.L_42 - .L_41)
	.align		4
.L_41:
        /*007c*/ 	.word	index@(_ZN7cutlass13device_kernelIN5flash11enable_sm90INS1_16FlashAttnFwdSm90INS1_25CollectiveMainloopFwdSm90ILi2EN4cute5tupleIJNS5_1CILi1EEES8_S8_EEENS6_IJNS7_ILi128EEESA_SA_EEELi128ENS_10bfloat16_tEfNS_4arch4Sm90ELb0ELb1ELb1ELb0ELb0ELb0ELb0ELb1ELb1ELb1ELb1ELb0EEENS1_21CollectiveEpilogueFwdISB_S9_SC_SE_Li256ELb0ELb1ELb1ELb0EEENS1_19SingleTileSchedulerILb0ELb1ELb1ELi128EEEEEEEEEvNT_6ParamsE)
        /*0080*/ 	.word	0x000000a8


	//----- nvinfo : EIATTR_FRAME_SIZE
	.align		4
.L_42:
        /*0084*/ 	.byte	0x04, 0x11
        /*0086*/ 	.short	(.L_44 - .L_43)
	.align		4
.L_43:
        /*0088*/ 	.word	index@(_ZN7cutlass13device_kernelIN5flash11enable_sm90INS1_16FlashAttnFwdSm90INS1_25CollectiveMainloopFwdSm90ILi2EN4cute5tupleIJNS5_1CILi1EEES8_S8_EEENS6_IJNS7_ILi128EEESA_SA_EEELi128ENS_10bfloat16_tEfNS_4arch4Sm90ELb0ELb1ELb1ELb0ELb0ELb0ELb0ELb1ELb1ELb1ELb1ELb0EEENS1_21CollectiveEpilogueFwdISB_S9_SC_SE_Li256ELb0ELb1ELb1ELb0EEENS1_19SingleTileSchedulerILb0ELb1ELb1ELi128EEEEEEEEEvNT_6ParamsE)
        /*008c*/ 	.word	0x00000018


	//----- nvinfo : EIATTR_REGCOUNT
	.align		4
.L_44:
        /*0090*/ 	.byte	0x04, 0x2f
        /*0092*/ 	.short	(.L_46 - .L_45)
	.align		4
.L_45:
        /*0094*/ 	.word	index@(_ZN7cutlass13device_kernelIN5flash11enable_sm90INS1_16FlashAttnFwdSm90INS1_25CollectiveMainloopFwdSm90ILi2EN4cute5tupleIJNS5_1CILi1EEES8_S8_EEENS6_IJNS7_ILi128EEENS7_ILi176EEESA_EEELi128ENS_10bfloat16_tEfNS_4arch4Sm90ELb0ELb0ELb1ELb1ELb0ELb1ELb0ELb1ELb1ELb1ELb1ELb0EEENS1_21CollectiveEpilogueFwdINS6_IJSA_SA_SB_EEES9_SD_SF_Li256ELb1ELb1ELb1ELb0EEENS1_36VarlenDynamicPersistentTileSchedulerILi128ELi176ELi256ELi128ELb1ELb1ELb1ELb0ELb1ELb1EEEEEEEEEvNT_6ParamsE)
        /*0098*/ 	.word	0x000000a8


	//----- nvinfo : EIATTR_FRAME_SIZE
	.align		4
.L_46:
        /*009c*/ 	.byte	0x04, 0x11
        /*009e*/ 	.short	(.L_48 - .L_47)
	.align		4
.L_47:
        /*00a0*/ 	.word	index@(_ZN7cutlass13device_kernelIN5flash11enable_sm90INS1_16FlashAttnFwdSm90INS1_25CollectiveMainloopFwdSm90ILi2EN4cute5tupleIJNS5_1CILi1EEES8_S8_EEENS6_IJNS7_ILi128EEENS7_ILi176EEESA_EEELi128ENS_10bfloat16_tEfNS_4arch4Sm90ELb0ELb0ELb1ELb1ELb0ELb1ELb0ELb1ELb1ELb1ELb1ELb0EEENS1_21CollectiveEpilogueFwdINS6_IJSA_SA_SB_EEES9_SD_SF_Li256ELb1ELb1ELb1ELb0EEENS1_36VarlenDynamicPersistentTileSchedulerILi128ELi176ELi256ELi128ELb1ELb1ELb1ELb0ELb1ELb1EEEEEEEEEvNT_6ParamsE)
        /*00a4*/ 	.word	0x00000090


	//----- nvinfo : EIATTR_REGCOUNT
	.align		4
.L_48:
        /*00a8*/ 	.byte	0x04, 0x2f
        /*00aa*/ 	.short	(.L_50 - .L_49)
	.align		4
.L_49:
        /*00ac*/ 	.word	index@(_ZN7cutlass13device_kernelIN5flash11enable_sm90INS1_16FlashAttnFwdSm90INS1_25CollectiveMainloopFwdSm90ILi2EN4cute5tupleIJNS5_1CILi1EEES8_S8_EEENS6_IJNS7_ILi128EEENS7_ILi176EEESA_EEELi128ENS_10bfloat16_tEfNS_4arch4Sm90ELb0ELb0ELb1ELb1ELb0ELb0ELb0ELb1ELb1ELb1ELb1ELb0EEENS1_21CollectiveEpilogueFwdINS6_IJSA_SA_SB_EEES9_SD_SF_Li256ELb1ELb1ELb1ELb0EEENS1_36VarlenDynamicPersistentTileSchedulerILi128ELi176ELi256ELi128ELb1ELb1ELb1ELb0ELb1ELb1EEEEEEEEEvNT_6ParamsE)
        /*00b0*/ 	.word	0x000000a8


	//----- nvinfo : EIATTR_FRAME_SIZE
	.align		4
.L_50:
        /*00b4*/ 	.byte	0x04, 0x11
        /*00b6*/ 	.short	(.L_52 - .L_51)
	.align		4
.L_51:
        /*00b8*/ 	.word	index@(_ZN7cutlass13device_kernelIN5flash11enable_sm90INS1_16FlashAttnFwdSm90INS1_25CollectiveMainloopFwdSm90ILi2EN4cute5tupleIJNS5_1CILi1EEES8_S8_EEENS6_IJNS7_ILi128EEENS7_ILi176EEESA_EEELi128ENS_10bfloat16_tEfNS_4arch4Sm90ELb0ELb0ELb1ELb1ELb0ELb0ELb0ELb1ELb1ELb1ELb1ELb0EEENS1_21CollectiveEpilogueFwdINS6_IJSA_SA_SB_EEES9_SD_SF_Li256ELb1ELb1ELb1ELb0EEENS1_36VarlenDynamicPersistentTileSchedulerILi128ELi176ELi256ELi128ELb1ELb1ELb1ELb0ELb1ELb1EEEEEEEEEvNT_6ParamsE)
        /*00bc*/ 	.word	0x00000070


	//----- nvinfo : EIATTR_REGCOUNT
	.align		4
.L_52:
        /*00c0*/ 	.byte	0x04, 0x2f
        /*00c2*/ 	.short	(.L_54 - .L_53)
	.align		4
.L_53:
        /*00c4*/ 	.word	index@(_ZN7cutlass13device_kernelIN5flash11enable_sm90INS1_16FlashAttnFwdSm90INS1_25CollectiveMainloopFwdSm90ILi2EN4cute5tupleIJNS5_1CILi1EEES8_S8_EEENS6_IJNS7_ILi128EEENS7_ILi176EEESA_EEELi128ENS_10bfloat16_tEfNS_4arch4Sm90ELb0ELb0ELb1ELb0ELb0ELb0ELb0ELb1ELb1ELb1ELb1ELb0EEENS1_21CollectiveEpilogueFwdINS6_IJSA_SA_SB_EEES9_SD_SF_Li256ELb0ELb1ELb1ELb0EEENS1_19SingleTileSchedulerILb0ELb1ELb1ELi128EEEEEEEEEvNT_6ParamsE)
        /*00c8*/ 	.word	0x000000a8


	//----- nvinfo : EIATTR_FRAME_SIZE
	.align		4
.L_54:
        /*00cc*/ 	.byte	0x04, 0x11
        /*00ce*/ 	.short	(.L_56 - .L_55)
	.align		4
.L_55:
        /*00d0*/ 	.word	index@(_ZN7cutlass13device_kernelIN5flash11enable_sm90INS1_16FlashAttnFwdSm90INS1_25CollectiveMainloopFwdSm90ILi2EN4cute5tupleIJNS5_1CILi1EEES8_S8_EEENS6_IJNS7_ILi128EEENS7_ILi176EEESA_EEELi128ENS_10bfloat16_tEfNS_4arch4Sm90ELb0ELb0ELb1ELb0ELb0ELb0ELb0ELb1ELb1ELb1ELb1ELb0EEENS1_21CollectiveEpilogueFwdINS6_IJSA_SA_SB_EEES9_SD_SF_Li256ELb0ELb1ELb1ELb0EEENS1_19SingleTileSchedulerILb0ELb1ELb1ELi128EEEEEEEEEvNT_6ParamsE)
        /*00d4*/ 	.word	0x00000010


	//----- nvinfo : EIATTR_MIN_STACK_SIZE
	.align		4
.L_56:
        /*00d8*/ 	.byte	0x04, 0x12
        /*00da*/ 	.short	(.L_58 - .L_57)
	.align		4
.L_57:
        /*00dc*/ 	.word	index@(_ZN7cutlass13device_kernelIN5flash11enable_sm90INS1_16FlashAttnFwdSm90INS1_25CollectiveMainloopFwdSm90ILi2EN4cute5tupleIJNS5_1CILi1EEES8_S8_EEENS6_IJNS7_ILi128EEENS7_ILi176EEESA_EEELi128ENS_10bfloat16_tEfNS_4arch4Sm90ELb0ELb0ELb1ELb0ELb0ELb0ELb0ELb1ELb1ELb1ELb1ELb0EEENS1_21CollectiveEpilogueFwdINS6_IJSA_SA_SB_EEES9_SD_SF_Li256ELb0ELb1ELb1ELb0EEENS1_19SingleTileSchedulerILb0ELb1ELb1ELi128EEEEEEEEEvNT_6ParamsE)
        /*00e0*/ 	.word	0x00000010


	//----- nvinfo : EIATTR_MIN_STACK_SIZE
	.align		4
.L_58:
        /*00e4*/ 	.byte	0x04, 0x12
        /*00e6*/ 	.short	(.L_60 - .L_59)
	.align		4
.L_59:
        /*00e8*/ 	.word	index@(_ZN7cutlass13device_kernelIN5flash11enable_sm90INS1_16FlashAttnFwdSm90INS1_25CollectiveMainloopFwdSm90ILi2EN4cute5tupleIJNS5_1CILi1EEES8_S8_EEENS6_IJNS7_ILi128EEENS7_ILi176EEESA_EEELi128ENS_10bfloat16_tEfNS_4arch4Sm90ELb0ELb0ELb1ELb1ELb0ELb0ELb0ELb1ELb1ELb1ELb1ELb0EEENS1_21CollectiveEpilogueFwdINS6_IJSA_SA_SB_EEES9_SD_SF_Li256ELb1ELb1ELb1ELb0EEENS1_36VarlenDynamicPersistentTileSchedulerILi128ELi176ELi256ELi128ELb1ELb1ELb1ELb0ELb1ELb1EEEEEEEEEvNT_6ParamsE)
        /*00ec*/ 	.word	0x00000070


	//----- nvinfo : EIATTR_MIN_STACK_SIZE
	.align		4
.L_60:
        /*00f0*/ 	.byte	0x04, 0x12
        /*00f2*/ 	.short	(.L_62 - .L_61)
	.align		4
.L_61:
        /*00f4*/ 	.word	index@(_ZN7cutlass13device_kernelIN5flash11enable_sm90INS1_16FlashAttnFwdSm90INS1_25CollectiveMainloopFwdSm90ILi2EN4cute5tupleIJNS5_1CILi1EEES8_S8_EEENS6_IJNS7_ILi128EEENS7_ILi176EEESA_EEELi128ENS_10bfloat16_tEfNS_4arch4Sm90ELb0ELb0ELb1ELb1ELb0ELb1ELb0ELb1ELb1ELb1ELb1ELb0EEENS1_21CollectiveEpilogueFwdINS6_IJSA_SA_SB_EEES9_SD_SF_Li256ELb1ELb1ELb1ELb0EEENS1_36VarlenDynamicPersistentTileSchedulerILi128ELi176ELi256ELi128ELb1ELb1ELb1ELb0ELb1ELb1EEEEEEEEEvNT_6ParamsE)
        /*00f8*/ 	.word	0x00000090


	//----- nvinfo : EIATTR_MIN_STACK_SIZE
	.align		4
.L_62:
        /*00fc*/ 	.byte	0x04, 0x12
        /*00fe*/ 	.short	(.L_64 - .L_63)
	.align		4
.L_63:
        /*0100*/ 	.word	index@(_ZN7cutlass13device_kernelIN5flash11enable_sm90INS1_16FlashAttnFwdSm90INS1_25CollectiveMainloopFwdSm90ILi2EN4cute5tupleIJNS5_1CILi1EEES8_S8_EEENS6_IJNS7_ILi128EEESA_SA_EEELi128ENS_10bfloat16_tEfNS_4arch4Sm90ELb0ELb1ELb1ELb0ELb0ELb0ELb0ELb1ELb1ELb1ELb1ELb0EEENS1_21CollectiveEpilogueFwdISB_S9_SC_SE_Li256ELb0ELb1ELb1ELb0EEENS1_19SingleTileSchedulerILb0ELb1ELb1ELi128EEEEEEEEEvNT_6ParamsE)
        /*0104*/ 	.word	0x00000018


	//----- nvinfo : EIATTR_MIN_STACK_SIZE
	.align		4
.L_64:
        /*0108*/ 	.byte	0x04, 0x12
        /*010a*/ 	.short	(.L_66 - .L_65)
	.align		4
.L_65:
        /*010c*/ 	.word	index@(_ZN7cutlass13device_kernelIN5flash11enable_sm90INS1_16FlashAttnFwdSm90INS1_25CollectiveMainloopFwdSm90ILi2EN4cute5tupleIJNS5_1CILi1EEES8_S8_EEENS6_IJNS7_ILi128EEESA_SA_EEELi128ENS_10bfloat16_tEfNS_4arch4Sm90ELb0ELb1ELb1ELb1ELb0ELb0ELb0ELb1ELb1ELb1ELb1ELb0EEENS1_21CollectiveEpilogueFwdISB_S9_SC_SE_Li256ELb1ELb1ELb1ELb0EEENS1_36VarlenDynamicPersistentTileSchedulerILi128ELi128ELi256ELi128ELb1ELb1ELb1ELb1ELb0ELb1EEEEEEEEEvNT_6ParamsE)
        /*0110*/ 	.word	0x00000060


	//----- nvinfo : EIATTR_MIN_STACK_SIZE
	.align		4
.L_66:
        /*0114*/ 	.byte	0x04, 0x12
        /*0116*/ 	.short	(.L_68 - .L_67)
	.align		4
.L_67:
        /*0118*/ 	.word	index@(_ZN7cutlass13device_kernelIN5flash11enable_sm90INS1_16FlashAttnFwdSm90INS1_25CollectiveMainloopFwdSm90ILi2EN4cute5tupleIJNS5_1CILi1EEES8_S8_EEENS6_IJNS7_ILi128EEESA_SA_EEELi128ENS_10bfloat16_tEfNS_4arch4Sm90ELb0ELb1ELb1ELb1ELb0ELb1ELb0ELb1ELb1ELb1ELb1ELb0EEENS1_21CollectiveEpilogueFwdISB_S9_SC_SE_Li256ELb1ELb1ELb1ELb0EEENS1_36VarlenDynamicPersistentTileSchedulerILi128ELi128ELi256ELi128ELb1ELb1ELb1ELb1ELb0ELb1EEEEEEEEEvNT_6ParamsE)
        /*011c*/ 	.word	0x00000068


	//----- nvinfo : EIATTR_MIN_STACK_SIZE
	.align		4
.L_68:
        /*0120*/ 	.byte	0x04, 0x12
        /*0122*/ 	.short	(.L_70 - .L_69)
	.align		4
.L_69:
        /*0124*/ 	.word	index@(_ZN7cutlass13device_kernelIN5flash11enable_sm90INS1_16FlashAttnFwdSm90INS1_25CollectiveMainloopFwdSm90ILi2EN4cute5tupleIJNS5_1CILi1EEES8_S8_EEENS6_IJNS7_ILi128EEESA_SA_EEELi128ENS_10bfloat16_tEfNS_4arch4Sm90ELb1ELb0ELb1ELb0ELb0ELb0ELb0ELb1ELb1ELb1ELb1ELb0EEENS1_21CollectiveEpilogueFwdISB_S9_SC_SE_Li256ELb0ELb1ELb1ELb0EEENS1_19SingleTileSchedulerILb0ELb1ELb1ELi128EEEEEEEEEvNT_6ParamsE)
        /*0128*/ 	.word	0x00000018


	//----- nvinfo : EIATTR_MIN_STACK_SIZE
	.align		4
.L_70:
        /*012c*/ 	.byte	0x04, 0x12
        /*012e*/ 	.short	(.L_72 - .L_71)
	.align		4
.L_71:
        /*0130*/ 	.word	index@(_ZN7cutlass13device_kernelIN5flash11enable_sm90INS1_16FlashAttnFwdSm90INS1_25CollectiveMainloopFwdSm90ILi2EN4cute5tupleIJNS5_1CILi1EEES8_S8_EEENS6_IJNS7_ILi128EEESA_SA_EEELi128ENS_10bfloat16_tEfNS_4arch4Sm90ELb1ELb0ELb1ELb1ELb0ELb0ELb0ELb1ELb1ELb1ELb1ELb0EEENS1_21CollectiveEpilogueFwdISB_S9_SC_SE_Li256ELb1ELb1ELb1ELb0EEENS1_36VarlenDynamicPersistentTileSchedulerILi128ELi128ELi256ELi128ELb1ELb1ELb1ELb1ELb1ELb1EEEEEEEEEvNT_6ParamsE)
        /*0134*/ 	.word	0x00000060


	//----- nvinfo : EIATTR_MIN_STACK_SIZE
	.align		4
.L_72:
        /*0138*/ 	.byte	0x04, 0x12
        /*013a*/ 	.short	(.L_74 - .L_73)
	.align		4
.L_73:
        /*013c*/ 	.word	index@(_ZN7cutlass13device_kernelIN5flash11enable_sm90INS1_16FlashAttnFwdSm90INS1_25CollectiveMainloopFwdSm90ILi2EN4cute5tupleIJNS5_1CILi1EEES8_S8_EEENS6_IJNS7_ILi128EEESA_SA_EEELi128ENS_10bfloat16_tEfNS_4arch4Sm90ELb1ELb0ELb1ELb1ELb0ELb1ELb0ELb1ELb1ELb1ELb1ELb0EEENS1_21CollectiveEpilogueFwdISB_S9_SC_SE_Li256ELb1ELb1ELb1ELb0EEENS1_36VarlenDynamicPersistentTileSchedulerILi128ELi128ELi256ELi128ELb1ELb1ELb1ELb1ELb1ELb1EEEEEEEEEvNT_6ParamsE)
        /*0140*/ 	.word	0x00000068
.L_74:


//--------------------- .nv.compat                --------------------------
	.section	.nv.compat,"",@"SHT_CUDA_COMPAT_INFO"
	.align	4
        /*0000*/ 	.byte	0x02, 0x09, 0x01, 0x00, 0x02, 0x02, 0x04, 0x00, 0x02, 0x05, 0x05, 0x00, 0x03, 0x07, 0x01, 0x01
        /*0010*/ 	.byte	0x02, 0x03, 0x01, 0x00, 0x02, 0x06, 0x01, 0x00, 0x04, 0x0b, 0x08, 0x00, 0x00, 0x00, 0x00, 0x00
        /*0020*/ 	.byte	0x00, 0x00, 0x00, 0x00


//--------------------- .nv.info._ZN7cutlass13device_kernelIN5flash11enable_sm90INS1_16FlashAttnFwdSm90INS1_25CollectiveMainloopFwdSm90ILi2EN4cute5tupleIJNS5_1CILi1EEES8_S8_EEENS6_IJNS7_ILi128EEENS7_ILi176EEESA_EEELi128ENS_10bfloat16_tEfNS_4arch4Sm90ELb0ELb0ELb1ELb0ELb0ELb0ELb0ELb1ELb1ELb1ELb1ELb0EEENS1_21CollectiveEpilogueFwdINS6_IJSA_SA_SB_EEES9_SD_SF_Li256ELb0ELb1ELb1ELb0EEENS1_19SingleTileSchedulerILb0ELb1ELb1ELi128EEEEEEEEEvNT_6ParamsE --------------------------
	.section	.nv.info._ZN7cutlass13device_kernelIN5flash11enable_sm90INS1_16FlashAttnFwdSm90INS1_25CollectiveMainloopFwdSm90ILi2EN4cute5tupleIJNS5_1CILi1EEES8_S8_EEENS6_IJNS7_ILi128EEENS7_ILi176EEESA_EEELi128ENS_10bfloat16_tEfNS_4arch4Sm90ELb0ELb0ELb1ELb0ELb0ELb0ELb0ELb1ELb1ELb1ELb1ELb0EEENS1_21CollectiveEpilogueFwdINS6_IJSA_SA_SB_EEES9_SD_SF_Li256ELb0ELb1ELb1ELb0EEENS1_19SingleTileSchedulerILb0ELb1ELb1ELi128EEEEEEEEEvNT_6ParamsE,"",@"SHT_CUDA_INFO"
	.sectionflags	@""
	.align	4


	//----- nvinfo : EIATTR_CUDA_API_VERSION
	.align		4
        /*0000*/ 	.byte	0x04, 0x37
        /*0002*/ 	.short	(.L_76 - .L_75)
.L_75:
        /*0004*/ 	.word	0x00000082


	//----- nvinfo : EIATTR_KPARAM_INFO
	.align		4
.L_76:
        /*0008*/ 	.byte	0x04, 0x17
        /*000a*/ 	.short	(.L_78 - .L_77)
.L_77:
        /*000c*/ 	.word	0x00000000
        /*0010*/ 	.short	0x0000
        /*0012*/ 	.short	0x0070
        /*0014*/ 	.byte	0x00, 0xf0, 0x01, 0x28


	//----- nvinfo : EIATTR_SPARSE_MMA_MASK
	.align		4
.L_78:
        /*0018*/ 	.byte	0x03, 0x50
        /*001a*/ 	.short	0x0000


	//----- nvinfo : EIATTR_MAXREG_COUNT
	.align		4
        /*001c*/ 	.byte	0x03, 0x1b
        /*001e*/ 	.short	0x00a8


	//----- nvinfo : EIATTR_NUM_BARRIERS
	.align		4
        /*0020*/ 	.byte	0x02, 0x4c
        /*0022*/ 	.byte	0x10
	.zero		1


	//----- nvinfo : EIATTR_EXTERNS
	.align		4
        /*0024*/ 	.byte	0x04, 0x0f
        /*0026*/ 	.short	(.L_80 - .L_79)


	//   ....[0]....
	.align		4
.L_79:
        /*0028*/ 	.word	index@(__assertfail)


	//----- nvinfo : EIATTR_ANNOTATIONS
	.align		4
.L_80:
        /*002c*/ 	.byte	0x04, 0x55
        /*002e*/ 	.short	(.L_82 - .L_81)


	//   ....[0]....
.L_81:
        /*0030*/ 	.word	0x00000001
        /*0034*/ 	.byte	0x60, 0x09, 0x00, 0x00, 0x01, 0x00, 0x00, 0x00, 0x90, 0x13, 0x00, 0x00, 0x01, 0x00, 0x00, 0x00
        /*0044*/ 	.byte	0x50, 0xed, 0x00, 0x00, 0x01, 0x00, 0x00, 0x00, 0x10, 0xf2, 0x00, 0x00, 0x01, 0x00, 0x00, 0x00
        /*0054*/ 	.byte	0x90, 0xf2, 0x00, 0x00, 0x01, 0x00, 0x00, 0x00, 0xd0, 0xf5, 0x00, 0x00, 0x01, 0x00, 0x00, 0x00
        /*0064*/ 	.byte	0xa0, 0x01, 0x01, 0x00, 0x01, 0x00, 0x00, 0x00, 0xc0, 0x03, 0x01, 0x00, 0x01, 0x00, 0x00, 0x00
        /*0074*/ 	.byte	0x20, 0x04, 0x01, 0x00, 0x01, 0x00, 0x00, 0x00, 0xa0, 0x0b, 0x01, 0x00, 0x01, 0x00, 0x00, 0x00
        /*0084*/ 	.byte	0xf0, 0x0b, 0x01, 0x00, 0x01, 0x00, 0x00, 0x00, 0xf0, 0x13, 0x01, 0x00, 0x01, 0x00, 0x00, 0x00
        /*0094*/ 	.byte	0x30, 0x14, 0x01, 0x00, 0x01, 0x00, 0x00, 0x00, 0xb0, 0x1b, 0x01, 0x00, 0x01, 0x00, 0x00, 0x00
        /*00a4*/ 	.byte	0xc0, 0x20, 0x01, 0x00


	//----- nvinfo : EIATTR_MERCURY_ISA_VERSION
	.align		4
.L_82:
        /*00a8*/ 	.byte	0x03, 0x5f
        /*00aa*/ 	.short	0x0101


	//----- nvinfo : EIATTR_INT_WARP_WIDE_INSTR_OFFSETS
	.align		4
        /*00ac*/ 	.byte	0x04, 0x31
        /*00ae*/ 	.short	(.L_84 - .L_83)


	//   ....[0]....
.L_83:
        /*00b0*/ 	.word	0x00000130


	//   ....[1]....
        /*00b4*/ 	.word	0x00000170


	//   ....[2]....
        /*00b8*/ 	.word	0x000001e0


	//----- nvinfo : EIATTR_COOP_GROUP_MASK_REGIDS
	.align		4
.L_84:
        /*00bc*/ 	.byte	0x04, 0x29
        /*00be*/ 	.short	(.L_86 - .L_85)


	//   ....[0]....
.L_85:
        /*00c0*/ 	.word	0xffffffff


	//   ....[1]....
        /*00c4*/ 	.word	0xffffffff


	//   ....[2]....
        /*00c8*/ 	.word	0xffffffff


	//   ....[3]....
        /*00cc*/ 	.word	0xffffffff


	//   ....[4]....
        /*00d0*/ 	.word	0xffffffff


	//   ....[5]....
        /*00d4*/ 	.word	0xffffffff


	//   ....[6]....
        /*00d8*/ 	.word	0xffffffff


	//   ....[7]....
        /*00dc*/ 	.word	0xffffffff


	//   ....[8]....
        /*00e0*/ 	.word	0xffffffff


	//   ....[9]....
        /*00e4*/ 	.word	0xffffffff


	//   ....[10]....
        /*00e8*/ 	.word	0xffffffff


	//   ....[11]....
        /*00ec*/ 	.word	0xffffffff


	//   ....[12]....
        /*00f0*/ 	.word	0xffffffff


	//   ....[13]....
        /*00f4*/ 	.word	0xffffffff


	//   ....[14]....
        /*00f8*/ 	.word	0xffffffff


	//   ....[15]....
        /*00fc*/ 	.word	0xffffffff


	//   ....[16]....
        /*0100*/ 	.word	0xffffffff


	//   ....[17]....
        /*0104*/ 	.word	0xffffffff


	//   ....[18]....
        /*0108*/ 	.word	0xffffffff


	//   ....[19]....
        /*010c*/ 	.word	0xffffffff


	//   ....[20]....
        /*0110*/ 	.word	0xffffffff


	//   ....[21]....
        /*0114*/ 	.word	0xffffffff


	//   ....[22]....
        /*0118*/ 	.word	0xffffffff


	//   ....[23]....
        /*011c*/ 	.word	0xffffffff


	//   ....[24]....
        /*0120*/ 	.word	0xffffffff


	//   ....[25]....
        /*0124*/ 	.word	0xffffffff


	//   ....[26]....
        /*0128*/ 	.word	0xffffffff


	//   ....[27]....
        /*012c*/ 	.word	0xffffffff


	//   ....[28]....
        /*0130*/ 	.word	0xffffffff


	//   ....[29]....
        /*0134*/ 	.word	0xffffffff


	//   ....[30]....
        /*0138*/ 	.word	0xffffffff


	//   ....[31]....
        /*013c*/ 	.word	0xffffffff


	//   ....[32]....
        /*0140*/ 	.word	0xffffffff


	//   ....[33]....
        /*0144*/ 	.word	0xffffffff


	//   ....[34]....
        /*0148*/ 	.word	0xffffffff


	//   ....[35]....
        /*014c*/ 	.word	0xffffffff


	//   ....[36]....
        /*0150*/ 	.word	0xffffffff


	//   ....[37]....
        /*0154*/ 	.word	0xffffffff


	//   ....[38]....
        /*0158*/ 	.word	0xffffffff


	//   ....[39]....
        /*015c*/ 	.word	0xffffffff


	//   ....[40]....
        /*0160*/ 	.word	0xffffffff


	//   ....[41]....
        /*0164*/ 	.word	0xffffffff


	//   ....[42]....
        /*0168*/ 	.word	0xffffffff


	//   ....[43]....
        /*016c*/ 	.word	0xffffffff


	//   ....[44]....
        /*0170*/ 	.word	0xffffffff


	//   ....[45]....
        /*0174*/ 	.word	0xffffffff


	//   ....[46]....
        /*0178*/ 	.word	0xffffffff


	//   ....[47]....
        /*017c*/ 	.word	0x0500000f


	//   ....[48]....
        /*0180*/ 	.word	0x0500000f


	//   ....[49]....
        /*0184*/ 	.word	0x0500000f


	//   ....[50]....
        /*0188*/ 	.word	0x0500000f


	//   ....[51]....
        /*018c*/ 	.word	0x0500000f


	//   ....[52]....
        /*0190*/ 	.word	0x0500000f


	//   ....[53]....
        /*0194*/ 	.word	0x0500000f


	//   ....[54]....
        /*0198*/ 	.word	0x0500000f


	//   ....[55]....
        /*019c*/ 	.word	0x0500000f


	//   ....[56]....
        /*01a0*/ 	.word	0x0500000f


	//   ....[57]....
        /*01a4*/ 	.word	0x0500000f


	//   ....[58]....
        /*01a8*/ 	.word	0x0500000f


	//   ....[59]....
        /*01ac*/ 	.word	0x0500000f


	//   ....[60]....
        /*01b0*/ 	.word	0x0500000f


	//   ....[61]....
        /*01b4*/ 	.word	0x0500000f


	//   ....[62]....
        /*01b8*/ 	.word	0x0500000f


	//   ....[63]....
        /*01bc*/ 	.word	0x0500000f


	//   ....[64]....
        /*01c0*/ 	.word	0x0500000f


	//----- nvinfo : EIATTR_COOP_GROUP_INSTR_OFFSETS
	.align		4
.L_86:
        /*01c4*/ 	.byte	0x04, 0x28
        /*01c6*/ 	.short	(.L_88 - .L_87)


	//   ....[0]....
.L_87:
        /*01c8*/ 	.word	0x00000070


	//   ....[1]....
        /*01cc*/ 	.word	0x00000140


	//   ....[2]....
        /*01d0*/ 	.word	0x00000190


	//   ....[3]....
        /*01d4*/ 	.word	0x000003c0


	//   ....[4]....
        /*01d8*/ 	.word	0x00000520


	//   ....[5]....
        /*01dc*/ 	.word	0x00000640


	//   ....[6]....
        /*01e0*/ 	.word	0x000007a0


	//   ....[7]....
        /*01e4*/ 	.word	0x00001160


	//   ....[8]....
        /*01e8*/ 	.word	0x000050a0


	//   ....[9]....
        /*01ec*/ 	.word	0x000050e0


	//   ....[10]....
        /*01f0*/ 	.word	0x000058a0


	//   ....[11]....
        /*01f4*/ 	.word	0x000058f0


	//   ....[12]....
        /*01f8*/ 	.word	0x0000a240


	//   ....[13]....
        /*01fc*/ 	.word	0x0000a2a0


	//   ....[14]....
        /*0200*/ 	.word	0x0000ad70


	//   ....[15]....
        /*0204*/ 	.word	0x0000add0


	//   ....[16]....
        /*0208*/ 	.word	0x0000c4c0


	//   ....[17]....
        /*020c*/ 	.word	0x0000c500


	//   ....[18]....
        /*0210*/ 	.word	0x0000c580


	//   ....[19]....
        /*0214*/ 	.word	0x0000c5c0


	//   ....[20]....
        /*0218*/ 	.word	0x0000d630


	//   ....[21]....
        /*021c*/ 	.word	0x0000d670


	//   ....[22]....
        /*0220*/ 	.word	0x0000d6b0


	//   ....[23]....
        /*0224*/ 	.word	0x0000d6e0


	//   ....[24]....
        /*0228*/ 	.word	0x0000d710


	//   ....[25]....
        /*022c*/ 	.word	0x0000d720


	//   ....[26]....
        /*0230*/ 	.word	0x0000dd70


	//   ....[27]....
        /*0234*/ 	.word	0x0000dd80


	//   ....[28]....
        /*0238*/ 	.word	0x0000e7f0


	//   ....[29]....
        /*023c*/ 	.word	0x0000f250


	//   ....[30]....
        /*0240*/ 	.word	0x0000fbd0


	//   ....[31]....
        /*0244*/ 	.word	0x0000fbe0


	//   ....[32]....
        /*0248*/ 	.word	0x0000fbf0


	//   ....[33]....
        /*024c*/ 	.word	0x0000fc40


	//   ....[34]....
        /*0250*/ 	.word	0x0000fcd0


	//   ....[35]....
        /*0254*/ 	.word	0x0000fce0


	//   ....[36]....
        /*0258*/ 	.word	0x0000fd70


	//   ....[37]....
        /*025c*/ 	.word	0x0000fda0


	//   ....[38]....
        /*0260*/ 	.word	0x0000fe00


	//   ....[39]....
        /*0264*/ 	.word	0x0000fe30


	//   ....[40]....
        /*0268*/ 	.word	0x0000feb0


	//   ....[41]....
        /*026c*/ 	.word	0x0000fee0


	//   ....[42]....
        /*0270*/ 	.word	0x0000ff40


	//   ....[43]....
        /*0274*/ 	.word	0x0000ff80


	//   ....[44]....
        /*0278*/ 	.word	0x00010000


	//   ....[45]....
        /*027c*/ 	.word	0x00010040


	//   ....[46]....
        /*0280*/ 	.word	0x00012050


	//   ....[47]....
        /*0284*/ 	.word	0x00012510


	//   ....[48]....
        /*0288*/ 	.word	0x00012690


	//   ....[49]....
        /*028c*/ 	.word	0x000126e0


	//   ....[50]....
        /*0290*/ 	.word	0x00012810


	//   ....[51]....
        /*0294*/ 	.word	0x00012880


	//   ....[52]....
        /*0298*/ 	.word	0x00012970


	//   ....[53]....
        /*029c*/ 	.word	0x000129e0


	//   ....[54]....
        /*02a0*/ 	.word	0x00012ad0


	//   ....[55]....
        /*02a4*/ 	.word	0x00012b40


	//   ....[56]....
        /*02a8*/ 	.word	0x00012c30


	//   ....[57]....
        /*02ac*/ 	.word	0x00012ca0


	//   ....[58]....
        /*02b0*/ 	.word	0x00012d90


	//   ....[59]....
        /*02b4*/ 	.word	0x00012e00


	//   ....[60]....
        /*02b8*/ 	.word	0x00012ef0


	//   ....[61]....
        /*02bc*/ 	.word	0x00012f50


	//   ....[62]....
        /*02c0*/ 	.word	0x00013030


	//   ....[63]....
        /*02c4*/ 	.word	0x00013080


	//   ....[64]....
        /*02c8*/ 	.word	0x00013480


	//----- nvinfo : EIATTR_REG_RECONFIG
	.align		4
.L_88:
        /*02cc*/ 	.byte	0x01, 0x54
	.zero		2


	//----- nvinfo : EIATTR_SYSCALL_OFFSETS
	.align		4
        /*02d0*/ 	.byte	0x04, 0x46
        /*02d2*/ 	.short	(.L_90 - .L_89)


	//   ....[0]....
.L_89:
        /*02d4*/ 	.word	0x00001340


	//   ....[1]....
        /*02d8*/ 	.word	0x0000eed0


	//   ....[2]....
        /*02dc*/ 	.word	0x0000f010


	//   ....[3]....
        /*02e0*/ 	.word	0x0000f100


	//   ....[4]....
        /*02e4*/ 	.word	0x0000f7f0


	//----- nvinfo : EIATTR_MBARRIER_INSTR_OFFSETS
	.align		4
.L_90:
        /*02e8*/ 	.byte	0x04, 0x39
        /*02ea*/ 	.short	(.L_92 - .L_91)


	//   ....[0]....
.L_91:
        /*02ec*/ 	.word	0x00000270
        /*02f0*/ 	.word	0x000000ff
        /*02f4*/ 	.word	0x00034800
        /*02f8*/ 	.short	0x0100
        /*02fa*/ 	.byte	0x08
	.zero		1


	//   ....[1]....
        /*02fc*/ 	.word	0x00000280
        /*0300*/ 	.word	0x000000ff
        /*0304*/ 	.word	0x00034820
        /*0308*/ 	.short	0x0100
        /*030a*/ 	.byte	0x08
	.zero		1


	//   ....[2]....
        /*030c*/ 	.word	0x00000370
        /*0310*/ 	.word	0x000000ff
        /*0314*/ 	.word	0x00034830
        /*0318*/ 	.short	0x0100
        /*031a*/ 	.byte	0x08
	.zero		1


	//   ....[3]....
        /*031c*/ 	.word	0x00000380
        /*0320*/ 	.word	0x000000ff
        /*0324*/ 	.word	0x00034840
        /*0328*/ 	.short	0x0100
        /*032a*/ 	.byte	0x08
	.zero		1


	//   ....[4]....
        /*032c*/ 	.word	0x00000390
        /*0330*/ 	.word	0x000000ff
        /*0334*/ 	.word	0x00034838
        /*0338*/ 	.short	0x0100
        /*033a*/ 	.byte	0x08
	.zero		1


	//   ....[5]....
        /*033c*/ 	.word	0x000003a0
        /*0340*/ 	.word	0x000000ff
        /*0344*/ 	.word	0x00034848
        /*0348*/ 	.short	0x0100
        /*034a*/ 	.byte	0x08
	.zero		1


	//   ....[6]....
        /*034c*/ 	.word	0x000004d0
        /*0350*/ 	.word	0x000000ff
        /*0354*/ 	.word	0x00034850
        /*0358*/ 	.short	0x0100
        /*035a*/ 	.byte	0x08
	.zero		1


	//   ....[7]....
        /*035c*/ 	.word	0x000004e0
        /*0360*/ 	.word	0x000000ff
        /*0364*/ 	.word	0x00034860
        /*0368*/ 	.short	0x0100
        /*036a*/ 	.byte	0x08
	.zero		1


	//   ....[8]....
        /*036c*/ 	.word	0x000004f0
        /*0370*/ 	.word	0x000000ff
        /*0374*/ 	.word	0x00034858
        /*0378*/ 	.short	0x0100
        /*037a*/ 	.byte	0x08
	.zero		1


	//   ....[9]....
        /*037c*/ 	.word	0x00000500
        /*0380*/ 	.word	0x000000ff
        /*0384*/ 	.word	0x00034868
        /*0388*/ 	.short	0x0100
        /*038a*/ 	.byte	0x08
	.zero		1


	//   ....[10]....
        /*038c*/ 	.word	0x000005f0
        /*0390*/ 	.word	0x000000ff
        /*0394*/ 	.word	0x00034870
        /*0398*/ 	.short	0x0100
        /*039a*/ 	.byte	0x06
	.zero		1


	//   ....[11]....
        /*039c*/ 	.word	0x00000600
        /*03a0*/ 	.word	0x000000ff
        /*03a4*/ 	.word	0x00034880
        /*03a8*/ 	.short	0x0100
        /*03aa*/ 	.byte	0x06
	.zero		1


	//   ....[12]....
        /*03ac*/ 	.word	0x00000610
        /*03b0*/ 	.word	0x000000ff
        /*03b4*/ 	.word	0x00034878
        /*03b8*/ 	.short	0x0100
        /*03ba*/ 	.byte	0x06
	.zero		1


	//   ....[13]....
        /*03bc*/ 	.word	0x00000620
        /*03c0*/ 	.word	0x000000ff
        /*03c4*/ 	.word	0x00034888
        /*03c8*/ 	.short	0x0100
        /*03ca*/ 	.byte	0x06
	.zero		1


	//   ....[14]....
        /*03cc*/ 	.word	0x00000750
        /*03d0*/ 	.word	0x000000ff
        /*03d4*/ 	.word	0x00034890
        /*03d8*/ 	.short	0x0100
        /*03da*/ 	.byte	0x08
	.zero		1


	//   ....[15]....
        /*03dc*/ 	.word	0x00000760
        /*03e0*/ 	.word	0x000000ff
        /*03e4*/ 	.word	0x000348a0
        /*03e8*/ 	.short	0x0100
        /*03ea*/ 	.byte	0x08
	.zero		1


	//   ....[16]....
        /*03ec*/ 	.word	0x00000770
        /*03f0*/ 	.word	0x000000ff
        /*03f4*/ 	.word	0x00034898
        /*03f8*/ 	.short	0x0100
        /*03fa*/ 	.byte	0x08
	.zero		1


	//   ....[17]....
        /*03fc*/ 	.word	0x00000780
        /*0400*/ 	.word	0x000000ff
        /*0404*/ 	.word	0x000348a8
        /*0408*/ 	.short	0x0100
        /*040a*/ 	.byte	0x08
	.zero		1


	//   ....[18]....
        /*040c*/ 	.word	0x000008b0
        /*0410*/ 	.word	0x000000ff
        /*0414*/ 	.word	0x000348b0
        /*0418*/ 	.short	0x0100
        /*041a*/ 	.byte	0x08
	.zero		1


	//   ....[19]....
        /*041c*/ 	.word	0x000008c0
        /*0420*/ 	.word	0x000000ff
        /*0424*/ 	.word	0x000348c0
        /*0428*/ 	.short	0x0100
        /*042a*/ 	.byte	0x08
	.zero		1


	//   ....[20]....
        /*042c*/ 	.word	0x000008d0
        /*0430*/ 	.word	0x000000ff
        /*0434*/ 	.word	0x000348b8
        /*0438*/ 	.short	0x0100
        /*043a*/ 	.byte	0x08
	.zero		1


	//   ....[21]....
        /*043c*/ 	.word	0x000008e0
        /*0440*/ 	.word	0x000000ff
        /*0444*/ 	.word	0x000348c8
        /*0448*/ 	.short	0x0100
        /*044a*/ 	.byte	0x08
	.zero		1


	//   ....[22]....
        /*044c*/ 	.word	0x00001370
        /*0450*/ 	.word	0x000000ff
        /*0454*/ 	.word	0x00034800
        /*0458*/ 	.short	0x010a
        /*045a*/ 	.byte	0x04
	.zero		1


	//   ....[23]....
        /*045c*/ 	.word	0x00001410
        /*0460*/ 	.word	0x000000ff
        /*0464*/ 	.word	0x00034830
        /*0468*/ 	.short	0x010a
        /*046a*/ 	.byte	0x04
	.zero		1


	//   ....[24]....
        /*046c*/ 	.word	0x000014a0
        /*0470*/ 	.word	0x000000ff
        /*0474*/ 	.word	0x00034830
        /*0478*/ 	.short	0x010a
        /*047a*/ 	.byte	0x04
	.zero		1


	//   ....[25]....
        /*047c*/ 	.word	0x00006030
        /*0480*/ 	.word	0x00000005
        /*0484*/ 	.word	0x00000000
        /*0488*/ 	.short	0x0101
        /*048a*/ 	.byte	0x3f
	.zero		1


	//   ....[26]....
        /*048c*/ 	.word	0x00006f20
        /*0490*/ 	.word	0x00000009
        /*0494*/ 	.word	0x00034830
        /*0498*/ 	.short	0x010a
        /*049a*/ 	.byte	0x3f
	.zero		1


	//   ....[27]....
        /*049c*/ 	.word	0x00006f60
        /*04a0*/ 	.word	0x00000009
        /*04a4*/ 	.word	0x00034830
        /*04a8*/ 	.short	0x010a
        /*04aa*/ 	.byte	0x3f
	.zero		1


	//   ....[28]....
        /*04ac*/ 	.word	0x00009520
        /*04b0*/ 	.word	0x000000ff
        /*04b4*/ 	.word	0x00034850
        /*04b8*/ 	.short	0x010a
        /*04ba*/ 	.byte	0x06
	.zero		1


	//   ....[29]....
        /*04bc*/ 	.word	0x00009560
        /*04c0*/ 	.word	0x000000ff
        /*04c4*/ 	.word	0x00034850
        /*04c8*/ 	.short	0x010a
        /*04ca*/ 	.byte	0x06
	.zero		1


	//   ....[30]....
        /*04cc*/ 	.word	0x0000b610
        /*04d0*/ 	.word	0x00000074
        /*04d4*/ 	.word	0x00000000
        /*04d8*/ 	.short	0x0101
        /*04da*/ 	.byte	0x3f
	.zero		1


	//   ....[31]....
        /*04dc*/ 	.word	0x0000b6c0
        /*04e0*/ 	.word	0x00000076
        /*04e4*/ 	.word	0x00000000
        /*04e8*/ 	.short	0x0101
        /*04ea*/ 	.byte	0x3f
	.zero		1


	//   ....[32]....
        /*04ec*/ 	.word	0x0000c420
        /*04f0*/ 	.word	0x0000000b
        /*04f4*/ 	.word	0x00034850
        /*04f8*/ 	.short	0x010a
        /*04fa*/ 	.byte	0x3f
	.zero		1


	//   ....[33]....
        /*04fc*/ 	.word	0x0000c460
        /*0500*/ 	.word	0x0000000b
        /*0504*/ 	.word	0x00034850
        /*0508*/ 	.short	0x010a
        /*050a*/ 	.byte	0x3f
	.zero		1


	//   ....[34]....
        /*050c*/ 	.word	0x0000cb00
        /*0510*/ 	.word	0x00000005
        /*0514*/ 	.word	0x00000000
        /*0518*/ 	.short	0x0101
        /*051a*/ 	.byte	0x3f
	.zero		1


	//   ....[35]....
        /*051c*/ 	.word	0x0000d700
        /*0520*/ 	.word	0x000000ff
        /*0524*/ 	.word	0x00000000
        /*0528*/ 	.short	0x0101
        /*052a*/ 	.byte	0x04
	.zero		1


	//   ....[36]....
        /*052c*/ 	.word	0x0000f470
        /*0530*/ 	.word	0x000000ff
        /*0534*/ 	.word	0x00034840
        /*0538*/ 	.short	0x010a
        /*053a*/ 	.byte	0x26
	.zero		1


	//   ....[37]....
        /*053c*/ 	.word	0x00010140
        /*0540*/ 	.word	0x000000ff
        /*0544*/ 	.word	0x00034800
        /*0548*/ 	.short	0x0107
        /*054a*/ 	.byte	0x26
	.zero		1


	//   ....[38]....
        /*054c*/ 	.word	0x000101b0
        /*0550*/ 	.word	0x000000ff
        /*0554*/ 	.word	0x00034800
        /*0558*/ 	.short	0x0101
        /*055a*/ 	.byte	0x26
	.zero		1


	//   ....[39]....
        /*055c*/ 	.word	0x000101c0
        /*0560*/ 	.word	0x000000ff
        /*0564*/ 	.word	0x00034820
        /*0568*/ 	.short	0x010a
        /*056a*/ 	.byte	0x26
	.zero		1


	//   ....[40]....
        /*056c*/ 	.word	0x000105e0
        /*0570*/ 	.word	0x000000ff
        /*0574*/ 	.word	0x00034848
        /*0578*/ 	.short	0x010a
        /*057a*/ 	.byte	0x26
	.zero		1


	//   ....[41]....
        /*057c*/ 	.word	0x000108a0
        /*0580*/ 	.word	0x000000ff
        /*0584*/ 	.word	0x00034860
        /*0588*/ 	.short	0x010a
        /*058a*/ 	.byte	0x26
	.zero		1


	//   ....[42]....
        /*058c*/ 	.word	0x00010db0
        /*0590*/ 	.word	0x000000ff
        /*0594*/ 	.word	0x00034840
        /*0598*/ 	.short	0x010a
        /*059a*/ 	.byte	0x26
	.zero		1


	//   ....[43]....
        /*059c*/ 	.word	0x00011090
        /*05a0*/ 	.word	0x000000ff
        /*05a4*/ 	.word	0x00034868
        /*05a8*/ 	.short	0x010a
        /*05aa*/ 	.byte	0x26
	.zero		1


	//   ....[44]....
        /*05ac*/ 	.word	0x000115f0
        /*05b0*/ 	.word	0x000000ff
        /*05b4*/ 	.word	0x00034848
        /*05b8*/ 	.short	0x010a
        /*05ba*/ 	.byte	0x26
	.zero		1


	//   ....[45]....
        /*05bc*/ 	.word	0x000118b0
        /*05c0*/ 	.word	0x000000ff
        /*05c4*/ 	.word	0x00034860
        /*05c8*/ 	.short	0x010a
        /*05ca*/ 	.byte	0x26
	.zero		1


	//   ....[46]....
        /*05cc*/ 	.word	0x00011c50
        /*05d0*/ 	.word	0x00000003
        /*05d4*/ 	.word	0x00034860
        /*05d8*/ 	.short	0x010a
        /*05da*/ 	.byte	0x3f
	.zero		1


	//   ....[47]....
        /*05dc*/ 	.word	0x00011fe0
        /*05e0*/ 	.word	0x00000002
        /*05e4*/ 	.word	0x00034820
        /*05e8*/ 	.short	0x010a
        /*05ea*/ 	.byte	0x3f
	.zero		1


	//   ....[48]....
        /*05ec*/ 	.word	0x00012180
        /*05f0*/ 	.word	0x00000006
        /*05f4*/ 	.word	0x00000000
        /*05f8*/ 	.short	0x010a
        /*05fa*/ 	.byte	0x3f
	.zero		1


	//   ....[49]....
        /*05fc*/ 	.word	0x000121f0
        /*0600*/ 	.word	0x00000003
        /*0604*/ 	.word	0x00000000
        /*0608*/ 	.short	0x010a
        /*060a*/ 	.byte	0x3f
	.zero		1


	//   ....[50]....
        /*060c*/ 	.word	0x00012250
        /*0610*/ 	.word	0x00000000
        /*0614*/ 	.word	0x00000000
        /*0618*/ 	.short	0x010a
        /*061a*/ 	.byte	0x3f
	.zero		1


	//   ....[51]....
        /*061c*/ 	.word	0x00012280
        /*0620*/ 	.word	0x00000003
        /*0624*/ 	.word	0x00000000
        /*0628*/ 	.short	0x010a
        /*062a*/ 	.byte	0x3f
	.zero		1


	//   ....[52]....
        /*062c*/ 	.word	0x00012300
        /*0630*/ 	.word	0x00000003
        /*0634*/ 	.word	0x00034800
        /*0638*/ 	.short	0x010a
        /*063a*/ 	.byte	0x3f
	.zero		1


	//   ....[53]....
        /*063c*/ 	.word	0x00012370
        /*0640*/ 	.word	0x00000003
        /*0644*/ 	.word	0x00034830
        /*0648*/ 	.short	0x010a
        /*064a*/ 	.byte	0x3f
	.zero		1


	//   ....[54]....
        /*064c*/ 	.word	0x000123c0
        /*0650*/ 	.word	0x00000009
        /*0654*/ 	.word	0x00034830
        /*0658*/ 	.short	0x010a
        /*065a*/ 	.byte	0x3f
	.zero		1


	//   ....[55]....
        /*065c*/ 	.word	0x00012420
        /*0660*/ 	.word	0x00000009
        /*0664*/ 	.word	0x00034850
        /*0668*/ 	.short	0x010a
        /*066a*/ 	.byte	0x3f
	.zero		1


	//   ....[56]....
        /*066c*/ 	.word	0x00012470
        /*0670*/ 	.word	0x0000000b
        /*0674*/ 	.word	0x00034850
        /*0678*/ 	.short	0x010a
        /*067a*/ 	.byte	0x3f
	.zero		1


	//   ....[57]....
        /*067c*/ 	.word	0x000125d0
        /*0680*/ 	.word	0x00000003
        /*0684*/ 	.word	0x00034840
        /*0688*/ 	.short	0x010a
        /*068a*/ 	.byte	0x3f
	.zero		1


	//   ....[58]....
        /*068c*/ 	.word	0x000130c0
        /*0690*/ 	.word	0x00000003
        /*0694*/ 	.word	0x00034820
        /*0698*/ 	.short	0x010a
        /*069a*/ 	.byte	0x3f
	.zero		1


	//   ....[59]....
        /*069c*/ 	.word	0x00013120
        /*06a0*/ 	.word	0x00000003
        /*06a4*/ 	.word	0x00034848
        /*06a8*/ 	.short	0x010a
        /*06aa*/ 	.byte	0x3f
	.zero		1


	//   ....[60]....
        /*06ac*/ 	.word	0x00013180
        /*06b0*/ 	.word	0x00000003
        /*06b4*/ 	.word	0x00034860
        /*06b8*/ 	.short	0x010a
        /*06ba*/ 	.byte	0x3f
	.zero		1


	//   ....[61]....
        /*06bc*/ 	.word	0x000131e0
        /*06c0*/ 	.word	0x00000003
        /*06c4*/ 	.word	0x00034840
        /*06c8*/ 	.short	0x010a
        /*06ca*/ 	.byte	0x3f
	.zero		1


	//   ....[62]....
        /*06cc*/ 	.word	0x00013240
        /*06d0*/ 	.word	0x00000003
        /*06d4*/ 	.word	0x00034868
        /*06d8*/ 	.short	0x010a
        /*06da*/ 	.byte	0x3f
	.zero		1


	//   ....[63]....
        /*06dc*/ 	.word	0x000132a0
        /*06e0*/ 	.word	0x00000003
        /*06e4*/ 	.word	0x00034848
        /*06e8*/ 	.short	0x010a
        /*06ea*/ 	.byte	0x3f
	.zero		1


	//   ....[64]....
        /*06ec*/ 	.word	0x00013300
        /*06f0*/ 	.word	0x00000003
        /*06f4*/ 	.word	0x00034860
        /*06f8*/ 	.short	0x010a
        /*06fa*/ 	.byte	0x3f
	.zero		1


	//   ....[65]....
        /*06fc*/ 	.word	0x00013350
        /*0700*/ 	.word	0x00000003
        /*0704*/ 	.word	0x00034860
        /*0708*/ 	.short	0x010a
        /*070a*/ 	.byte	0x3f
	.zero		1


	//   ....[66]....
        /*070c*/ 	.word	0x000133a0
        /*0710*/ 	.word	0x00000002
        /*0714*/ 	.word	0x00034820
        /*0718*/ 	.short	0x010a
        /*071a*/ 	.byte	0x3f
	.zero		1


	//   ....[67]....
        /*071c*/ 	.word	0x00013540
        /*0720*/ 	.word	0x00000006
        /*0724*/ 	.word	0x00000000
        /*0728*/ 	.short	0x010a
        /*072a*/ 	.byte	0x3f
	.zero		1


	//   ....[68]....
        /*072c*/ 	.word	0x00013590
        /*0730*/ 	.word	0x00000003
        /*0734*/ 	.word	0x00000000
        /*0738*/ 	.short	0x010a
        /*073a*/ 	.byte	0x3f
	.zero		1


	//   ....[69]....
        /*073c*/ 	.word	0x000135e0
        /*0740*/ 	.word	0x00000000
        /*0744*/ 	.word	0x00000000
        /*0748*/ 	.short	0x010a
        /*074a*/ 	.byte	0x3f
	.zero		1


	//----- nvinfo : EIATTR_NUM_MBARRIERS
	.align		4
.L_92:
        /*074c*/ 	.byte	0x03, 0x38
        /*074e*/ 	.short	0x0016


	//----- nvinfo : EIATTR_EXIT_INSTR_OFFSETS
	.align		4
        /*0750*/ 	.byte	0x04, 0x1c
        /*0752*/ 	.short	(.L_94 - .L_93)


	//   ....[0]....
.L_93:
        /*0754*/ 	.word	0x000122d0


	//----- nvinfo : EIATTR_MAX_THREADS
	.align		4
.L_94:
        /*0758*/ 	.byte	0x04, 0x05
        /*075a*/ 	.short	(.L_96 - .L_95)
.L_95:
        /*075c*/ 	.word	0x00000180
        /*0760*/ 	.word	0x00000001
        /*0764*/ 	.word	0x00000001


	//----- nvinfo : EIATTR_CRS_STACK_SIZE
	.align		4
.L_96:
        /*0768*/ 	.byte	0x04, 0x1e
        /*076a*/ 	.short	(.L_98 - .L_97)
.L_97:
        /*076c*/ 	.word	0x00000000


	//----- nvinfo : EIATTR_CBANK_PARAM_SIZE
	.align		4
.L_98:
        /*0770*/ 	.byte	0x03, 0x19
        /*0772*/ 	.short	0x0a70


	//----- nvinfo : EIATTR_PARAM_CBANK
	.align		4
        /*0774*/ 	.byte	0x04, 0x0a
        /*0776*/ 	.short	(.L_100 - .L_99)
	.align		4
.L_99:
        /*0778*/ 	.word	index@(.nv.constant0._ZN7cutlass13device_kernelIN5flash11enable_sm90INS1_16FlashAttnFwdSm90INS1_25CollectiveMainloopFwdSm90ILi2EN4cute5tupleIJNS5_1CILi1EEES8_S8_EEENS6_IJNS7_ILi128EEENS7_ILi176EEESA_EEELi128ENS_10bfloat16_tEfNS_4arch4Sm90ELb0ELb0ELb1ELb0ELb0ELb0ELb0ELb1ELb1ELb1ELb1ELb0EEENS1_21CollectiveEpilogueFwdINS6_IJSA_SA_SB_EEES9_SD_SF_Li256ELb0ELb1ELb1ELb0EEENS1_19SingleTileSchedulerILb0ELb1ELb1ELi128EEEEEEEEEvNT_6ParamsE)
        /*077c*/ 	.short	0x0210
        /*077e*/ 	.short	0x0a70


	//----- nvinfo : EIATTR_SW_WAR
	.align		4
.L_100:
        /*0780*/ 	.byte	0x04, 0x36
        /*0782*/ 	.short	(.L_102 - .L_101)
.L_101:
        /*0784*/ 	.word	0x00000008
.L_102:


//--------------------- .nv.info._ZN7cutlass13device_kernelIN5flash11enable_sm90INS1_16FlashAttnFwdSm90INS1_25CollectiveMainloopFwdSm90ILi2EN4cute5tupleIJNS5_1CILi1EEES8_S8_EEENS6_IJNS7_ILi128EEENS7_ILi176EEESA_EEELi128ENS_10bfloat16_tEfNS_4arch4Sm90ELb0ELb0ELb1ELb1ELb0ELb0ELb0ELb1ELb1ELb1ELb1ELb0EEENS1_21CollectiveEpilogueFwdINS6_IJSA_SA_SB_EEES9_SD_SF_Li256ELb1ELb1ELb1ELb0EEENS1_36VarlenDynamicPersistentTileSchedulerILi128ELi176ELi256ELi128ELb1ELb1ELb1ELb0ELb1ELb1EEEEEEEEEvNT_6ParamsE --------------------------
	.section	.nv.info._ZN7cutlass13device_kernelIN5flash11enable_sm90INS1_16FlashAttnFwdSm90INS1_25CollectiveMainloopFwdSm90ILi2EN4cute5tupleIJNS5_1CILi1EEES8_S8_EEENS6_IJNS7_ILi128EEENS7_ILi176EEESA_EEELi128ENS_10bfloat16_tEfNS_4arch4Sm90ELb0ELb0ELb1ELb1ELb0ELb0ELb0ELb1ELb1ELb1ELb1ELb0EEENS1_21CollectiveEpilogueFwdINS6_IJSA_SA_SB_EEES9_SD_SF_Li256ELb1ELb1ELb1ELb0EEENS1_36VarlenDynamicPersistentTileSchedulerILi128ELi176ELi256ELi128ELb1ELb1ELb1ELb0ELb1ELb1EEEEEEEEEvNT_6ParamsE,"",@"SHT_CUDA_INFO"
	.sectionflags	@""
	.align	4


	//----- nvinfo : EIATTR_CUDA_API_VERSION
	.align		4
        /*0000*/ 	.byte	0x04, 0x37
        /*0002*/ 	.short	(.L_104 - .L_103)
.L_103:
        /*0004*/ 	.word	0x00000082


	//----- nvinfo : EIATTR_KPARAM_INFO
	.align		4
.L_104:
        /*0008*/ 	.byte	0x04, 0x17
        /*000a*/ 	.short	(.L_106 - .L_105)
.L_105:
        /*000c*/ 	.word	0x00000000
        /*0010*/ 	.short	0x0000
        /*0012*/ 	.short	0x0070
        /*0014*/ 	.byte	0x00, 0xf0, 0x01, 0x2a


	//----- nvinfo : EIATTR_SPARSE_MMA_MASK
	.align		4
.L_106:
        /*0018*/ 	.byte	0x03, 0x50
        /*001a*/ 	.short	0x0000


	//----- nvinfo : EIATTR_MAXREG_COUNT
	.align		4
        /*001c*/ 	.byte	0x03, 0x1b
        /*001e*/ 	.short	0x00a8


	//----- nvinfo : EIATTR_NUM_BARRIERS
	.align		4
        /*0020*/ 	.byte	0x02, 0x4c
        /*0022*/ 	.byte	0x10
	.zero		1


	//----- nvinfo : EIATTR_EXTERNS
	.align		4
        /*0024*/ 	.byte	0x04, 0x0f
        /*0026*/ 	.short	(.L_108 - .L_107)


	//   ....[0]....
	.align		4
.L_107:
        /*0028*/ 	.word	index@(__assertfail)


	//----- nvinfo : EIATTR_ANNOTATIONS
	.align		4
.L_108:
        /*002c*/ 	.byte	0x04, 0x55
        /*002e*/ 	.short	(.L_110 - .L_109)


	//   ....[0]....
.L_109:
        /* <DEDUP_REMOVED lines=82> */


	//----- nvinfo : EIATTR_MERCURY_ISA_VERSION
	.align		4
.L_110:
        /*0538*/ 	.byte	0x03, 0x5f
        /*053a*/ 	.short	0x0101


	//----- nvinfo : EIATTR_UNUSED_LOAD_BYTE_OFFSET
	.align		4
        /*053c*/ 	.byte	0x04, 0x44
        /*053e*/ 	.short	(.L_112 - .L_111)


	//   ....[0]....
.L_111:
        /*0540*/ 	.word	0x00000a50
        /*0544*/ 	.word	0x0000fff0


	//   ....[1]....
        /*0548*/ 	.word	0x0000dc30
        /*054c*/ 	.word	0x0000fff0


	//----- nvinfo : EIATTR_INT_WARP_WIDE_INSTR_OFFSETS
	.align		4
.L_112:
        /*0550*/ 	.byte	0x04, 0x31
        /*0552*/ 	.short	(.L_114 - .L_113)


	//   ....[0]....
.L_113:
        /*0554*/ 	.word	0x00000130


	//   ....[1]....
        /*0558*/ 	.word	0x00000170


	//   ....[2]....
        /*055c*/ 	.word	0x000001e0


	//   ....[3]....
        /*0560*/ 	.word	0x00012740


	//   ....[4]....
        /*0564*/ 	.word	0x000127e0


	//   ....[5]....
        /*0568*/ 	.word	0x00015ea0


	//   ....[6]....
        /*056c*/ 	.word	0x00015f10


	//----- nvinfo : EIATTR_COOP_GROUP_MASK_REGIDS
	.align		4
.L_114:
        /*0570*/ 	.byte	0x04, 0x29
        /*0572*/ 	.short	(.L_116 - .L_115)


	//   ....[0]....
.L_115:
        /*0574*/ 	.word	0xffffffff


	//   ....[1]....
        /*0578*/ 	.word	0xffffffff


	//   ....[2]....
        /*057c*/ 	.word	0xffffffff


	//   ....[3]....
        /*0580*/ 	.word	0xffffffff


	//   ....[4]....
        /*0584*/ 	.word	0xffffffff


	//   ....[5]....
        /*0588*/ 	.word	0xffffffff


	//   ....[6]....
        /*058c*/ 	.word	0xffffffff


	//   ....[7]....
        /*0590*/ 	.word	0xffffffff


	//   ....[8]....
        /*0594*/ 	.word	0xffffffff


	//   ....[9]....
        /*0598*/ 	.word	0xffffffff


	//   ....[10]....
        /*059c*/ 	.word	0xffffffff


	//   ....[11]....
        /*05a0*/ 	.word	0xffffffff


	//   ....[12]....
        /*05a4*/ 	.word	0xffffffff


	//   ....[13]....
        /*05a8*/ 	.word	0xffffffff


	//   ....[14]....
        /*05ac*/ 	.word	0xffffffff


	//   ....[15]....
        /*05b0*/ 	.word	0xffffffff


	//   ....[16]....
        /*05b4*/ 	.word	0xffffffff


	//   ....[17]....
        /*05b8*/ 	.word	0xffffffff


	//   ....[18]....
        /*05bc*/ 	.word	0xffffffff


	//   ....[19]....
        /*05c0*/ 	.word	0xffffffff


	//   ....[20]....
        /*05c4*/ 	.word	0xffffffff


	//   ....[21]....
        /*05c8*/ 	.word	0xffffffff


	//   ....[22]....
        /*05cc*/ 	.word	0xffffffff


	//   ....[23]....
        /*05d0*/ 	.word	0xffffffff


	//   ....[24]....
        /*05d4*/ 	.word	0xffffffff


	//   ....[25]....
        /*05d8*/ 	.word	0xffffffff


	//   ....[26]....
        /*05dc*/ 	.word	0xffffffff


	//   ....[27]....
        /*05e0*/ 	.word	0xffffffff


	//   ....[28]....
        /*05e4*/ 	.word	0xffffffff


	//   ....[29]....
        /*05e8*/ 	.word	0xffffffff


	//   ....[30]....
        /*05ec*/ 	.word	0xffffffff


	//   ....[31]....
        /*05f0*/ 	.word	0xffffffff


	//   ....[32]....
        /*05f4*/ 	.word	0xffffffff


	//   ....[33]....
        /*05f8*/ 	.word	0xffffffff


	//   ....[34]....
        /*05fc*/ 	.word	0xffffffff


	//   ....[35]....
        /*0600*/ 	.word	0xffffffff


	//   ....[36]....
        /*0604*/ 	.word	0xffffffff


	//   ....[37]....
        /*0608*/ 	.word	0xffffffff


	//   ....[38]....
        /*060c*/ 	.word	0xffffffff


	//   ....[39]....
        /*0610*/ 	.word	0xffffffff


	//   ....[40]....
        /*0614*/ 	.word	0xffffffff


	//   ....[41]....
        /*0618*/ 	.word	0xffffffff


	//   ....[42]....
        /*061c*/ 	.word	0xffffffff


	//   ....[43]....
        /*0620*/ 	.word	0xffffffff


	//   ....[44]....
        /*0624*/ 	.word	0xffffffff


	//   ....[45]....
        /*0628*/ 	.word	0xffffffff


	//   ....[46]....
        /*062c*/ 	.word	0xffffffff


	//   ....[47]....
        /*0630*/ 	.word	0xffffffff


	//   ....[48]....
        /*0634*/ 	.word	0xffffffff


	//   ....[49]....
        /*0638*/ 	.word	0xffffffff


	//   ....[50]....
        /*063c*/ 	.word	0xffffffff


	//   ....[51]....
        /*0640*/ 	.word	0xffffffff


	//   ....[52]....
        /*0644*/ 	.word	0xffffffff


	//   ....[53]....
        /*0648*/ 	.word	0xffffffff


	//   ....[54]....
        /*064c*/ 	.word	0xffffffff


	//   ....[55]....
        /*0650*/ 	.word	0xffffffff


	//   ....[56]....
        /*0654*/ 	.word	0xffffffff


	//   ....[57]....
        /*0658*/ 	.word	0xffffffff


	//   ....[58]....
        /*065c*/ 	.word	0xffffffff


	//   ....[59]....
        /*0660*/ 	.word	0xffffffff


	//   ....[60]....
        /*0664*/ 	.word	0xffffffff


	//   ....[61]....
        /*0668*/ 	.word	0xffffffff


	//   ....[62]....
        /*066c*/ 	.word	0xffffffff


	//   ....[63]....
        /*0670*/ 	.word	0xffffffff


	//   ....[64]....
        /*0674*/ 	.word	0xffffffff


	//   ....[65]....
        /*0678*/ 	.word	0xffffffff


	//   ....[66]....
        /*067c*/ 	.word	0xffffffff


	//   ....[67]....
        /*0680*/ 	.word	0xffffffff


	//   ....[68]....
        /*0684*/ 	.word	0xffffffff


	//   ....[69]....
        /*0688*/ 	.word	0xffffffff


	//   ....[70]....
        /*068c*/ 	.word	0xffffffff


	//   ....[71]....
        /*0690*/ 	.word	0xffffffff


	//   ....[72]....
        /*0694*/ 	.word	0xffffffff


	//   ....[73]....
        /*0698*/ 	.word	0xffffffff


	//   ....[74]....
        /*069c*/ 	.word	0xffffffff


	//   ....[75]....
        /*06a0*/ 	.word	0xffffffff


	//   ....[76]....
        /*06a4*/ 	.word	0xffffffff


	//   ....[77]....
        /*06a8*/ 	.word	0xffffffff


	//   ....[78]....
        /*06ac*/ 	.word	0xffffffff


	//   ....[79]....
        /*06b0*/ 	.word	0xffffffff


	//   ....[80]....
        /*06b4*/ 	.word	0xffffffff


	//   ....[81]....
        /*06b8*/ 	.word	0xffffffff


	//   ....[82]....
        /*06bc*/ 	.word	0xffffffff


	//   ....[83]....
        /*06c0*/ 	.word	0xffffffff


	//   ....[84]....
        /*06c4*/ 	.word	0xffffffff


	//   ....[85]....
        /*06c8*/ 	.word	0xffffffff


	//   ....[86]....
        /*06cc*/ 	.word	0xffffffff


	//   ....[87]....
        /*06d0*/ 	.word	0xffffffff


	//   ....[88]....
        /*06d4*/ 	.word	0xffffffff


	//   ....[89]....
        /*06d8*/ 	.word	0xffffffff


	//   ....[90]....
        /*06dc*/ 	.word	0xffffffff


	//   ....[91]....
        /*06e0*/ 	.word	0xffffffff


	//   ....[92]....
        /*06e4*/ 	.word	0xffffffff


	//   ....[93]....
        /*06e8*/ 	.word	0xffffffff


	//   ....[94]....
        /*06ec*/ 	.word	0xffffffff


	//   ....[95]....
        /*06f0*/ 	.word	0xffffffff


	//   ....[96]....
        /*06f4*/ 	.word	0xffffffff


	//   ....[97]....
        /*06f8*/ 	.word	0x0500000f


	//   ....[98]....
        /*06fc*/ 	.word	0x0500000f


	//   ....[99]....
        /*0700*/ 	.word	0x0500000f


	//   ....[100]....
        /*0704*/ 	.word	0x0500000f


	//   ....[101]....
        /*0708*/ 	.word	0x0500000f


	//   ....[102]....
        /*070c*/ 	.word	0x0500000f


	//   ....[103]....
        /*0710*/ 	.word	0x0500000f


	//   ....[104]....
        /*0714*/ 	.word	0x0500000f


	//   ....[105]....
        /*0718*/ 	.word	0x0500000f


	//   ....[106]....
        /*071c*/ 	.word	0x0500000f


	//   ....[107]....
        /*0720*/ 	.word	0x0500000f


	//   ....[108]....
        /*0724*/ 	.word	0x0500000f


	//   ....[109]....
        /*0728*/ 	.word	0x0500000f


	//   ....[110]....
        /*072c*/ 	.word	0x0500000f


	//   ....[111]....
        /*0730*/ 	.word	0x0500000f


	//   ....[112]....
        /*0734*/ 	.word	0x0500000f


	//   ....[113]....
        /*0738*/ 	.word	0x0500000f


	//   ....[114]....
        /*073c*/ 	.word	0x0500000f


	//   ....[115]....
        /*0740*/ 	.word	0x0500000f


	//   ....[116]....
        /*0744*/ 	.word	0x0500000f


	//   ....[117]....
        /*0748*/ 	.word	0x0500000f


	//   ....[118]....
        /*074c*/ 	.word	0x0500000f


	//   ....[119]....
        /*0750*/ 	.word	0x0500000f


	//   ....[120]....
        /*0754*/ 	.word	0x0500000f


	//   ....[121]....
        /*0758*/ 	.word	0x0500000f


	//   ....[122]....
        /*075c*/ 	.word	0x0500000f


	//   ....[123]....
        /*0760*/ 	.word	0x0500000f


	//   ....[124]....
        /*0764*/ 	.word	0x0500000f


	//   ....[125]....
        /*0768*/ 	.word	0x0500000f


	//   ....[126]....
        /*076c*/ 	.word	0x0500000f


	//   ....[127]....
        /*0770*/ 	.word	0x0500000f


	//   ....[128]....
        /*0774*/ 	.word	0x0500000f


	//   ....[129]....
        /*0778*/ 	.word	0x0500000f


	//   ....[130]....
        /*077c*/ 	.word	0x0500000f


	//   ....[131]....
        /*0780*/ 	.word	0x0500000f


	//   ....[132]....
        /*0784*/ 	.word	0x0500000f


	//----- nvinfo : EIATTR_COOP_GROUP_INSTR_OFFSETS
	.align		4
.L_116:
        /*0788*/ 	.byte	0x04, 0x28
        /*078a*/ 	.short	(.L_118 - .L_117)


	//   ....[0]....
.L_117:
        /*078c*/ 	.word	0x00000070


	//   ....[1]....
        /*0790*/ 	.word	0x00000140


	//   ....[2]....
        /*0794*/ 	.word	0x00000190


	//   ....[3]....
        /*0798*/ 	.word	0x000003c0


	//   ....[4]....
        /*079c*/ 	.word	0x00000520


	//   ....[5]....
        /*07a0*/ 	.word	0x00000640


	//   ....[6]....
        /*07a4*/ 	.word	0x000007a0


	//   ....[7]....
        /*07a8*/ 	.word	0x00001b10


	//   ....[8]....
        /*07ac*/ 	.word	0x00005b20


	//   ....[9]....
        /*07b0*/ 	.word	0x00005b90


	//   ....[10]....
        /*07b4*/ 	.word	0x00006380


	//   ....[11]....
        /*07b8*/ 	.word	0x000063e0


	//   ....[12]....
        /*07bc*/ 	.word	0x0000ae80


	//   ....[13]....
        /*07c0*/ 	.word	0x0000aee0


	//   ....[14]....
        /*07c4*/ 	.word	0x0000bad0


	//   ....[15]....
        /*07c8*/ 	.word	0x0000bb20


	//   ....[16]....
        /*07cc*/ 	.word	0x0000d0c0


	//   ....[17]....
        /*07d0*/ 	.word	0x0000d120


	//   ....[18]....
        /*07d4*/ 	.word	0x0000d600


	//   ....[19]....
        /*07d8*/ 	.word	0x0000d620


	//   ....[20]....
        /*07dc*/ 	.word	0x0000e870


	//   ....[21]....
        /*07e0*/ 	.word	0x0000e880


	//   ....[22]....
        /*07e4*/ 	.word	0x0000e8d0


	//   ....[23]....
        /*07e8*/ 	.word	0x0000e900


	//   ....[24]....
        /*07ec*/ 	.word	0x0000f0f0


	//   ....[25]....
        /*07f0*/ 	.word	0x0000f120


	//   ....[26]....
        /*07f4*/ 	.word	0x0000f1f0


	//   ....[27]....
        /*07f8*/ 	.word	0x0000f210


	//   ....[28]....
        /*07fc*/ 	.word	0x0000f2e0


	//   ....[29]....
        /*0800*/ 	.word	0x0000f300


	//   ....[30]....
        /*0804*/ 	.word	0x0000f3e0


	//   ....[31]....
        /*0808*/ 	.word	0x0000f400


	//   ....[32]....
        /*080c*/ 	.word	0x0000f900


	//   ....[33]....
        /*0810*/ 	.word	0x0000f910


	//   ....[34]....
        /*0814*/ 	.word	0x0000fd60


	//   ....[35]....
        /*0818*/ 	.word	0x0000fd70


	//   ....[36]....
        /*081c*/ 	.word	0x00010c60


	//   ....[37]....
        /*0820*/ 	.word	0x00010c80


	//   ....[38]....
        /*0824*/ 	.word	0x00010d50


	//   ....[39]....
        /*0828*/ 	.word	0x00010d70


	//   ....[40]....
        /*082c*/ 	.word	0x00010e40


	//   ....[41]....
        /*0830*/ 	.word	0x00010e60


	//   ....[42]....
        /*0834*/ 	.word	0x00010f40


	//   ....[43]....
        /*0838*/ 	.word	0x00010f60


	//   ....[44]....
        /*083c*/ 	.word	0x000110b0


	//   ....[45]....
        /*0840*/ 	.word	0x000112f0


	//   ....[46]....
        /*0844*/ 	.word	0x00011320


	//   ....[47]....
        /*0848*/ 	.word	0x00011350


	//   ....[48]....
        /*084c*/ 	.word	0x00011380


	//   ....[49]....
        /*0850*/ 	.word	0x000113b0


	//   ....[50]....
        /*0854*/ 	.word	0x000113e0


	//   ....[51]....
        /*0858*/ 	.word	0x00011590


	//   ....[52]....
        /*085c*/ 	.word	0x000115c0


	//   ....[53]....
        /*0860*/ 	.word	0x000115f0


	//   ....[54]....
        /*0864*/ 	.word	0x00011620


	//   ....[55]....
        /*0868*/ 	.word	0x00011650


	//   ....[56]....
        /*086c*/ 	.word	0x00011680


	//   ....[57]....
        /*0870*/ 	.word	0x00011710


	//   ....[58]....
        /*0874*/ 	.word	0x00011740


	//   ....[59]....
        /*0878*/ 	.word	0x00011750


	//   ....[60]....
        /*087c*/ 	.word	0x00011800


	//   ....[61]....
        /*0880*/ 	.word	0x00012d40


	//   ....[62]....
        /*0884*/ 	.word	0x000138b0


	//   ....[63]....
        /*0888*/ 	.word	0x000138e0


	//   ....[64]....
        /*088c*/ 	.word	0x00013900


	//   ....[65]....
        /*0890*/ 	.word	0x00013920


	//   ....[66]....
        /*0894*/ 	.word	0x00013a30


	//   ....[67]....
        /*0898*/ 	.word	0x00013a40


	//   ....[68]....
        /*089c*/ 	.word	0x00013ad0


	//   ....[69]....
        /*08a0*/ 	.word	0x00013ae0


	//   ....[70]....
        /*08a4*/ 	.word	0x00013b70


	//   ....[71]....
        /*08a8*/ 	.word	0x00013b80


	//   ....[72]....
        /*08ac*/ 	.word	0x00013c10


	//   ....[73]....
        /*08b0*/ 	.word	0x00013c20


	//   ....[74]....
        /*08b4*/ 	.word	0x00013cb0


	//   ....[75]....
        /*08b8*/ 	.word	0x00013cc0


	//   ....[76]....
        /*08bc*/ 	.word	0x00013d10


	//   ....[77]....
        /*08c0*/ 	.word	0x00013d40


	//   ....[78]....
        /*08c4*/ 	.word	0x00016600


	//   ....[79]....
        /*08c8*/ 	.word	0x00016630


	//   ....[80]....
        /*08cc*/ 	.word	0x00016690


	//   ....[81]....
        /*08d0*/ 	.word	0x000166c0


	//   ....[82]....
        /*08d4*/ 	.word	0x000166f0


	//   ....[83]....
        /*08d8*/ 	.word	0x00016720


	//   ....[84]....
        /*08dc*/ 	.word	0x00016750


	//   ....[85]....
        /*08e0*/ 	.word	0x00016780


	//   ....[86]....
        /*08e4*/ 	.word	0x00016950


	//   ....[87]....
        /*08e8*/ 	.word	0x00016980


	//   ....[88]....
        /*08ec*/ 	.word	0x000169b0


	//   ....[89]....
        /*08f0*/ 	.word	0x000169e0


	//   ....[90]....
        /*08f4*/ 	.word	0x00016a10


	//   ....[91]....
        /*08f8*/ 	.word	0x00016a40


	//   ....[92]....
        /*08fc*/ 	.word	0x00016b00


	//   ....[93]....
        /*0900*/ 	.word	0x00016b20


	//   ....[94]....
        /*0904*/ 	.word	0x00016b30


	//   ....[95]....
        /*0908*/ 	.word	0x00016b90


	//   ....[96]....
        /*090c*/ 	.word	0x000172b0


	//   ....[97]....
        /*0910*/ 	.word	0x00017790


	//   ....[98]....
        /*0914*/ 	.word	0x00017960


	//   ....[99]....
        /*0918*/ 	.word	0x000179b0


	//   ....[100]....
        /*091c*/ 	.word	0x00017ad0


	//   ....[101]....
        /*0920*/ 	.word	0x00017b20


	//   ....[102]....
        /*0924*/ 	.word	0x00017c50


	//   ....[103]....
        /*0928*/ 	.word	0x00017ca0


	//   ....[104]....
        /*092c*/ 	.word	0x00017dc0


	//   ....[105]....
        /*0930*/ 	.word	0x00017e10


	//   ....[106]....
        /*0934*/ 	.word	0x00017f30


	//   ....[107]....
        /*0938*/ 	.word	0x00017f80


	//   ....[108]....
        /*093c*/ 	.word	0x000180a0


	//   ....[109]....
        /*0940*/ 	.word	0x000180f0


	//   ....[110]....
        /*0944*/ 	.word	0x000181f0


	//   ....[111]....
        /*0948*/ 	.word	0x00018260


	//   ....[112]....
        /*094c*/ 	.word	0x00018360


	//   ....[113]....
        /*0950*/ 	.word	0x000183b0


	//   ....[114]....
        /*0954*/ 	.word	0x000186e0


	//   ....[115]....
        /*0958*/ 	.word	0x00018780


	//   ....[116]....
        /*095c*/ 	.word	0x00018930


	//   ....[117]....
        /*0960*/ 	.word	0x000189b0


	//   ....[118]....
        /*0964*/ 	.word	0x00018a30


	//   ....[119]....
        /*0968*/ 	.word	0x00018ab0


	//   ....[120]....
        /*096c*/ 	.word	0x00018b30


	//   ....[121]....
        /*0970*/ 	.word	0x00018bc0


	//   ....[122]....
        /*0974*/ 	.word	0x00018c60


	//   ....[123]....
        /*0978*/ 	.word	0x00018d10


	//   ....[124]....
        /*097c*/ 	.word	0x00018d90


	//   ....[125]....
        /*0980*/ 	.word	0x00018e10


	//   ....[126]....
        /*0984*/ 	.word	0x00018e90


	//   ....[127]....
        /*0988*/ 	.word	0x00018f20


	//   ....[128]....
        /*098c*/ 	.word	0x00018fa0


	//   ....[129]....
        /*0990*/ 	.word	0x00019040


	//   ....[130]....
        /*0994*/ 	.word	0x00019090


	//   ....[131]....
        /*0998*/ 	.word	0x00019120


	//   ....[132]....
        /*099c*/ 	.word	0x00019250


	//----- nvinfo : EIATTR_REG_RECONFIG
	.align		4
.L_118:
        /*09a0*/ 	.byte	0x01, 0x54
	.zero		2


	//----- nvinfo : EIATTR_SYSCALL_OFFSETS
	.align		4
        /*09a4*/ 	.byte	0x04, 0x46
        /*09a6*/ 	.short	(.L_120 - .L_119)


	//   ....[0]....
.L_119:
        /*09a8*/ 	.word	0x00001ca0


	//   ....[1]....
        /*09ac*/ 	.word	0x00012950


	//   ....[2]....
        /*09b0*/ 	.word	0x00012aa0


	//   ....[3]....
        /*09b4*/ 	.word	0x00012ba0


	//   ....[4]....
        /*09b8*/ 	.word	0x00013490


	//----- nvinfo : EIATTR_MBARRIER_INSTR_OFFSETS
	.align		4
.L_120:
        /*09bc*/ 	.byte	0x04, 0x39
        /*09be*/ 	.short	(.L_122 - .L_121)


	//   ....[0]....
.L_121:
        /*09c0*/ 	.word	0x00000270
        /*09c4*/ 	.word	0x000000ff
        /*09c8*/ 	.word	0x00034800
        /*09cc*/ 	.short	0x0100
        /*09ce*/ 	.byte	0x08
	.zero		1


	//   ....[1]....
        /*09d0*/ 	.word	0x00000280
        /*09d4*/ 	.word	0x000000ff
        /*09d8*/ 	.word	0x00034820
        /*09dc*/ 	.short	0x0100
        /*09de*/ 	.byte	0x08
	.zero		1


	//   ....[2]....
        /*09e0*/ 	.word	0x00000370
        /*09e4*/ 	.word	0x000000ff
        /*09e8*/ 	.word	0x00034830
        /*09ec*/ 	.short	0x0100
        /*09ee*/ 	.byte	0x08
	.zero		1


	//   ....[3]....
        /*09f0*/ 	.word	0x00000380
        /*09f4*/ 	.word	0x000000ff
        /*09f8*/ 	.word	0x00034840
        /*09fc*/ 	.short	0x0100
        /*09fe*/ 	.byte	0x08
	.zero		1


	//   ....[4]....
        /*0a00*/ 	.word	0x00000390
        /*0a04*/ 	.word	0x000000ff
        /*0a08*/ 	.word	0x00034838
        /*0a0c*/ 	.short	0x0100
        /*0a0e*/ 	.byte	0x08
	.zero		1


	//   ....[5]....
        /*0a10*/ 	.word	0x000003a0
        /*0a14*/ 	.word	0x000000ff
        /*0a18*/ 	.word	0x00034848
        /*0a1c*/ 	.short	0x0100
        /*0a1e*/ 	.byte	0x08
	.zero		1


	//   ....[6]....
        /*0a20*/ 	.word	0x000004d0
        /*0a24*/ 	.word	0x000000ff
        /*0a28*/ 	.word	0x00034850
        /*0a2c*/ 	.short	0x0100
        /*0a2e*/ 	.byte	0x08
	.zero		1


	//   ....[7]....
        /*0a30*/ 	.word	0x000004e0
        /*0a34*/ 	.word	0x000000ff
        /*0a38*/ 	.word	0x00034860
        /*0a3c*/ 	.short	0x0100
        /*0a3e*/ 	.byte	0x08
	.zero		1


	//   ....[8]....
        /*0a40*/ 	.word	0x000004f0
        /*0a44*/ 	.word	0x000000ff
        /*0a48*/ 	.word	0x00034858
        /*0a4c*/ 	.short	0x0100
        /*0a4e*/ 	.byte	0x08
	.zero		1


	//   ....[9]....
        /*0a50*/ 	.word	0x00000500
        /*0a54*/ 	.word	0x000000ff
        /*0a58*/ 	.word	0x00034868
        /*0a5c*/ 	.short	0x0100
        /*0a5e*/ 	.byte	0x08
	.zero		1


	//   ....[10]....
        /*0a60*/ 	.word	0x000005f0
        /*0a64*/ 	.word	0x000000ff
        /*0a68*/ 	.word	0x00034870
        /*0a6c*/ 	.short	0x0100
        /*0a6e*/ 	.byte	0x06
	.zero		1


	//   ....[11]....
        /*0a70*/ 	.word	0x00000600
        /*0a74*/ 	.word	0x000000ff
        /*0a78*/ 	.word	0x00034880
        /*0a7c*/ 	.short	0x0100
        /*0a7e*/ 	.byte	0x06
	.zero		1


	//   ....[12]....
        /*0a80*/ 	.word	0x00000610
        /*0a84*/ 	.word	0x000000ff
        /*0a88*/ 	.word	0x00034878
        /*0a8c*/ 	.short	0x0100
        /*0a8e*/ 	.byte	0x06
	.zero		1


	//   ....[13]....
        /*0a90*/ 	.word	0x00000620
        /*0a94*/ 	.word	0x000000ff
        /*0a98*/ 	.word	0x00034888
        /*0a9c*/ 	.short	0x0100
        /*0a9e*/ 	.byte	0x06
	.zero		1


	//   ....[14]....
        /*0aa0*/ 	.word	0x00000750
        /*0aa4*/ 	.word	0x000000ff
        /*0aa8*/ 	.word	0x00034890
        /*0aac*/ 	.short	0x0100
        /*0aae*/ 	.byte	0x08
	.zero		1


	//   ....[15]....
        /*0ab0*/ 	.word	0x00000760
        /*0ab4*/ 	.word	0x000000ff
        /*0ab8*/ 	.word	0x000348a0
        /*0abc*/ 	.short	0x0100
        /*0abe*/ 	.byte	0x08
	.zero		1


	//   ....[16]....
        /*0ac0*/ 	.word	0x00000770
        /*0ac4*/ 	.word	0x000000ff
        /*0ac8*/ 	.word	0x00034898
        /*0acc*/ 	.short	0x0100
        /*0ace*/ 	.byte	0x08
	.zero		1


	//   ....[17]....
        /*0ad0*/ 	.word	0x00000780
        /*0ad4*/ 	.word	0x000000ff
        /*0ad8*/ 	.word	0x000348a8
        /*0adc*/ 	.short	0x0100
        /*0ade*/ 	.byte	0x08
	.zero		1


	//   ....[18]....
        /*0ae0*/ 	.word	0x000008b0
        /*0ae4*/ 	.word	0x000000ff
        /*0ae8*/ 	.word	0x000348b0
        /*0aec*/ 	.short	0x0100
        /*0aee*/ 	.byte	0x08
	.zero		1


	//   ....[19]....
        /*0af0*/ 	.word	0x000008c0
        /*0af4*/ 	.word	0x000000ff
        /*0af8*/ 	.word	0x000348c0
        /*0afc*/ 	.short	0x0100
        /*0afe*/ 	.byte	0x08
	.zero		1


	//   ....[20]....
        /*0b00*/ 	.word	0x000008d0
        /*0b04*/ 	.word	0x000000ff
        /*0b08*/ 	.word	0x000348b8
        /*0b0c*/ 	.short	0x0100
        /*0b0e*/ 	.byte	0x08
	.zero		1


	//   ....[21]....
        /*0b10*/ 	.word	0x000008e0
        /*0b14*/ 	.word	0x000000ff
        /*0b18*/ 	.word	0x000348c8
        /*0b1c*/ 	.short	0x0100
        /*0b1e*/ 	.byte	0x08
	.zero		1


	//   ....[22]....
        /*0b20*/ 	.word	0x00001d60
        /*0b24*/ 	.word	0x00000000
        /*0b28*/ 	.word	0x00034800
        /*0b2c*/ 	.short	0x010a
        /*0b2e*/ 	.byte	0x3f
	.zero		1


	//   ....[23]....
        /*0b30*/ 	.word	0x00001e00
        /*0b34*/ 	.word	0x0000000a
        /*0b38*/ 	.word	0x00034830
        /*0b3c*/ 	.short	0x010a
        /*0b3e*/ 	.byte	0x3f
	.zero		1


	//   ....[24]....
        /*0b40*/ 	.word	0x00001e70
        /*0b44*/ 	.word	0x0000000a
        /*0b48*/ 	.word	0x00034830
        /*0b4c*/ 	.short	0x010a
        /*0b4e*/ 	.byte	0x3f
	.zero		1


	//   ....[25]....
        /*0b50*/ 	.word	0x00006b30
        /*0b54*/ 	.word	0x0000000b
        /*0b58*/ 	.word	0x00000000
        /*0b5c*/ 	.short	0x0101
        /*0b5e*/ 	.byte	0x3f
	.zero		1


	//   ....[26]....
        /*0b60*/ 	.word	0x000079e0
        /*0b64*/ 	.word	0x00000000
        /*0b68*/ 	.word	0x00034830
        /*0b6c*/ 	.short	0x010a
        /*0b6e*/ 	.byte	0x3f
	.zero		1


	//   ....[27]....
        /*0b70*/ 	.word	0x00007a20
        /*0b74*/ 	.word	0x00000000
        /*0b78*/ 	.word	0x00034830
        /*0b7c*/ 	.short	0x010a
        /*0b7e*/ 	.byte	0x3f
	.zero		1


	//   ....[28]....
        /*0b80*/ 	.word	0x0000a0f0
        /*0b84*/ 	.word	0x000000ff
        /*0b88*/ 	.word	0x00034850
        /*0b8c*/ 	.short	0x010a
        /*0b8e*/ 	.byte	0x06
	.zero		1


	//   ....[29]....
        /*0b90*/ 	.word	0x0000a130
        /*0b94*/ 	.word	0x000000ff
        /*0b98*/ 	.word	0x00034850
        /*0b9c*/ 	.short	0x010a
        /*0b9e*/ 	.byte	0x06
	.zero		1


	//   ....[30]....
        /*0ba0*/ 	.word	0x0000c2d0
        /*0ba4*/ 	.word	0x0000008d
        /*0ba8*/ 	.word	0x00000000
        /*0bac*/ 	.short	0x0101
        /*0bae*/ 	.byte	0x3f
	.zero		1


	//   ....[31]....
        /*0bb0*/ 	.word	0x0000c350
        /*0bb4*/ 	.word	0x0000007a
        /*0bb8*/ 	.word	0x00000000
        /*0bbc*/ 	.short	0x0101
        /*0bbe*/ 	.byte	0x3f
	.zero		1


	//   ....[32]....
        /*0bc0*/ 	.word	0x0000d000
        /*0bc4*/ 	.word	0x00000008
        /*0bc8*/ 	.word	0x00034850
        /*0bcc*/ 	.short	0x010a
        /*0bce*/ 	.byte	0x3f
	.zero		1


	//   ....[33]....
        /*0bd0*/ 	.word	0x0000d040
        /*0bd4*/ 	.word	0x00000008
        /*0bd8*/ 	.word	0x00034850
        /*0bdc*/ 	.short	0x010a
        /*0bde*/ 	.byte	0x3f
	.zero		1


	//   ....[34]....
        /*0be0*/ 	.word	0x0000d7c0
        /*0be4*/ 	.word	0x00000009
        /*0be8*/ 	.word	0x00000000
        /*0bec*/ 	.short	0x0101
        /*0bee*/ 	.byte	0x3f
	.zero		1


	//   ....[35]....
        /*0bf0*/ 	.word	0x0000f0e0
        /*0bf4*/ 	.word	0x00000012
        /*0bf8*/ 	.word	0x00000000
        /*0bfc*/ 	.short	0x0101
        /*0bfe*/ 	.byte	0x3f
	.zero		1


	//   ....[36]....
        /*0c00*/ 	.word	0x0000f650
        /*0c04*/ 	.word	0x00000012
        /*0c08*/ 	.word	0x00000000
        /*0c0c*/ 	.short	0x0101
        /*0c0e*/ 	.byte	0x3f
	.zero		1


	//   ....[37]....
        /*0c10*/ 	.word	0x00012fa0
        /*0c14*/ 	.word	0x00000000
        /*0c18*/ 	.word	0x00034840
        /*0c1c*/ 	.short	0x010a
        /*0c1e*/ 	.byte	0x3f
	.zero		1


	//   ....[38]....
        /*0c20*/ 	.word	0x00013e20
        /*0c24*/ 	.word	0x00000012
        /*0c28*/ 	.word	0x00034800
        /*0c2c*/ 	.short	0x0107
        /*0c2e*/ 	.byte	0x3f
	.zero		1


	//   ....[39]....
        /*0c30*/ 	.word	0x00013f30
        /*0c34*/ 	.word	0x00000012
        /*0c38*/ 	.word	0x00034800
        /*0c3c*/ 	.short	0x0101
        /*0c3e*/ 	.byte	0x3f
	.zero		1


	//   ....[40]....
        /*0c40*/ 	.word	0x00013f50
        /*0c44*/ 	.word	0x00000012
        /*0c48*/ 	.word	0x00034820
        /*0c4c*/ 	.short	0x010a
        /*0c4e*/ 	.byte	0x3f
	.zero		1


	//   ....[41]....
        /*0c50*/ 	.word	0x00014320
        /*0c54*/ 	.word	0x00000003
        /*0c58*/ 	.word	0x00034840
        /*0c5c*/ 	.short	0x010a
        /*0c5e*/ 	.byte	0x3f
	.zero		1


	//   ....[42]....
        /*0c60*/ 	.word	0x000146c0
        /*0c64*/ 	.word	0x00000003
        /*0c68*/ 	.word	0x00000060
        /*0c6c*/ 	.short	0x010a
        /*0c6e*/ 	.byte	0x3f
	.zero		1


	//   ....[43]....
        /*0c70*/ 	.word	0x00014d60
        /*0c74*/ 	.word	0x00000003
        /*0c78*/ 	.word	0x00034840
        /*0c7c*/ 	.short	0x010a
        /*0c7e*/ 	.byte	0x3f
	.zero		1


	//   ....[44]....
        /*0c80*/ 	.word	0x00015100
        /*0c84*/ 	.word	0x00000002
        /*0c88*/ 	.word	0x00000060
        /*0c8c*/ 	.short	0x010a
        /*0c8e*/ 	.byte	0x3f
	.zero		1


	//   ....[45]....
        /*0c90*/ 	.word	0x000156e0
        /*0c94*/ 	.word	0x00000002
        /*0c98*/ 	.word	0x00034840
        /*0c9c*/ 	.short	0x010a
        /*0c9e*/ 	.byte	0x3f
	.zero		1


	//   ....[46]....
        /*0ca0*/ 	.word	0x00015a80
        /*0ca4*/ 	.word	0x00000002
        /*0ca8*/ 	.word	0x00000060
        /*0cac*/ 	.short	0x010a
        /*0cae*/ 	.byte	0x3f
	.zero		1


	//   ....[47]....
        /*0cb0*/ 	.word	0x00016010
        /*0cb4*/ 	.word	0x00000000
        /*0cb8*/ 	.word	0x00034860
        /*0cbc*/ 	.short	0x010a
        /*0cbe*/ 	.byte	0x3f
	.zero		1


	//   ....[48]....
        /*0cc0*/ 	.word	0x00017230
        /*0cc4*/ 	.word	0x00000000
        /*0cc8*/ 	.word	0x00034820
        /*0ccc*/ 	.short	0x010a
        /*0cce*/ 	.byte	0x3f
	.zero		1


	//   ....[49]....
        /*0cd0*/ 	.word	0x00017440
        /*0cd4*/ 	.word	0x00000006
        /*0cd8*/ 	.word	0x00000000
        /*0cdc*/ 	.short	0x010a
        /*0cde*/ 	.byte	0x3f
	.zero		1


	//   ....[50]....
        /*0ce0*/ 	.word	0x00017470
        /*0ce4*/ 	.word	0x00000007
        /*0ce8*/ 	.word	0x00000000
        /*0cec*/ 	.short	0x010a
        /*0cee*/ 	.byte	0x3f
	.zero		1


	//   ....[51]....
        /*0cf0*/ 	.word	0x000174d0
        /*0cf4*/ 	.word	0x00000004
        /*0cf8*/ 	.word	0x00000000
        /*0cfc*/ 	.short	0x010a
        /*0cfe*/ 	.byte	0x3f
	.zero		1


	//   ....[52]....
        /*0d00*/ 	.word	0x00017500
        /*0d04*/ 	.word	0x00000003
        /*0d08*/ 	.word	0x00000000
        /*0d0c*/ 	.short	0x010a
        /*0d0e*/ 	.byte	0x3f
	.zero		1


	//   ....[53]....
        /*0d10*/ 	.word	0x00017560
        /*0d14*/ 	.word	0x00000000
        /*0d18*/ 	.word	0x00034800
        /*0d1c*/ 	.short	0x010a
        /*0d1e*/ 	.byte	0x3f
	.zero		1


	//   ....[54]....
        /*0d20*/ 	.word	0x000175b0
        /*0d24*/ 	.word	0x0000000a
        /*0d28*/ 	.word	0x00034830
        /*0d2c*/ 	.short	0x010a
        /*0d2e*/ 	.byte	0x3f
	.zero		1


	//   ....[55]....
        /*0d30*/ 	.word	0x00017600
        /*0d34*/ 	.word	0x00000000
        /*0d38*/ 	.word	0x00034830
        /*0d3c*/ 	.short	0x010a
        /*0d3e*/ 	.byte	0x3f
	.zero		1


	//   ....[56]....
        /*0d40*/ 	.word	0x00017660
        /*0d44*/ 	.word	0x0000000f
        /*0d48*/ 	.word	0x00034850
        /*0d4c*/ 	.short	0x010a
        /*0d4e*/ 	.byte	0x3f
	.zero		1


	//   ....[57]....
        /*0d50*/ 	.word	0x000176b0
        /*0d54*/ 	.word	0x00000008
        /*0d58*/ 	.word	0x00034850
        /*0d5c*/ 	.short	0x010a
        /*0d5e*/ 	.byte	0x3f
	.zero		1


	//   ....[58]....
        /*0d60*/ 	.word	0x00017850
        /*0d64*/ 	.word	0x00000000
        /*0d68*/ 	.word	0x00034840
        /*0d6c*/ 	.short	0x010a
        /*0d6e*/ 	.byte	0x3f
	.zero		1


	//   ....[59]....
        /*0d70*/ 	.word	0x000183f0
        /*0d74*/ 	.word	0x00000012
        /*0d78*/ 	.word	0x00034820
        /*0d7c*/ 	.short	0x010a
        /*0d7e*/ 	.byte	0x3f
	.zero		1


	//   ....[60]....
        /*0d80*/ 	.word	0x00018440
        /*0d84*/ 	.word	0x00000003
        /*0d88*/ 	.word	0x00034840
        /*0d8c*/ 	.short	0x010a
        /*0d8e*/ 	.byte	0x3f
	.zero		1


	//   ....[61]....
        /*0d90*/ 	.word	0x00018490
        /*0d94*/ 	.word	0x00000003
        /*0d98*/ 	.word	0x00000060
        /*0d9c*/ 	.short	0x010a
        /*0d9e*/ 	.byte	0x3f
	.zero		1


	//   ....[62]....
        /*0da0*/ 	.word	0x000184e0
        /*0da4*/ 	.word	0x00000003
        /*0da8*/ 	.word	0x00034840
        /*0dac*/ 	.short	0x010a
        /*0dae*/ 	.byte	0x3f
	.zero		1


	//   ....[63]....
        /*0db0*/ 	.word	0x00018530
        /*0db4*/ 	.word	0x00000002
        /*0db8*/ 	.word	0x00000060
        /*0dbc*/ 	.short	0x010a
        /*0dbe*/ 	.byte	0x3f
	.zero		1


	//   ....[64]....
        /*0dc0*/ 	.word	0x00018580
        /*0dc4*/ 	.word	0x00000002
        /*0dc8*/ 	.word	0x00034840
        /*0dcc*/ 	.short	0x010a
        /*0dce*/ 	.byte	0x3f
	.zero		1


	//   ....[65]....
        /*0dd0*/ 	.word	0x000185d0
        /*0dd4*/ 	.word	0x00000002
        /*0dd8*/ 	.word	0x00000060
        /*0ddc*/ 	.short	0x010a
        /*0dde*/ 	.byte	0x3f
	.zero		1


	//   ....[66]....
        /*0de0*/ 	.word	0x00018620
        /*0de4*/ 	.word	0x00000000
        /*0de8*/ 	.word	0x00034860
        /*0dec*/ 	.short	0x010a
        /*0dee*/ 	.byte	0x3f
	.zero		1


	//   ....[67]....
        /*0df0*/ 	.word	0x00019170
        /*0df4*/ 	.word	0x00000000
        /*0df8*/ 	.word	0x00034820
        /*0dfc*/ 	.short	0x010a
        /*0dfe*/ 	.byte	0x3f
	.zero		1


	//   ....[68]....
        /*0e00*/ 	.word	0x00019310
        /*0e04*/ 	.word	0x00000006
        /*0e08*/ 	.word	0x00000000
        /*0e0c*/ 	.short	0x010a
        /*0e0e*/ 	.byte	0x3f
	.zero		1


	//   ....[69]....
        /*0e10*/ 	.word	0x00019360
        /*0e14*/ 	.word	0x00000007
        /*0e18*/ 	.word	0x00000000
        /*0e1c*/ 	.short	0x010a
        /*0e1e*/ 	.byte	0x3f
	.zero		1


	//   ....[70]....
        /*0e20*/ 	.word	0x000193b0
        /*0e24*/ 	.word	0x00000004
        /*0e28*/ 	.word	0x00000000
        /*0e2c*/ 	.short	0x010a
        /*0e2e*/ 	.byte	0x3f
	.zero		1


	//----- nvinfo : EIATTR_NUM_MBARRIERS
	.align		4
.L_122:
        /*0e30*/ 	.byte	0x03, 0x38
        /*0e32*/ 	.short	0x0016


	//----- nvinfo : EIATTR_EXIT_INSTR_OFFSETS
	.align		4
        /*0e34*/ 	.byte	0x04, 0x1c
        /*0e36*/ 	.short	(.L_124 - .L_123)


	//   ....[0]....
.L_123:
        /*0e38*/ 	.word	0x00000a90


	//   ....[1]....
        /*0e3c*/ 	.word	0x00011060


	//   ....[2]....
        /*0e40*/ 	.word	0x00017550


	//----- nvinfo : EIATTR_MAX_THREADS
	.align		4
.L_124:
        /*0e44*/ 	.byte	0x04, 0x05
        /*0e46*/ 	.short	(.L_126 - .L_125)
.L_125:
        /*0e48*/ 	.word	0x00000180
        /*0e4c*/ 	.word	0x00000001
        /*0e50*/ 	.word	0x00000001


	//----- nvinfo : EIATTR_CRS_STACK_SIZE
	.align		4
.L_126:
        /*0e54*/ 	.byte	0x04, 0x1e
        /*0e56*/ 	.short	(.L_128 - .L_127)
.L_127:
        /*0e58*/ 	.word	0x00000000


	//----- nvinfo : EIATTR_CBANK_PARAM_SIZE
	.align		4
.L_128:
        /*0e5c*/ 	.byte	0x03, 0x19
        /*0e5e*/ 	.short	0x0af0


	//----- nvinfo : EIATTR_PARAM_CBANK
	.align		4
        /*0e60*/ 	.byte	0x04, 0x0a
        /*0e62*/ 	.short	(.L_130 - .L_129)
	.align		4
.L_129:
        /*0e64*/ 	.word	index@(.nv.constant0._ZN7cutlass13device_kernelIN5flash11enable_sm90INS1_16FlashAttnFwdSm90INS1_25CollectiveMainloopFwdSm90ILi2EN4cute5tupleIJNS5_1CILi1EEES8_S8_EEENS6_IJNS7_ILi128EEENS7_ILi176EEESA_EEELi128ENS_10bfloat16_tEfNS_4arch4Sm90ELb0ELb0ELb1ELb1ELb0ELb0ELb0ELb1ELb1ELb1ELb1ELb0EEENS1_21CollectiveEpilogueFwdINS6_IJSA_SA_SB_EEES9_SD_SF_Li256ELb1ELb1ELb1ELb0EEENS1_36VarlenDynamicPersistentTileSchedulerILi128ELi176ELi256ELi128ELb1ELb1ELb1ELb0ELb1ELb1EEEEEEEEEvNT_6ParamsE)
        /*0e68*/ 	.short	0x0210
        /*0e6a*/ 	.short	0x0af0


	//----- nvinfo : EIATTR_SW_WAR
	.align		4
.L_130:
        /*0e6c*/ 	.byte	0x04, 0x36
        /*0e6e*/ 	.short	(.L_132 - .L_131)
.L_131:
        /*0e70*/ 	.word	0x00000008
.L_132:


//--------------------- .nv.info._ZN7cutlass13device_kernelIN5flash11enable_sm90INS1_16FlashAttnFwdSm90INS1_25CollectiveMainloopFwdSm90ILi2EN4cute5tupleIJNS5_1CILi1EEES8_S8_EEENS6_IJNS7_ILi128EEENS7_ILi176EEESA_EEELi128ENS_10bfloat16_tEfNS_4arch4Sm90ELb0ELb0ELb1ELb1ELb0ELb1ELb0ELb1ELb1ELb1ELb1ELb0EEENS1_21CollectiveEpilogueFwdINS6_IJSA_SA_SB_EEES9_SD_SF_Li256ELb1ELb1ELb1ELb0EEENS1_36VarlenDynamicPersistentTileSchedulerILi128ELi176ELi256ELi128ELb1ELb1ELb1ELb0ELb1ELb1EEEEEEEEEvNT_6ParamsE --------------------------
	.section	.nv.info._ZN7cutlass13device_kernelIN5flash11enable_sm90INS1_16FlashAttnFwdSm90INS1_25CollectiveMainloopFwdSm90ILi2EN4cute5tupleIJNS5_1CILi1EEES8_S8_EEENS6_IJNS7_ILi128EEENS7_ILi176EEESA_EEELi128ENS_10bfloat16_tEfNS_4arch4Sm90ELb0ELb0ELb1ELb1ELb0ELb1ELb0ELb1ELb1ELb1ELb1ELb0EEENS1_21CollectiveEpilogueFwdINS6_IJSA_SA_SB_EEES9_SD_SF_Li256ELb1ELb1ELb1ELb0EEENS1_36VarlenDynamicPersistentTileSchedulerILi128ELi176ELi256ELi128ELb1ELb1ELb1ELb0ELb1ELb1EEEEEEEEEvNT_6ParamsE,"",@"SHT_CUDA_INFO"
	.sectionflags	@""
	.align	4


	//----- nvinfo : EIATTR_CUDA_API_VERSION
	.align		4
        /*0000*/ 	.byte	0x04, 0x37
        /*0002*/ 	.short	(.L_134 - .L_133)
.L_133:
        /*0004*/ 	.word	0x00000082


	//----- nvinfo : EIATTR_KPARAM_INFO
	.align		4
.L_134:
        /*0008*/ 	.byte	0x04, 0x17
        /*000a*/ 	.short	(.L_136 - .L_135)
.L_135:
        /*000c*/ 	.word	0x00000000
        /*0010*/ 	.short	0x0000
        /*0012*/ 	.short	0x0070
        /*0014*/ 	.byte	0x00, 0xf0, 0x01, 0x2a


	//----- nvinfo : EIATTR_SPARSE_MMA_MASK
	.align		4
.L_136:
        /*0018*/ 	.byte	0x03, 0x50
        /*001a*/ 	.short	0x0000


	//----- nvinfo : EIATTR_MAXREG_COUNT
	.align		4
        /*001c*/ 	.byte	0x03, 0x1b
        /*001e*/ 	.short	0x00a8


	//----- nvinfo : EIATTR_NUM_BARRIERS
	.align		4
        /*0020*/ 	.byte	0x02, 0x4c
        /*0022*/ 	.byte	0x10
	.zero		1


	//----- nvinfo : EIATTR_EXTERNS
	.align		4
        /*0024*/ 	.byte	0x04, 0x0f
        /*0026*/ 	.short	(.L_138 - .L_137)


	//   ....[0]....
	.align		4
.L_137:
        /*0028*/ 	.word	index@(__assertfail)


	//----- nvinfo : EIATTR_ANNOTATIONS
	.align		4
.L_138:
        /*002c*/ 	.byte	0x04, 0x55
        /*002e*/ 	.short	(.L_140 - .L_139)


	//   ....[0]....
.L_139:
        /* <DEDUP_REMOVED lines=134> */


	//----- nvinfo : EIATTR_MERCURY_ISA_VERSION
	.align		4
.L_140:
        /*0878*/ 	.byte	0x03, 0x5f
        /*087a*/ 	.short	0x0101


	//----- nvinfo : EIATTR_UNUSED_LOAD_BYTE_OFFSET
	.align		4
        /*087c*/ 	.byte	0x04, 0x44
        /*087e*/ 	.short	(.L_142 - .L_141)


	//   ....[0]....
.L_141:
        /*0880*/ 	.word	0x00000ab0
        /*0884*/ 	.word	0x0000fff0


	//   ....[1]....
        /*0888*/ 	.word	0x0001e970
        /*088c*/ 	.word	0x0000fff0


	//----- nvinfo : EIATTR_INT_WARP_WIDE_INSTR_OFFSETS
	.align		4
.L_142:
        /*0890*/ 	.byte	0x04, 0x31
        /*0892*/ 	.short	(.L_144 - .L_143)


	//   ....[0]....
.L_143:
        /*0894*/ 	.word	0x00000180


	//   ....[1]....
        /*0898*/ 	.word	0x00000220


	//   ....[2]....
        /*089c*/ 	.word	0x00000290


	//   ....[3]....
        /*08a0*/ 	.word	0x00024910


	//   ....[4]....
        /*08a4*/ 	.word	0x000249b0


	//   ....[5]....
        /*08a8*/ 	.word	0x000280c0


	//   ....[6]....
        /*08ac*/ 	.word	0x00028130


	//----- nvinfo : EIATTR_COOP_GROUP_MASK_REGIDS
	.align		4
.L_144:
        /*08b0*/ 	.byte	0x04, 0x29
        /*08b2*/ 	.short	(.L_146 - .L_145)


	//   ....[0]....
.L_145:
        /*08b4*/ 	.word	0xffffffff


	//   ....[1]....
        /*08b8*/ 	.word	0xffffffff


	//   ....[2]....
        /*08bc*/ 	.word	0xffffffff


	//   ....[3]....
        /*08c0*/ 	.word	0xffffffff


	//   ....[4]....
        /*08c4*/ 	.word	0xffffffff


	//   ....[5]....
        /*08c8*/ 	.word	0xffffffff


	//   ....[6]....
        /*08cc*/ 	.word	0xffffffff


	//   ....[7]....
        /*08d0*/ 	.word	0xffffffff


	//   ....[8]....
        /*08d4*/ 	.word	0xffffffff


	//   ....[9]....
        /*08d8*/ 	.word	0xffffffff


	//   ....[10]....
        /*08dc*/ 	.word	0xffffffff


	//   ....[11]....
        /*08e0*/ 	.word	0xffffffff


	//   ....[12]....
        /*08e4*/ 	.word	0xffffffff


	//   ....[13]....
        /*08e8*/ 	.word	0xffffffff


	//   ....[14]....
        /*08ec*/ 	.word	0xffffffff


	//   ....[15]....
        /*08f0*/ 	.word	0xffffffff


	//   ....[16]....
        /*08f4*/ 	.word	0xffffffff


	//   ....[17]....
        /*08f8*/ 	.word	0xffffffff


	//   ....[18]....
        /*08fc*/ 	.word	0xffffffff


	//   ....[19]....
        /*0900*/ 	.word	0xffffffff


	//   ....[20]....
        /*0904*/ 	.word	0xffffffff


	//   ....[21]....
        /*0908*/ 	.word	0xffffffff


	//   ....[22]....
        /*090c*/ 	.word	0xffffffff


	//   ....[23]....
        /*0910*/ 	.word	0xffffffff


	//   ....[24]....
        /*0914*/ 	.word	0xffffffff


	//   ....[25]....
        /*0918*/ 	.word	0xffffffff


	//   ....[26]....
        /*091c*/ 	.word	0xffffffff


	//   ....[27]....
        /*0920*/ 	.word	0xffffffff


	//   ....[28]....
        /*0924*/ 	.word	0xffffffff


	//   ....[29]....
        /*0928*/ 	.word	0xffffffff


	//   ....[30]....
        /*092c*/ 	.word	0xffffffff


	//   ....[31]....
        /*0930*/ 	.word	0xffffffff


	//   ....[32]....
        /*0934*/ 	.word	0xffffffff


	//   ....[33]....
        /*0938*/ 	.word	0xffffffff


	//   ....[34]....
        /*093c*/ 	.word	0xffffffff


	//   ....[35]....
        /*0940*/ 	.word	0xffffffff


	//   ....[36]....
        /*0944*/ 	.word	0xffffffff


	//   ....[37]....
        /*0948*/ 	.word	0xffffffff


	//   ....[38]....
        /*094c*/ 	.word	0xffffffff


	//   ....[39]....
        /*0950*/ 	.word	0xffffffff


	//   ....[40]....
        /*0954*/ 	.word	0xffffffff


	//   ....[41]....
        /*0958*/ 	.word	0xffffffff


	//   ....[42]....
        /*095c*/ 	.word	0xffffffff


	//   ....[43]....
        /*0960*/ 	.word	0xffffffff


	//   ....[44]....
        /*0964*/ 	.word	0xffffffff


	//   ....[45]....
        /*0968*/ 	.word	0xffffffff


	//   ....[46]....
        /*096c*/ 	.word	0xffffffff


	//   ....[47]....
        /*0970*/ 	.word	0xffffffff


	//   ....[48]....
        /*0974*/ 	.word	0xffffffff


	//   ....[49]....
        /*0978*/ 	.word	0xffffffff


	//   ....[50]....
        /*097c*/ 	.word	0xffffffff


	//   ....[51]....
        /*0980*/ 	.word	0xffffffff


	//   ....[52]....
        /*0984*/ 	.word	0xffffffff


	//   ....[53]....
        /*0988*/ 	.word	0xffffffff


	//   ....[54]....
        /*098c*/ 	.word	0xffffffff


	//   ....[55]....
        /*0990*/ 	.word	0xffffffff


	//   ....[56]....
        /*0994*/ 	.word	0xffffffff


	//   ....[57]....
        /*0998*/ 	.word	0xffffffff


	//   ....[58]....
        /*099c*/ 	.word	0xffffffff


	//   ....[59]....
        /*09a0*/ 	.word	0xffffffff


	//   ....[60]....
        /*09a4*/ 	.word	0xffffffff


	//   ....[61]....
        /*09a8*/ 	.word	0xffffffff


	//   ....[62]....
        /*09ac*/ 	.word	0xffffffff


	//   ....[63]....
        /*09b0*/ 	.word	0xffffffff


	//   ....[64]....
        /*09b4*/ 	.word	0xffffffff


	//   ....[65]....
        /*09b8*/ 	.word	0xffffffff


	//   ....[66]....
        /*09bc*/ 	.word	0xffffffff


	//   ....[67]....
        /*09c0*/ 	.word	0xffffffff


	//   ....[68]....
        /*09c4*/ 	.word	0xffffffff


	//   ....[69]....
        /*09c8*/ 	.word	0xffffffff


	//   ....[70]....
        /*09cc*/ 	.word	0xffffffff


	//   ....[71]....
        /*09d0*/ 	.word	0xffffffff


	//   ....[72]....
        /*09d4*/ 	.word	0xffffffff


	//   ....[73]....
        /*09d8*/ 	.word	0xffffffff


	//   ....[74]....
        /*09dc*/ 	.word	0xffffffff


	//   ....[75]....
        /*09e0*/ 	.word	0xffffffff


	//   ....[76]....
        /*09e4*/ 	.word	0xffffffff


	//   ....[77]....
        /*09e8*/ 	.word	0xffffffff


	//   ....[78]....
        /*09ec*/ 	.word	0xffffffff


	//   ....[79]....
        /*09f0*/ 	.word	0xffffffff


	//   ....[80]....
        /*09f4*/ 	.word	0xffffffff


	//   ....[81]....
        /*09f8*/ 	.word	0xffffffff


	//   ....[82]....
        /*09fc*/ 	.word	0xffffffff


	//   ....[83]....
        /*0a00*/ 	.word	0xffffffff


	//   ....[84]....
        /*0a04*/ 	.word	0xffffffff


	//   ....[85]....
        /*0a08*/ 	.word	0xffffffff


	//   ....[86]....
        /*0a0c*/ 	.word	0xffffffff


	//   ....[87]....
        /*0a10*/ 	.word	0xffffffff


	//   ....[88]....
        /*0a14*/ 	.word	0xffffffff


	//   ....[89]....
        /*0a18*/ 	.word	0xffffffff


	//   ....[90]....
        /*0a1c*/ 	.word	0xffffffff


	//   ....[91]....
        /*0a20*/ 	.word	0xffffffff


	//   ....[92]....
        /*0a24*/ 	.word	0xffffffff


	//   ....[93]....
        /*0a28*/ 	.word	0xffffffff


	//   ....[94]....
        /*0a2c*/ 	.word	0xffffffff


	//   ....[95]....
        /*0a30*/ 	.word	0xffffffff


	//   ....[96]....
        /*0a34*/ 	.word	0xffffffff


	//   ....[97]....
        /*0a38*/ 	.word	0xffffffff


	//   ....[98]....
        /*0a3c*/ 	.word	0xffffffff


	//   ....[99]....
        /*0a40*/ 	.word	0xffffffff


	//   ....[100]....
        /*0a44*/ 	.word	0xffffffff


	//   ....[101]....
        /*0a48*/ 	.word	0xffffffff


	//   ....[102]....
        /*0a4c*/ 	.word	0xffffffff


	//   ....[103]....
        /*0a50*/ 	.word	0xffffffff


	//   ....[104]....
        /*0a54*/ 	.word	0xffffffff


	//   ....[105]....
        /*0a58*/ 	.word	0xffffffff


	//   ....[106]....
        /*0a5c*/ 	.word	0x0500000f


	//   ....[107]....
        /*0a60*/ 	.word	0x0500000f


	//   ....[108]....
        /*0a64*/ 	.word	0x0500000f


	//   ....[109]....
        /*0a68*/ 	.word	0x0500000f


	//   ....[110]....
        /*0a6c*/ 	.word	0x0500000f


	//   ....[111]....
        /*0a70*/ 	.word	0x0500000f


	//   ....[112]....
        /*0a74*/ 	.word	0x0500000f


	//   ....[113]....
        /*0a78*/ 	.word	0x0500000f


	//   ....[114]....
        /*0a7c*/ 	.word	0x0500000f


	//   ....[115]....
        /*0a80*/ 	.word	0x0500000f


	//   ....[116]....
        /*0a84*/ 	.word	0x0500000f


	//   ....[117]....
        /*0a88*/ 	.word	0x0500000f


	//   ....[118]....
        /*0a8c*/ 	.word	0x0500000f


	//   ....[119]....
        /*0a90*/ 	.word	0x0500000f


	//   ....[120]....
        /*0a94*/ 	.word	0x0500000f


	//   ....[121]....
        /*0a98*/ 	.word	0x0500000f


	//   ....[122]....
        /*0a9c*/ 	.word	0x0500000f


	//   ....[123]....
        /*0aa0*/ 	.word	0x0500000f


	//   ....[124]....
        /*0aa4*/ 	.word	0x0500000f


	//   ....[125]....
        /*0aa8*/ 	.word	0x0500000f


	//   ....[126]....
        /*0aac*/ 	.word	0x0500000f


	//   ....[127]....
        /*0ab0*/ 	.word	0x0500000f


	//   ....[128]....
        /*0ab4*/ 	.word	0x0500000f


	//   ....[129]....
        /*0ab8*/ 	.word	0x0500000f


	//   ....[130]....
        /*0abc*/ 	.word	0x0500000f


	//   ....[131]....
        /*0ac0*/ 	.word	0x0500000f


	//   ....[132]....
        /*0ac4*/ 	.word	0x0500000f


	//   ....[133]....
        /*0ac8*/ 	.word	0x0500000f


	//   ....[134]....
        /*0acc*/ 	.word	0x0500000f


	//   ....[135]....
        /*0ad0*/ 	.word	0x0500000f


	//   ....[136]....
        /*0ad4*/ 	.word	0x0500000f


	//   ....[137]....
        /*0ad8*/ 	.word	0x0500000f


	//   ....[138]....
        /*0adc*/ 	.word	0x0500000f


	//   ....[139]....
        /*0ae0*/ 	.word	0x0500000f


	//   ....[140]....
        /*0ae4*/ 	.word	0x0500000f


	//   ....[141]....
        /*0ae8*/ 	.word	0x0500000f


	//   ....[142]....
        /*0aec*/ 	.word	0x0500000f


	//   ....[143]....
        /*0af0*/ 	.word	0x0500000f


	//   ....[144]....
        /*0af4*/ 	.word	0x0500000f


	//   ....[145]....
        /*0af8*/ 	.word	0x0500000f


	//   ....[146]....
        /*0afc*/ 	.word	0x0500000f


	//   ....[147]....
        /*0b00*/ 	.word	0x0500000f


	//   ....[148]....
        /*0b04*/ 	.word	0x0500000f


	//   ....[149]....
        /*0b08*/ 	.word	0x0500000f


	//   ....[150]....
        /*0b0c*/ 	.word	0x0500000f


	//   ....[151]....
        /*0b10*/ 	.word	0x0500000f


	//   ....[152]....
        /*0b14*/ 	.word	0x0500000f


	//   ....[153]....
        /*0b18*/ 	.word	0x0500000f


	//   ....[154]....
        /*0b1c*/ 	.word	0x0500000f


	//   ....[155]....
        /*0b20*/ 	.word	0x0500000f


	//   ....[156]....
        /*0b24*/ 	.word	0x0500000f


	//   ....[157]....
        /*0b28*/ 	.word	0x0500000f


	//   ....[158]....
        /*0b2c*/ 	.word	0x0500000f


	//   ....[159]....
        /*0b30*/ 	.word	0x0500000f


	//   ....[160]....
        /*0b34*/ 	.word	0x0500000f


	//   ....[161]....
        /*0b38*/ 	.word	0x0500000f


	//   ....[162]....
        /*0b3c*/ 	.word	0x0500000f


	//   ....[163]....
        /*0b40*/ 	.word	0x0500000f


	//   ....[164]....
        /*0b44*/ 	.word	0x0500000f


	//   ....[165]....
        /*0b48*/ 	.word	0x0500000f


	//   ....[166]....
        /*0b4c*/ 	.word	0x0500000f


	//   ....[167]....
        /*0b50*/ 	.word	0x0500000f


	//   ....[168]....
        /*0b54*/ 	.word	0x0500000f


	//   ....[169]....
        /*0b58*/ 	.word	0x0500000f


	//   ....[170]....
        /*0b5c*/ 	.word	0x0500000f


	//   ....[171]....
        /*0b60*/ 	.word	0x0500000f


	//----- nvinfo : EIATTR_COOP_GROUP_INSTR_OFFSETS
	.align		4
.L_146:
        /*0b64*/ 	.byte	0x04, 0x28
        /*0b66*/ 	.short	(.L_148 - .L_147)


	//   ....[0]....
.L_147:
        /*0b68*/ 	.word	0x00000060


	//   ....[1]....
        /*0b6c*/ 	.word	0x00000190


	//   ....[2]....
        /*0b70*/ 	.word	0x00000240


	//   ....[3]....
        /*0b74*/ 	.word	0x00000400


	//   ....[4]....
        /*0b78*/ 	.word	0x00000560


	//   ....[5]....
        /*0b7c*/ 	.word	0x00000680


	//   ....[6]....
        /*0b80*/ 	.word	0x000007e0


	//   ....[7]....
        /*0b84*/ 	.word	0x0000d010


	//   ....[8]....
        /*0b88*/ 	.word	0x0000d5d0


	//   ....[9]....
        /*0b8c*/ 	.word	0x0000d5e0


	//   ....[10]....
        /*0b90*/ 	.word	0x0000d5f0


	//   ....[11]....
        /*0b94*/ 	.word	0x0000d600


	//   ....[12]....
        /*0b98*/ 	.word	0x0000f080


	//   ....[13]....
        /*0b9c*/ 	.word	0x0000f090


	//   ....[14]....
        /*0ba0*/ 	.word	0x0000f0a0


	//   ....[15]....
        /*0ba4*/ 	.word	0x0000f0b0


	//   ....[16]....
        /*0ba8*/ 	.word	0x00015830


	//   ....[17]....
        /*0bac*/ 	.word	0x00015850


	//   ....[18]....
        /*0bb0*/ 	.word	0x00015cd0


	//   ....[19]....
        /*0bb4*/ 	.word	0x00015d10


	//   ....[20]....
        /*0bb8*/ 	.word	0x0001bdc0


	//   ....[21]....
        /*0bbc*/ 	.word	0x0001be20


	//   ....[22]....
        /*0bc0*/ 	.word	0x0001c770


	//   ....[23]....
        /*0bc4*/ 	.word	0x0001c7d0


	//   ....[24]....
        /*0bc8*/ 	.word	0x0001de40


	//   ....[25]....
        /*0bcc*/ 	.word	0x0001e2a0


	//   ....[26]....
        /*0bd0*/ 	.word	0x0001e2d0


	//   ....[27]....
        /*0bd4*/ 	.word	0x0001e2f0


	//   ....[28]....
        /*0bd8*/ 	.word	0x0001f520


	//   ....[29]....
        /*0bdc*/ 	.word	0x0001f540


	//   ....[30]....
        /*0be0*/ 	.word	0x0001f560


	//   ....[31]....
        /*0be4*/ 	.word	0x0001f570


	//   ....[32]....
        /*0be8*/ 	.word	0x0001fca0


	//   ....[33]....
        /*0bec*/ 	.word	0x0001fcb0


	//   ....[34]....
        /*0bf0*/ 	.word	0x0001fdc0


	//   ....[35]....
        /*0bf4*/ 	.word	0x0001fdd0


	//   ....[36]....
        /*0bf8*/ 	.word	0x0001fef0


	//   ....[37]....
        /*0bfc*/ 	.word	0x0001ff00


	//   ....[38]....
        /*0c00*/ 	.word	0x00020020


	//   ....[39]....
        /*0c04*/ 	.word	0x00020030


	//   ....[40]....
        /*0c08*/ 	.word	0x000205f0


	//   ....[41]....
        /*0c0c*/ 	.word	0x00020600


	//   ....[42]....
        /*0c10*/ 	.word	0x00020a90


	//   ....[43]....
        /*0c14*/ 	.word	0x00020aa0


	//   ....[44]....
        /*0c18*/ 	.word	0x00021820


	//   ....[45]....
        /*0c1c*/ 	.word	0x00021830


	//   ....[46]....
        /*0c20*/ 	.word	0x00021950


	//   ....[47]....
        /*0c24*/ 	.word	0x00021960


	//   ....[48]....
        /*0c28*/ 	.word	0x00021a80


	//   ....[49]....
        /*0c2c*/ 	.word	0x00021a90


	//   ....[50]....
        /*0c30*/ 	.word	0x00021bb0


	//   ....[51]....
        /*0c34*/ 	.word	0x00021bc0


	//   ....[52]....
        /*0c38*/ 	.word	0x00021d40


	//   ....[53]....
        /*0c3c*/ 	.word	0x00021f80


	//   ....[54]....
        /*0c40*/ 	.word	0x00021fb0


	//   ....[55]....
        /*0c44*/ 	.word	0x00021fe0


	//   ....[56]....
        /*0c48*/ 	.word	0x00022010


	//   ....[57]....
        /*0c4c*/ 	.word	0x00022040


	//   ....[58]....
        /*0c50*/ 	.word	0x00022070


	//   ....[59]....
        /*0c54*/ 	.word	0x00022220


	//   ....[60]....
        /*0c58*/ 	.word	0x00022250


	//   ....[61]....
        /*0c5c*/ 	.word	0x00022280


	//   ....[62]....
        /*0c60*/ 	.word	0x000222b0


	//   ....[63]....
        /*0c64*/ 	.word	0x000222e0


	//   ....[64]....
        /*0c68*/ 	.word	0x00022310


	//   ....[65]....
        /*0c6c*/ 	.word	0x000223a0


	//   ....[66]....
        /*0c70*/ 	.word	0x000223d0


	//   ....[67]....
        /*0c74*/ 	.word	0x000223e0


	//   ....[68]....
        /*0c78*/ 	.word	0x00022490


	//   ....[69]....
        /*0c7c*/ 	.word	0x00023540


	//   ....[70]....
        /*0c80*/ 	.word	0x00024f10


	//   ....[71]....
        /*0c84*/ 	.word	0x00025ad0


	//   ....[72]....
        /*0c88*/ 	.word	0x00025b00


	//   ....[73]....
        /*0c8c*/ 	.word	0x00025b20


	//   ....[74]....
        /*0c90*/ 	.word	0x00025b40


	//   ....[75]....
        /*0c94*/ 	.word	0x00025c50


	//   ....[76]....
        /*0c98*/ 	.word	0x00025c60


	//   ....[77]....
        /*0c9c*/ 	.word	0x00025cf0


	//   ....[78]....
        /*0ca0*/ 	.word	0x00025d00


	//   ....[79]....
        /*0ca4*/ 	.word	0x00025d90


	//   ....[80]....
        /*0ca8*/ 	.word	0x00025da0


	//   ....[81]....
        /*0cac*/ 	.word	0x00025e30


	//   ....[82]....
        /*0cb0*/ 	.word	0x00025e40


	//   ....[83]....
        /*0cb4*/ 	.word	0x00025ed0


	//   ....[84]....
        /*0cb8*/ 	.word	0x00025ee0


	//   ....[85]....
        /*0cbc*/ 	.word	0x00025f30


	//   ....[86]....
        /*0cc0*/ 	.word	0x00025f60


	//   ....[87]....
        /*0cc4*/ 	.word	0x00028810


	//   ....[88]....
        /*0cc8*/ 	.word	0x00028840


	//   ....[89]....
        /*0ccc*/ 	.word	0x000288b0


	//   ....[90]....
        /*0cd0*/ 	.word	0x000288e0


	//   ....[91]....
        /*0cd4*/ 	.word	0x00028910


	//   ....[92]....
        /*0cd8*/ 	.word	0x00028940


	//   ....[93]....
        /*0cdc*/ 	.word	0x00028970


	//   ....[94]....
        /*0ce0*/ 	.word	0x000289a0


	//   ....[95]....
        /*0ce4*/ 	.word	0x00028b70


	//   ....[96]....
        /*0ce8*/ 	.word	0x00028ba0


	//   ....[97]....
        /*0cec*/ 	.word	0x00028bd0


	//   ....[98]....
        /*0cf0*/ 	.word	0x00028c00


	//   ....[99]....
        /*0cf4*/ 	.word	0x00028c30


	//   ....[100]....
        /*0cf8*/ 	.word	0x00028c60


	//   ....[101]....
        /*0cfc*/ 	.word	0x00028d20


	//   ....[102]....
        /*0d00*/ 	.word	0x00028d40


	//   ....[103]....
        /*0d04*/ 	.word	0x00028d50


	//   ....[104]....
        /*0d08*/ 	.word	0x00028db0


	//   ....[105]....
        /*0d0c*/ 	.word	0x000294d0


	//   ....[106]....
        /*0d10*/ 	.word	0x000298e0


	//   ....[107]....
        /*0d14*/ 	.word	0x00029990


	//   ....[108]....
        /*0d18*/ 	.word	0x00029a20


	//   ....[109]....
        /*0d1c*/ 	.word	0x00029a70


	//   ....[110]....
        /*0d20*/ 	.word	0x00029ac0


	//   ....[111]....
        /*0d24*/ 	.word	0x00029ba0


	//   ....[112]....
        /*0d28*/ 	.word	0x00029c30


	//   ....[113]....
        /*0d2c*/ 	.word	0x00029c80


	//   ....[114]....
        /*0d30*/ 	.word	0x00029cd0


	//   ....[115]....
        /*0d34*/ 	.word	0x00029ee0


	//   ....[116]....
        /*0d38*/ 	.word	0x00029f30


	//   ....[117]....
        /*0d3c*/ 	.word	0x00029fc0


	//   ....[118]....
        /*0d40*/ 	.word	0x0002a050


	//   ....[119]....
        /*0d44*/ 	.word	0x0002a0e0


	//   ....[120]....
        /*0d48*/ 	.word	0x0002a170


	//   ....[121]....
        /*0d4c*/ 	.word	0x0002a200


	//   ....[122]....
        /*0d50*/ 	.word	0x0002a290


	//   ....[123]....
        /*0d54*/ 	.word	0x0002a310


	//   ....[124]....
        /*0d58*/ 	.word	0x0002a360


	//   ....[125]....
        /*0d5c*/ 	.word	0x0002a3f0


	//   ....[126]....
        /*0d60*/ 	.word	0x0002a480


	//   ....[127]....
        /*0d64*/ 	.word	0x0002a500


	//   ....[128]....
        /*0d68*/ 	.word	0x0002a550


	//   ....[129]....
        /*0d6c*/ 	.word	0x0002a5e0


	//   ....[130]....
        /*0d70*/ 	.word	0x0002a670


	//   ....[131]....
        /*0d74*/ 	.word	0x0002a700


	//   ....[132]....
        /*0d78*/ 	.word	0x0002a790


	//   ....[133]....
        /*0d7c*/ 	.word	0x0002a820


	//   ....[134]....
        /*0d80*/ 	.word	0x0002a8b0


	//   ....[135]....
        /*0d84*/ 	.word	0x0002a970


	//   ....[136]....
        /*0d88*/ 	.word	0x0002ac50


	//   ....[137]....
        /*0d8c*/ 	.word	0x0002ae30


	//   ....[138]....
        /*0d90*/ 	.word	0x0002ae80


	//   ....[139]....
        /*0d94*/ 	.word	0x0002afa0


	//   ....[140]....
        /*0d98*/ 	.word	0x0002aff0


	//   ....[141]....
        /*0d9c*/ 	.word	0x0002b120


	//   ....[142]....
        /*0da0*/ 	.word	0x0002b170


	//   ....[143]....
        /*0da4*/ 	.word	0x0002b290


	//   ....[144]....
        /*0da8*/ 	.word	0x0002b2e0


	//   ....[145]....
        /*0dac*/ 	.word	0x0002b400


	//   ....[146]....
        /*0db0*/ 	.word	0x0002b450


	//   ....[147]....
        /*0db4*/ 	.word	0x0002b570


	//   ....[148]....
        /*0db8*/ 	.word	0x0002b5c0


	//   ....[149]....
        /*0dbc*/ 	.word	0x0002b6c0


	//   ....[150]....
        /*0dc0*/ 	.word	0x0002b730


	//   ....[151]....
        /*0dc4*/ 	.word	0x0002b830


	//   ....[152]....
        /*0dc8*/ 	.word	0x0002b880


	//   ....[153]....
        /*0dcc*/ 	.word	0x0002bbb0


	//   ....[154]....
        /*0dd0*/ 	.word	0x0002bc50


	//   ....[155]....
        /*0dd4*/ 	.word	0x0002be00


	//   ....[156]....
        /*0dd8*/ 	.word	0x0002be80


	//   ....[157]....
        /*0ddc*/ 	.word	0x0002bf00


	//   ....[158]....
        /*0de0*/ 	.word	0x0002bf80


	//   ....[159]....
        /*0de4*/ 	.word	0x0002c000


	//   ....[160]....
        /*0de8*/ 	.word	0x0002c090


	//   ....[161]....
        /*0dec*/ 	.word	0x0002c130


	//   ....[162]....
        /*0df0*/ 	.word	0x0002c1e0


	//   ....[163]....
        /*0df4*/ 	.word	0x0002c260


	//   ....[164]....
        /*0df8*/ 	.word	0x0002c2e0


	//   ....[165]....
        /*0dfc*/ 	.word	0x0002c360


	//   ....[166]....
        /*0e00*/ 	.word	0x0002c3f0


	//   ....[167]....
        /*0e04*/ 	.word	0x0002c470


	//   ....[168]....
        /*0e08*/ 	.word	0x0002c510


	//   ....[169]....
        /*0e0c*/ 	.word	0x0002c560


	//   ....[170]....
        /*0e10*/ 	.word	0x0002c5f0


	//   ....[171]....
        /*0e14*/ 	.word	0x0002c720


	//----- nvinfo : EIATTR_REG_RECONFIG
	.align		4
.L_148:
        /*0e18*/ 	.byte	0x01, 0x54
	.zero		2


	//----- nvinfo : EIATTR_SYSCALL_OFFSETS
	.align		4
        /*0e1c*/ 	.byte	0x04, 0x46
        /*0e1e*/ 	.short	(.L_150 - .L_149)


	//   ....[0]....
.L_149:
        /*0e20*/ 	.word	0x00001dc0


	//   ....[1]....
        /*0e24*/ 	.word	0x00001f10


	//   ....[2]....
        /*0e28*/ 	.word	0x0000d1c0


	//   ....[3]....
        /*0e2c*/ 	.word	0x0000d530


	//   ....[4]....
        /*0e30*/ 	.word	0x00024b20


	//   ....[5]....
        /*0e34*/ 	.word	0x00024c70


	//   ....[6]....
        /*0e38*/ 	.word	0x00024d60


	//   ....[7]....
        /*0e3c*/ 	.word	0x000256a0


	//----- nvinfo : EIATTR_MBARRIER_INSTR_OFFSETS
	.align		4
.L_150:
        /*0e40*/ 	.byte	0x04, 0x39
        /*0e42*/ 	.short	(.L_152 - .L_151)


	//   ....[0]....
.L_151:
        /*0e44*/ 	.word	0x000002b0
        /*0e48*/ 	.word	0x000000ff
        /*0e4c*/ 	.word	0x00034800
        /*0e50*/ 	.short	0x0100
        /*0e52*/ 	.byte	0x08
	.zero		1


	//   ....[1]....
        /*0e54*/ 	.word	0x000002c0
        /*0e58*/ 	.word	0x000000ff
        /*0e5c*/ 	.word	0x00034820
        /*0e60*/ 	.short	0x0100
        /*0e62*/ 	.byte	0x08
	.zero		1


	//   ....[2]....
        /*0e64*/ 	.word	0x000003b0
        /*0e68*/ 	.word	0x000000ff
        /*0e6c*/ 	.word	0x00034830
        /*0e70*/ 	.short	0x0100
        /*0e72*/ 	.byte	0x08
	.zero		1


	//   ....[3]....
        /*0e74*/ 	.word	0x000003c0
        /*0e78*/ 	.word	0x000000ff
        /*0e7c*/ 	.word	0x00034840
        /*0e80*/ 	.short	0x0100
        /*0e82*/ 	.byte	0x08
	.zero		1


	//   ....[4]....
        /*0e84*/ 	.word	0x000003d0
        /*0e88*/ 	.word	0x000000ff
        /*0e8c*/ 	.word	0x00034838
        /*0e90*/ 	.short	0x0100
        /*0e92*/ 	.byte	0x08
	.zero		1


	//   ....[5]....
        /*0e94*/ 	.word	0x000003e0
        /*0e98*/ 	.word	0x000000ff
        /*0e9c*/ 	.word	0x00034848
        /*0ea0*/ 	.short	0x0100
        /*0ea2*/ 	.byte	0x08
	.zero		1


	//   ....[6]....
        /*0ea4*/ 	.word	0x00000510
        /*0ea8*/ 	.word	0x000000ff
        /*0eac*/ 	.word	0x00034850
        /*0eb0*/ 	.short	0x0100
        /*0eb2*/ 	.byte	0x08
	.zero		1


	//   ....[7]....
        /*0eb4*/ 	.word	0x00000520
        /*0eb8*/ 	.word	0x000000ff
        /*0ebc*/ 	.word	0x00034860
        /*0ec0*/ 	.short	0x0100
        /*0ec2*/ 	.byte	0x08
	.zero		1


	//   ....[8]....
        /*0ec4*/ 	.word	0x00000530
        /*0ec8*/ 	.word	0x000000ff
        /*0ecc*/ 	.word	0x00034858
        /*0ed0*/ 	.short	0x0100
        /*0ed2*/ 	.byte	0x08
	.zero		1


	//   ....[9]....
        /*0ed4*/ 	.word	0x00000540
        /*0ed8*/ 	.word	0x000000ff
        /*0edc*/ 	.word	0x00034868
        /*0ee0*/ 	.short	0x0100
        /*0ee2*/ 	.byte	0x08
	.zero		1


	//   ....[10]....
        /*0ee4*/ 	.word	0x00000630
        /*0ee8*/ 	.word	0x000000ff
        /*0eec*/ 	.word	0x00034870
        /*0ef0*/ 	.short	0x0100
        /*0ef2*/ 	.byte	0x06
	.zero		1


	//   ....[11]....
        /*0ef4*/ 	.word	0x00000640
        /*0ef8*/ 	.word	0x000000ff
        /*0efc*/ 	.word	0x00034880
        /*0f00*/ 	.short	0x0100
        /*0f02*/ 	.byte	0x06
	.zero		1


	//   ....[12]....
        /*0f04*/ 	.word	0x00000650
        /*0f08*/ 	.word	0x000000ff
        /*0f0c*/ 	.word	0x00034878
        /*0f10*/ 	.short	0x0100
        /*0f12*/ 	.byte	0x06
	.zero		1


	//   ....[13]....
        /*0f14*/ 	.word	0x00000660
        /*0f18*/ 	.word	0x000000ff
        /*0f1c*/ 	.word	0x00034888
        /*0f20*/ 	.short	0x0100
        /*0f22*/ 	.byte	0x06
	.zero		1


	//   ....[14]....
        /*0f24*/ 	.word	0x00000790
        /*0f28*/ 	.word	0x000000ff
        /*0f2c*/ 	.word	0x00034890
        /*0f30*/ 	.short	0x0100
        /*0f32*/ 	.byte	0x08
	.zero		1


	//   ....[15]....
        /*0f34*/ 	.word	0x000007a0
        /*0f38*/ 	.word	0x000000ff
        /*0f3c*/ 	.word	0x000348a0
        /*0f40*/ 	.short	0x0100
        /*0f42*/ 	.byte	0x08
	.zero		1


	//   ....[16]....
        /*0f44*/ 	.word	0x000007b0
        /*0f48*/ 	.word	0x000000ff
        /*0f4c*/ 	.word	0x00034898
        /*0f50*/ 	.short	0x0100
        /*0f52*/ 	.byte	0x08
	.zero		1


	//   ....[17]....
        /*0f54*/ 	.word	0x000007c0
        /*0f58*/ 	.word	0x000000ff
        /*0f5c*/ 	.word	0x000348a8
        /*0f60*/ 	.short	0x0100
        /*0f62*/ 	.byte	0x08
	.zero		1


	//   ....[18]....
        /*0f64*/ 	.word	0x000008f0
        /*0f68*/ 	.word	0x000000ff
        /*0f6c*/ 	.word	0x000348b0
        /*0f70*/ 	.short	0x0100
        /*0f72*/ 	.byte	0x08
	.zero		1


	//   ....[19]....
        /*0f74*/ 	.word	0x00000900
        /*0f78*/ 	.word	0x000000ff
        /*0f7c*/ 	.word	0x000348c0
        /*0f80*/ 	.short	0x0100
        /*0f82*/ 	.byte	0x08
	.zero		1


	//   ....[20]....
        /*0f84*/ 	.word	0x00000910
        /*0f88*/ 	.word	0x000000ff
        /*0f8c*/ 	.word	0x000348b8
        /*0f90*/ 	.short	0x0100
        /*0f92*/ 	.byte	0x08
	.zero		1


	//   ....[21]....
        /*0f94*/ 	.word	0x00000920
        /*0f98*/ 	.word	0x000000ff
        /*0f9c*/ 	.word	0x000348c8
        /*0fa0*/ 	.short	0x0100
        /*0fa2*/ 	.byte	0x08
	.zero		1


	//   ....[22]....
        /*0fa4*/ 	.word	0x00004210
        /*0fa8*/ 	.word	0x00000003
        /*0fac*/ 	.word	0x00034890
        /*0fb0*/ 	.short	0x010a
        /*0fb2*/ 	.byte	0x3f
	.zero		1


	//   ....[23]....
        /*0fb4*/ 	.word	0x00007f30
        /*0fb8*/ 	.word	0x00000003
        /*0fbc*/ 	.word	0x00034890
        /*0fc0*/ 	.short	0x010a
        /*0fc2*/ 	.byte	0x3f
	.zero		1


	//   ....[24]....
        /*0fc4*/ 	.word	0x0000b6c0
        /*0fc8*/ 	.word	0x00000003
        /*0fcc*/ 	.word	0x00034890
        /*0fd0*/ 	.short	0x010a
        /*0fd2*/ 	.byte	0x3f
	.zero		1


	//   ....[25]....
        /*0fd4*/ 	.word	0x0000c050
        /*0fd8*/ 	.word	0x0000002c
        /*0fdc*/ 	.word	0x00000000
        /*0fe0*/ 	.short	0x0101
        /*0fe2*/ 	.byte	0x3f
	.zero		1


	//   ....[26]....
        /*0fe4*/ 	.word	0x0000c090
        /*0fe8*/ 	.word	0x00000003
        /*0fec*/ 	.word	0x000348b0
        /*0ff0*/ 	.short	0x010a
        /*0ff2*/ 	.byte	0x3f
	.zero		1


	//   ....[27]....
        /*0ff4*/ 	.word	0x0000c9f0
        /*0ff8*/ 	.word	0x00000003
        /*0ffc*/ 	.word	0x00000000
        /*1000*/ 	.short	0x0101
        /*1002*/ 	.byte	0x3f
	.zero		1


	//   ....[28]....
        /*1004*/ 	.word	0x0000d250
        /*1008*/ 	.word	0x00000002
        /*100c*/ 	.word	0x00034800
        /*1010*/ 	.short	0x010a
        /*1012*/ 	.byte	0x3f
	.zero		1


	//   ....[29]....
        /*1014*/ 	.word	0x0000d2a0
        /*1018*/ 	.word	0x00000002
        /*101c*/ 	.word	0x00034800
        /*1020*/ 	.short	0x010a
        /*1022*/ 	.byte	0x3f
	.zero		1


	//   ....[30]....
        /*1024*/ 	.word	0x0000d8a0
        /*1028*/ 	.word	0x00000002
        /*102c*/ 	.word	0x00034800
        /*1030*/ 	.short	0x010a
        /*1032*/ 	.byte	0x3f
	.zero		1


	//   ....[31]....
        /*1034*/ 	.word	0x0000f290
        /*1038*/ 	.word	0x00000002
        /*103c*/ 	.word	0x00034800
        /*1040*/ 	.short	0x010a
        /*1042*/ 	.byte	0x3f
	.zero		1


	//   ....[32]....
        /*1044*/ 	.word	0x00011010
        /*1048*/ 	.word	0x00000000
        /*104c*/ 	.word	0x00034830
        /*1050*/ 	.short	0x010a
        /*1052*/ 	.byte	0x3f
	.zero		1


	//   ....[33]....
        /*1054*/ 	.word	0x00011090
        /*1058*/ 	.word	0x00000000
        /*105c*/ 	.word	0x00034830
        /*1060*/ 	.short	0x010a
        /*1062*/ 	.byte	0x3f
	.zero		1


	//   ....[34]....
        /*1064*/ 	.word	0x00016480
        /*1068*/ 	.word	0x00000003
        /*106c*/ 	.word	0x00000000
        /*1070*/ 	.short	0x0101
        /*1072*/ 	.byte	0x3f
	.zero		1


	//   ....[35]....
        /*1074*/ 	.word	0x000177a0
        /*1078*/ 	.word	0x00000007
        /*107c*/ 	.word	0x00034830
        /*1080*/ 	.short	0x010a
        /*1082*/ 	.byte	0x3f
	.zero		1


	//   ....[36]....
        /*1084*/ 	.word	0x000177f0
        /*1088*/ 	.word	0x00000007
        /*108c*/ 	.word	0x00034830
        /*1090*/ 	.short	0x010a
        /*1092*/ 	.byte	0x3f
	.zero		1


	//   ....[37]....
        /*1094*/ 	.word	0x0001ad10
        /*1098*/ 	.word	0x00000007
        /*109c*/ 	.word	0x00034850
        /*10a0*/ 	.short	0x010a
        /*10a2*/ 	.byte	0x3f
	.zero		1


	//   ....[38]....
        /*10a4*/ 	.word	0x0001ad50
        /*10a8*/ 	.word	0x00000007
        /*10ac*/ 	.word	0x00034850
        /*10b0*/ 	.short	0x010a
        /*10b2*/ 	.byte	0x3f
	.zero		1


	//   ....[39]....
        /*10b4*/ 	.word	0x0001ce90
        /*10b8*/ 	.word	0x00000083
        /*10bc*/ 	.word	0x00000000
        /*10c0*/ 	.short	0x0101
        /*10c2*/ 	.byte	0x3f
	.zero		1


	//   ....[40]....
        /*10c4*/ 	.word	0x0001d610
        /*10c8*/ 	.word	0x00000086
        /*10cc*/ 	.word	0x00000000
        /*10d0*/ 	.short	0x0101
        /*10d2*/ 	.byte	0x3f
	.zero		1


	//   ....[41]....
        /*10d4*/ 	.word	0x0001dd20
        /*10d8*/ 	.word	0x00000009
        /*10dc*/ 	.word	0x00034850
        /*10e0*/ 	.short	0x010a
        /*10e2*/ 	.byte	0x3f
	.zero		1


	//   ....[42]....
        /*10e4*/ 	.word	0x0001dda0
        /*10e8*/ 	.word	0x00000009
        /*10ec*/ 	.word	0x00034850
        /*10f0*/ 	.short	0x010a
        /*10f2*/ 	.byte	0x3f
	.zero		1


	//   ....[43]....
        /*10f4*/ 	.word	0x0001e4d0
        /*10f8*/ 	.word	0x00000008
        /*10fc*/ 	.word	0x00000000
        /*1100*/ 	.short	0x0101
        /*1102*/ 	.byte	0x3f
	.zero		1


	//   ....[44]....
        /*1104*/ 	.word	0x0001fbd0
        /*1108*/ 	.word	0x00000000
        /*110c*/ 	.word	0x00000000
        /*1110*/ 	.short	0x0101
        /*1112*/ 	.byte	0x3f
	.zero		1


	//   ....[45]....
        /*1114*/ 	.word	0x000203e0
        /*1118*/ 	.word	0x00000008
        /*111c*/ 	.word	0x00000000
        /*1120*/ 	.short	0x0101
        /*1122*/ 	.byte	0x3f
	.zero		1


	//   ....[46]....
        /*1124*/ 	.word	0x00023620
        /*1128*/ 	.word	0x00000012
        /*112c*/ 	.word	0x00034820
        /*1130*/ 	.short	0x010a
        /*1132*/ 	.byte	0x3f
	.zero		1


	//   ....[47]....
        /*1134*/ 	.word	0x000236f0
        /*1138*/ 	.word	0x00000005
        /*113c*/ 	.word	0x000348a0
        /*1140*/ 	.short	0x010a
        /*1142*/ 	.byte	0x3f
	.zero		1


	//   ....[48]....
        /*1144*/ 	.word	0x00023a30
        /*1148*/ 	.word	0x00000005
        /*114c*/ 	.word	0x000348c0
        /*1150*/ 	.short	0x010a
        /*1152*/ 	.byte	0x3f
	.zero		1


	//   ....[49]....
        /*1154*/ 	.word	0x00023ed0
        /*1158*/ 	.word	0x00000007
        /*115c*/ 	.word	0x000348a0
        /*1160*/ 	.short	0x010a
        /*1162*/ 	.byte	0x3f
	.zero		1


	//   ....[50]....
        /*1164*/ 	.word	0x00024200
        /*1168*/ 	.word	0x00000007
        /*116c*/ 	.word	0x000348c0
        /*1170*/ 	.short	0x010a
        /*1172*/ 	.byte	0x3f
	.zero		1


	//   ....[51]....
        /*1174*/ 	.word	0x00025190
        /*1178*/ 	.word	0x00000000
        /*117c*/ 	.word	0x00034840
        /*1180*/ 	.short	0x010a
        /*1182*/ 	.byte	0x3f
	.zero		1


	//   ....[52]....
        /*1184*/ 	.word	0x00026040
        /*1188*/ 	.word	0x00000012
        /*118c*/ 	.word	0x00034800
        /*1190*/ 	.short	0x0107
        /*1192*/ 	.byte	0x3f
	.zero		1


	//   ....[53]....
        /*1194*/ 	.word	0x00026150
        /*1198*/ 	.word	0x00000012
        /*119c*/ 	.word	0x00034800
        /*11a0*/ 	.short	0x0101
        /*11a2*/ 	.byte	0x3f
	.zero		1


	//   ....[54]....
        /*11a4*/ 	.word	0x00026170
        /*11a8*/ 	.word	0x00000012
        /*11ac*/ 	.word	0x00034820
        /*11b0*/ 	.short	0x010a
        /*11b2*/ 	.byte	0x3f
	.zero		1


	//   ....[55]....
        /*11b4*/ 	.word	0x00026540
        /*11b8*/ 	.word	0x00000003
        /*11bc*/ 	.word	0x00034840
        /*11c0*/ 	.short	0x010a
        /*11c2*/ 	.byte	0x3f
	.zero		1


	//   ....[56]....
        /*11c4*/ 	.word	0x000268e0
        /*11c8*/ 	.word	0x00000003
        /*11cc*/ 	.word	0x00000060
        /*11d0*/ 	.short	0x010a
        /*11d2*/ 	.byte	0x3f
	.zero		1


	//   ....[57]....
        /*11d4*/ 	.word	0x00026f80
        /*11d8*/ 	.word	0x00000003
        /*11dc*/ 	.word	0x00034840
        /*11e0*/ 	.short	0x010a
        /*11e2*/ 	.byte	0x3f
	.zero		1


	//   ....[58]....
        /*11e4*/ 	.word	0x00027320
        /*11e8*/ 	.word	0x00000002
        /*11ec*/ 	.word	0x00000060
        /*11f0*/ 	.short	0x010a
        /*11f2*/ 	.byte	0x3f
	.zero		1


	//   ....[59]....
        /*11f4*/ 	.word	0x00027900
        /*11f8*/ 	.word	0x00000002
        /*11fc*/ 	.word	0x00034840
        /*1200*/ 	.short	0x010a
        /*1202*/ 	.byte	0x3f
	.zero		1


	//   ....[60]....
        /*1204*/ 	.word	0x00027ca0
        /*1208*/ 	.word	0x00000002
        /*120c*/ 	.word	0x00000060
        /*1210*/ 	.short	0x010a
        /*1212*/ 	.byte	0x3f
	.zero		1


	//   ....[61]....
        /*1214*/ 	.word	0x00028230
        /*1218*/ 	.word	0x00000000
        /*121c*/ 	.word	0x00034860
        /*1220*/ 	.short	0x010a
        /*1222*/ 	.byte	0x3f
	.zero		1


	//   ....[62]....
        /*1224*/ 	.word	0x00029450
        /*1228*/ 	.word	0x00000000
        /*122c*/ 	.word	0x00034820
        /*1230*/ 	.short	0x010a
        /*1232*/ 	.byte	0x3f
	.zero		1


	//   ....[63]....
        /*1234*/ 	.word	0x00029630
        /*1238*/ 	.word	0x00000006
        /*123c*/ 	.word	0x00000000
        /*1240*/ 	.short	0x010a
        /*1242*/ 	.byte	0x3f
	.zero		1


	//   ....[64]....
        /*1244*/ 	.word	0x00029660
        /*1248*/ 	.word	0x00000007
        /*124c*/ 	.word	0x00000000
        /*1250*/ 	.short	0x010a
        /*1252*/ 	.byte	0x3f
	.zero		1


	//   ....[65]....
        /*1254*/ 	.word	0x000296c0
        /*1258*/ 	.word	0x00000004
        /*125c*/ 	.word	0x00000000
        /*1260*/ 	.short	0x010a
        /*1262*/ 	.byte	0x3f
	.zero		1


	//   ....[66]....
        /*1264*/ 	.word	0x000296f0
        /*1268*/ 	.word	0x00000003
        /*126c*/ 	.word	0x00000000
        /*1270*/ 	.short	0x010a
        /*1272*/ 	.byte	0x3f
	.zero		1


	//   ....[67]....
        /*1274*/ 	.word	0x00029750
        /*1278*/ 	.word	0x00000003
        /*127c*/ 	.word	0x00034890
        /*1280*/ 	.short	0x010a
        /*1282*/ 	.byte	0x3f
	.zero		1


	//   ....[68]....
        /*1284*/ 	.word	0x000297a0
        /*1288*/ 	.word	0x00000003
        /*128c*/ 	.word	0x00034890
        /*1290*/ 	.short	0x010a
        /*1292*/ 	.byte	0x3f
	.zero		1


	//   ....[69]....
        /*1294*/ 	.word	0x000297f0
        /*1298*/ 	.word	0x00000003
        /*129c*/ 	.word	0x00034890
        /*12a0*/ 	.short	0x010a
        /*12a2*/ 	.byte	0x3f
	.zero		1


	//   ....[70]....
        /*12a4*/ 	.word	0x00029840
        /*12a8*/ 	.word	0x00000003
        /*12ac*/ 	.word	0x000348b0
        /*12b0*/ 	.short	0x010a
        /*12b2*/ 	.byte	0x3f
	.zero		1


	//   ....[71]....
        /*12b4*/ 	.word	0x00029af0
        /*12b8*/ 	.word	0x00000002
        /*12bc*/ 	.word	0x00034800
        /*12c0*/ 	.short	0x010a
        /*12c2*/ 	.byte	0x3f
	.zero		1


	//   ....[72]....
        /*12c4*/ 	.word	0x00029d00
        /*12c8*/ 	.word	0x00000002
        /*12cc*/ 	.word	0x00034800
        /*12d0*/ 	.short	0x010a
        /*12d2*/ 	.byte	0x3f
	.zero		1


	//   ....[73]....
        /*12d4*/ 	.word	0x00029d50
        /*12d8*/ 	.word	0x00000000
        /*12dc*/ 	.word	0x00034830
        /*12e0*/ 	.short	0x010a
        /*12e2*/ 	.byte	0x3f
	.zero		1


	//   ....[74]....
        /*12e4*/ 	.word	0x00029da0
        /*12e8*/ 	.word	0x00000007
        /*12ec*/ 	.word	0x00034830
        /*12f0*/ 	.short	0x010a
        /*12f2*/ 	.byte	0x3f
	.zero		1


	//   ....[75]....
        /*12f4*/ 	.word	0x00029df0
        /*12f8*/ 	.word	0x00000007
        /*12fc*/ 	.word	0x00034850
        /*1300*/ 	.short	0x010a
        /*1302*/ 	.byte	0x3f
	.zero		1


	//   ....[76]....
        /*1304*/ 	.word	0x00029e40
        /*1308*/ 	.word	0x00000009
        /*130c*/ 	.word	0x00034850
        /*1310*/ 	.short	0x010a
        /*1312*/ 	.byte	0x3f
	.zero		1


	//   ....[77]....
        /*1314*/ 	.word	0x0002aa30
        /*1318*/ 	.word	0x00000012
        /*131c*/ 	.word	0x00034820
        /*1320*/ 	.short	0x010a
        /*1322*/ 	.byte	0x3f
	.zero		1


	//   ....[78]....
        /*1324*/ 	.word	0x0002aa80
        /*1328*/ 	.word	0x00000005
        /*132c*/ 	.word	0x000348a0
        /*1330*/ 	.short	0x010a
        /*1332*/ 	.byte	0x3f
	.zero		1


	//   ....[79]....
        /*1334*/ 	.word	0x0002aad0
        /*1338*/ 	.word	0x00000005
        /*133c*/ 	.word	0x000348c0
        /*1340*/ 	.short	0x010a
        /*1342*/ 	.byte	0x3f
	.zero		1


	//   ....[80]....
        /*1344*/ 	.word	0x0002ab20
        /*1348*/ 	.word	0x00000007
        /*134c*/ 	.word	0x000348a0
        /*1350*/ 	.short	0x010a
        /*1352*/ 	.byte	0x3f
	.zero		1


	//   ....[81]....
        /*1354*/ 	.word	0x0002ab70
        /*1358*/ 	.word	0x00000007
        /*135c*/ 	.word	0x000348c0
        /*1360*/ 	.short	0x010a
        /*1362*/ 	.byte	0x3f
	.zero		1


	//   ....[82]....
        /*1364*/ 	.word	0x0002ad10
        /*1368*/ 	.word	0x00000000
        /*136c*/ 	.word	0x00034840
        /*1370*/ 	.short	0x010a
        /*1372*/ 	.byte	0x3f
	.zero		1


	//   ....[83]....
        /*1374*/ 	.word	0x0002b8c0
        /*1378*/ 	.word	0x00000012
        /*137c*/ 	.word	0x00034820
        /*1380*/ 	.short	0x010a
        /*1382*/ 	.byte	0x3f
	.zero		1


	//   ....[84]....
        /*1384*/ 	.word	0x0002b910
        /*1388*/ 	.word	0x00000003
        /*138c*/ 	.word	0x00034840
        /*1390*/ 	.short	0x010a
        /*1392*/ 	.byte	0x3f
	.zero		1


	//   ....[85]....
        /*1394*/ 	.word	0x0002b960
        /*1398*/ 	.word	0x00000003
        /*139c*/ 	.word	0x00000060
        /*13a0*/ 	.short	0x010a
        /*13a2*/ 	.byte	0x3f
	.zero		1


	//   ....[86]....
        /*13a4*/ 	.word	0x0002b9b0
        /*13a8*/ 	.word	0x00000003
        /*13ac*/ 	.word	0x00034840
        /*13b0*/ 	.short	0x010a
        /*13b2*/ 	.byte	0x3f
	.zero		1


	//   ....[87]....
        /*13b4*/ 	.word	0x0002ba00
        /*13b8*/ 	.word	0x00000002
        /*13bc*/ 	.word	0x00000060
        /*13c0*/ 	.short	0x010a
        /*13c2*/ 	.byte	0x3f
	.zero		1


	//   ....[88]....
        /*13c4*/ 	.word	0x0002ba50
        /*13c8*/ 	.word	0x00000002
        /*13cc*/ 	.word	0x00034840
        /*13d0*/ 	.short	0x010a
        /*13d2*/ 	.byte	0x3f
	.zero		1


	//   ....[89]....
        /*13d4*/ 	.word	0x0002baa0
        /*13d8*/ 	.word	0x00000002
        /*13dc*/ 	.word	0x00000060
        /*13e0*/ 	.short	0x010a
        /*13e2*/ 	.byte	0x3f
	.zero		1


	//   ....[90]....
        /*13e4*/ 	.word	0x0002baf0
        /*13e8*/ 	.word	0x00000000
        /*13ec*/ 	.word	0x00034860
        /*13f0*/ 	.short	0x010a
        /*13f2*/ 	.byte	0x3f
	.zero		1


	//   ....[91]....
        /*13f4*/ 	.word	0x0002c640
        /*13f8*/ 	.word	0x00000000
        /*13fc*/ 	.word	0x00034820
        /*1400*/ 	.short	0x010a
        /*1402*/ 	.byte	0x3f
	.zero		1


	//   ....[92]....
        /*1404*/ 	.word	0x0002c7e0
        /*1408*/ 	.word	0x00000006
        /*140c*/ 	.word	0x00000000
        /*1410*/ 	.short	0x010a
        /*1412*/ 	.byte	0x3f
	.zero		1


	//   ....[93]....
        /*1414*/ 	.word	0x0002c830
        /*1418*/ 	.word	0x00000007
        /*141c*/ 	.word	0x00000000
        /*1420*/ 	.short	0x010a
        /*1422*/ 	.byte	0x3f
	.zero		1


	//   ....[94]....
        /*1424*/ 	.word	0x0002c880
        /*1428*/ 	.word	0x00000004
        /*142c*/ 	.word	0x00000000
        /*1430*/ 	.short	0x010a
        /*1432*/ 	.byte	0x3f
	.zero		1


	//----- nvinfo : EIATTR_NUM_MBARRIERS
	.align		4
.L_152:
        /*1434*/ 	.byte	0x03, 0x38
        /*1436*/ 	.short	0x0016


	//----- nvinfo : EIATTR_EXIT_INSTR_OFFSETS
	.align		4
        /*1438*/ 	.byte	0x04, 0x1c
        /*143a*/ 	.short	(.L_154 - .L_153)


	//   ....[0]....
.L_153:
        /*143c*/ 	.word	0x00029740


	//----- nvinfo : EIATTR_MAX_THREADS
	.align		4
.L_154:
        /*1440*/ 	.byte	0x04, 0x05
        /*1442*/ 	.short	(.L_156 - .L_155)
.L_155:
        /*1444*/ 	.word	0x00000180
        /*1448*/ 	.word	0x00000001
        /*144c*/ 	.word	0x00000001


	//----- nvinfo : EIATTR_CRS_STACK_SIZE
	.align		4
.L_156:
        /*1450*/ 	.byte	0x04, 0x1e
        /*1452*/ 	.short	(.L_158 - .L_157)
.L_157:
        /*1454*/ 	.word	0x00000000


	//----- nvinfo : EIATTR_CBANK_PARAM_SIZE
	.align		4
.L_158:
        /*1458*/ 	.byte	0x03, 0x19
        /*145a*/ 	.short	0x0af0


	//----- nvinfo : EIATTR_PARAM_CBANK
	.align		4
        /*145c*/ 	.byte	0x04, 0x0a
        /*145e*/ 	.short	(.L_160 - .L_159)
	.align		4
.L_159:
        /*1460*/ 	.word	index@(.nv.constant0._ZN7cutlass13device_kernelIN5flash11enable_sm90INS1_16FlashAttnFwdSm90INS1_25CollectiveMainloopFwdSm90ILi2EN4cute5tupleIJNS5_1CILi1EEES8_S8_EEENS6_IJNS7_ILi128EEENS7_ILi176EEESA_EEELi128ENS_10bfloat16_tEfNS_4arch4Sm90ELb0ELb0ELb1ELb1ELb0ELb1ELb0ELb1ELb1ELb1ELb1ELb0EEENS1_21CollectiveEpilogueFwdINS6_IJSA_SA_SB_EEES9_SD_SF_Li256ELb1ELb1ELb1ELb0EEENS1_36VarlenDynamicPersistentTileSchedulerILi128ELi176ELi256ELi128ELb1ELb1ELb1ELb0ELb1ELb1EEEEEEEEEvNT_6ParamsE)
        /*1464*/ 	.short	0x0210
        /*1466*/ 	.short	0x0af0


	//----- nvinfo : EIATTR_SW_WAR
	.align		4
.L_160:
        /*1468*/ 	.byte	0x04, 0x36
        /*146a*/ 	.short	(.L_162 - .L_161)
.L_161:
        /*146c*/ 	.word	0x00000008
.L_162:


//--------------------- .nv.info._ZN7cutlass13device_kernelIN5flash11enable_sm90INS1_16FlashAttnFwdSm90INS1_25CollectiveMainloopFwdSm90ILi2EN4cute5tupleIJNS5_1CILi1EEES8_S8_EEENS6_IJNS7_ILi128EEESA_SA_EEELi128ENS_10bfloat16_tEfNS_4arch4Sm90ELb0ELb1ELb1ELb0ELb0ELb0ELb0ELb1ELb1ELb1ELb1ELb0EEENS1_21CollectiveEpilogueFwdISB_S9_SC_SE_Li256ELb0ELb1ELb1ELb0EEENS1_19SingleTileSchedulerILb0ELb1ELb1ELi128EEEEEEEEEvNT_6ParamsE --------------------------
	.section	.nv.info._ZN7cutlass13device_kernelIN5flash11enable_sm90INS1_16FlashAttnFwdSm90INS1_25CollectiveMainloopFwdSm90ILi2EN4cute5tupleIJNS5_1CILi1EEES8_S8_EEENS6_IJNS7_ILi128EEESA_SA_EEELi128ENS_10bfloat16_tEfNS_4arch4Sm90ELb0ELb1ELb1ELb0ELb0ELb0ELb0ELb1ELb1ELb1ELb1ELb0EEENS1_21CollectiveEpilogueFwdISB_S9_SC_SE_Li256ELb0ELb1ELb1ELb0EEENS1_19SingleTileSchedulerILb0ELb1ELb1ELi128EEEEEEEEEvNT_6ParamsE,"",@"SHT_CUDA_INFO"
	.sectionflags	@""
	.align	4


	//----- nvinfo : EIATTR_CUDA_API_VERSION
	.align		4
        /*0000*/ 	.byte	0x04, 0x37
        /*0002*/ 	.short	(.L_164 - .L_163)
.L_163:
        /*0004*/ 	.word	0x00000082


	//----- nvinfo : EIATTR_KPARAM_INFO
	.align		4
.L_164:
        /*0008*/ 	.byte	0x04, 0x17
        /*000a*/ 	.short	(.L_166 - .L_165)
.L_165:
        /*000c*/ 	.word	0x00000000
        /*0010*/ 	.short	0x0000
        /*0012*/ 	.short	0x0070
        /*0014*/ 	.byte	0x00, 0xf0, 0x01, 0x28


	//----- nvinfo : EIATTR_SPARSE_MMA_MASK
	.align		4
.L_166:
        /*0018*/ 	.byte	0x03, 0x50
        /*001a*/ 	.short	0x0000


	//----- nvinfo : EIATTR_MAXREG_COUNT
	.align		4
        /*001c*/ 	.byte	0x03, 0x1b
        /*001e*/ 	.short	0x00a8


	//----- nvinfo : EIATTR_NUM_BARRIERS
	.align		4
        /*0020*/ 	.byte	0x02, 0x4c
        /*0022*/ 	.byte	0x10
	.zero		1


	//----- nvinfo : EIATTR_EXTERNS
	.align		4
        /*0024*/ 	.byte	0x04, 0x0f
        /*0026*/ 	.short	(.L_168 - .L_167)


	//   ....[0]....
	.align		4
.L_167:
        /*0028*/ 	.word	index@(__assertfail)


	//----- nvinfo : EIATTR_ANNOTATIONS
	.align		4
.L_168:
        /*002c*/ 	.byte	0x04, 0x55
        /*002e*/ 	.short	(.L_170 - .L_169)


	//   ....[0]....
.L_169:
        /* <DEDUP_REMOVED lines=9> */
        /*00b4*/ 	.byte	0x80, 0x40, 0x01, 0x00, 0x01, 0x00, 0x00, 0x00, 0xd0, 0x4c, 0x01, 0x00


	//----- nvinfo : EIATTR_MERCURY_ISA_VERSION
	.align		4
.L_170:
        /*00c0*/ 	.byte	0x03, 0x5f
        /*00c2*/ 	.short	0x0101


	//----- nvinfo : EIATTR_INT_WARP_WIDE_INSTR_OFFSETS
	.align		4
        /*00c4*/ 	.byte	0x04, 0x31
        /*00c6*/ 	.short	(.L_172 - .L_171)


	//   ....[0]....
.L_171:
        /*00c8*/ 	.word	0x00000120


	//   ....[1]....
        /*00cc*/ 	.word	0x000001c0


	//   ....[2]....
        /*00d0*/ 	.word	0x00000230


	//----- nvinfo : EIATTR_COOP_GROUP_MASK_REGIDS
	.align		4
.L_172:
        /*00d4*/ 	.byte	0x04, 0x29
        /*00d6*/ 	.short	(.L_174 - .L_173)


	//   ....[0]....
.L_173:
        /*00d8*/ 	.word	0xffffffff


	//   ....[1]....
        /*00dc*/ 	.word	0xffffffff


	//   ....[2]....
        /*00e0*/ 	.word	0xffffffff


	//   ....[3]....
        /*00e4*/ 	.word	0xffffffff


	//   ....[4]....
        /*00e8*/ 	.word	0xffffffff


	//   ....[5]....
        /*00ec*/ 	.word	0xffffffff


	//   ....[6]....
        /*00f0*/ 	.word	0xffffffff


	//   ....[7]....
        /*00f4*/ 	.word	0xffffffff


	//   ....[8]....
        /*00f8*/ 	.word	0xffffffff


	//   ....[9]....
        /*00fc*/ 	.word	0xffffffff


	//   ....[10]....
        /*0100*/ 	.word	0xffffffff


	//   ....[11]....
        /*0104*/ 	.word	0xffffffff


	//   ....[12]....
        /*0108*/ 	.word	0xffffffff


	//   ....[13]....
        /*010c*/ 	.word	0xffffffff


	//   ....[14]....
        /*0110*/ 	.word	0xffffffff


	//   ....[15]....
        /*0114*/ 	.word	0xffffffff


	//   ....[16]....
        /*0118*/ 	.word	0xffffffff


	//   ....[17]....
        /*011c*/ 	.word	0xffffffff


	//   ....[18]....
        /*0120*/ 	.word	0xffffffff


	//   ....[19]....
        /*0124*/ 	.word	0xffffffff


	//   ....[20]....
        /*0128*/ 	.word	0xffffffff


	//   ....[21]....
        /*012c*/ 	.word	0xffffffff


	//   ....[22]....
        /*0130*/ 	.word	0xffffffff


	//   ....[23]....
        /*0134*/ 	.word	0xffffffff


	//   ....[24]....
        /*0138*/ 	.word	0xffffffff


	//   ....[25]....
        /*013c*/ 	.word	0xffffffff


	//   ....[26]....
        /*0140*/ 	.word	0xffffffff


	//   ....[27]....
        /*0144*/ 	.word	0xffffffff


	//   ....[28]....
        /*0148*/ 	.word	0xffffffff


	//   ....[29]....
        /*014c*/ 	.word	0xffffffff


	//   ....[30]....
        /*0150*/ 	.word	0xffffffff


	//   ....[31]....
        /*0154*/ 	.word	0xffffffff


	//   ....[32]....
        /*0158*/ 	.word	0xffffffff


	//   ....[33]....
        /*015c*/ 	.word	0xffffffff


	//   ....[34]....
        /*0160*/ 	.word	0xffffffff


	//   ....[35]....
        /*0164*/ 	.word	0xffffffff


	//   ....[36]....
        /*0168*/ 	.word	0xffffffff


	//   ....[37]....
        /*016c*/ 	.word	0xffffffff


	//   ....[38]....
        /*0170*/ 	.word	0xffffffff


	//   ....[39]....
        /*0174*/ 	.word	0xffffffff


	//   ....[40]....
        /*0178*/ 	.word	0xffffffff


	//   ....[41]....
        /*017c*/ 	.word	0xffffffff


	//   ....[42]....
        /*0180*/ 	.word	0xffffffff


	//   ....[43]....
        /*0184*/ 	.word	0xffffffff


	//   ....[44]....
        /*0188*/ 	.word	0xffffffff


	//   ....[45]....
        /*018c*/ 	.word	0xffffffff


	//   ....[46]....
        /*0190*/ 	.word	0xffffffff


	//   ....[47]....
        /*0194*/ 	.word	0xffffffff


	//   ....[48]....
        /*0198*/ 	.word	0xffffffff


	//   ....[49]....
        /*019c*/ 	.word	0xffffffff


	//   ....[50]....
        /*01a0*/ 	.word	0xffffffff


	//   ....[51]....
        /*01a4*/ 	.word	0xffffffff


	//   ....[52]....
        /*01a8*/ 	.word	0xffffffff


	//   ....[53]....
        /*01ac*/ 	.word	0xffffffff


	//   ....[54]....
        /*01b0*/ 	.word	0xffffffff


	//   ....[55]....
        /*01b4*/ 	.word	0xffffffff


	//   ....[56]....
        /*01b8*/ 	.word	0xffffffff


	//   ....[57]....
        /*01bc*/ 	.word	0xffffffff


	//   ....[58]....
        /*01c0*/ 	.word	0xffffffff


	//   ....[59]....
        /*01c4*/ 	.word	0xffffffff


	//   ....[60]....
        /*01c8*/ 	.word	0xffffffff


	//   ....[61]....
        /*01cc*/ 	.word	0x0500000f


	//   ....[62]....
        /*01d0*/ 	.word	0x0500000f


	//   ....[63]....
        /*01d4*/ 	.word	0x0500000f


	//   ....[64]....
        /*01d8*/ 	.word	0x0500000f


	//   ....[65]....
        /*01dc*/ 	.word	0x0500000f


	//   ....[66]....
        /*01e0*/ 	.word	0x0500000f


	//   ....[67]....
        /*01e4*/ 	.word	0x0500000f


	//   ....[68]....
        /*01e8*/ 	.word	0x0500000f


	//   ....[69]....
        /*01ec*/ 	.word	0x0500000f


	//   ....[70]....
        /*01f0*/ 	.word	0x0500000f


	//   ....[71]....
        /*01f4*/ 	.word	0x0500000f


	//   ....[72]....
        /*01f8*/ 	.word	0x0500000f


	//   ....[73]....
        /*01fc*/ 	.word	0x0500000f


	//   ....[74]....
        /*0200*/ 	.word	0x0500000f


	//   ....[75]....
        /*0204*/ 	.word	0x0500000f


	//   ....[76]....
        /*0208*/ 	.word	0x0500000f


	//   ....[77]....
        /*020c*/ 	.word	0x0500000f


	//   ....[78]....
        /*0210*/ 	.word	0x0500000f


	//----- nvinfo : EIATTR_COOP_GROUP_INSTR_OFFSETS
	.align		4
.L_174:
        /*0214*/ 	.byte	0x04, 0x28
        /*0216*/ 	.short	(.L_176 - .L_175)


	//   ....[0]....
.L_175:
        /*0218*/ 	.word	0x00000060


	//   ....[1]....
        /*021c*/ 	.word	0x00000130


	//   ....[2]....
        /*0220*/ 	.word	0x000001e0


	//   ....[3]....
        /*0224*/ 	.word	0x000003a0


	//   ....[4]....
        /*0228*/ 	.word	0x00000500


	//   ....[5]....
        /*022c*/ 	.word	0x00000620


	//   ....[6]....
        /*0230*/ 	.word	0x00000780


	//   ....[7]....
        /*0234*/ 	.word	0x000014b0


	//   ....[8]....
        /*0238*/ 	.word	0x00001fb0


	//   ....[9]....
        /*023c*/ 	.word	0x000028b0


	//   ....[10]....
        /*0240*/ 	.word	0x00003940


	//   ....[11]....
        /*0244*/ 	.word	0x00003a00


	//   ....[12]....
        /*0248*/ 	.word	0x00004460


	//   ....[13]....
        /*024c*/ 	.word	0x000044f0


	//   ....[14]....
        /*0250*/ 	.word	0x00006170


	//   ....[15]....
        /*0254*/ 	.word	0x00006560


	//   ....[16]....
        /*0258*/ 	.word	0x00007130


	//   ....[17]....
        /*025c*/ 	.word	0x000071f0


	//   ....[18]....
        /*0260*/ 	.word	0x00007ad0


	//   ....[19]....
        /*0264*/ 	.word	0x00007b30


	//   ....[20]....
        /*0268*/ 	.word	0x00009e30


	//   ....[21]....
        /*026c*/ 	.word	0x00009e50


	//   ....[22]....
        /*0270*/ 	.word	0x0000a570


	//   ....[23]....
        /*0274*/ 	.word	0x0000a600


	//   ....[24]....
        /*0278*/ 	.word	0x0000c5f0


	//   ....[25]....
        /*027c*/ 	.word	0x0000c880


	//   ....[26]....
        /*0280*/ 	.word	0x0000d450


	//   ....[27]....
        /*0284*/ 	.word	0x0000d550


	//   ....[28]....
        /*0288*/ 	.word	0x0000de30


	//   ....[29]....
        /*028c*/ 	.word	0x0000ded0


	//   ....[30]....
        /*0290*/ 	.word	0x0000ef40


	//   ....[31]....
        /*0294*/ 	.word	0x0000ef70


	//   ....[32]....
        /*0298*/ 	.word	0x0000f050


	//   ....[33]....
        /*029c*/ 	.word	0x0000f060


	//   ....[34]....
        /*02a0*/ 	.word	0x0000ff40


	//   ....[35]....
        /*02a4*/ 	.word	0x0000ff80


	//   ....[36]....
        /*02a8*/ 	.word	0x0000ffc0


	//   ....[37]....
        /*02ac*/ 	.word	0x00010000


	//   ....[38]....
        /*02b0*/ 	.word	0x00010010


	//   ....[39]....
        /*02b4*/ 	.word	0x00010030


	//   ....[40]....
        /*02b8*/ 	.word	0x00010670


	//   ....[41]....
        /*02bc*/ 	.word	0x00010680


	//   ....[42]....
        /*02c0*/ 	.word	0x00011080


	//   ....[43]....
        /*02c4*/ 	.word	0x00011f10


	//   ....[44]....
        /*02c8*/ 	.word	0x00012810


	//   ....[45]....
        /*02cc*/ 	.word	0x00012840


	//   ....[46]....
        /*02d0*/ 	.word	0x00012870


	//   ....[47]....
        /*02d4*/ 	.word	0x00012920


	//   ....[48]....
        /*02d8*/ 	.word	0x00012940


	//   ....[49]....
        /*02dc*/ 	.word	0x00012970


	//   ....[50]....
        /*02e0*/ 	.word	0x000129f0


	//   ....[51]....
        /*02e4*/ 	.word	0x00012a20


	//   ....[52]....
        /*02e8*/ 	.word	0x00012a80


	//   ....[53]....
        /*02ec*/ 	.word	0x00012ab0


	//   ....[54]....
        /*02f0*/ 	.word	0x00012b20


	//   ....[55]....
        /*02f4*/ 	.word	0x00012b50


	//   ....[56]....
        /*02f8*/ 	.word	0x00012bc0


	//   ....[57]....
        /*02fc*/ 	.word	0x00012bf0


	//   ....[58]....
        /*0300*/ 	.word	0x00012c70


	//   ....[59]....
        /*0304*/ 	.word	0x00012cb0


	//   ....[60]....
        /*0308*/ 	.word	0x00014c60


	//   ....[61]....
        /*030c*/ 	.word	0x00015280


	//   ....[62]....
        /*0310*/ 	.word	0x000153f0


	//   ....[63]....
        /*0314*/ 	.word	0x00015440


	//   ....[64]....
        /*0318*/ 	.word	0x00015590


	//   ....[65]....
        /*031c*/ 	.word	0x00015600


	//   ....[66]....
        /*0320*/ 	.word	0x00015670


	//   ....[67]....
        /*0324*/ 	.word	0x00015750


	//   ....[68]....
        /*0328*/ 	.word	0x000157c0


	//   ....[69]....
        /*032c*/ 	.word	0x000158a0


	//   ....[70]....
        /*0330*/ 	.word	0x00015910


	//   ....[71]....
        /*0334*/ 	.word	0x000159f0


	//   ....[72]....
        /*0338*/ 	.word	0x00015a60


	//   ....[73]....
        /*033c*/ 	.word	0x00015b40


	//   ....[74]....
        /*0340*/ 	.word	0x00015bb0


	//   ....[75]....
        /*0344*/ 	.word	0x00015c80


	//   ....[76]....
        /*0348*/ 	.word	0x00015cf0


	//   ....[77]....
        /*034c*/ 	.word	0x00015da0


	//   ....[78]....
        /*0350*/ 	.word	0x000161a0


	//----- nvinfo : EIATTR_REG_RECONFIG
	.align		4
.L_176:
        /*0354*/ 	.byte	0x01, 0x54
	.zero		2


	//----- nvinfo : EIATTR_SYSCALL_OFFSETS
	.align		4
        /*0358*/ 	.byte	0x04, 0x46
        /*035a*/ 	.short	(.L_178 - .L_177)


	//   ....[0]....
.L_177:
        /*035c*/ 	.word	0x00001670


	//   ....[1]....
        /*0360*/ 	.word	0x00011b90


	//   ....[2]....
        /*0364*/ 	.word	0x00011cd0


	//   ....[3]....
        /*0368*/ 	.word	0x00011dc0


	//   ....[4]....
        /*036c*/ 	.word	0x00012480


	//----- nvinfo : EIATTR_MBARRIER_INSTR_OFFSETS
	.align		4
.L_178:
        /*0370*/ 	.byte	0x04, 0x39
        /*0372*/ 	.short	(.L_180 - .L_179)


	//   ....[0]....
.L_179:
        /*0374*/ 	.word	0x00000250
        /*0378*/ 	.word	0x000000ff
        /*037c*/ 	.word	0x00028800
        /*0380*/ 	.short	0x0100
        /*0382*/ 	.byte	0x08
	.zero		1


	//   ....[1]....
        /*0384*/ 	.word	0x00000260
        /*0388*/ 	.word	0x000000ff
        /*038c*/ 	.word	0x00028820
        /*0390*/ 	.short	0x0100
        /*0392*/ 	.byte	0x08
	.zero		1


	//   ....[2]....
        /*0394*/ 	.word	0x00000350
        /*0398*/ 	.word	0x000000ff
        /*039c*/ 	.word	0x00028830
        /*03a0*/ 	.short	0x0100
        /*03a2*/ 	.byte	0x08
	.zero		1


	//   ....[3]....
        /*03a4*/ 	.word	0x00000360
        /*03a8*/ 	.word	0x000000ff
        /*03ac*/ 	.word	0x00028840
        /*03b0*/ 	.short	0x0100
        /*03b2*/ 	.byte	0x08
	.zero		1


	//   ....[4]....
        /*03b4*/ 	.word	0x00000370
        /*03b8*/ 	.word	0x000000ff
        /*03bc*/ 	.word	0x00028838
        /*03c0*/ 	.short	0x0100
        /*03c2*/ 	.byte	0x08
	.zero		1


	//   ....[5]....
        /*03c4*/ 	.word	0x00000380
        /*03c8*/ 	.word	0x000000ff
        /*03cc*/ 	.word	0x00028848
        /*03d0*/ 	.short	0x0100
        /*03d2*/ 	.byte	0x08
	.zero		1


	//   ....[6]....
        /*03d4*/ 	.word	0x000004b0
        /*03d8*/ 	.word	0x000000ff
        /*03dc*/ 	.word	0x00028850
        /*03e0*/ 	.short	0x0100
        /*03e2*/ 	.byte	0x08
	.zero		1


	//   ....[7]....
        /*03e4*/ 	.word	0x000004c0
        /*03e8*/ 	.word	0x000000ff
        /*03ec*/ 	.word	0x00028860
        /*03f0*/ 	.short	0x0100
        /*03f2*/ 	.byte	0x08
	.zero		1


	//   ....[8]....
        /*03f4*/ 	.word	0x000004d0
        /*03f8*/ 	.word	0x000000ff
        /*03fc*/ 	.word	0x00028858
        /*0400*/ 	.short	0x0100
        /*0402*/ 	.byte	0x08
	.zero		1


	//   ....[9]....
        /*0404*/ 	.word	0x000004e0
        /*0408*/ 	.word	0x000000ff
        /*040c*/ 	.word	0x00028868
        /*0410*/ 	.short	0x0100
        /*0412*/ 	.byte	0x08
	.zero		1


	//   ....[10]....
        /*0414*/ 	.word	0x000005d0
        /*0418*/ 	.word	0x000000ff
        /*041c*/ 	.word	0x00028870
        /*0420*/ 	.short	0x0100
        /*0422*/ 	.byte	0x06
	.zero		1


	//   ....[11]....
        /*0424*/ 	.word	0x000005e0
        /*0428*/ 	.word	0x000000ff
        /*042c*/ 	.word	0x00028880
        /*0430*/ 	.short	0x0100
        /*0432*/ 	.byte	0x06
	.zero		1


	//   ....[12]....
        /*0434*/ 	.word	0x000005f0
        /*0438*/ 	.word	0x000000ff
        /*043c*/ 	.word	0x00028878
        /*0440*/ 	.short	0x0100
        /*0442*/ 	.byte	0x06
	.zero		1


	//   ....[13]....
        /*0444*/ 	.word	0x00000600
        /*0448*/ 	.word	0x000000ff
        /*044c*/ 	.word	0x00028888
        /*0450*/ 	.short	0x0100
        /*0452*/ 	.byte	0x06
	.zero		1


	//   ....[14]....
        /*0454*/ 	.word	0x00000730
        /*0458*/ 	.word	0x000000ff
        /*045c*/ 	.word	0x00028890
        /*0460*/ 	.short	0x0100
        /*0462*/ 	.byte	0x08
	.zero		1


	//   ....[15]....
        /*0464*/ 	.word	0x00000740
        /*0468*/ 	.word	0x000000ff
        /*046c*/ 	.word	0x000288a0
        /*0470*/ 	.short	0x0100
        /*0472*/ 	.byte	0x08
	.zero		1


	//   ....[16]....
        /*0474*/ 	.word	0x00000750
        /*0478*/ 	.word	0x000000ff
        /*047c*/ 	.word	0x00028898
        /*0480*/ 	.short	0x0100
        /*0482*/ 	.byte	0x08
	.zero		1


	//   ....[17]....
        /*0484*/ 	.word	0x00000760
        /*0488*/ 	.word	0x000000ff
        /*048c*/ 	.word	0x000288a8
        /*0490*/ 	.short	0x0100
        /*0492*/ 	.byte	0x08
	.zero		1


	//   ....[18]....
        /*0494*/ 	.word	0x00000890
        /*0498*/ 	.word	0x000000ff
        /*049c*/ 	.word	0x000288b0
        /*04a0*/ 	.short	0x0100
        /*04a2*/ 	.byte	0x08
	.zero		1


	//   ....[19]....
        /*04a4*/ 	.word	0x000008a0
        /*04a8*/ 	.word	0x000000ff
        /*04ac*/ 	.word	0x000288c0
        /*04b0*/ 	.short	0x0100
        /*04b2*/ 	.byte	0x08
	.zero		1


	//   ....[20]....
        /*04b4*/ 	.word	0x000008b0
        /*04b8*/ 	.word	0x000000ff
        /*04bc*/ 	.word	0x000288b8
        /*04c0*/ 	.short	0x0100
        /*04c2*/ 	.byte	0x08
	.zero		1


	//   ....[21]....
        /*04c4*/ 	.word	0x000008c0
        /*04c8*/ 	.word	0x000000ff
        /*04cc*/ 	.word	0x000288c8
        /*04d0*/ 	.short	0x0100
        /*04d2*/ 	.byte	0x08
	.zero		1


	//   ....[22]....
        /*04d4*/ 	.word	0x000016a0
        /*04d8*/ 	.word	0x000000ff
        /*04dc*/ 	.word	0x00028800
        /*04e0*/ 	.short	0x010a
        /*04e2*/ 	.byte	0x24
	.zero		1


	//   ....[23]....
        /*04e4*/ 	.word	0x00001700
        /*04e8*/ 	.word	0x000000ff
        /*04ec*/ 	.word	0x00028830
        /*04f0*/ 	.short	0x010a
        /*04f2*/ 	.byte	0x24
	.zero		1


	//   ....[24]....
        /*04f4*/ 	.word	0x00001790
        /*04f8*/ 	.word	0x000000ff
        /*04fc*/ 	.word	0x00028830
        /*0500*/ 	.short	0x010a
        /*0502*/ 	.byte	0x24
	.zero		1


	//   ....[25]....
        /*0504*/ 	.word	0x000022d0
        /*0508*/ 	.word	0x0000000b
        /*050c*/ 	.word	0x00000000
        /*0510*/ 	.short	0x0101
        /*0512*/ 	.byte	0x3f
	.zero		1


	//   ....[26]....
        /*0514*/ 	.word	0x000053d0
        /*0518*/ 	.word	0x000000ff
        /*051c*/ 	.word	0x00028830
        /*0520*/ 	.short	0x010a
        /*0522*/ 	.byte	0x0a
	.zero		1


	//   ....[27]....
        /*0524*/ 	.word	0x00005410
        /*0528*/ 	.word	0x000000ff
        /*052c*/ 	.word	0x00028830
        /*0530*/ 	.short	0x010a
        /*0532*/ 	.byte	0x0a
	.zero		1


	//   ....[28]....
        /*0534*/ 	.word	0x00005740
        /*0538*/ 	.word	0x000000ff
        /*053c*/ 	.word	0x00028850
        /*0540*/ 	.short	0x010a
        /*0542*/ 	.byte	0x0a
	.zero		1


	//   ....[29]....
        /*0544*/ 	.word	0x00005780
        /*0548*/ 	.word	0x000000ff
        /*054c*/ 	.word	0x00028850
        /*0550*/ 	.short	0x010a
        /*0552*/ 	.byte	0x0a
	.zero		1


	//   ....[30]....
        /*0554*/ 	.word	0x00006330
        /*0558*/ 	.word	0x00000037
        /*055c*/ 	.word	0x00000000
        /*0560*/ 	.short	0x0101
        /*0562*/ 	.byte	0x3f
	.zero		1


	//   ....[31]....
        /*0564*/ 	.word	0x00008000
        /*0568*/ 	.word	0x0000001b
        /*056c*/ 	.word	0x00000000
        /*0570*/ 	.short	0x0101
        /*0572*/ 	.byte	0x3f
	.zero		1


	//   ....[32]....
        /*0574*/ 	.word	0x00008ed0
        /*0578*/ 	.word	0x000000ff
        /*057c*/ 	.word	0x00028830
        /*0580*/ 	.short	0x010a
        /*0582*/ 	.byte	0x0a
	.zero		1


	//   ....[33]....
        /*0584*/ 	.word	0x00008f10
        /*0588*/ 	.word	0x000000ff
        /*058c*/ 	.word	0x00028830
        /*0590*/ 	.short	0x010a
        /*0592*/ 	.byte	0x0a
	.zero		1


	//   ....[34]....
        /*0594*/ 	.word	0x00009240
        /*0598*/ 	.word	0x000000ff
        /*059c*/ 	.word	0x00028850
        /*05a0*/ 	.short	0x010a
        /*05a2*/ 	.byte	0x0a
	.zero		1


	//   ....[35]....
        /*05a4*/ 	.word	0x00009280
        /*05a8*/ 	.word	0x000000ff
        /*05ac*/ 	.word	0x00028850
        /*05b0*/ 	.short	0x010a
        /*05b2*/ 	.byte	0x0a
	.zero		1


	//   ....[36]....
        /*05b4*/ 	.word	0x0000ac00
        /*05b8*/ 	.word	0x0000001d
        /*05bc*/ 	.word	0x00000000
        /*05c0*/ 	.short	0x0101
        /*05c2*/ 	.byte	0x3f
	.zero		1


	//   ....[37]....
        /*05c4*/ 	.word	0x0000acb0
        /*05c8*/ 	.word	0x00000021
        /*05cc*/ 	.word	0x00000000
        /*05d0*/ 	.short	0x0101
        /*05d2*/ 	.byte	0x3f
	.zero		1


	//   ....[38]....
        /*05d4*/ 	.word	0x0000b720
        /*05d8*/ 	.word	0x000000ff
        /*05dc*/ 	.word	0x00028830
        /*05e0*/ 	.short	0x010a
        /*05e2*/ 	.byte	0x0a
	.zero		1


	//   ....[39]....
        /*05e4*/ 	.word	0x0000b760
        /*05e8*/ 	.word	0x000000ff
        /*05ec*/ 	.word	0x00028830
        /*05f0*/ 	.short	0x010a
        /*05f2*/ 	.byte	0x0a
	.zero		1


	//   ....[40]....
        /*05f4*/ 	.word	0x0000ba80
        /*05f8*/ 	.word	0x000000ff
        /*05fc*/ 	.word	0x00028850
        /*0600*/ 	.short	0x010a
        /*0602*/ 	.byte	0x0a
	.zero		1


	//   ....[41]....
        /*0604*/ 	.word	0x0000bac0
        /*0608*/ 	.word	0x000000ff
        /*060c*/ 	.word	0x00028850
        /*0610*/ 	.short	0x010a
        /*0612*/ 	.byte	0x0a
	.zero		1


	//   ....[42]....
        /*0614*/ 	.word	0x0000c650
        /*0618*/ 	.word	0x0000003c
        /*061c*/ 	.word	0x00000000
        /*0620*/ 	.short	0x0101
        /*0622*/ 	.byte	0x3f
	.zero		1


	//   ....[43]....
        /*0624*/ 	.word	0x0000d5e0
        /*0628*/ 	.word	0x00000026
        /*062c*/ 	.word	0x00000000
        /*0630*/ 	.short	0x0101
        /*0632*/ 	.byte	0x3f
	.zero		1


	//   ....[44]....
        /*0634*/ 	.word	0x0000eeb0
        /*0638*/ 	.word	0x000000ff
        /*063c*/ 	.word	0x00028850
        /*0640*/ 	.short	0x010a
        /*0642*/ 	.byte	0x05
	.zero		1


	//   ....[45]....
        /*0644*/ 	.word	0x0000eef0
        /*0648*/ 	.word	0x000000ff
        /*064c*/ 	.word	0x00028850
        /*0650*/ 	.short	0x010a
        /*0652*/ 	.byte	0x05
	.zero		1


	//   ....[46]....
        /*0654*/ 	.word	0x0000f3b0
        /*0658*/ 	.word	0x0000000b
        /*065c*/ 	.word	0x00000000
        /*0660*/ 	.short	0x0101
        /*0662*/ 	.byte	0x3f
	.zero		1


	//   ....[47]....
        /*0664*/ 	.word	0x00010020
        /*0668*/ 	.word	0x000000ff
        /*066c*/ 	.word	0x00000000
        /*0670*/ 	.short	0x0101
        /*0672*/ 	.byte	0x04
	.zero		1


	//   ....[48]....
        /*0674*/ 	.word	0x00012110
        /*0678*/ 	.word	0x000000ff
        /*067c*/ 	.word	0x00028840
        /*0680*/ 	.short	0x010a
        /*0682*/ 	.byte	0x26
	.zero		1


	//   ....[49]....
        /*0684*/ 	.word	0x00012da0
        /*0688*/ 	.word	0x000000ff
        /*068c*/ 	.word	0x00028800
        /*0690*/ 	.short	0x0107
        /*0692*/ 	.byte	0x26
	.zero		1


	//   ....[50]....
        /*0694*/ 	.word	0x00012e10
        /*0698*/ 	.word	0x000000ff
        /*069c*/ 	.word	0x00028800
        /*06a0*/ 	.short	0x0101
        /*06a2*/ 	.byte	0x26
	.zero		1


	//   ....[51]....
        /*06a4*/ 	.word	0x00012e30
        /*06a8*/ 	.word	0x000000ff
        /*06ac*/ 	.word	0x00028820
        /*06b0*/ 	.short	0x010a
        /*06b2*/ 	.byte	0x26
	.zero		1


	//   ....[52]....
        /*06b4*/ 	.word	0x00013240
        /*06b8*/ 	.word	0x000000ff
        /*06bc*/ 	.word	0x00028848
        /*06c0*/ 	.short	0x010a
        /*06c2*/ 	.byte	0x26
	.zero		1


	//   ....[53]....
        /*06c4*/ 	.word	0x00013500
        /*06c8*/ 	.word	0x000000ff
        /*06cc*/ 	.word	0x00028860
        /*06d0*/ 	.short	0x010a
        /*06d2*/ 	.byte	0x26
	.zero		1


	//   ....[54]....
        /*06d4*/ 	.word	0x000139f0
        /*06d8*/ 	.word	0x000000ff
        /*06dc*/ 	.word	0x00028840
        /*06e0*/ 	.short	0x010a
        /*06e2*/ 	.byte	0x26
	.zero		1


	//   ....[55]....
        /*06e4*/ 	.word	0x00013cd0
        /*06e8*/ 	.word	0x000000ff
        /*06ec*/ 	.word	0x00028868
        /*06f0*/ 	.short	0x010a
        /*06f2*/ 	.byte	0x26
	.zero		1


	//   ....[56]....
        /*06f4*/ 	.word	0x00014210
        /*06f8*/ 	.word	0x000000ff
        /*06fc*/ 	.word	0x00028848
        /*0700*/ 	.short	0x010a
        /*0702*/ 	.byte	0x26
	.zero		1


	//   ....[57]....
        /*0704*/ 	.word	0x000144d0
        /*0708*/ 	.word	0x000000ff
        /*070c*/ 	.word	0x00028860
        /*0710*/ 	.short	0x010a
        /*0712*/ 	.byte	0x26
	.zero		1


	//   ....[58]....
        /*0714*/ 	.word	0x00014860
        /*0718*/ 	.word	0x00000003
        /*071c*/ 	.word	0x00028860
        /*0720*/ 	.short	0x010a
        /*0722*/ 	.byte	0x3f
	.zero		1


	//   ....[59]....
        /*0724*/ 	.word	0x00014bf0
        /*0728*/ 	.word	0x00000002
        /*072c*/ 	.word	0x00028820
        /*0730*/ 	.short	0x010a
        /*0732*/ 	.byte	0x3f
	.zero		1


	//   ....[60]....
        /*0734*/ 	.word	0x00014d70
        /*0738*/ 	.word	0x00000006
        /*073c*/ 	.word	0x00000000
        /*0740*/ 	.short	0x010a
        /*0742*/ 	.byte	0x3f
	.zero		1


	//   ....[61]....
        /*0744*/ 	.word	0x00014de0
        /*0748*/ 	.word	0x00000003
        /*074c*/ 	.word	0x00000000
        /*0750*/ 	.short	0x010a
        /*0752*/ 	.byte	0x3f
	.zero		1


	//   ....[62]....
        /*0754*/ 	.word	0x00014e40
        /*0758*/ 	.word	0x00000000
        /*075c*/ 	.word	0x00000000
        /*0760*/ 	.short	0x010a
        /*0762*/ 	.byte	0x3f
	.zero		1


	//   ....[63]....
        /*0764*/ 	.word	0x00014e70
        /*0768*/ 	.word	0x00000003
        /*076c*/ 	.word	0x00000000
        /*0770*/ 	.short	0x010a
        /*0772*/ 	.byte	0x3f
	.zero		1


	//   ....[64]....
        /*0774*/ 	.word	0x00014ee0
        /*0778*/ 	.word	0x00000003
        /*077c*/ 	.word	0x00028800
        /*0780*/ 	.short	0x010a
        /*0782*/ 	.byte	0x3f
	.zero		1


	//   ....[65]....
        /*0784*/ 	.word	0x00014f40
        /*0788*/ 	.word	0x00000003
        /*078c*/ 	.word	0x00028830
        /*0790*/ 	.short	0x010a
        /*0792*/ 	.byte	0x3f
	.zero		1


	//   ....[66]....
        /*0794*/ 	.word	0x00014fa0
        /*0798*/ 	.word	0x0000000c
        /*079c*/ 	.word	0x00028830
        /*07a0*/ 	.short	0x010a
        /*07a2*/ 	.byte	0x3f
	.zero		1


	//   ....[67]....
        /*07a4*/ 	.word	0x00015000
        /*07a8*/ 	.word	0x0000000c
        /*07ac*/ 	.word	0x00028850
        /*07b0*/ 	.short	0x010a
        /*07b2*/ 	.byte	0x3f
	.zero		1


	//   ....[68]....
        /*07b4*/ 	.word	0x00015060
        /*07b8*/ 	.word	0x0000000a
        /*07bc*/ 	.word	0x00028830
        /*07c0*/ 	.short	0x010a
        /*07c2*/ 	.byte	0x3f
	.zero		1


	//   ....[69]....
        /*07c4*/ 	.word	0x000150c0
        /*07c8*/ 	.word	0x0000000a
        /*07cc*/ 	.word	0x00028850
        /*07d0*/ 	.short	0x010a
        /*07d2*/ 	.byte	0x3f
	.zero		1


	//   ....[70]....
        /*07d4*/ 	.word	0x00015120
        /*07d8*/ 	.word	0x0000000a
        /*07dc*/ 	.word	0x00028830
        /*07e0*/ 	.short	0x010a
        /*07e2*/ 	.byte	0x3f
	.zero		1


	//   ....[71]....
        /*07e4*/ 	.word	0x00015180
        /*07e8*/ 	.word	0x0000000a
        /*07ec*/ 	.word	0x00028850
        /*07f0*/ 	.short	0x010a
        /*07f2*/ 	.byte	0x3f
	.zero		1


	//   ....[72]....
        /*07f4*/ 	.word	0x000151e0
        /*07f8*/ 	.word	0x00000005
        /*07fc*/ 	.word	0x00028850
        /*0800*/ 	.short	0x010a
        /*0802*/ 	.byte	0x3f
	.zero		1


	//   ....[73]....
        /*0804*/ 	.word	0x00015340
        /*0808*/ 	.word	0x00000003
        /*080c*/ 	.word	0x00028840
        /*0810*/ 	.short	0x010a
        /*0812*/ 	.byte	0x3f
	.zero		1


	//   ....[74]....
        /*0814*/ 	.word	0x00015de0
        /*0818*/ 	.word	0x00000003
        /*081c*/ 	.word	0x00028820
        /*0820*/ 	.short	0x010a
        /*0822*/ 	.byte	0x3f
	.zero		1


	//   ....[75]....
        /*0824*/ 	.word	0x00015e40
        /*0828*/ 	.word	0x00000003
        /*082c*/ 	.word	0x00028848
        /*0830*/ 	.short	0x010a
        /*0832*/ 	.byte	0x3f
	.zero		1


	//   ....[76]....
        /*0834*/ 	.word	0x00015ea0
        /*0838*/ 	.word	0x00000003
        /*083c*/ 	.word	0x00028860
        /*0840*/ 	.short	0x010a
        /*0842*/ 	.byte	0x3f
	.zero		1


	//   ....[77]....
        /*0844*/ 	.word	0x00015f00
        /*0848*/ 	.word	0x00000003
        /*084c*/ 	.word	0x00028840
        /*0850*/ 	.short	0x010a
        /*0852*/ 	.byte	0x3f
	.zero		1


	//   ....[78]....
        /*0854*/ 	.word	0x00015f60
        /*0858*/ 	.word	0x00000003
        /*085c*/ 	.word	0x00028868
        /*0860*/ 	.short	0x010a
        /*0862*/ 	.byte	0x3f
	.zero		1


	//   ....[79]....
        /*0864*/ 	.word	0x00015fc0
        /*0868*/ 	.word	0x00000003
        /*086c*/ 	.word	0x00028848
        /*0870*/ 	.short	0x010a
        /*0872*/ 	.byte	0x3f
	.zero		1


	//   ....[80]....
        /*0874*/ 	.word	0x00016020
        /*0878*/ 	.word	0x00000003
        /*087c*/ 	.word	0x00028860
        /*0880*/ 	.short	0x010a
        /*0882*/ 	.byte	0x3f
	.zero		1


	//   ....[81]....
        /*0884*/ 	.word	0x00016070
        /*0888*/ 	.word	0x00000003
        /*088c*/ 	.word	0x00028860
        /*0890*/ 	.short	0x010a
        /*0892*/ 	.byte	0x3f
	.zero		1


	//   ....[82]....
        /*0894*/ 	.word	0x000160c0
        /*0898*/ 	.word	0x00000002
        /*089c*/ 	.word	0x00028820
        /*08a0*/ 	.short	0x010a
        /*08a2*/ 	.byte	0x3f
	.zero		1


	//   ....[83]....
        /*08a4*/ 	.word	0x00016260
        /*08a8*/ 	.word	0x00000006
        /*08ac*/ 	.word	0x00000000
        /*08b0*/ 	.short	0x010a
        /*08b2*/ 	.byte	0x3f
	.zero		1


	//   ....[84]....
        /*08b4*/ 	.word	0x000162b0
        /*08b8*/ 	.word	0x00000003
        /*08bc*/ 	.word	0x00000000
        /*08c0*/ 	.short	0x010a
        /*08c2*/ 	.byte	0x3f
	.zero		1


	//   ....[85]....
        /*08c4*/ 	.word	0x00016300
        /*08c8*/ 	.word	0x00000000
        /*08cc*/ 	.word	0x00000000
        /*08d0*/ 	.short	0x010a
        /*08d2*/ 	.byte	0x3f
	.zero		1


	//----- nvinfo : EIATTR_NUM_MBARRIERS
	.align		4
.L_180:
        /*08d4*/ 	.byte	0x03, 0x38
        /*08d6*/ 	.short	0x0016


	//----- nvinfo : EIATTR_EXIT_INSTR_OFFSETS
	.align		4
        /*08d8*/ 	.byte	0x04, 0x1c
        /*08da*/ 	.short	(.L_182 - .L_181)


	//   ....[0]....
.L_181:
        /*08dc*/ 	.word	0x00014ec0


	//----- nvinfo : EIATTR_MAX_THREADS
	.align		4
.L_182:
        /*08e0*/ 	.byte	0x04, 0x05
        /*08e2*/ 	.short	(.L_184 - .L_183)
.L_183:
        /*08e4*/ 	.word	0x00000180
        /*08e8*/ 	.word	0x00000001
        /*08ec*/ 	.word	0x00000001


	//----- nvinfo : EIATTR_CRS_STACK_SIZE
	.align		4
.L_184:
        /*08f0*/ 	.byte	0x04, 0x1e
        /*08f2*/ 	.short	(.L_186 - .L_185)
.L_185:
        /*08f4*/ 	.word	0x00000000


	//----- nvinfo : EIATTR_CBANK_PARAM_SIZE
	.align		4
.L_186:
        /*08f8*/ 	.byte	0x03, 0x19
        /*08fa*/ 	.short	0x0a70


	//----- nvinfo : EIATTR_PARAM_CBANK
	.align		4
        /*08fc*/ 	.byte	0x04, 0x0a
        /*08fe*/ 	.short	(.L_188 - .L_187)
	.align		4
.L_187:
        /*0900*/ 	.word	index@(.nv.constant0._ZN7cutlass13device_kernelIN5flash11enable_sm90INS1_16FlashAttnFwdSm90INS1_25CollectiveMainloopFwdSm90ILi2EN4cute5tupleIJNS5_1CILi1EEES8_S8_EEENS6_IJNS7_ILi128EEESA_SA_EEELi128ENS_10bfloat16_tEfNS_4arch4Sm90ELb0ELb1ELb1ELb0ELb0ELb0ELb0ELb1ELb1ELb1ELb1ELb0EEENS1_21CollectiveEpilogueFwdISB_S9_SC_SE_Li256ELb0ELb1ELb1ELb0EEENS1_19SingleTileSchedulerILb0ELb1ELb1ELi128EEEEEEEEEvNT_6ParamsE)
        /*0904*/ 	.short	0x0210
        /*0906*/ 	.short	0x0a70


	//----- nvinfo : EIATTR_SW_WAR
	.align		4
.L_188:
        /*0908*/ 	.byte	0x04, 0x36
        /*090a*/ 	.short	(.L_190 - .L_189)
.L_189:
        /*090c*/ 	.word	0x00000008
.L_190:


//--------------------- .nv.info._ZN7cutlass13device_kernelIN5flash11enable_sm90INS1_16FlashAttnFwdSm90INS1_25CollectiveMainloopFwdSm90ILi2EN4cute5tupleIJNS5_1CILi1EEES8_S8_EEENS6_IJNS7_ILi128EEESA_SA_EEELi128ENS_10bfloat16_tEfNS_4arch4Sm90ELb0ELb1ELb1ELb1ELb0ELb0ELb0ELb1ELb1ELb1ELb1ELb0EEENS1_21CollectiveEpilogueFwdISB_S9_SC_SE_Li256ELb1ELb1ELb1ELb0EEENS1_36VarlenDynamicPersistentTileSchedulerILi128ELi128ELi256ELi128ELb1ELb1ELb1ELb1ELb0ELb1EEEEEEEEEvNT_6ParamsE --------------------------
	.section	.nv.info._ZN7cutlass13device_kernelIN5flash11enable_sm90INS1_16FlashAttnFwdSm90INS1_25CollectiveMainloopFwdSm90ILi2EN4cute5tupleIJNS5_1CILi1EEES8_S8_EEENS6_IJNS7_ILi128EEESA_SA_EEELi128ENS_10bfloat16_tEfNS_4arch4Sm90ELb0ELb1ELb1ELb1ELb0ELb0ELb0ELb1ELb1ELb1ELb1ELb0EEENS1_21CollectiveEpilogueFwdISB_S9_SC_SE_Li256ELb1ELb1ELb1ELb0EEENS1_36VarlenDynamicPersistentTileSchedulerILi128ELi128ELi256ELi128ELb1ELb1ELb1ELb1ELb0ELb1EEEEEEEEEvNT_6ParamsE,"",@"SHT_CUDA_INFO"
	.sectionflags	@""
	.align	4


	//----- nvinfo : EIATTR_CUDA_API_VERSION
	.align		4
        /*0000*/ 	.byte	0x04, 0x37
        /*0002*/ 	.short	(.L_192 - .L_191)
.L_191:
        /*0004*/ 	.word	0x00000082


	//----- nvinfo : EIATTR_KPARAM_INFO
	.align		4
.L_192:
        /*0008*/ 	.byte	0x04, 0x17
        /*000a*/ 	.short	(.L_194 - .L_193)
.L_193:
        /*000c*/ 	.word	0x00000000
        /*0010*/ 	.short	0x0000
        /*0012*/ 	.short	0x0070
        /*0014*/ 	.byte	0x00, 0xf0, 0x01, 0x2a


	//----- nvinfo : EIATTR_SPARSE_MMA_MASK
	.align		4
.L_194:
        /*0018*/ 	.byte	0x03, 0x50
        /*001a*/ 	.short	0x0000


	//----- nvinfo : EIATTR_MAXREG_COUNT
	.align		4
        /*001c*/ 	.byte	0x03, 0x1b
        /*001e*/ 	.short	0x00a8


	//----- nvinfo : EIATTR_NUM_BARRIERS
	.align		4
        /*0020*/ 	.byte	0x02, 0x4c
        /*0022*/ 	.byte	0x10
	.zero		1


	//----- nvinfo : EIATTR_EXTERNS
	.align		4
        /*0024*/ 	.byte	0x04, 0x0f
        /*0026*/ 	.short	(.L_196 - .L_195)


	//   ....[0]....
	.align		4
.L_195:
        /*0028*/ 	.word	index@(__assertfail)


	//----- nvinfo : EIATTR_ANNOTATIONS
	.align		4
.L_196:
        /*002c*/ 	.byte	0x04, 0x55
        /*002e*/ 	.short	(.L_198 - .L_197)


	//   ....[0]....
.L_197:
        /* <DEDUP_REMOVED lines=70> */


	//----- nvinfo : EIATTR_MERCURY_ISA_VERSION
	.align		4
.L_198:
        /*0480*/ 	.byte	0x03, 0x5f
        /*0482*/ 	.short	0x0101


	//----- nvinfo : EIATTR_UNUSED_LOAD_BYTE_OFFSET
	.align		4
        /*0484*/ 	.byte	0x04, 0x44
        /*0486*/ 	.short	(.L_200 - .L_199)


	//   ....[0]....
.L_199:
        /*0488*/ 	.word	0x00000a30
        /*048c*/ 	.word	0x0000fff0


	//   ....[1]....
        /*0490*/ 	.word	0x00010280
        /*0494*/ 	.word	0x0000fff0


	//----- nvinfo : EIATTR_INT_WARP_WIDE_INSTR_OFFSETS
	.align		4
.L_200:
        /*0498*/ 	.byte	0x04, 0x31
        /*049a*/ 	.short	(.L_202 - .L_201)


	//   ....[0]....
.L_201:
        /*049c*/ 	.word	0x00000130


	//   ....[1]....
        /*04a0*/ 	.word	0x00000170


	//   ....[2]....
        /*04a4*/ 	.word	0x000001e0


	//   ....[3]....
        /*04a8*/ 	.word	0x00014f90


	//   ....[4]....
        /*04ac*/ 	.word	0x00015020


	//   ....[5]....
        /*04b0*/ 	.word	0x000186c0


	//   ....[6]....
        /*04b4*/ 	.word	0x00018750


	//----- nvinfo : EIATTR_COOP_GROUP_MASK_REGIDS
	.align		4
.L_202:
        /*04b8*/ 	.byte	0x04, 0x29
        /*04ba*/ 	.short	(.L_204 - .L_203)


	//   ....[0]....
.L_203:
        /*04bc*/ 	.word	0xffffffff


	//   ....[1]....
        /*04c0*/ 	.word	0xffffffff


	//   ....[2]....
        /*04c4*/ 	.word	0xffffffff


	//   ....[3]....
        /*04c8*/ 	.word	0xffffffff


	//   ....[4]....
        /*04cc*/ 	.word	0xffffffff


	//   ....[5]....
        /*04d0*/ 	.word	0xffffffff


	//   ....[6]....
        /*04d4*/ 	.word	0xffffffff


	//   ....[7]....
        /*04d8*/ 	.word	0xffffffff


	//   ....[8]....
        /*04dc*/ 	.word	0xffffffff


	//   ....[9]....
        /*04e0*/ 	.word	0xffffffff


	//   ....[10]....
        /*04e4*/ 	.word	0xffffffff


	//   ....[11]....
        /*04e8*/ 	.word	0xffffffff


	//   ....[12]....
        /*04ec*/ 	.word	0xffffffff


	//   ....[13]....
        /*04f0*/ 	.word	0xffffffff


	//   ....[14]....
        /*04f4*/ 	.word	0xffffffff


	//   ....[15]....
        /*04f8*/ 	.word	0xffffffff


	//   ....[16]....
        /*04fc*/ 	.word	0xffffffff


	//   ....[17]....
        /*0500*/ 	.word	0xffffffff


	//   ....[18]....
        /*0504*/ 	.word	0xffffffff


	//   ....[19]....
        /*0508*/ 	.word	0xffffffff


	//   ....[20]....
        /*050c*/ 	.word	0xffffffff


	//   ....[21]....
        /*0510*/ 	.word	0xffffffff


	//   ....[22]....
        /*0514*/ 	.word	0xffffffff


	//   ....[23]....
        /*0518*/ 	.word	0xffffffff


	//   ....[24]....
        /*051c*/ 	.word	0xffffffff


	//   ....[25]....
        /*0520*/ 	.word	0xffffffff


	//   ....[26]....
        /*0524*/ 	.word	0xffffffff


	//   ....[27]....
        /*0528*/ 	.word	0xffffffff


	//   ....[28]....
        /*052c*/ 	.word	0xffffffff


	//   ....[29]....
        /*0530*/ 	.word	0xffffffff


	//   ....[30]....
        /*0534*/ 	.word	0xffffffff


	//   ....[31]....
        /*0538*/ 	.word	0xffffffff


	//   ....[32]....
        /*053c*/ 	.word	0xffffffff


	//   ....[33]....
        /*0540*/ 	.word	0xffffffff


	//   ....[34]....
        /*0544*/ 	.word	0xffffffff


	//   ....[35]....
        /*0548*/ 	.word	0xffffffff


	//   ....[36]....
        /*054c*/ 	.word	0xffffffff


	//   ....[37]....
        /*0550*/ 	.word	0xffffffff


	//   ....[38]....
        /*0554*/ 	.word	0xffffffff


	//   ....[39]....
        /*0558*/ 	.word	0xffffffff


	//   ....[40]....
        /*055c*/ 	.word	0xffffffff


	//   ....[41]....
        /*0560*/ 	.word	0xffffffff


	//   ....[42]....
        /*0564*/ 	.word	0xffffffff


	//   ....[43]....
        /*0568*/ 	.word	0xffffffff


	//   ....[44]....
        /*056c*/ 	.word	0xffffffff


	//   ....[45]....
        /*0570*/ 	.word	0xffffffff


	//   ....[46]....
        /*0574*/ 	.word	0xffffffff


	//   ....[47]....
        /*0578*/ 	.word	0xffffffff


	//   ....[48]....
        /*057c*/ 	.word	0xffffffff


	//   ....[49]....
        /*0580*/ 	.word	0xffffffff


	//   ....[50]....
        /*0584*/ 	.word	0xffffffff


	//   ....[51]....
        /*0588*/ 	.word	0xffffffff


	//   ....[52]....
        /*058c*/ 	.word	0xffffffff


	//   ....[53]....
        /*0590*/ 	.word	0xffffffff


	//   ....[54]....
        /*0594*/ 	.word	0xffffffff


	//   ....[55]....
        /*0598*/ 	.word	0xffffffff


	//   ....[56]....
        /*059c*/ 	.word	0xffffffff


	//   ....[57]....
        /*05a0*/ 	.word	0xffffffff


	//   ....[58]....
        /*05a4*/ 	.word	0xffffffff


	//   ....[59]....
        /*05a8*/ 	.word	0xffffffff


	//   ....[60]....
        /*05ac*/ 	.word	0xffffffff


	//   ....[61]....
        /*05b0*/ 	.word	0xffffffff


	//   ....[62]....
        /*05b4*/ 	.word	0xffffffff


	//   ....[63]....
        /*05b8*/ 	.word	0xffffffff


	//   ....[64]....
        /*05bc*/ 	.word	0xffffffff


	//   ....[65]....
        /*05c0*/ 	.word	0xffffffff


	//   ....[66]....
        /*05c4*/ 	.word	0xffffffff


	//   ....[67]....
        /*05c8*/ 	.word	0xffffffff


	//   ....[68]....
        /*05cc*/ 	.word	0xffffffff


	//   ....[69]....
        /*05d0*/ 	.word	0xffffffff


	//   ....[70]....
        /*05d4*/ 	.word	0xffffffff


	//   ....[71]....
        /*05d8*/ 	.word	0xffffffff


	//   ....[72]....
        /*05dc*/ 	.word	0xffffffff


	//   ....[73]....
        /*05e0*/ 	.word	0xffffffff


	//   ....[74]....
        /*05e4*/ 	.word	0xffffffff


	//   ....[75]....
        /*05e8*/ 	.word	0xffffffff


	//   ....[76]....
        /*05ec*/ 	.word	0xffffffff


	//   ....[77]....
        /*05f0*/ 	.word	0xffffffff


	//   ....[78]....
        /*05f4*/ 	.word	0xffffffff


	//   ....[79]....
        /*05f8*/ 	.word	0xffffffff


	//   ....[80]....
        /*05fc*/ 	.word	0xffffffff


	//   ....[81]....
        /*0600*/ 	.word	0xffffffff


	//   ....[82]....
        /*0604*/ 	.word	0xffffffff


	//   ....[83]....
        /*0608*/ 	.word	0xffffffff


	//   ....[84]....
        /*060c*/ 	.word	0xffffffff


	//   ....[85]....
        /*0610*/ 	.word	0xffffffff


	//   ....[86]....
        /*0614*/ 	.word	0xffffffff


	//   ....[87]....
        /*0618*/ 	.word	0xffffffff


	//   ....[88]....
        /*061c*/ 	.word	0xffffffff


	//   ....[89]....
        /*0620*/ 	.word	0xffffffff


	//   ....[90]....
        /*0624*/ 	.word	0xffffffff


	//   ....[91]....
        /*0628*/ 	.word	0xffffffff


	//   ....[92]....
        /*062c*/ 	.word	0xffffffff


	//   ....[93]....
        /*0630*/ 	.word	0xffffffff


	//   ....[94]....
        /*0634*/ 	.word	0xffffffff


	//   ....[95]....
        /*0638*/ 	.word	0xffffffff


	//   ....[96]....
        /*063c*/ 	.word	0xffffffff


	//   ....[97]....
        /*0640*/ 	.word	0xffffffff


	//   ....[98]....
        /*0644*/ 	.word	0xffffffff


	//   ....[99]....
        /*0648*/ 	.word	0xffffffff


	//   ....[100]....
        /*064c*/ 	.word	0xffffffff


	//   ....[101]....
        /*0650*/ 	.word	0xffffffff


	//   ....[102]....
        /*0654*/ 	.word	0xffffffff


	//   ....[103]....
        /*0658*/ 	.word	0xffffffff


	//   ....[104]....
        /*065c*/ 	.word	0xffffffff


	//   ....[105]....
        /*0660*/ 	.word	0xffffffff


	//   ....[106]....
        /*0664*/ 	.word	0xffffffff


	//   ....[107]....
        /*0668*/ 	.word	0xffffffff


	//   ....[108]....
        /*066c*/ 	.word	0xffffffff


	//   ....[109]....
        /*0670*/ 	.word	0xffffffff


	//   ....[110]....
        /*0674*/ 	.word	0xffffffff


	//   ....[111]....
        /*0678*/ 	.word	0x0500000f


	//   ....[112]....
        /*067c*/ 	.word	0x0500000f


	//   ....[113]....
        /*0680*/ 	.word	0x0500000f


	//   ....[114]....
        /*0684*/ 	.word	0x0500000f


	//   ....[115]....
        /*0688*/ 	.word	0x0500000f


	//   ....[116]....
        /*068c*/ 	.word	0x0500000f


	//   ....[117]....
        /*0690*/ 	.word	0x0500000f


	//   ....[118]....
        /*0694*/ 	.word	0x0500000f


	//   ....[119]....
        /*0698*/ 	.word	0x0500000f


	//   ....[120]....
        /*069c*/ 	.word	0x0500000f


	//   ....[121]....
        /*06a0*/ 	.word	0x0500000f


	//   ....[122]....
        /*06a4*/ 	.word	0x0500000f


	//   ....[123]....
        /*06a8*/ 	.word	0x0500000f


	//   ....[124]....
        /*06ac*/ 	.word	0x0500000f


	//   ....[125]....
        /*06b0*/ 	.word	0x0500000f


	//   ....[126]....
        /*06b4*/ 	.word	0x0500000f


	//   ....[127]....
        /*06b8*/ 	.word	0x0500000f


	//   ....[128]....
        /*06bc*/ 	.word	0x0500000f


	//   ....[129]....
        /*06c0*/ 	.word	0x0500000f


	//   ....[130]....
        /*06c4*/ 	.word	0x0500000f


	//   ....[131]....
        /*06c8*/ 	.word	0x0500000f


	//   ....[132]....
        /*06cc*/ 	.word	0x0500000f


	//   ....[133]....
        /*06d0*/ 	.word	0x0500000f


	//   ....[134]....
        /*06d4*/ 	.word	0x0500000f


	//   ....[135]....
        /*06d8*/ 	.word	0x0500000f


	//   ....[136]....
        /*06dc*/ 	.word	0x0500000f


	//   ....[137]....
        /*06e0*/ 	.word	0x0500000f


	//   ....[138]....
        /*06e4*/ 	.word	0x0500000f


	//   ....[139]....
        /*06e8*/ 	.word	0x0500000f


	//   ....[140]....
        /*06ec*/ 	.word	0x0500000f


	//   ....[141]....
        /*06f0*/ 	.word	0x0500000f


	//   ....[142]....
        /*06f4*/ 	.word	0x0500000f


	//   ....[143]....
        /*06f8*/ 	.word	0x0500000f


	//   ....[144]....
        /*06fc*/ 	.word	0x0500000f


	//   ....[145]....
        /*0700*/ 	.word	0x0500000f


	//   ....[146]....
        /*0704*/ 	.word	0x0500000f


	//----- nvinfo : EIATTR_COOP_GROUP_INSTR_OFFSETS
	.align		4
.L_204:
        /*0708*/ 	.byte	0x04, 0x28
        /*070a*/ 	.short	(.L_206 - .L_205)


	//   ....[0]....
.L_205:
        /*070c*/ 	.word	0x00000070


	//   ....[1]....
        /*0710*/ 	.word	0x00000140


	//   ....[2]....
        /*0714*/ 	.word	0x00000190


	//   ....[3]....
        /*0718*/ 	.word	0x000003c0


	//   ....[4]....
        /*071c*/ 	.word	0x00000520


	//   ....[5]....
        /*0720*/ 	.word	0x00000640


	//   ....[6]....
        /*0724*/ 	.word	0x000007a0


	//   ....[7]....
        /*0728*/ 	.word	0x00001e80


	//   ....[8]....
        /*072c*/ 	.word	0x00002ae0


	//   ....[9]....
        /*0730*/ 	.word	0x00003400


	//   ....[10]....
        /*0734*/ 	.word	0x000042d0


	//   ....[11]....
        /*0738*/ 	.word	0x000043c0


	//   ....[12]....
        /*073c*/ 	.word	0x00004c60


	//   ....[13]....
        /*0740*/ 	.word	0x00004cc0


	//   ....[14]....
        /*0744*/ 	.word	0x00006c20


	//   ....[15]....
        /*0748*/ 	.word	0x00006e50


	//   ....[16]....
        /*074c*/ 	.word	0x00007a40


	//   ....[17]....
        /*0750*/ 	.word	0x00007b40


	//   ....[18]....
        /*0754*/ 	.word	0x000083b0


	//   ....[19]....
        /*0758*/ 	.word	0x00008410


	//   ....[20]....
        /*075c*/ 	.word	0x0000a580


	//   ....[21]....
        /*0760*/ 	.word	0x0000a5f0


	//   ....[22]....
        /*0764*/ 	.word	0x0000ad00


	//   ....[23]....
        /*0768*/ 	.word	0x0000aea0


	//   ....[24]....
        /*076c*/ 	.word	0x0000d030


	//   ....[25]....
        /*0770*/ 	.word	0x0000d2d0


	//   ....[26]....
        /*0774*/ 	.word	0x0000de20


	//   ....[27]....
        /*0778*/ 	.word	0x0000de40


	//   ....[28]....
        /*077c*/ 	.word	0x0000e800


	//   ....[29]....
        /*0780*/ 	.word	0x0000e870


	//   ....[30]....
        /*0784*/ 	.word	0x0000f930


	//   ....[31]....
        /*0788*/ 	.word	0x0000f970


	//   ....[32]....
        /*078c*/ 	.word	0x0000faa0


	//   ....[33]....
        /*0790*/ 	.word	0x0000fac0


	//   ....[34]....
        /*0794*/ 	.word	0x00010db0


	//   ....[35]....
        /*0798*/ 	.word	0x00010df0


	//   ....[36]....
        /*079c*/ 	.word	0x00010e10


	//   ....[37]....
        /*07a0*/ 	.word	0x00010e40


	//   ....[38]....
        /*07a4*/ 	.word	0x00011510


	//   ....[39]....
        /*07a8*/ 	.word	0x00011540


	//   ....[40]....
        /*07ac*/ 	.word	0x00011600


	//   ....[41]....
        /*07b0*/ 	.word	0x00011620


	//   ....[42]....
        /*07b4*/ 	.word	0x000116e0


	//   ....[43]....
        /*07b8*/ 	.word	0x00011700


	//   ....[44]....
        /*07bc*/ 	.word	0x000117d0


	//   ....[45]....
        /*07c0*/ 	.word	0x000117f0


	//   ....[46]....
        /*07c4*/ 	.word	0x00011bb0


	//   ....[47]....
        /*07c8*/ 	.word	0x00011bc0


	//   ....[48]....
        /*07cc*/ 	.word	0x00012010


	//   ....[49]....
        /*07d0*/ 	.word	0x00012020


	//   ....[50]....
        /*07d4*/ 	.word	0x00012d50


	//   ....[51]....
        /*07d8*/ 	.word	0x00012d70


	//   ....[52]....
        /*07dc*/ 	.word	0x00012e30


	//   ....[53]....
        /*07e0*/ 	.word	0x00012e50


	//   ....[54]....
        /*07e4*/ 	.word	0x00012f10


	//   ....[55]....
        /*07e8*/ 	.word	0x00012f30


	//   ....[56]....
        /*07ec*/ 	.word	0x00013000


	//   ....[57]....
        /*07f0*/ 	.word	0x00013020


	//   ....[58]....
        /*07f4*/ 	.word	0x00013180


	//   ....[59]....
        /*07f8*/ 	.word	0x000133b0


	//   ....[60]....
        /*07fc*/ 	.word	0x000133e0


	//   ....[61]....
        /*0800*/ 	.word	0x00013410


	//   ....[62]....
        /*0804*/ 	.word	0x00013440


	//   ....[63]....
        /*0808*/ 	.word	0x00013470


	//   ....[64]....
        /*080c*/ 	.word	0x000134a0


	//   ....[65]....
        /*0810*/ 	.word	0x00013640


	//   ....[66]....
        /*0814*/ 	.word	0x00013670


	//   ....[67]....
        /*0818*/ 	.word	0x000136a0


	//   ....[68]....
        /*081c*/ 	.word	0x000136d0


	//   ....[69]....
        /*0820*/ 	.word	0x00013700


	//   ....[70]....
        /*0824*/ 	.word	0x00013730


	//   ....[71]....
        /*0828*/ 	.word	0x000137d0


	//   ....[72]....
        /*082c*/ 	.word	0x00013800


	//   ....[73]....
        /*0830*/ 	.word	0x00013810


	//   ....[74]....
        /*0834*/ 	.word	0x00013840


	//   ....[75]....
        /*0838*/ 	.word	0x00015560


	//   ....[76]....
        /*083c*/ 	.word	0x000160e0


	//   ....[77]....
        /*0840*/ 	.word	0x000160f0


	//   ....[78]....
        /*0844*/ 	.word	0x00016120


	//   ....[79]....
        /*0848*/ 	.word	0x00016130


	//   ....[80]....
        /*084c*/ 	.word	0x00016240


	//   ....[81]....
        /*0850*/ 	.word	0x00016250


	//   ....[82]....
        /*0854*/ 	.word	0x000162e0


	//   ....[83]....
        /*0858*/ 	.word	0x000162f0


	//   ....[84]....
        /*085c*/ 	.word	0x00016380


	//   ....[85]....
        /*0860*/ 	.word	0x00016390


	//   ....[86]....
        /*0864*/ 	.word	0x00016420


	//   ....[87]....
        /*0868*/ 	.word	0x00016430


	//   ....[88]....
        /*086c*/ 	.word	0x000164c0


	//   ....[89]....
        /*0870*/ 	.word	0x000164d0


	//   ....[90]....
        /*0874*/ 	.word	0x00016520


	//   ....[91]....
        /*0878*/ 	.word	0x00016550


	//   ....[92]....
        /*087c*/ 	.word	0x00018df0


	//   ....[93]....
        /*0880*/ 	.word	0x00018e70


	//   ....[94]....
        /*0884*/ 	.word	0x00018ea0


	//   ....[95]....
        /*0888*/ 	.word	0x00018eb0


	//   ....[96]....
        /*088c*/ 	.word	0x00018ee0


	//   ....[97]....
        /*0890*/ 	.word	0x00018f10


	//   ....[98]....
        /*0894*/ 	.word	0x00018f40


	//   ....[99]....
        /*0898*/ 	.word	0x00018f70


	//   ....[100]....
        /*089c*/ 	.word	0x00019130


	//   ....[101]....
        /*08a0*/ 	.word	0x00019160


	//   ....[102]....
        /*08a4*/ 	.word	0x00019190


	//   ....[103]....
        /*08a8*/ 	.word	0x000191c0


	//   ....[104]....
        /*08ac*/ 	.word	0x000191f0


	//   ....[105]....
        /*08b0*/ 	.word	0x00019220


	//   ....[106]....
        /*08b4*/ 	.word	0x000192f0


	//   ....[107]....
        /*08b8*/ 	.word	0x00019310


	//   ....[108]....
        /*08bc*/ 	.word	0x00019320


	//   ....[109]....
        /*08c0*/ 	.word	0x000193a0


	//   ....[110]....
        /*08c4*/ 	.word	0x00019ed0


	//   ....[111]....
        /*08c8*/ 	.word	0x0001a540


	//   ....[112]....
        /*08cc*/ 	.word	0x0001a720


	//   ....[113]....
        /*08d0*/ 	.word	0x0001a770


	//   ....[114]....
        /*08d4*/ 	.word	0x0001a7d0


	//   ....[115]....
        /*08d8*/ 	.word	0x0001a870


	//   ....[116]....
        /*08dc*/ 	.word	0x0001a930


	//   ....[117]....
        /*08e0*/ 	.word	0x0001aa40


	//   ....[118]....
        /*08e4*/ 	.word	0x0001aaa0


	//   ....[119]....
        /*08e8*/ 	.word	0x0001aba0


	//   ....[120]....
        /*08ec*/ 	.word	0x0001ac00


	//   ....[121]....
        /*08f0*/ 	.word	0x0001ad00


	//   ....[122]....
        /*08f4*/ 	.word	0x0001ad60


	//   ....[123]....
        /*08f8*/ 	.word	0x0001ae60


	//   ....[124]....
        /*08fc*/ 	.word	0x0001aec0


	//   ....[125]....
        /*0900*/ 	.word	0x0001afa0


	//   ....[126]....
        /*0904*/ 	.word	0x0001b020


	//   ....[127]....
        /*0908*/ 	.word	0x0001b100


	//   ....[128]....
        /*090c*/ 	.word	0x0001b430


	//   ....[129]....
        /*0910*/ 	.word	0x0001b4d0


	//   ....[130]....
        /*0914*/ 	.word	0x0001b660


	//   ....[131]....
        /*0918*/ 	.word	0x0001b6d0


	//   ....[132]....
        /*091c*/ 	.word	0x0001b740


	//   ....[133]....
        /*0920*/ 	.word	0x0001b7b0


	//   ....[134]....
        /*0924*/ 	.word	0x0001b820


	//   ....[135]....
        /*0928*/ 	.word	0x0001b8a0


	//   ....[136]....
        /*092c*/ 	.word	0x0001b940


	//   ....[137]....
        /*0930*/ 	.word	0x0001b9e0


	//   ....[138]....
        /*0934*/ 	.word	0x0001ba50


	//   ....[139]....
        /*0938*/ 	.word	0x0001bac0


	//   ....[140]....
        /*093c*/ 	.word	0x0001bb30


	//   ....[141]....
        /*0940*/ 	.word	0x0001bbb0


	//   ....[142]....
        /*0944*/ 	.word	0x0001bc30


	//   ....[143]....
        /*0948*/ 	.word	0x0001bce0


	//   ....[144]....
        /*094c*/ 	.word	0x0001bd30


	//   ....[145]....
        /*0950*/ 	.word	0x0001bdf0


	//   ....[146]....
        /*0954*/ 	.word	0x0001bf20


	//----- nvinfo : EIATTR_REG_RECONFIG
	.align		4
.L_206:
        /*0958*/ 	.byte	0x01, 0x54
	.zero		2


	//----- nvinfo : EIATTR_SYSCALL_OFFSETS
	.align		4
        /*095c*/ 	.byte	0x04, 0x46
        /*095e*/ 	.short	(.L_208 - .L_207)


	//   ....[0]....
.L_207:
        /*0960*/ 	.word	0x00002060


	//   ....[1]....
        /*0964*/ 	.word	0x00015190


	//   ....[2]....
        /*0968*/ 	.word	0x000152e0


	//   ....[3]....
        /*096c*/ 	.word	0x000153d0


	//   ....[4]....
        /*0970*/ 	.word	0x00015c50


	//----- nvinfo : EIATTR_MBARRIER_INSTR_OFFSETS
	.align		4
.L_208:
        /*0974*/ 	.byte	0x04, 0x39
        /*0976*/ 	.short	(.L_210 - .L_209)


	//   ....[0]....
.L_209:
        /*0978*/ 	.word	0x00000270
        /*097c*/ 	.word	0x000000ff
        /*0980*/ 	.word	0x00028800
        /*0984*/ 	.short	0x0100
        /*0986*/ 	.byte	0x08
	.zero		1


	//   ....[1]....
        /*0988*/ 	.word	0x00000280
        /*098c*/ 	.word	0x000000ff
        /*0990*/ 	.word	0x00028820
        /*0994*/ 	.short	0x0100
        /*0996*/ 	.byte	0x08
	.zero		1


	//   ....[2]....
        /*0998*/ 	.word	0x00000370
        /*099c*/ 	.word	0x000000ff
        /*09a0*/ 	.word	0x00028830
        /*09a4*/ 	.short	0x0100
        /*09a6*/ 	.byte	0x08
	.zero		1


	//   ....[3]....
        /*09a8*/ 	.word	0x00000380
        /*09ac*/ 	.word	0x000000ff
        /*09b0*/ 	.word	0x00028840
        /*09b4*/ 	.short	0x0100
        /*09b6*/ 	.byte	0x08
	.zero		1


	//   ....[4]....
        /*09b8*/ 	.word	0x00000390
        /*09bc*/ 	.word	0x000000ff
        /*09c0*/ 	.word	0x00028838
        /*09c4*/ 	.short	0x0100
        /*09c6*/ 	.byte	0x08
	.zero		1


	//   ....[5]....
        /*09c8*/ 	.word	0x000003a0
        /*09cc*/ 	.word	0x000000ff
        /*09d0*/ 	.word	0x00028848
        /*09d4*/ 	.short	0x0100
        /*09d6*/ 	.byte	0x08
	.zero		1


	//   ....[6]....
        /*09d8*/ 	.word	0x000004d0
        /*09dc*/ 	.word	0x000000ff
        /*09e0*/ 	.word	0x00028850
        /*09e4*/ 	.short	0x0100
        /*09e6*/ 	.byte	0x08
	.zero		1


	//   ....[7]....
        /*09e8*/ 	.word	0x000004e0
        /*09ec*/ 	.word	0x000000ff
        /*09f0*/ 	.word	0x00028860
        /*09f4*/ 	.short	0x0100
        /*09f6*/ 	.byte	0x08
	.zero		1


	//   ....[8]....
        /*09f8*/ 	.word	0x000004f0
        /*09fc*/ 	.word	0x000000ff
        /*0a00*/ 	.word	0x00028858
        /*0a04*/ 	.short	0x0100
        /*0a06*/ 	.byte	0x08
	.zero		1


	//   ....[9]....
        /*0a08*/ 	.word	0x00000500
        /*0a0c*/ 	.word	0x000000ff
        /*0a10*/ 	.word	0x00028868
        /*0a14*/ 	.short	0x0100
        /*0a16*/ 	.byte	0x08
	.zero		1


	//   ....[10]....
        /*0a18*/ 	.word	0x000005f0
        /*0a1c*/ 	.word	0x000000ff
        /*0a20*/ 	.word	0x00028870
        /*0a24*/ 	.short	0x0100
        /*0a26*/ 	.byte	0x06
	.zero		1


	//   ....[11]....
        /*0a28*/ 	.word	0x00000600
        /*0a2c*/ 	.word	0x000000ff
        /*0a30*/ 	.word	0x00028880
        /*0a34*/ 	.short	0x0100
        /*0a36*/ 	.byte	0x06
	.zero		1


	//   ....[12]....
        /*0a38*/ 	.word	0x00000610
        /*0a3c*/ 	.word	0x000000ff
        /*0a40*/ 	.word	0x00028878
        /*0a44*/ 	.short	0x0100
        /*0a46*/ 	.byte	0x06
	.zero		1


	//   ....[13]....
        /*0a48*/ 	.word	0x00000620
        /*0a4c*/ 	.word	0x000000ff
        /*0a50*/ 	.word	0x00028888
        /*0a54*/ 	.short	0x0100
        /*0a56*/ 	.byte	0x06
	.zero		1


	//   ....[14]....
        /*0a58*/ 	.word	0x00000750
        /*0a5c*/ 	.word	0x000000ff
        /*0a60*/ 	.word	0x00028890
        /*0a64*/ 	.short	0x0100
        /*0a66*/ 	.byte	0x08
	.zero		1


	//   ....[15]....
        /*0a68*/ 	.word	0x00000760
        /*0a6c*/ 	.word	0x000000ff
        /*0a70*/ 	.word	0x000288a0
        /*0a74*/ 	.short	0x0100
        /*0a76*/ 	.byte	0x08
	.zero		1


	//   ....[16]....
        /*0a78*/ 	.word	0x00000770
        /*0a7c*/ 	.word	0x000000ff
        /*0a80*/ 	.word	0x00028898
        /*0a84*/ 	.short	0x0100
        /*0a86*/ 	.byte	0x08
	.zero		1


	//   ....[17]....
        /*0a88*/ 	.word	0x00000780
        /*0a8c*/ 	.word	0x000000ff
        /*0a90*/ 	.word	0x000288a8
        /*0a94*/ 	.short	0x0100
        /*0a96*/ 	.byte	0x08
	.zero		1


	//   ....[18]....
        /*0a98*/ 	.word	0x000008b0
        /*0a9c*/ 	.word	0x000000ff
        /*0aa0*/ 	.word	0x000288b0
        /*0aa4*/ 	.short	0x0100
        /*0aa6*/ 	.byte	0x08
	.zero		1


	//   ....[19]....
        /*0aa8*/ 	.word	0x000008c0
        /*0aac*/ 	.word	0x000000ff
        /*0ab0*/ 	.word	0x000288c0
        /*0ab4*/ 	.short	0x0100
        /*0ab6*/ 	.byte	0x08
	.zero		1


	//   ....[20]....
        /*0ab8*/ 	.word	0x000008d0
        /*0abc*/ 	.word	0x000000ff
        /*0ac0*/ 	.word	0x000288b8
        /*0ac4*/ 	.short	0x0100
        /*0ac6*/ 	.byte	0x08
	.zero		1


	//   ....[21]....
        /*0ac8*/ 	.word	0x000008e0
        /*0acc*/ 	.word	0x000000ff
        /*0ad0*/ 	.word	0x000288c8
        /*0ad4*/ 	.short	0x0100
        /*0ad6*/ 	.byte	0x08
	.zero		1


	//   ....[22]....
        /*0ad8*/ 	.word	0x000020e0
        /*0adc*/ 	.word	0x000000ff
        /*0ae0*/ 	.word	0x00028800
        /*0ae4*/ 	.short	0x010a
        /*0ae6*/ 	.byte	0x29
	.zero		1


	//   ....[23]....
        /*0ae8*/ 	.word	0x00002160
        /*0aec*/ 	.word	0x0000000f
        /*0af0*/ 	.word	0x00028830
        /*0af4*/ 	.short	0x010a
        /*0af6*/ 	.byte	0x3f
	.zero		1


	//   ....[24]....
        /*0af8*/ 	.word	0x000021d0
        /*0afc*/ 	.word	0x0000000f
        /*0b00*/ 	.word	0x00028830
        /*0b04*/ 	.short	0x010a
        /*0b06*/ 	.byte	0x3f
	.zero		1


	//   ....[25]....
        /*0b08*/ 	.word	0x000028c0
        /*0b0c*/ 	.word	0x0000000f
        /*0b10*/ 	.word	0x00000000
        /*0b14*/ 	.short	0x0101
        /*0b16*/ 	.byte	0x3f
	.zero		1


	//   ....[26]....
        /*0b18*/ 	.word	0x00005c70
        /*0b1c*/ 	.word	0x000000ff
        /*0b20*/ 	.word	0x00028830
        /*0b24*/ 	.short	0x010a
        /*0b26*/ 	.byte	0x06
	.zero		1


	//   ....[27]....
        /*0b28*/ 	.word	0x00005cb0
        /*0b2c*/ 	.word	0x000000ff
        /*0b30*/ 	.word	0x00028830
        /*0b34*/ 	.short	0x010a
        /*0b36*/ 	.byte	0x06
	.zero		1


	//   ....[28]....
        /*0b38*/ 	.word	0x00005ff0
        /*0b3c*/ 	.word	0x000000ff
        /*0b40*/ 	.word	0x00028850
        /*0b44*/ 	.short	0x010a
        /*0b46*/ 	.byte	0x06
	.zero		1


	//   ....[29]....
        /*0b48*/ 	.word	0x00006030
        /*0b4c*/ 	.word	0x000000ff
        /*0b50*/ 	.word	0x00028850
        /*0b54*/ 	.short	0x010a
        /*0b56*/ 	.byte	0x06
	.zero		1


	//   ....[30]....
        /*0b58*/ 	.word	0x00006c50
        /*0b5c*/ 	.word	0x00000009
        /*0b60*/ 	.word	0x00000000
        /*0b64*/ 	.short	0x0101
        /*0b66*/ 	.byte	0x3f
	.zero		1


	//   ....[31]....
        /*0b68*/ 	.word	0x00008b80
        /*0b6c*/ 	.word	0x0000000d
        /*0b70*/ 	.word	0x00000000
        /*0b74*/ 	.short	0x0101
        /*0b76*/ 	.byte	0x3f
	.zero		1


	//   ....[32]....
        /*0b78*/ 	.word	0x00009830
        /*0b7c*/ 	.word	0x000000ff
        /*0b80*/ 	.word	0x00028830
        /*0b84*/ 	.short	0x010a
        /*0b86*/ 	.byte	0x06
	.zero		1


	//   ....[33]....
        /*0b88*/ 	.word	0x00009870
        /*0b8c*/ 	.word	0x000000ff
        /*0b90*/ 	.word	0x00028830
        /*0b94*/ 	.short	0x010a
        /*0b96*/ 	.byte	0x06
	.zero		1


	//   ....[34]....
        /*0b98*/ 	.word	0x00009bb0
        /*0b9c*/ 	.word	0x000000ff
        /*0ba0*/ 	.word	0x00028850
        /*0ba4*/ 	.short	0x010a
        /*0ba6*/ 	.byte	0x06
	.zero		1


	//   ....[35]....
        /*0ba8*/ 	.word	0x00009bf0
        /*0bac*/ 	.word	0x000000ff
        /*0bb0*/ 	.word	0x00028850
        /*0bb4*/ 	.short	0x010a
        /*0bb6*/ 	.byte	0x06
	.zero		1


	//   ....[36]....
        /*0bb8*/ 	.word	0x0000b4b0
        /*0bbc*/ 	.word	0x00000009
        /*0bc0*/ 	.word	0x00000000
        /*0bc4*/ 	.short	0x0101
        /*0bc6*/ 	.byte	0x3f
	.zero		1


	//   ....[37]....
        /*0bc8*/ 	.word	0x0000b560
        /*0bcc*/ 	.word	0x00000026
        /*0bd0*/ 	.word	0x00000000
        /*0bd4*/ 	.short	0x0101
        /*0bd6*/ 	.byte	0x3f
	.zero		1


	//   ....[38]....
        /*0bd8*/ 	.word	0x0000c0a0
        /*0bdc*/ 	.word	0x000000ff
        /*0be0*/ 	.word	0x00028830
        /*0be4*/ 	.short	0x010a
        /*0be6*/ 	.byte	0x06
	.zero		1


	//   ....[39]....
        /*0be8*/ 	.word	0x0000c0e0
        /*0bec*/ 	.word	0x000000ff
        /*0bf0*/ 	.word	0x00028830
        /*0bf4*/ 	.short	0x010a
        /*0bf6*/ 	.byte	0x06
	.zero		1


	//   ....[40]....
        /*0bf8*/ 	.word	0x0000c420
        /*0bfc*/ 	.word	0x000000ff
        /*0c00*/ 	.word	0x00028850
        /*0c04*/ 	.short	0x010a
        /*0c06*/ 	.byte	0x06
	.zero		1


	//   ....[41]....
        /*0c08*/ 	.word	0x0000c460
        /*0c0c*/ 	.word	0x000000ff
        /*0c10*/ 	.word	0x00028850
        /*0c14*/ 	.short	0x010a
        /*0c16*/ 	.byte	0x06
	.zero		1


	//   ....[42]....
        /*0c18*/ 	.word	0x0000d060
        /*0c1c*/ 	.word	0x00000008
        /*0c20*/ 	.word	0x00000000
        /*0c24*/ 	.short	0x0101
        /*0c26*/ 	.byte	0x3f
	.zero		1


	//   ....[43]....
        /*0c28*/ 	.word	0x0000edb0
        /*0c2c*/ 	.word	0x0000000d
        /*0c30*/ 	.word	0x00000000
        /*0c34*/ 	.short	0x0101
        /*0c36*/ 	.byte	0x3f
	.zero		1


	//   ....[44]....
        /*0c38*/ 	.word	0x0000f8a0
        /*0c3c*/ 	.word	0x000000ff
        /*0c40*/ 	.word	0x00028850
        /*0c44*/ 	.short	0x010a
        /*0c46*/ 	.byte	0x05
	.zero		1


	//   ....[45]....
        /*0c48*/ 	.word	0x0000f8e0
        /*0c4c*/ 	.word	0x000000ff
        /*0c50*/ 	.word	0x00028850
        /*0c54*/ 	.short	0x010a
        /*0c56*/ 	.byte	0x05
	.zero		1


	//   ....[46]....
        /*0c58*/ 	.word	0x0000fe20
        /*0c5c*/ 	.word	0x0000000b
        /*0c60*/ 	.word	0x00000000
        /*0c64*/ 	.short	0x0101
        /*0c66*/ 	.byte	0x3f
	.zero		1


	//   ....[47]....
        /*0c68*/ 	.word	0x00011500
        /*0c6c*/ 	.word	0x00000015
        /*0c70*/ 	.word	0x00000000
        /*0c74*/ 	.short	0x0101
        /*0c76*/ 	.byte	0x3f
	.zero		1


	//   ....[48]....
        /*0c78*/ 	.word	0x000119b0
        /*0c7c*/ 	.word	0x00000015
        /*0c80*/ 	.word	0x00000000
        /*0c84*/ 	.short	0x0101
        /*0c86*/ 	.byte	0x3f
	.zero		1


	//   ....[49]....
        /*0c88*/ 	.word	0x000157d0
        /*0c8c*/ 	.word	0x00000000
        /*0c90*/ 	.word	0x00028840
        /*0c94*/ 	.short	0x010a
        /*0c96*/ 	.byte	0x3f
	.zero		1


	//   ....[50]....
        /*0c98*/ 	.word	0x00016620
        /*0c9c*/ 	.word	0x00000012
        /*0ca0*/ 	.word	0x00028800
        /*0ca4*/ 	.short	0x0107
        /*0ca6*/ 	.byte	0x3f
	.zero		1


	//   ....[51]....
        /*0ca8*/ 	.word	0x00016730
        /*0cac*/ 	.word	0x00000012
        /*0cb0*/ 	.word	0x00028800
        /*0cb4*/ 	.short	0x0101
        /*0cb6*/ 	.byte	0x3f
	.zero		1


	//   ....[52]....
        /*0cb8*/ 	.word	0x00016750
        /*0cbc*/ 	.word	0x00000012
        /*0cc0*/ 	.word	0x00028820
        /*0cc4*/ 	.short	0x010a
        /*0cc6*/ 	.byte	0x3f
	.zero		1


	//   ....[53]....
        /*0cc8*/ 	.word	0x00016b70
        /*0ccc*/ 	.word	0x00000003
        /*0cd0*/ 	.word	0x00028840
        /*0cd4*/ 	.short	0x010a
        /*0cd6*/ 	.byte	0x3f
	.zero		1


	//   ....[54]....
        /*0cd8*/ 	.word	0x00016f10
        /*0cdc*/ 	.word	0x00000003
        /*0ce0*/ 	.word	0x00000060
        /*0ce4*/ 	.short	0x010a
        /*0ce6*/ 	.byte	0x3f
	.zero		1


	//   ....[55]....
        /*0ce8*/ 	.word	0x00017590
        /*0cec*/ 	.word	0x00000003
        /*0cf0*/ 	.word	0x00028840
        /*0cf4*/ 	.short	0x010a
        /*0cf6*/ 	.byte	0x3f
	.zero		1


	//   ....[56]....
        /*0cf8*/ 	.word	0x00017930
        /*0cfc*/ 	.word	0x00000002
        /*0d00*/ 	.word	0x00000060
        /*0d04*/ 	.short	0x010a
        /*0d06*/ 	.byte	0x3f
	.zero		1


	//   ....[57]....
        /*0d08*/ 	.word	0x00017f00
        /*0d0c*/ 	.word	0x00000002
        /*0d10*/ 	.word	0x00028840
        /*0d14*/ 	.short	0x010a
        /*0d16*/ 	.byte	0x3f
	.zero		1


	//   ....[58]....
        /*0d18*/ 	.word	0x000182a0
        /*0d1c*/ 	.word	0x00000002
        /*0d20*/ 	.word	0x00000060
        /*0d24*/ 	.short	0x010a
        /*0d26*/ 	.byte	0x3f
	.zero		1


	//   ....[59]....
        /*0d28*/ 	.word	0x00018820
        /*0d2c*/ 	.word	0x00000000
        /*0d30*/ 	.word	0x00028860
        /*0d34*/ 	.short	0x010a
        /*0d36*/ 	.byte	0x3f
	.zero		1


	//   ....[60]....
        /*0d38*/ 	.word	0x00019e50
        /*0d3c*/ 	.word	0x00000000
        /*0d40*/ 	.word	0x00028820
        /*0d44*/ 	.short	0x010a
        /*0d46*/ 	.byte	0x3f
	.zero		1


	//   ....[61]....
        /*0d48*/ 	.word	0x0001a040
        /*0d4c*/ 	.word	0x00000006
        /*0d50*/ 	.word	0x00000000
        /*0d54*/ 	.short	0x010a
        /*0d56*/ 	.byte	0x3f
	.zero		1


	//   ....[62]....
        /*0d58*/ 	.word	0x0001a070
        /*0d5c*/ 	.word	0x00000007
        /*0d60*/ 	.word	0x00000000
        /*0d64*/ 	.short	0x010a
        /*0d66*/ 	.byte	0x3f
	.zero		1


	//   ....[63]....
        /*0d68*/ 	.word	0x0001a0d0
        /*0d6c*/ 	.word	0x00000004
        /*0d70*/ 	.word	0x00000000
        /*0d74*/ 	.short	0x010a
        /*0d76*/ 	.byte	0x3f
	.zero		1


	//   ....[64]....
        /*0d78*/ 	.word	0x0001a100
        /*0d7c*/ 	.word	0x00000003
        /*0d80*/ 	.word	0x00000000
        /*0d84*/ 	.short	0x010a
        /*0d86*/ 	.byte	0x3f
	.zero		1


	//   ....[65]....
        /*0d88*/ 	.word	0x0001a170
        /*0d8c*/ 	.word	0x00000003
        /*0d90*/ 	.word	0x00028800
        /*0d94*/ 	.short	0x010a
        /*0d96*/ 	.byte	0x3f
	.zero		1


	//   ....[66]....
        /*0d98*/ 	.word	0x0001a1c0
        /*0d9c*/ 	.word	0x0000000f
        /*0da0*/ 	.word	0x00028830
        /*0da4*/ 	.short	0x010a
        /*0da6*/ 	.byte	0x3f
	.zero		1


	//   ....[67]....
        /*0da8*/ 	.word	0x0001a220
        /*0dac*/ 	.word	0x00000008
        /*0db0*/ 	.word	0x00028830
        /*0db4*/ 	.short	0x010a
        /*0db6*/ 	.byte	0x3f
	.zero		1


	//   ....[68]....
        /*0db8*/ 	.word	0x0001a280
        /*0dbc*/ 	.word	0x00000008
        /*0dc0*/ 	.word	0x00028850
        /*0dc4*/ 	.short	0x010a
        /*0dc6*/ 	.byte	0x3f
	.zero		1


	//   ....[69]....
        /*0dc8*/ 	.word	0x0001a2e0
        /*0dcc*/ 	.word	0x00000009
        /*0dd0*/ 	.word	0x00028830
        /*0dd4*/ 	.short	0x010a
        /*0dd6*/ 	.byte	0x3f
	.zero		1


	//   ....[70]....
        /*0dd8*/ 	.word	0x0001a340
        /*0ddc*/ 	.word	0x00000009
        /*0de0*/ 	.word	0x00028850
        /*0de4*/ 	.short	0x010a
        /*0de6*/ 	.byte	0x3f
	.zero		1


	//   ....[71]....
        /*0de8*/ 	.word	0x0001a3a0
        /*0dec*/ 	.word	0x00000009
        /*0df0*/ 	.word	0x00028830
        /*0df4*/ 	.short	0x010a
        /*0df6*/ 	.byte	0x3f
	.zero		1


	//   ....[72]....
        /*0df8*/ 	.word	0x0001a400
        /*0dfc*/ 	.word	0x00000009
        /*0e00*/ 	.word	0x00028850
        /*0e04*/ 	.short	0x010a
        /*0e06*/ 	.byte	0x3f
	.zero		1


	//   ....[73]....
        /*0e08*/ 	.word	0x0001a460
        /*0e0c*/ 	.word	0x00000008
        /*0e10*/ 	.word	0x00028850
        /*0e14*/ 	.short	0x010a
        /*0e16*/ 	.byte	0x3f
	.zero		1


	//   ....[74]....
        /*0e18*/ 	.word	0x0001a600
        /*0e1c*/ 	.word	0x00000000
        /*0e20*/ 	.word	0x00028840
        /*0e24*/ 	.short	0x010a
        /*0e26*/ 	.byte	0x3f
	.zero		1


	//   ....[75]....
        /*0e28*/ 	.word	0x0001b140
        /*0e2c*/ 	.word	0x00000012
        /*0e30*/ 	.word	0x00028820
        /*0e34*/ 	.short	0x010a
        /*0e36*/ 	.byte	0x3f
	.zero		1


	//   ....[76]....
        /*0e38*/ 	.word	0x0001b190
        /*0e3c*/ 	.word	0x00000003
        /*0e40*/ 	.word	0x00028840
        /*0e44*/ 	.short	0x010a
        /*0e46*/ 	.byte	0x3f
	.zero		1


	//   ....[77]....
        /*0e48*/ 	.word	0x0001b1e0
        /*0e4c*/ 	.word	0x00000003
        /*0e50*/ 	.word	0x00000060
        /*0e54*/ 	.short	0x010a
        /*0e56*/ 	.byte	0x3f
	.zero		1


	//   ....[78]....
        /*0e58*/ 	.word	0x0001b230
        /*0e5c*/ 	.word	0x00000003
        /*0e60*/ 	.word	0x00028840
        /*0e64*/ 	.short	0x010a
        /*0e66*/ 	.byte	0x3f
	.zero		1


	//   ....[79]....
        /*0e68*/ 	.word	0x0001b280
        /*0e6c*/ 	.word	0x00000002
        /*0e70*/ 	.word	0x00000060
        /*0e74*/ 	.short	0x010a
        /*0e76*/ 	.byte	0x3f
	.zero		1


	//   ....[80]....
        /*0e78*/ 	.word	0x0001b2d0
        /*0e7c*/ 	.word	0x00000002
        /*0e80*/ 	.word	0x00028840
        /*0e84*/ 	.short	0x010a
        /*0e86*/ 	.byte	0x3f
	.zero		1


	//   ....[81]....
        /*0e88*/ 	.word	0x0001b320
        /*0e8c*/ 	.word	0x00000002
        /*0e90*/ 	.word	0x00000060
        /*0e94*/ 	.short	0x010a
        /*0e96*/ 	.byte	0x3f
	.zero		1


	//   ....[82]....
        /*0e98*/ 	.word	0x0001b370
        /*0e9c*/ 	.word	0x00000000
        /*0ea0*/ 	.word	0x00028860
        /*0ea4*/ 	.short	0x010a
        /*0ea6*/ 	.byte	0x3f
	.zero		1


	//   ....[83]....
        /*0ea8*/ 	.word	0x0001be40
        /*0eac*/ 	.word	0x00000000
        /*0eb0*/ 	.word	0x00028820
        /*0eb4*/ 	.short	0x010a
        /*0eb6*/ 	.byte	0x3f
	.zero		1


	//   ....[84]....
        /*0eb8*/ 	.word	0x0001bfe0
        /*0ebc*/ 	.word	0x00000006
        /*0ec0*/ 	.word	0x00000000
        /*0ec4*/ 	.short	0x010a
        /*0ec6*/ 	.byte	0x3f
	.zero		1


	//   ....[85]....
        /*0ec8*/ 	.word	0x0001c030
        /*0ecc*/ 	.word	0x00000007
        /*0ed0*/ 	.word	0x00000000
        /*0ed4*/ 	.short	0x010a
        /*0ed6*/ 	.byte	0x3f
	.zero		1


	//   ....[86]....
        /*0ed8*/ 	.word	0x0001c080
        /*0edc*/ 	.word	0x00000004
        /*0ee0*/ 	.word	0x00000000
        /*0ee4*/ 	.short	0x010a
        /*0ee6*/ 	.byte	0x3f
	.zero		1


	//----- nvinfo : EIATTR_NUM_MBARRIERS
	.align		4
.L_210:
        /*0ee8*/ 	.byte	0x03, 0x38
        /*0eea*/ 	.short	0x0016


	//----- nvinfo : EIATTR_EXIT_INSTR_OFFSETS
	.align		4
        /*0eec*/ 	.byte	0x04, 0x1c
        /*0eee*/ 	.short	(.L_212 - .L_211)


	//   ....[0]....
.L_211:
        /*0ef0*/ 	.word	0x00000a70


	//   ....[1]....
        /*0ef4*/ 	.word	0x00013120


	//   ....[2]....
        /*0ef8*/ 	.word	0x0001a150


	//----- nvinfo : EIATTR_MAX_THREADS
	.align		4
.L_212:
        /*0efc*/ 	.byte	0x04, 0x05
        /*0efe*/ 	.short	(.L_214 - .L_213)
.L_213:
        /*0f00*/ 	.word	0x00000180
        /*0f04*/ 	.word	0x00000001
        /*0f08*/ 	.word	0x00000001


	//----- nvinfo : EIATTR_CRS_STACK_SIZE
	.align		4
.L_214:
        /*0f0c*/ 	.byte	0x04, 0x1e
        /*0f0e*/ 	.short	(.L_216 - .L_215)
.L_215:
        /*0f10*/ 	.word	0x00000000


	//----- nvinfo : EIATTR_CBANK_PARAM_SIZE
	.align		4
.L_216:
        /*0f14*/ 	.byte	0x03, 0x19
        /*0f16*/ 	.short	0x0af0


	//----- nvinfo : EIATTR_PARAM_CBANK
	.align		4
        /*0f18*/ 	.byte	0x04, 0x0a
        /*0f1a*/ 	.short	(.L_218 - .L_217)
	.align		4
.L_217:
        /*0f1c*/ 	.word	index@(.nv.constant0._ZN7cutlass13device_kernelIN5flash11enable_sm90INS1_16FlashAttnFwdSm90INS1_25CollectiveMainloopFwdSm90ILi2EN4cute5tupleIJNS5_1CILi1EEES8_S8_EEENS6_IJNS7_ILi128EEESA_SA_EEELi128ENS_10bfloat16_tEfNS_4arch4Sm90ELb0ELb1ELb1ELb1ELb0ELb0ELb0ELb1ELb1ELb1ELb1ELb0EEENS1_21CollectiveEpilogueFwdISB_S9_SC_SE_Li256ELb1ELb1ELb1ELb0EEENS1_36VarlenDynamicPersistentTileSchedulerILi128ELi128ELi256ELi128ELb1ELb1ELb1ELb1ELb0ELb1EEEEEEEEEvNT_6ParamsE)
        /*0f20*/ 	.short	0x0210
        /*0f22*/ 	.short	0x0af0


	//----- nvinfo : EIATTR_SW_WAR
	.align		4
.L_218:
        /*0f24*/ 	.byte	0x04, 0x36
        /*0f26*/ 	.short	(.L_220 - .L_219)
.L_219:
        /*0f28*/ 	.word	0x00000008
.L_220:


//--------------------- .nv.info._ZN7cutlass13device_kernelIN5flash11enable_sm90INS1_16FlashAttnFwdSm90INS1_25CollectiveMainloopFwdSm90ILi2EN4cute5tupleIJNS5_1CILi1EEES8_S8_EEENS6_IJNS7_ILi128EEESA_SA_EEELi128ENS_10bfloat16_tEfNS_4arch4Sm90ELb0ELb1ELb1ELb1ELb0ELb1ELb0ELb1ELb1ELb1ELb1ELb0EEENS1_21CollectiveEpilogueFwdISB_S9_SC_SE_Li256ELb1ELb1ELb1ELb0EEENS1_36VarlenDynamicPersistentTileSchedulerILi128ELi128ELi256ELi128ELb1ELb1ELb1ELb1ELb0ELb1EEEEEEEEEvNT_6ParamsE --------------------------
	.section	.nv.info._ZN7cutlass13device_kernelIN5flash11enable_sm90INS1_16FlashAttnFwdSm90INS1_25CollectiveMainloopFwdSm90ILi2EN4cute5tupleIJNS5_1CILi1EEES8_S8_EEENS6_IJNS7_ILi128EEESA_SA_EEELi128ENS_10bfloat16_tEfNS_4arch4Sm90ELb0ELb1ELb1ELb1ELb0ELb1ELb0ELb1ELb1ELb1ELb1ELb0EEENS1_21CollectiveEpilogueFwdISB_S9_SC_SE_Li256ELb1ELb1ELb1ELb0EEENS1_36VarlenDynamicPersistentTileSchedulerILi128ELi128ELi256ELi128ELb1ELb1ELb1ELb1ELb0ELb1EEEEEEEEEvNT_6ParamsE,"",@"SHT_CUDA_INFO"
	.sectionflags	@""
	.align	4


	//----- nvinfo : EIATTR_CUDA_API_VERSION
	.align		4
        /*0000*/ 	.byte	0x04, 0x37
        /*0002*/ 	.short	(.L_222 - .L_221)
.L_221:
        /*0004*/ 	.word	0x00000082


	//----- nvinfo : EIATTR_KPARAM_INFO
	.align		4
.L_222:
        /*0008*/ 	.byte	0x04, 0x17
        /*000a*/ 	.short	(.L_224 - .L_223)
.L_223:
        /*000c*/ 	.word	0x00000000
        /*0010*/ 	.short	0x0000
        /*0012*/ 	.short	0x0070
        /*0014*/ 	.byte	0x00, 0xf0, 0x01, 0x2a


	//----- nvinfo : EIATTR_SPARSE_MMA_MASK
	.align		4
.L_224:
        /*0018*/ 	.byte	0x03, 0x50
        /*001a*/ 	.short	0x0000


	//----- nvinfo : EIATTR_MAXREG_COUNT
	.align		4
        /*001c*/ 	.byte	0x03, 0x1b
        /*001e*/ 	.short	0x00a8


	//----- nvinfo : EIATTR_NUM_BARRIERS
	.align		4
        /*0020*/ 	.byte	0x02, 0x4c
        /*0022*/ 	.byte	0x10
	.zero		1


	//----- nvinfo : EIATTR_EXTERNS
	.align		4
        /*0024*/ 	.byte	0x04, 0x0f
        /*0026*/ 	.short	(.L_226 - .L_225)


	//   ....[0]....
	.align		4
.L_225:
        /*0028*/ 	.word	index@(__assertfail)


	//----- nvinfo : EIATTR_ANNOTATIONS
	.align		4
.L_226:
        /*002c*/ 	.byte	0x04, 0x55
        /*002e*/ 	.short	(.L_228 - .L_227)


	//   ....[0]....
.L_227:
        /* <DEDUP_REMOVED lines=93> */


	//----- nvinfo : EIATTR_MERCURY_ISA_VERSION
	.align		4
.L_228:
        /*05f0*/ 	.byte	0x03, 0x5f
        /*05f2*/ 	.short	0x0101


	//----- nvinfo : EIATTR_UNUSED_LOAD_BYTE_OFFSET
	.align		4
        /*05f4*/ 	.byte	0x04, 0x44
        /*05f6*/ 	.short	(.L_230 - .L_229)


	//   ....[0]....
.L_229:
        /*05f8*/ 	.word	0x00000ac0
        /*05fc*/ 	.word	0x0000fff0


	//   ....[1]....
        /*0600*/ 	.word	0x0001da70
        /*0604*/ 	.word	0x0000fff0


	//----- nvinfo : EIATTR_INT_WARP_WIDE_INSTR_OFFSETS
	.align		4
.L_230:
        /*0608*/ 	.byte	0x04, 0x31
        /*060a*/ 	.short	(.L_232 - .L_231)


	//   ....[0]....
.L_231:
        /*060c*/ 	.word	0x00000180


	//   ....[1]....
        /*0610*/ 	.word	0x00000220


	//   ....[2]....
        /*0614*/ 	.word	0x00000290


	//   ....[3]....
        /*0618*/ 	.word	0x00024230


	//   ....[4]....
        /*061c*/ 	.word	0x000242c0


	//   ....[5]....
        /*0620*/ 	.word	0x00027960


	//   ....[6]....
        /*0624*/ 	.word	0x000279c0


	//----- nvinfo : EIATTR_COOP_GROUP_MASK_REGIDS
	.align		4
.L_232:
        /*0628*/ 	.byte	0x04, 0x29
        /*062a*/ 	.short	(.L_234 - .L_233)


	//   ....[0]....
.L_233:
        /*062c*/ 	.word	0xffffffff


	//   ....[1]....
        /*0630*/ 	.word	0xffffffff


	//   ....[2]....
        /*0634*/ 	.word	0xffffffff


	//   ....[3]....
        /*0638*/ 	.word	0xffffffff


	//   ....[4]....
        /*063c*/ 	.word	0xffffffff


	//   ....[5]....
        /*0640*/ 	.word	0xffffffff


	//   ....[6]....
        /*0644*/ 	.word	0xffffffff


	//   ....[7]....
        /*0648*/ 	.word	0xffffffff


	//   ....[8]....
        /*064c*/ 	.word	0xffffffff


	//   ....[9]....
        /*0650*/ 	.word	0xffffffff


	//   ....[10]....
        /*0654*/ 	.word	0xffffffff


	//   ....[11]....
        /*0658*/ 	.word	0xffffffff


	//   ....[12]....
        /*065c*/ 	.word	0xffffffff


	//   ....[13]....
        /*0660*/ 	.word	0xffffffff


	//   ....[14]....
        /*0664*/ 	.word	0xffffffff


	//   ....[15]....
        /*0668*/ 	.word	0xffffffff


	//   ....[16]....
        /*066c*/ 	.word	0xffffffff


	//   ....[17]....
        /*0670*/ 	.word	0xffffffff


	//   ....[18]....
        /*0674*/ 	.word	0xffffffff


	//   ....[19]....
        /*0678*/ 	.word	0xffffffff


	//   ....[20]....
        /*067c*/ 	.word	0xffffffff


	//   ....[21]....
        /*0680*/ 	.word	0xffffffff


	//   ....[22]....
        /*0684*/ 	.word	0xffffffff


	//   ....[23]....
        /*0688*/ 	.word	0xffffffff


	//   ....[24]....
        /*068c*/ 	.word	0xffffffff


	//   ....[25]....
        /*0690*/ 	.word	0xffffffff


	//   ....[26]....
        /*0694*/ 	.word	0xffffffff


	//   ....[27]....
        /*0698*/ 	.word	0xffffffff


	//   ....[28]....
        /*069c*/ 	.word	0xffffffff


	//   ....[29]....
        /*06a0*/ 	.word	0xffffffff


	//   ....[30]....
        /*06a4*/ 	.word	0xffffffff


	//   ....[31]....
        /*06a8*/ 	.word	0xffffffff


	//   ....[32]....
        /*06ac*/ 	.word	0xffffffff


	//   ....[33]....
        /*06b0*/ 	.word	0xffffffff


	//   ....[34]....
        /*06b4*/ 	.word	0xffffffff


	//   ....[35]....
        /*06b8*/ 	.word	0xffffffff


	//   ....[36]....
        /*06bc*/ 	.word	0xffffffff


	//   ....[37]....
        /*06c0*/ 	.word	0xffffffff


	//   ....[38]....
        /*06c4*/ 	.word	0xffffffff


	//   ....[39]....
        /*06c8*/ 	.word	0xffffffff


	//   ....[40]....
        /*06cc*/ 	.word	0xffffffff


	//   ....[41]....
        /*06d0*/ 	.word	0xffffffff


	//   ....[42]....
        /*06d4*/ 	.word	0xffffffff


	//   ....[43]....
        /*06d8*/ 	.word	0xffffffff


	//   ....[44]....
        /*06dc*/ 	.word	0xffffffff


	//   ....[45]....
        /*06e0*/ 	.word	0xffffffff


	//   ....[46]....
        /*06e4*/ 	.word	0xffffffff


	//   ....[47]....
        /*06e8*/ 	.word	0xffffffff


	//   ....[48]....
        /*06ec*/ 	.word	0xffffffff


	//   ....[49]....
        /*06f0*/ 	.word	0xffffffff


	//   ....[50]....
        /*06f4*/ 	.word	0xffffffff


	//   ....[51]....
        /*06f8*/ 	.word	0xffffffff


	//   ....[52]....
        /*06fc*/ 	.word	0xffffffff


	//   ....[53]....
        /*0700*/ 	.word	0xffffffff


	//   ....[54]....
        /*0704*/ 	.word	0xffffffff


	//   ....[55]....
        /*0708*/ 	.word	0xffffffff


	//   ....[56]....
        /*070c*/ 	.word	0xffffffff


	//   ....[57]....
        /*0710*/ 	.word	0xffffffff


	//   ....[58]....
        /*0714*/ 	.word	0xffffffff


	//   ....[59]....
        /*0718*/ 	.word	0xffffffff


	//   ....[60]....
        /*071c*/ 	.word	0xffffffff


	//   ....[61]....
        /*0720*/ 	.word	0xffffffff


	//   ....[62]....
        /*0724*/ 	.word	0xffffffff


	//   ....[63]....
        /*0728*/ 	.word	0xffffffff


	//   ....[64]....
        /*072c*/ 	.word	0xffffffff


	//   ....[65]....
        /*0730*/ 	.word	0xffffffff


	//   ....[66]....
        /*0734*/ 	.word	0xffffffff


	//   ....[67]....
        /*0738*/ 	.word	0xffffffff


	//   ....[68]....
        /*073c*/ 	.word	0xffffffff


	//   ....[69]....
        /*0740*/ 	.word	0xffffffff


	//   ....[70]....
        /*0744*/ 	.word	0xffffffff


	//   ....[71]....
        /*0748*/ 	.word	0xffffffff


	//   ....[72]....
        /*074c*/ 	.word	0xffffffff


	//   ....[73]....
        /*0750*/ 	.word	0xffffffff


	//   ....[74]....
        /*0754*/ 	.word	0xffffffff


	//   ....[75]....
        /*0758*/ 	.word	0xffffffff


	//   ....[76]....
        /*075c*/ 	.word	0xffffffff


	//   ....[77]....
        /*0760*/ 	.word	0xffffffff


	//   ....[78]....
        /*0764*/ 	.word	0xffffffff


	//   ....[79]....
        /*0768*/ 	.word	0xffffffff


	//   ....[80]....
        /*076c*/ 	.word	0xffffffff


	//   ....[81]....
        /*0770*/ 	.word	0xffffffff


	//   ....[82]....
        /*0774*/ 	.word	0xffffffff


	//   ....[83]....
        /*0778*/ 	.word	0xffffffff


	//   ....[84]....
        /*077c*/ 	.word	0xffffffff


	//   ....[85]....
        /*0780*/ 	.word	0xffffffff


	//   ....[86]....
        /*0784*/ 	.word	0xffffffff


	//   ....[87]....
        /*0788*/ 	.word	0xffffffff


	//   ....[88]....
        /*078c*/ 	.word	0xffffffff


	//   ....[89]....
        /*0790*/ 	.word	0xffffffff


	//   ....[90]....
        /*0794*/ 	.word	0xffffffff


	//   ....[91]....
        /*0798*/ 	.word	0xffffffff


	//   ....[92]....
        /*079c*/ 	.word	0xffffffff


	//   ....[93]....
        /*07a0*/ 	.word	0xffffffff


	//   ....[94]....
        /*07a4*/ 	.word	0xffffffff


	//   ....[95]....
        /*07a8*/ 	.word	0xffffffff


	//   ....[96]....
        /*07ac*/ 	.word	0xffffffff


	//   ....[97]....
        /*07b0*/ 	.word	0xffffffff


	//   ....[98]....
        /*07b4*/ 	.word	0xffffffff


	//   ....[99]....
        /*07b8*/ 	.word	0xffffffff


	//   ....[100]....
        /*07bc*/ 	.word	0xffffffff


	//   ....[101]....
        /*07c0*/ 	.word	0xffffffff


	//   ....[102]....
        /*07c4*/ 	.word	0xffffffff


	//   ....[103]....
        /*07c8*/ 	.word	0xffffffff


	//   ....[104]....
        /*07cc*/ 	.word	0xffffffff


	//   ....[105]....
        /*07d0*/ 	.word	0xffffffff


	//   ....[106]....
        /*07d4*/ 	.word	0xffffffff


	//   ....[107]....
        /*07d8*/ 	.word	0xffffffff


	//   ....[108]....
        /*07dc*/ 	.word	0xffffffff


	//   ....[109]....
        /*07e0*/ 	.word	0xffffffff


	//   ....[110]....
        /*07e4*/ 	.word	0xffffffff


	//   ....[111]....
        /*07e8*/ 	.word	0xffffffff


	//   ....[112]....
        /*07ec*/ 	.word	0xffffffff


	//   ....[113]....
        /*07f0*/ 	.word	0xffffffff


	//   ....[114]....
        /*07f4*/ 	.word	0xffffffff


	//   ....[115]....
        /*07f8*/ 	.word	0xffffffff


	//   ....[116]....
        /*07fc*/ 	.word	0xffffffff


	//   ....[117]....
        /*0800*/ 	.word	0xffffffff


	//   ....[118]....
        /*0804*/ 	.word	0xffffffff


	//   ....[119]....
        /*0808*/ 	.word	0xffffffff


	//   ....[120]....
        /*080c*/ 	.word	0xffffffff


	//   ....[121]....
        /*0810*/ 	.word	0xffffffff


	//   ....[122]....
        /*0814*/ 	.word	0xffffffff


	//   ....[123]....
        /*0818*/ 	.word	0xffffffff


	//   ....[124]....
        /*081c*/ 	.word	0xffffffff


	//   ....[125]....
        /*0820*/ 	.word	0xffffffff


	//   ....[126]....
        /*0824*/ 	.word	0xffffffff


	//   ....[127]....
        /*0828*/ 	.word	0xffffffff


	//   ....[128]....
        /*082c*/ 	.word	0xffffffff


	//   ....[129]....
        /*0830*/ 	.word	0xffffffff


	//   ....[130]....
        /*0834*/ 	.word	0xffffffff


	//   ....[131]....
        /*0838*/ 	.word	0xffffffff


	//   ....[132]....
        /*083c*/ 	.word	0xffffffff


	//   ....[133]....
        /*0840*/ 	.word	0xffffffff


	//   ....[134]....
        /*0844*/ 	.word	0xffffffff


	//   ....[135]....
        /*0848*/ 	.word	0xffffffff


	//   ....[136]....
        /*084c*/ 	.word	0xffffffff


	//   ....[137]....
        /*0850*/ 	.word	0xffffffff


	//   ....[138]....
        /*0854*/ 	.word	0xffffffff


	//   ....[139]....
        /*0858*/ 	.word	0xffffffff


	//   ....[140]....
        /*085c*/ 	.word	0xffffffff


	//   ....[141]....
        /*0860*/ 	.word	0xffffffff


	//   ....[142]....
        /*0864*/ 	.word	0xffffffff


	//   ....[143]....
        /*0868*/ 	.word	0xffffffff


	//   ....[144]....
        /*086c*/ 	.word	0x0500000f


	//   ....[145]....
        /*0870*/ 	.word	0x0500000f


	//   ....[146]....
        /*0874*/ 	.word	0x0500000f


	//   ....[147]....
        /*0878*/ 	.word	0x0500000f


	//   ....[148]....
        /*087c*/ 	.word	0x0500000f


	//   ....[149]....
        /*0880*/ 	.word	0x0500000f


	//   ....[150]....
        /*0884*/ 	.word	0x0500000f


	//   ....[151]....
        /*0888*/ 	.word	0x0500000f


	//   ....[152]....
        /*088c*/ 	.word	0x0500000f


	//   ....[153]....
        /*0890*/ 	.word	0x0500000f


	//   ....[154]....
        /*0894*/ 	.word	0x0500000f


	//   ....[155]....
        /*0898*/ 	.word	0x0500000f


	//   ....[156]....
        /*089c*/ 	.word	0x0500000f


	//   ....[157]....
        /*08a0*/ 	.word	0x0500000f


	//   ....[158]....
        /*08a4*/ 	.word	0x0500000f


	//   ....[159]....
        /*08a8*/ 	.word	0x0500000f


	//   ....[160]....
        /*08ac*/ 	.word	0x0500000f


	//   ....[161]....
        /*08b0*/ 	.word	0x0500000f


	//   ....[162]....
        /*08b4*/ 	.word	0x0500000f


	//   ....[163]....
        /*08b8*/ 	.word	0x0500000f


	//   ....[164]....
        /*08bc*/ 	.word	0x0500000f


	//   ....[165]....
        /*08c0*/ 	.word	0x0500000f


	//   ....[166]....
        /*08c4*/ 	.word	0x0500000f


	//   ....[167]....
        /*08c8*/ 	.word	0x0500000f


	//   ....[168]....
        /*08cc*/ 	.word	0x0500000f


	//   ....[169]....
        /*08d0*/ 	.word	0x0500000f


	//   ....[170]....
        /*08d4*/ 	.word	0x0500000f


	//   ....[171]....
        /*08d8*/ 	.word	0x0500000f


	//   ....[172]....
        /*08dc*/ 	.word	0x0500000f


	//   ....[173]....
        /*08e0*/ 	.word	0x0500000f


	//   ....[174]....
        /*08e4*/ 	.word	0x0500000f


	//   ....[175]....
        /*08e8*/ 	.word	0x0500000f


	//   ....[176]....
        /*08ec*/ 	.word	0x0500000f


	//   ....[177]....
        /*08f0*/ 	.word	0x0500000f


	//   ....[178]....
        /*08f4*/ 	.word	0x0500000f


	//   ....[179]....
        /*08f8*/ 	.word	0x0500000f


	//   ....[180]....
        /*08fc*/ 	.word	0x0500000f


	//   ....[181]....
        /*0900*/ 	.word	0x0500000f


	//   ....[182]....
        /*0904*/ 	.word	0x0500000f


	//   ....[183]....
        /*0908*/ 	.word	0x0500000f


	//   ....[184]....
        /*090c*/ 	.word	0x0500000f


	//   ....[185]....
        /*0910*/ 	.word	0x0500000f


	//   ....[186]....
        /*0914*/ 	.word	0x0500000f


	//   ....[187]....
        /*0918*/ 	.word	0x0500000f


	//   ....[188]....
        /*091c*/ 	.word	0x0500000f


	//   ....[189]....
        /*0920*/ 	.word	0x0500000f


	//   ....[190]....
        /*0924*/ 	.word	0x0500000f


	//   ....[191]....
        /*0928*/ 	.word	0x0500000f


	//   ....[192]....
        /*092c*/ 	.word	0x0500000f


	//   ....[193]....
        /*0930*/ 	.word	0x0500000f


	//   ....[194]....
        /*0934*/ 	.word	0x0500000f


	//   ....[195]....
        /*0938*/ 	.word	0x0500000f


	//   ....[196]....
        /*093c*/ 	.word	0x0500000f


	//   ....[197]....
        /*0940*/ 	.word	0x0500000f


	//   ....[198]....
        /*0944*/ 	.word	0x0500000f


	//   ....[199]....
        /*0948*/ 	.word	0x0500000f


	//   ....[200]....
        /*094c*/ 	.word	0x0500000f


	//   ....[201]....
        /*0950*/ 	.word	0x0500000f


	//   ....[202]....
        /*0954*/ 	.word	0x0500000f


	//   ....[203]....
        /*0958*/ 	.word	0x0500000f


	//   ....[204]....
        /*095c*/ 	.word	0x0500000f


	//   ....[205]....
        /*0960*/ 	.word	0x0500000f


	//   ....[206]....
        /*0964*/ 	.word	0x0500000f


	//   ....[207]....
        /*0968*/ 	.word	0x0500000f


	//   ....[208]....
        /*096c*/ 	.word	0x0500000f


	//   ....[209]....
        /*0970*/ 	.word	0x0500000f


	//   ....[210]....
        /*0974*/ 	.word	0x0500000f


	//   ....[211]....
        /*0978*/ 	.word	0x0500000f


	//   ....[212]....
        /*097c*/ 	.word	0x0500000f


	//   ....[213]....
        /*0980*/ 	.word	0x0500000f


	//   ....[214]....
        /*0984*/ 	.word	0x0500000f


	//   ....[215]....
        /*0988*/ 	.word	0x0500000f


	//   ....[216]....
        /*098c*/ 	.word	0x0500000f


	//   ....[217]....
        /*0990*/ 	.word	0x0500000f


	//   ....[218]....
        /*0994*/ 	.word	0x0500000f


	//   ....[219]....
        /*0998*/ 	.word	0x0500000f


	//   ....[220]....
        /*099c*/ 	.word	0x0500000f


	//   ....[221]....
        /*09a0*/ 	.word	0x0500000f


	//   ....[222]....
        /*09a4*/ 	.word	0x0500000f


	//   ....[223]....
        /*09a8*/ 	.word	0x0500000f


	//   ....[224]....
        /*09ac*/ 	.word	0x0500000f


	//   ....[225]....
        /*09b0*/ 	.word	0x0500000f


	//   ....[226]....
        /*09b4*/ 	.word	0x0500000f


	//   ....[227]....
        /*09b8*/ 	.word	0x0500000f


	//   ....[228]....
        /*09bc*/ 	.word	0x0500000f


	//   ....[229]....
        /*09c0*/ 	.word	0x0500000f


	//   ....[230]....
        /*09c4*/ 	.word	0x0500000f


	//   ....[231]....
        /*09c8*/ 	.word	0x0500000f


	//   ....[232]....
        /*09cc*/ 	.word	0x0500000f


	//   ....[233]....
        /*09d0*/ 	.word	0x0500000f


	//----- nvinfo : EIATTR_COOP_GROUP_INSTR_OFFSETS
	.align		4
.L_234:
        /*09d4*/ 	.byte	0x04, 0x28
        /*09d6*/ 	.short	(.L_236 - .L_235)


	//   ....[0]....
.L_235:
        /*09d8*/ 	.word	0x00000060


	//   ....[1]....
        /*09dc*/ 	.word	0x00000190


	//   ....[2]....
        /*09e0*/ 	.word	0x00000240


	//   ....[3]....
        /*09e4*/ 	.word	0x00000400


	//   ....[4]....
        /*09e8*/ 	.word	0x00000560


	//   ....[5]....
        /*09ec*/ 	.word	0x00000680


	//   ....[6]....
        /*09f0*/ 	.word	0x000007e0


	//   ....[7]....
        /*09f4*/ 	.word	0x00009ca0


	//   ....[8]....
        /*09f8*/ 	.word	0x0000a370


	//   ....[9]....
        /*09fc*/ 	.word	0x0000a380


	//   ....[10]....
        /*0a00*/ 	.word	0x0000a390


	//   ....[11]....
        /*0a04*/ 	.word	0x0000a3a0


	//   ....[12]....
        /*0a08*/ 	.word	0x0000a6e0


	//   ....[13]....
        /*0a0c*/ 	.word	0x0000a6f0


	//   ....[14]....
        /*0a10*/ 	.word	0x0000a700


	//   ....[15]....
        /*0a14*/ 	.word	0x0000a710


	//   ....[16]....
        /*0a18*/ 	.word	0x0000aa30


	//   ....[17]....
        /*0a1c*/ 	.word	0x0000aa40


	//   ....[18]....
        /*0a20*/ 	.word	0x0000aa50


	//   ....[19]....
        /*0a24*/ 	.word	0x0000aa60


	//   ....[20]....
        /*0a28*/ 	.word	0x0000ada0


	//   ....[21]....
        /*0a2c*/ 	.word	0x0000adb0


	//   ....[22]....
        /*0a30*/ 	.word	0x0000adc0


	//   ....[23]....
        /*0a34*/ 	.word	0x0000add0


	//   ....[24]....
        /*0a38*/ 	.word	0x0000ccc0


	//   ....[25]....
        /*0a3c*/ 	.word	0x0000cce0


	//   ....[26]....
        /*0a40*/ 	.word	0x0000ccf0


	//   ....[27]....
        /*0a44*/ 	.word	0x0000cd00


	//   ....[28]....
        /*0a48*/ 	.word	0x0000ce10


	//   ....[29]....
        /*0a4c*/ 	.word	0x0000ce60


	//   ....[30]....
        /*0a50*/ 	.word	0x0000ce90


	//   ....[31]....
        /*0a54*/ 	.word	0x0000ced0


	//   ....[32]....
        /*0a58*/ 	.word	0x0000d250


	//   ....[33]....
        /*0a5c*/ 	.word	0x0000d270


	//   ....[34]....
        /*0a60*/ 	.word	0x0000d290


	//   ....[35]....
        /*0a64*/ 	.word	0x0000d2a0


	//   ....[36]....
        /*0a68*/ 	.word	0x0000d360


	//   ....[37]....
        /*0a6c*/ 	.word	0x0000d380


	//   ....[38]....
        /*0a70*/ 	.word	0x0000d390


	//   ....[39]....
        /*0a74*/ 	.word	0x0000d410


	//   ....[40]....
        /*0a78*/ 	.word	0x0000fb10


	//   ....[41]....
        /*0a7c*/ 	.word	0x00010430


	//   ....[42]....
        /*0a80*/ 	.word	0x00011480


	//   ....[43]....
        /*0a84*/ 	.word	0x00011530


	//   ....[44]....
        /*0a88*/ 	.word	0x00011f00


	//   ....[45]....
        /*0a8c*/ 	.word	0x00011f60


	//   ....[46]....
        /*0a90*/ 	.word	0x00014060


	//   ....[47]....
        /*0a94*/ 	.word	0x000142d0


	//   ....[48]....
        /*0a98*/ 	.word	0x00014f90


	//   ....[49]....
        /*0a9c*/ 	.word	0x00015050


	//   ....[50]....
        /*0aa0*/ 	.word	0x000157d0


	//   ....[51]....
        /*0aa4*/ 	.word	0x00015840


	//   ....[52]....
        /*0aa8*/ 	.word	0x00017d10


	//   ....[53]....
        /*0aac*/ 	.word	0x00017d80


	//   ....[54]....
        /*0ab0*/ 	.word	0x000183a0


	//   ....[55]....
        /*0ab4*/ 	.word	0x00018400


	//   ....[56]....
        /*0ab8*/ 	.word	0x0001a740


	//   ....[57]....
        /*0abc*/ 	.word	0x0001a9d0


	//   ....[58]....
        /*0ac0*/ 	.word	0x0001b640


	//   ....[59]....
        /*0ac4*/ 	.word	0x0001b700


	//   ....[60]....
        /*0ac8*/ 	.word	0x0001be70


	//   ....[61]....
        /*0acc*/ 	.word	0x0001bed0


	//   ....[62]....
        /*0ad0*/ 	.word	0x0001d0b0


	//   ....[63]....
        /*0ad4*/ 	.word	0x0001d430


	//   ....[64]....
        /*0ad8*/ 	.word	0x0001d460


	//   ....[65]....
        /*0adc*/ 	.word	0x0001d470


	//   ....[66]....
        /*0ae0*/ 	.word	0x0001e510


	//   ....[67]....
        /*0ae4*/ 	.word	0x0001e530


	//   ....[68]....
        /*0ae8*/ 	.word	0x0001e550


	//   ....[69]....
        /*0aec*/ 	.word	0x0001e560


	//   ....[70]....
        /*0af0*/ 	.word	0x0001ec20


	//   ....[71]....
        /*0af4*/ 	.word	0x0001ec30


	//   ....[72]....
        /*0af8*/ 	.word	0x0001ed30


	//   ....[73]....
        /*0afc*/ 	.word	0x0001ed40


	//   ....[74]....
        /*0b00*/ 	.word	0x0001ee50


	//   ....[75]....
        /*0b04*/ 	.word	0x0001ee60


	//   ....[76]....
        /*0b08*/ 	.word	0x0001ef70


	//   ....[77]....
        /*0b0c*/ 	.word	0x0001ef80


	//   ....[78]....
        /*0b10*/ 	.word	0x0001f330


	//   ....[79]....
        /*0b14*/ 	.word	0x0001f340


	//   ....[80]....
        /*0b18*/ 	.word	0x0001f890


	//   ....[81]....
        /*0b1c*/ 	.word	0x0001f8a0


	//   ....[82]....
        /*0b20*/ 	.word	0x000205a0


	//   ....[83]....
        /*0b24*/ 	.word	0x000205b0


	//   ....[84]....
        /*0b28*/ 	.word	0x000206c0


	//   ....[85]....
        /*0b2c*/ 	.word	0x000206d0


	//   ....[86]....
        /*0b30*/ 	.word	0x000207e0


	//   ....[87]....
        /*0b34*/ 	.word	0x000207f0


	//   ....[88]....
        /*0b38*/ 	.word	0x00020900


	//   ....[89]....
        /*0b3c*/ 	.word	0x00020910


	//   ....[90]....
        /*0b40*/ 	.word	0x00020a80


	//   ....[91]....
        /*0b44*/ 	.word	0x00020cb0


	//   ....[92]....
        /*0b48*/ 	.word	0x00020ce0


	//   ....[93]....
        /*0b4c*/ 	.word	0x00020d10


	//   ....[94]....
        /*0b50*/ 	.word	0x00020d40


	//   ....[95]....
        /*0b54*/ 	.word	0x00020d70


	//   ....[96]....
        /*0b58*/ 	.word	0x00020da0


	//   ....[97]....
        /*0b5c*/ 	.word	0x00020f40


	//   ....[98]....
        /*0b60*/ 	.word	0x00020f70


	//   ....[99]....
        /*0b64*/ 	.word	0x00020fa0


	//   ....[100]....
        /*0b68*/ 	.word	0x00020fd0


	//   ....[101]....
        /*0b6c*/ 	.word	0x00021000


	//   ....[102]....
        /*0b70*/ 	.word	0x00021030


	//   ....[103]....
        /*0b74*/ 	.word	0x000210d0


	//   ....[104]....
        /*0b78*/ 	.word	0x00021100


	//   ....[105]....
        /*0b7c*/ 	.word	0x00021110


	//   ....[106]....
        /*0b80*/ 	.word	0x00021140


	//   ....[107]....
        /*0b84*/ 	.word	0x000229e0


	//   ....[108]....
        /*0b88*/ 	.word	0x00024800


	//   ....[109]....
        /*0b8c*/ 	.word	0x00025380


	//   ....[110]....
        /*0b90*/ 	.word	0x00025390


	//   ....[111]....
        /*0b94*/ 	.word	0x000253c0


	//   ....[112]....
        /*0b98*/ 	.word	0x000253d0


	//   ....[113]....
        /*0b9c*/ 	.word	0x000254e0


	//   ....[114]....
        /*0ba0*/ 	.word	0x000254f0


	//   ....[115]....
        /*0ba4*/ 	.word	0x00025580


	//   ....[116]....
        /*0ba8*/ 	.word	0x00025590


	//   ....[117]....
        /*0bac*/ 	.word	0x00025620


	//   ....[118]....
        /*0bb0*/ 	.word	0x00025630


	//   ....[119]....
        /*0bb4*/ 	.word	0x000256c0


	//   ....[120]....
        /*0bb8*/ 	.word	0x000256d0


	//   ....[121]....
        /*0bbc*/ 	.word	0x00025760


	//   ....[122]....
        /*0bc0*/ 	.word	0x00025770


	//   ....[123]....
        /*0bc4*/ 	.word	0x000257c0


	//   ....[124]....
        /*0bc8*/ 	.word	0x000257f0


	//   ....[125]....
        /*0bcc*/ 	.word	0x000280a0


	//   ....[126]....
        /*0bd0*/ 	.word	0x000280d0


	//   ....[127]....
        /*0bd4*/ 	.word	0x00028130


	//   ....[128]....
        /*0bd8*/ 	.word	0x00028160


	//   ....[129]....
        /*0bdc*/ 	.word	0x00028190


	//   ....[130]....
        /*0be0*/ 	.word	0x000281c0


	//   ....[131]....
        /*0be4*/ 	.word	0x000281f0


	//   ....[132]....
        /*0be8*/ 	.word	0x00028220


	//   ....[133]....
        /*0bec*/ 	.word	0x000283e0


	//   ....[134]....
        /*0bf0*/ 	.word	0x00028410


	//   ....[135]....
        /*0bf4*/ 	.word	0x00028440


	//   ....[136]....
        /*0bf8*/ 	.word	0x00028470


	//   ....[137]....
        /*0bfc*/ 	.word	0x000284a0


	//   ....[138]....
        /*0c00*/ 	.word	0x000284d0


	//   ....[139]....
        /*0c04*/ 	.word	0x000285a0


	//   ....[140]....
        /*0c08*/ 	.word	0x000285c0


	//   ....[141]....
        /*0c0c*/ 	.word	0x000285d0


	//   ....[142]....
        /*0c10*/ 	.word	0x00028650


	//   ....[143]....
        /*0c14*/ 	.word	0x00029190


	//   ....[144]....
        /*0c18*/ 	.word	0x00029600


	//   ....[145]....
        /*0c1c*/ 	.word	0x000296b0


	//   ....[146]....
        /*0c20*/ 	.word	0x00029740


	//   ....[147]....
        /*0c24*/ 	.word	0x00029790


	//   ....[148]....
        /*0c28*/ 	.word	0x000297e0


	//   ....[149]....
        /*0c2c*/ 	.word	0x00029870


	//   ....[150]....
        /*0c30*/ 	.word	0x00029900


	//   ....[151]....
        /*0c34*/ 	.word	0x00029950


	//   ....[152]....
        /*0c38*/ 	.word	0x000299a0


	//   ....[153]....
        /*0c3c*/ 	.word	0x00029a30


	//   ....[154]....
        /*0c40*/ 	.word	0x00029ac0


	//   ....[155]....
        /*0c44*/ 	.word	0x00029b10


	//   ....[156]....
        /*0c48*/ 	.word	0x00029b60


	//   ....[157]....
        /*0c4c*/ 	.word	0x00029bf0


	//   ....[158]....
        /*0c50*/ 	.word	0x00029c80


	//   ....[159]....
        /*0c54*/ 	.word	0x00029cd0


	//   ....[160]....
        /*0c58*/ 	.word	0x00029d20


	//   ....[161]....
        /*0c5c*/ 	.word	0x00029e20


	//   ....[162]....
        /*0c60*/ 	.word	0x00029ed0


	//   ....[163]....
        /*0c64*/ 	.word	0x00029f50


	//   ....[164]....
        /*0c68*/ 	.word	0x00029fe0


	//   ....[165]....
        /*0c6c*/ 	.word	0x0002a150


	//   ....[166]....
        /*0c70*/ 	.word	0x0002a280


	//   ....[167]....
        /*0c74*/ 	.word	0x0002a300


	//   ....[168]....
        /*0c78*/ 	.word	0x0002a350


	//   ....[169]....
        /*0c7c*/ 	.word	0x0002a3e0


	//   ....[170]....
        /*0c80*/ 	.word	0x0002a480


	//   ....[171]....
        /*0c84*/ 	.word	0x0002a500


	//   ....[172]....
        /*0c88*/ 	.word	0x0002a570


	//   ....[173]....
        /*0c8c*/ 	.word	0x0002a6c0


	//   ....[174]....
        /*0c90*/ 	.word	0x0002a800


	//   ....[175]....
        /*0c94*/ 	.word	0x0002a860


	//   ....[176]....
        /*0c98*/ 	.word	0x0002a8b0


	//   ....[177]....
        /*0c9c*/ 	.word	0x0002ac30


	//   ....[178]....
        /*0ca0*/ 	.word	0x0002ac80


	//   ....[179]....
        /*0ca4*/ 	.word	0x0002ad10


	//   ....[180]....
        /*0ca8*/ 	.word	0x0002ada0


	//   ....[181]....
        /*0cac*/ 	.word	0x0002ae30


	//   ....[182]....
        /*0cb0*/ 	.word	0x0002aec0


	//   ....[183]....
        /*0cb4*/ 	.word	0x0002af50


	//   ....[184]....
        /*0cb8*/ 	.word	0x0002afe0


	//   ....[185]....
        /*0cbc*/ 	.word	0x0002b060


	//   ....[186]....
        /*0cc0*/ 	.word	0x0002b0b0


	//   ....[187]....
        /*0cc4*/ 	.word	0x0002b140


	//   ....[188]....
        /*0cc8*/ 	.word	0x0002b1d0


	//   ....[189]....
        /*0ccc*/ 	.word	0x0002b250


	//   ....[190]....
        /*0cd0*/ 	.word	0x0002b2a0


	//   ....[191]....
        /*0cd4*/ 	.word	0x0002b330


	//   ....[192]....
        /*0cd8*/ 	.word	0x0002b3c0


	//   ....[193]....
        /*0cdc*/ 	.word	0x0002b450


	//   ....[194]....
        /*0ce0*/ 	.word	0x0002b4e0


	//   ....[195]....
        /*0ce4*/ 	.word	0x0002b570


	//   ....[196]....
        /*0ce8*/ 	.word	0x0002b600


	//   ....[197]....
        /*0cec*/ 	.word	0x0002b6c0


	//   ....[198]....
        /*0cf0*/ 	.word	0x0002b9a0


	//   ....[199]....
        /*0cf4*/ 	.word	0x0002bb80


	//   ....[200]....
        /*0cf8*/ 	.word	0x0002bbd0


	//   ....[201]....
        /*0cfc*/ 	.word	0x0002bc30


	//   ....[202]....
        /*0d00*/ 	.word	0x0002bcd0


	//   ....[203]....
        /*0d04*/ 	.word	0x0002bd90


	//   ....[204]....
        /*0d08*/ 	.word	0x0002bea0


	//   ....[205]....
        /*0d0c*/ 	.word	0x0002bf00


	//   ....[206]....
        /*0d10*/ 	.word	0x0002c000


	//   ....[207]....
        /*0d14*/ 	.word	0x0002c060


	//   ....[208]....
        /*0d18*/ 	.word	0x0002c160


	//   ....[209]....
        /*0d1c*/ 	.word	0x0002c1c0


	//   ....[210]....
        /*0d20*/ 	.word	0x0002c2c0


	//   ....[211]....
        /*0d24*/ 	.word	0x0002c320


	//   ....[212]....
        /*0d28*/ 	.word	0x0002c400


	//   ....[213]....
        /*0d2c*/ 	.word	0x0002c480


	//   ....[214]....
        /*0d30*/ 	.word	0x0002c560


	//   ....[215]....
        /*0d34*/ 	.word	0x0002c890


	//   ....[216]....
        /*0d38*/ 	.word	0x0002c930


	//   ....[217]....
        /*0d3c*/ 	.word	0x0002cad0


	//   ....[218]....
        /*0d40*/ 	.word	0x0002cb50


	//   ....[219]....
        /*0d44*/ 	.word	0x0002cbd0


	//   ....[220]....
        /*0d48*/ 	.word	0x0002cc50


	//   ....[221]....
        /*0d4c*/ 	.word	0x0002ccd0


	//   ....[222]....
        /*0d50*/ 	.word	0x0002cd60


	//   ....[223]....
        /*0d54*/ 	.word	0x0002ce00


	//   ....[224]....
        /*0d58*/ 	.word	0x0002ceb0


	//   ....[225]....
        /*0d5c*/ 	.word	0x0002cf30


	//   ....[226]....
        /*0d60*/ 	.word	0x0002cfb0


	//   ....[227]....
        /*0d64*/ 	.word	0x0002d030


	//   ....[228]....
        /*0d68*/ 	.word	0x0002d0c0


	//   ....[229]....
        /*0d6c*/ 	.word	0x0002d140


	//   ....[230]....
        /*0d70*/ 	.word	0x0002d1f0


	//   ....[231]....
        /*0d74*/ 	.word	0x0002d240


	//   ....[232]....
        /*0d78*/ 	.word	0x0002d300


	//   ....[233]....
        /*0d7c*/ 	.word	0x0002d430


	//----- nvinfo : EIATTR_REG_RECONFIG
	.align		4
.L_236:
        /*0d80*/ 	.byte	0x01, 0x54
	.zero		2


	//----- nvinfo : EIATTR_SYSCALL_OFFSETS
	.align		4
        /*0d84*/ 	.byte	0x04, 0x46
        /*0d86*/ 	.short	(.L_238 - .L_237)


	//   ....[0]....
.L_237:
        /*0d88*/ 	.word	0x000021f0


	//   ....[1]....
        /*0d8c*/ 	.word	0x00002340


	//   ....[2]....
        /*0d90*/ 	.word	0x00009e30


	//   ....[3]....
        /*0d94*/ 	.word	0x0000a120


	//   ....[4]....
        /*0d98*/ 	.word	0x00024430


	//   ....[5]....
        /*0d9c*/ 	.word	0x00024580


	//   ....[6]....
        /*0da0*/ 	.word	0x00024670


	//   ....[7]....
        /*0da4*/ 	.word	0x00024ef0


	//----- nvinfo : EIATTR_MBARRIER_INSTR_OFFSETS
	.align		4
.L_238:
        /*0da8*/ 	.byte	0x04, 0x39
        /*0daa*/ 	.short	(.L_240 - .L_239)


	//   ....[0]....
.L_239:
        /*0dac*/ 	.word	0x000002b0
        /*0db0*/ 	.word	0x000000ff
        /*0db4*/ 	.word	0x00028800
        /*0db8*/ 	.short	0x0100
        /*0dba*/ 	.byte	0x08
	.zero		1


	//   ....[1]....
        /*0dbc*/ 	.word	0x000002c0
        /*0dc0*/ 	.word	0x000000ff
        /*0dc4*/ 	.word	0x00028820
        /*0dc8*/ 	.short	0x0100
        /*0dca*/ 	.byte	0x08
	.zero		1


	//   ....[2]....
        /*0dcc*/ 	.word	0x000003b0
        /*0dd0*/ 	.word	0x000000ff
        /*0dd4*/ 	.word	0x00028830
        /*0dd8*/ 	.short	0x0100
        /*0dda*/ 	.byte	0x08
	.zero		1


	//   ....[3]....
        /*0ddc*/ 	.word	0x000003c0
        /*0de0*/ 	.word	0x000000ff
        /*0de4*/ 	.word	0x00028840
        /*0de8*/ 	.short	0x0100
        /*0dea*/ 	.byte	0x08
	.zero		1


	//   ....[4]....
        /*0dec*/ 	.word	0x000003d0
        /*0df0*/ 	.word	0x000000ff
        /*0df4*/ 	.word	0x00028838
        /*0df8*/ 	.short	0x0100
        /*0dfa*/ 	.byte	0x08
	.zero		1


	//   ....[5]....
        /*0dfc*/ 	.word	0x000003e0
        /*0e00*/ 	.word	0x000000ff
        /*0e04*/ 	.word	0x00028848
        /*0e08*/ 	.short	0x0100
        /*0e0a*/ 	.byte	0x08
	.zero		1


	//   ....[6]....
        /*0e0c*/ 	.word	0x00000510
        /*0e10*/ 	.word	0x000000ff
        /*0e14*/ 	.word	0x00028850
        /*0e18*/ 	.short	0x0100
        /*0e1a*/ 	.byte	0x08
	.zero		1


	//   ....[7]....
        /*0e1c*/ 	.word	0x00000520
        /*0e20*/ 	.word	0x000000ff
        /*0e24*/ 	.word	0x00028860
        /*0e28*/ 	.short	0x0100
        /*0e2a*/ 	.byte	0x08
	.zero		1


	//   ....[8]....
        /*0e2c*/ 	.word	0x00000530
        /*0e30*/ 	.word	0x000000ff
        /*0e34*/ 	.word	0x00028858
        /*0e38*/ 	.short	0x0100
        /*0e3a*/ 	.byte	0x08
	.zero		1


	//   ....[9]....
        /*0e3c*/ 	.word	0x00000540
        /*0e40*/ 	.word	0x000000ff
        /*0e44*/ 	.word	0x00028868
        /*0e48*/ 	.short	0x0100
        /*0e4a*/ 	.byte	0x08
	.zero		1


	//   ....[10]....
        /*0e4c*/ 	.word	0x00000630
        /*0e50*/ 	.word	0x000000ff
        /*0e54*/ 	.word	0x00028870
        /*0e58*/ 	.short	0x0100
        /*0e5a*/ 	.byte	0x06
	.zero		1


	//   ....[11]....
        /*0e5c*/ 	.word	0x00000640
        /*0e60*/ 	.word	0x000000ff
        /*0e64*/ 	.word	0x00028880
        /*0e68*/ 	.short	0x0100
        /*0e6a*/ 	.byte	0x06
	.zero		1


	//   ....[12]....
        /*0e6c*/ 	.word	0x00000650
        /*0e70*/ 	.word	0x000000ff
        /*0e74*/ 	.word	0x00028878
        /*0e78*/ 	.short	0x0100
        /*0e7a*/ 	.byte	0x06
	.zero		1


	//   ....[13]....
        /*0e7c*/ 	.word	0x00000660
        /*0e80*/ 	.word	0x000000ff
        /*0e84*/ 	.word	0x00028888
        /*0e88*/ 	.short	0x0100
        /*0e8a*/ 	.byte	0x06
	.zero		1


	//   ....[14]....
        /*0e8c*/ 	.word	0x00000790
        /*0e90*/ 	.word	0x000000ff
        /*0e94*/ 	.word	0x00028890
        /*0e98*/ 	.short	0x0100
        /*0e9a*/ 	.byte	0x08
	.zero		1


	//   ....[15]....
        /*0e9c*/ 	.word	0x000007a0
        /*0ea0*/ 	.word	0x000000ff
        /*0ea4*/ 	.word	0x000288a0
        /*0ea8*/ 	.short	0x0100
        /*0eaa*/ 	.byte	0x08
	.zero		1


	//   ....[16]....
        /*0eac*/ 	.word	0x000007b0
        /*0eb0*/ 	.word	0x000000ff
        /*0eb4*/ 	.word	0x00028898
        /*0eb8*/ 	.short	0x0100
        /*0eba*/ 	.byte	0x08
	.zero		1


	//   ....[17]....
        /*0ebc*/ 	.word	0x000007c0
        /*0ec0*/ 	.word	0x000000ff
        /*0ec4*/ 	.word	0x000288a8
        /*0ec8*/ 	.short	0x0100
        /*0eca*/ 	.byte	0x08
	.zero		1


	//   ....[18]....
        /*0ecc*/ 	.word	0x000008f0
        /*0ed0*/ 	.word	0x000000ff
        /*0ed4*/ 	.word	0x000288b0
        /*0ed8*/ 	.short	0x0100
        /*0eda*/ 	.byte	0x08
	.zero		1


	//   ....[19]....
        /*0edc*/ 	.word	0x00000900
        /*0ee0*/ 	.word	0x000000ff
        /*0ee4*/ 	.word	0x000288c0
        /*0ee8*/ 	.short	0x0100
        /*0eea*/ 	.byte	0x08
	.zero		1


	//   ....[20]....
        /*0eec*/ 	.word	0x00000910
        /*0ef0*/ 	.word	0x000000ff
        /*0ef4*/ 	.word	0x000288b8
        /*0ef8*/ 	.short	0x0100
        /*0efa*/ 	.byte	0x08
	.zero		1


	//   ....[21]....
        /*0efc*/ 	.word	0x00000920
        /*0f00*/ 	.word	0x000000ff
        /*0f04*/ 	.word	0x000288c8
        /*0f08*/ 	.short	0x0100
        /*0f0a*/ 	.byte	0x08
	.zero		1


	//   ....[22]....
        /*0f0c*/ 	.word	0x00003a30
        /*0f10*/ 	.word	0x0000006a
        /*0f14*/ 	.word	0x00028890
        /*0f18*/ 	.short	0x010a
        /*0f1a*/ 	.byte	0x3f
	.zero		1


	//   ....[23]....
        /*0f1c*/ 	.word	0x00006290
        /*0f20*/ 	.word	0x0000006a
        /*0f24*/ 	.word	0x00028890
        /*0f28*/ 	.short	0x010a
        /*0f2a*/ 	.byte	0x3f
	.zero		1


	//   ....[24]....
        /*0f2c*/ 	.word	0x000085b0
        /*0f30*/ 	.word	0x0000006a
        /*0f34*/ 	.word	0x00028890
        /*0f38*/ 	.short	0x010a
        /*0f3a*/ 	.byte	0x3f
	.zero		1


	//   ....[25]....
        /*0f3c*/ 	.word	0x00008c10
        /*0f40*/ 	.word	0x0000002c
        /*0f44*/ 	.word	0x00000000
        /*0f48*/ 	.short	0x0101
        /*0f4a*/ 	.byte	0x3f
	.zero		1


	//   ....[26]....
        /*0f4c*/ 	.word	0x00008c50
        /*0f50*/ 	.word	0x0000006a
        /*0f54*/ 	.word	0x000288b0
        /*0f58*/ 	.short	0x010a
        /*0f5a*/ 	.byte	0x3f
	.zero		1


	//   ....[27]....
        /*0f5c*/ 	.word	0x000092a0
        /*0f60*/ 	.word	0x0000006a
        /*0f64*/ 	.word	0x00000000
        /*0f68*/ 	.short	0x0101
        /*0f6a*/ 	.byte	0x3f
	.zero		1


	//   ....[28]....
        /*0f6c*/ 	.word	0x00009eb0
        /*0f70*/ 	.word	0x00000002
        /*0f74*/ 	.word	0x00028800
        /*0f78*/ 	.short	0x010a
        /*0f7a*/ 	.byte	0x3f
	.zero		1


	//   ....[29]....
        /*0f7c*/ 	.word	0x00009f00
        /*0f80*/ 	.word	0x00000002
        /*0f84*/ 	.word	0x00028800
        /*0f88*/ 	.short	0x010a
        /*0f8a*/ 	.byte	0x3f
	.zero		1


	//   ....[30]....
        /*0f8c*/ 	.word	0x0000b010
        /*0f90*/ 	.word	0x00000002
        /*0f94*/ 	.word	0x00028800
        /*0f98*/ 	.short	0x010a
        /*0f9a*/ 	.byte	0x3f
	.zero		1


	//   ....[31]....
        /*0f9c*/ 	.word	0x0000d6c0
        /*0fa0*/ 	.word	0x00000002
        /*0fa4*/ 	.word	0x00028800
        /*0fa8*/ 	.short	0x010a
        /*0faa*/ 	.byte	0x3f
	.zero		1


	//   ....[32]....
        /*0fac*/ 	.word	0x0000f3c0
        /*0fb0*/ 	.word	0x00000059
        /*0fb4*/ 	.word	0x00028830
        /*0fb8*/ 	.short	0x010a
        /*0fba*/ 	.byte	0x3f
	.zero		1


	//   ....[33]....
        /*0fbc*/ 	.word	0x0000f430
        /*0fc0*/ 	.word	0x00000059
        /*0fc4*/ 	.word	0x00028830
        /*0fc8*/ 	.short	0x010a
        /*0fca*/ 	.byte	0x3f
	.zero		1


	//   ....[34]....
        /*0fcc*/ 	.word	0x0000fea0
        /*0fd0*/ 	.word	0x00000059
        /*0fd4*/ 	.word	0x00000000
        /*0fd8*/ 	.short	0x0101
        /*0fda*/ 	.byte	0x3f
	.zero		1


	//   ....[35]....
        /*0fdc*/ 	.word	0x00012f70
        /*0fe0*/ 	.word	0x00000007
        /*0fe4*/ 	.word	0x00028830
        /*0fe8*/ 	.short	0x010a
        /*0fea*/ 	.byte	0x3f
	.zero		1


	//   ....[36]....
        /*0fec*/ 	.word	0x00012fc0
        /*0ff0*/ 	.word	0x00000007
        /*0ff4*/ 	.word	0x00028830
        /*0ff8*/ 	.short	0x010a
        /*0ffa*/ 	.byte	0x3f
	.zero		1


	//   ....[37]....
        /*0ffc*/ 	.word	0x000133d0
        /*1000*/ 	.word	0x00000007
        /*1004*/ 	.word	0x00028850
        /*1008*/ 	.short	0x010a
        /*100a*/ 	.byte	0x3f
	.zero		1


	//   ....[38]....
        /*100c*/ 	.word	0x00013410
        /*1010*/ 	.word	0x00000007
        /*1014*/ 	.word	0x00028850
        /*1018*/ 	.short	0x010a
        /*101a*/ 	.byte	0x3f
	.zero		1


	//   ....[39]....
        /*101c*/ 	.word	0x000140d0
        /*1020*/ 	.word	0x0000004e
        /*1024*/ 	.word	0x00000000
        /*1028*/ 	.short	0x0101
        /*102a*/ 	.byte	0x3f
	.zero		1


	//   ....[40]....
        /*102c*/ 	.word	0x00015a50
        /*1030*/ 	.word	0x0000001b
        /*1034*/ 	.word	0x00000000
        /*1038*/ 	.short	0x0101
        /*103a*/ 	.byte	0x3f
	.zero		1


	//   ....[41]....
        /*103c*/ 	.word	0x00016c40
        /*1040*/ 	.word	0x00000007
        /*1044*/ 	.word	0x00028830
        /*1048*/ 	.short	0x010a
        /*104a*/ 	.byte	0x3f
	.zero		1


	//   ....[42]....
        /*104c*/ 	.word	0x00016c90
        /*1050*/ 	.word	0x00000007
        /*1054*/ 	.word	0x00028830
        /*1058*/ 	.short	0x010a
        /*105a*/ 	.byte	0x3f
	.zero		1


	//   ....[43]....
        /*105c*/ 	.word	0x000170a0
        /*1060*/ 	.word	0x00000007
        /*1064*/ 	.word	0x00028850
        /*1068*/ 	.short	0x010a
        /*106a*/ 	.byte	0x3f
	.zero		1


	//   ....[44]....
        /*106c*/ 	.word	0x000170e0
        /*1070*/ 	.word	0x00000007
        /*1074*/ 	.word	0x00028850
        /*1078*/ 	.short	0x010a
        /*107a*/ 	.byte	0x3f
	.zero		1


	//   ....[45]....
        /*107c*/ 	.word	0x00018a60
        /*1080*/ 	.word	0x00000023
        /*1084*/ 	.word	0x00000000
        /*1088*/ 	.short	0x0101
        /*108a*/ 	.byte	0x3f
	.zero		1


	//   ....[46]....
        /*108c*/ 	.word	0x00018bd0
        /*1090*/ 	.word	0x00000023
        /*1094*/ 	.word	0x00000000
        /*1098*/ 	.short	0x0101
        /*109a*/ 	.byte	0x3f
	.zero		1


	//   ....[47]....
        /*109c*/ 	.word	0x00019630
        /*10a0*/ 	.word	0x00000007
        /*10a4*/ 	.word	0x00028830
        /*10a8*/ 	.short	0x010a
        /*10aa*/ 	.byte	0x3f
	.zero		1


	//   ....[48]....
        /*10ac*/ 	.word	0x00019680
        /*10b0*/ 	.word	0x00000007
        /*10b4*/ 	.word	0x00028830
        /*10b8*/ 	.short	0x010a
        /*10ba*/ 	.byte	0x3f
	.zero		1


	//   ....[49]....
        /*10bc*/ 	.word	0x00019a90
        /*10c0*/ 	.word	0x00000007
        /*10c4*/ 	.word	0x00028850
        /*10c8*/ 	.short	0x010a
        /*10ca*/ 	.byte	0x3f
	.zero		1


	//   ....[50]....
        /*10cc*/ 	.word	0x00019ad0
        /*10d0*/ 	.word	0x00000007
        /*10d4*/ 	.word	0x00028850
        /*10d8*/ 	.short	0x010a
        /*10da*/ 	.byte	0x3f
	.zero		1


	//   ....[51]....
        /*10dc*/ 	.word	0x0001a7b0
        /*10e0*/ 	.word	0x0000004c
        /*10e4*/ 	.word	0x00000000
        /*10e8*/ 	.short	0x0101
        /*10ea*/ 	.byte	0x3f
	.zero		1


	//   ....[52]....
        /*10ec*/ 	.word	0x0001c0f0
        /*10f0*/ 	.word	0x0000001a
        /*10f4*/ 	.word	0x00000000
        /*10f8*/ 	.short	0x0101
        /*10fa*/ 	.byte	0x3f
	.zero		1


	//   ....[53]....
        /*10fc*/ 	.word	0x0001cfb0
        /*1100*/ 	.word	0x00000009
        /*1104*/ 	.word	0x00028850
        /*1108*/ 	.short	0x010a
        /*110a*/ 	.byte	0x3f
	.zero		1


	//   ....[54]....
        /*110c*/ 	.word	0x0001d030
        /*1110*/ 	.word	0x00000009
        /*1114*/ 	.word	0x00028850
        /*1118*/ 	.short	0x010a
        /*111a*/ 	.byte	0x3f
	.zero		1


	//   ....[55]....
        /*111c*/ 	.word	0x0001d5f0
        /*1120*/ 	.word	0x00000004
        /*1124*/ 	.word	0x00000000
        /*1128*/ 	.short	0x0101
        /*112a*/ 	.byte	0x3f
	.zero		1


	//   ....[56]....
        /*112c*/ 	.word	0x0001eb20
        /*1130*/ 	.word	0x00000000
        /*1134*/ 	.word	0x00000000
        /*1138*/ 	.short	0x0101
        /*113a*/ 	.byte	0x3f
	.zero		1


	//   ....[57]....
        /*113c*/ 	.word	0x0001f230
        /*1140*/ 	.word	0x00000006
        /*1144*/ 	.word	0x00000000
        /*1148*/ 	.short	0x0101
        /*114a*/ 	.byte	0x3f
	.zero		1


	//   ....[58]....
        /*114c*/ 	.word	0x00022ac0
        /*1150*/ 	.word	0x00000012
        /*1154*/ 	.word	0x00028820
        /*1158*/ 	.short	0x010a
        /*115a*/ 	.byte	0x3f
	.zero		1


	//   ....[59]....
        /*115c*/ 	.word	0x00022b90
        /*1160*/ 	.word	0x00000007
        /*1164*/ 	.word	0x000288a0
        /*1168*/ 	.short	0x010a
        /*116a*/ 	.byte	0x3f
	.zero		1


	//   ....[60]....
        /*116c*/ 	.word	0x00022ee0
        /*1170*/ 	.word	0x00000007
        /*1174*/ 	.word	0x000288c0
        /*1178*/ 	.short	0x010a
        /*117a*/ 	.byte	0x3f
	.zero		1


	//   ....[61]....
        /*117c*/ 	.word	0x00023390
        /*1180*/ 	.word	0x00000009
        /*1184*/ 	.word	0x000288a0
        /*1188*/ 	.short	0x010a
        /*118a*/ 	.byte	0x3f
	.zero		1


	//   ....[62]....
        /*118c*/ 	.word	0x000236c0
        /*1190*/ 	.word	0x00000009
        /*1194*/ 	.word	0x000288c0
        /*1198*/ 	.short	0x010a
        /*119a*/ 	.byte	0x3f
	.zero		1


	//   ....[63]....
        /*119c*/ 	.word	0x00024a70
        /*11a0*/ 	.word	0x00000000
        /*11a4*/ 	.word	0x00028840
        /*11a8*/ 	.short	0x010a
        /*11aa*/ 	.byte	0x3f
	.zero		1


	//   ....[64]....
        /*11ac*/ 	.word	0x000258c0
        /*11b0*/ 	.word	0x00000012
        /*11b4*/ 	.word	0x00028800
        /*11b8*/ 	.short	0x0107
        /*11ba*/ 	.byte	0x3f
	.zero		1


	//   ....[65]....
        /*11bc*/ 	.word	0x000259d0
        /*11c0*/ 	.word	0x00000012
        /*11c4*/ 	.word	0x00028800
        /*11c8*/ 	.short	0x0101
        /*11ca*/ 	.byte	0x3f
	.zero		1


	//   ....[66]....
        /*11cc*/ 	.word	0x000259f0
        /*11d0*/ 	.word	0x00000012
        /*11d4*/ 	.word	0x00028820
        /*11d8*/ 	.short	0x010a
        /*11da*/ 	.byte	0x3f
	.zero		1


	//   ....[67]....
        /*11dc*/ 	.word	0x00025e10
        /*11e0*/ 	.word	0x00000003
        /*11e4*/ 	.word	0x00028840
        /*11e8*/ 	.short	0x010a
        /*11ea*/ 	.byte	0x3f
	.zero		1


	//   ....[68]....
        /*11ec*/ 	.word	0x000261b0
        /*11f0*/ 	.word	0x00000003
        /*11f4*/ 	.word	0x00000060
        /*11f8*/ 	.short	0x010a
        /*11fa*/ 	.byte	0x3f
	.zero		1


	//   ....[69]....
        /*11fc*/ 	.word	0x00026830
        /*1200*/ 	.word	0x00000003
        /*1204*/ 	.word	0x00028840
        /*1208*/ 	.short	0x010a
        /*120a*/ 	.byte	0x3f
	.zero		1


	//   ....[70]....
        /*120c*/ 	.word	0x00026bd0
        /*1210*/ 	.word	0x00000002
        /*1214*/ 	.word	0x00000060
        /*1218*/ 	.short	0x010a
        /*121a*/ 	.byte	0x3f
	.zero		1


	//   ....[71]....
        /*121c*/ 	.word	0x000271a0
        /*1220*/ 	.word	0x00000002
        /*1224*/ 	.word	0x00028840
        /*1228*/ 	.short	0x010a
        /*122a*/ 	.byte	0x3f
	.zero		1


	//   ....[72]....
        /*122c*/ 	.word	0x00027540
        /*1230*/ 	.word	0x00000002
        /*1234*/ 	.word	0x00000060
        /*1238*/ 	.short	0x010a
        /*123a*/ 	.byte	0x3f
	.zero		1


	//   ....[73]....
        /*123c*/ 	.word	0x00027ac0
        /*1240*/ 	.word	0x00000000
        /*1244*/ 	.word	0x00028860
        /*1248*/ 	.short	0x010a
        /*124a*/ 	.byte	0x3f
	.zero		1


	//   ....[74]....
        /*124c*/ 	.word	0x00029110
        /*1250*/ 	.word	0x00000000
        /*1254*/ 	.word	0x00028820
        /*1258*/ 	.short	0x010a
        /*125a*/ 	.byte	0x3f
	.zero		1


	//   ....[75]....
        /*125c*/ 	.word	0x000292f0
        /*1260*/ 	.word	0x00000006
        /*1264*/ 	.word	0x00000000
        /*1268*/ 	.short	0x010a
        /*126a*/ 	.byte	0x3f
	.zero		1


	//   ....[76]....
        /*126c*/ 	.word	0x00029320
        /*1270*/ 	.word	0x00000007
        /*1274*/ 	.word	0x00000000
        /*1278*/ 	.short	0x010a
        /*127a*/ 	.byte	0x3f
	.zero		1


	//   ....[77]....
        /*127c*/ 	.word	0x00029380
        /*1280*/ 	.word	0x00000004
        /*1284*/ 	.word	0x00000000
        /*1288*/ 	.short	0x010a
        /*128a*/ 	.byte	0x3f
	.zero		1


	//   ....[78]....
        /*128c*/ 	.word	0x000293b0
        /*1290*/ 	.word	0x00000003
        /*1294*/ 	.word	0x00000000
        /*1298*/ 	.short	0x010a
        /*129a*/ 	.byte	0x3f
	.zero		1


	//   ....[79]....
        /*129c*/ 	.word	0x00029410
        /*12a0*/ 	.word	0x0000006a
        /*12a4*/ 	.word	0x00028890
        /*12a8*/ 	.short	0x010a
        /*12aa*/ 	.byte	0x3f
	.zero		1


	//   ....[80]....
        /*12ac*/ 	.word	0x00029460
        /*12b0*/ 	.word	0x0000006a
        /*12b4*/ 	.word	0x00028890
        /*12b8*/ 	.short	0x010a
        /*12ba*/ 	.byte	0x3f
	.zero		1


	//   ....[81]....
        /*12bc*/ 	.word	0x000294b0
        /*12c0*/ 	.word	0x0000006a
        /*12c4*/ 	.word	0x00028890
        /*12c8*/ 	.short	0x010a
        /*12ca*/ 	.byte	0x3f
	.zero		1


	//   ....[82]....
        /*12cc*/ 	.word	0x00029500
        /*12d0*/ 	.word	0x0000006a
        /*12d4*/ 	.word	0x000288b0
        /*12d8*/ 	.short	0x010a
        /*12da*/ 	.byte	0x3f
	.zero		1


	//   ....[83]....
        /*12dc*/ 	.word	0x00029d60
        /*12e0*/ 	.word	0x00000002
        /*12e4*/ 	.word	0x00028800
        /*12e8*/ 	.short	0x010a
        /*12ea*/ 	.byte	0x3f
	.zero		1


	//   ....[84]....
        /*12ec*/ 	.word	0x0002a910
        /*12f0*/ 	.word	0x00000002
        /*12f4*/ 	.word	0x00028800
        /*12f8*/ 	.short	0x010a
        /*12fa*/ 	.byte	0x3f
	.zero		1


	//   ....[85]....
        /*12fc*/ 	.word	0x0002a960
        /*1300*/ 	.word	0x00000059
        /*1304*/ 	.word	0x00028830
        /*1308*/ 	.short	0x010a
        /*130a*/ 	.byte	0x3f
	.zero		1


	//   ....[86]....
        /*130c*/ 	.word	0x0002a9b0
        /*1310*/ 	.word	0x00000007
        /*1314*/ 	.word	0x00028830
        /*1318*/ 	.short	0x010a
        /*131a*/ 	.byte	0x3f
	.zero		1


	//   ....[87]....
        /*131c*/ 	.word	0x0002aa00
        /*1320*/ 	.word	0x00000007
        /*1324*/ 	.word	0x00028850
        /*1328*/ 	.short	0x010a
        /*132a*/ 	.byte	0x3f
	.zero		1


	//   ....[88]....
        /*132c*/ 	.word	0x0002aa50
        /*1330*/ 	.word	0x00000007
        /*1334*/ 	.word	0x00028830
        /*1338*/ 	.short	0x010a
        /*133a*/ 	.byte	0x3f
	.zero		1


	//   ....[89]....
        /*133c*/ 	.word	0x0002aaa0
        /*1340*/ 	.word	0x00000007
        /*1344*/ 	.word	0x00028850
        /*1348*/ 	.short	0x010a
        /*134a*/ 	.byte	0x3f
	.zero		1


	//   ....[90]....
        /*134c*/ 	.word	0x0002aaf0
        /*1350*/ 	.word	0x00000007
        /*1354*/ 	.word	0x00028830
        /*1358*/ 	.short	0x010a
        /*135a*/ 	.byte	0x3f
	.zero		1


	//   ....[91]....
        /*135c*/ 	.word	0x0002ab40
        /*1360*/ 	.word	0x00000007
        /*1364*/ 	.word	0x00028850
        /*1368*/ 	.short	0x010a
        /*136a*/ 	.byte	0x3f
	.zero		1


	//   ....[92]....
        /*136c*/ 	.word	0x0002ab90
        /*1370*/ 	.word	0x00000009
        /*1374*/ 	.word	0x00028850
        /*1378*/ 	.short	0x010a
        /*137a*/ 	.byte	0x3f
	.zero		1


	//   ....[93]....
        /*137c*/ 	.word	0x0002b780
        /*1380*/ 	.word	0x00000012
        /*1384*/ 	.word	0x00028820
        /*1388*/ 	.short	0x010a
        /*138a*/ 	.byte	0x3f
	.zero		1


	//   ....[94]....
        /*138c*/ 	.word	0x0002b7d0
        /*1390*/ 	.word	0x00000007
        /*1394*/ 	.word	0x000288a0
        /*1398*/ 	.short	0x010a
        /*139a*/ 	.byte	0x3f
	.zero		1


	//   ....[95]....
        /*139c*/ 	.word	0x0002b820
        /*13a0*/ 	.word	0x00000007
        /*13a4*/ 	.word	0x000288c0
        /*13a8*/ 	.short	0x010a
        /*13aa*/ 	.byte	0x3f
	.zero		1


	//   ....[96]....
        /*13ac*/ 	.word	0x0002b870
        /*13b0*/ 	.word	0x00000009
        /*13b4*/ 	.word	0x000288a0
        /*13b8*/ 	.short	0x010a
        /*13ba*/ 	.byte	0x3f
	.zero		1


	//   ....[97]....
        /*13bc*/ 	.word	0x0002b8c0
        /*13c0*/ 	.word	0x00000009
        /*13c4*/ 	.word	0x000288c0
        /*13c8*/ 	.short	0x010a
        /*13ca*/ 	.byte	0x3f
	.zero		1


	//   ....[98]....
        /*13cc*/ 	.word	0x0002ba60
        /*13d0*/ 	.word	0x00000000
        /*13d4*/ 	.word	0x00028840
        /*13d8*/ 	.short	0x010a
        /*13da*/ 	.byte	0x3f
	.zero		1


	//   ....[99]....
        /*13dc*/ 	.word	0x0002c5a0
        /*13e0*/ 	.word	0x00000012
        /*13e4*/ 	.word	0x00028820
        /*13e8*/ 	.short	0x010a
        /*13ea*/ 	.byte	0x3f
	.zero		1


	//   ....[100]....
        /*13ec*/ 	.word	0x0002c5f0
        /*13f0*/ 	.word	0x00000003
        /*13f4*/ 	.word	0x00028840
        /*13f8*/ 	.short	0x010a
        /*13fa*/ 	.byte	0x3f
	.zero		1


	//   ....[101]....
        /*13fc*/ 	.word	0x0002c640
        /*1400*/ 	.word	0x00000003
        /*1404*/ 	.word	0x00000060
        /*1408*/ 	.short	0x010a
        /*140a*/ 	.byte	0x3f
	.zero		1


	//   ....[102]....
        /*140c*/ 	.word	0x0002c690
        /*1410*/ 	.word	0x00000003
        /*1414*/ 	.word	0x00028840
        /*1418*/ 	.short	0x010a
        /*141a*/ 	.byte	0x3f
	.zero		1


	//   ....[103]....
        /*141c*/ 	.word	0x0002c6e0
        /*1420*/ 	.word	0x00000002
        /*1424*/ 	.word	0x00000060
        /*1428*/ 	.short	0x010a
        /*142a*/ 	.byte	0x3f
	.zero		1


	//   ....[104]....
        /*142c*/ 	.word	0x0002c730
        /*1430*/ 	.word	0x00000002
        /*1434*/ 	.word	0x00028840
        /*1438*/ 	.short	0x010a
        /*143a*/ 	.byte	0x3f
	.zero		1


	//   ....[105]....
        /*143c*/ 	.word	0x0002c780
        /*1440*/ 	.word	0x00000002
        /*1444*/ 	.word	0x00000060
        /*1448*/ 	.short	0x010a
        /*144a*/ 	.byte	0x3f
	.zero		1


	//   ....[106]....
        /*144c*/ 	.word	0x0002c7d0
        /*1450*/ 	.word	0x00000000
        /*1454*/ 	.word	0x00028860
        /*1458*/ 	.short	0x010a
        /*145a*/ 	.byte	0x3f
	.zero		1


	//   ....[107]....
        /*145c*/ 	.word	0x0002d350
        /*1460*/ 	.word	0x00000000
        /*1464*/ 	.word	0x00028820
        /*1468*/ 	.short	0x010a
        /*146a*/ 	.byte	0x3f
	.zero		1


	//   ....[108]....
        /*146c*/ 	.word	0x0002d4f0
        /*1470*/ 	.word	0x00000006
        /*1474*/ 	.word	0x00000000
        /*1478*/ 	.short	0x010a
        /*147a*/ 	.byte	0x3f
	.zero		1


	//   ....[109]....
        /*147c*/ 	.word	0x0002d540
        /*1480*/ 	.word	0x00000007
        /*1484*/ 	.word	0x00000000
        /*1488*/ 	.short	0x010a
        /*148a*/ 	.byte	0x3f
	.zero		1


	//   ....[110]....
        /*148c*/ 	.word	0x0002d590
        /*1490*/ 	.word	0x00000004
        /*1494*/ 	.word	0x00000000
        /*1498*/ 	.short	0x010a
        /*149a*/ 	.byte	0x3f
	.zero		1


	//----- nvinfo : EIATTR_NUM_MBARRIERS
	.align		4
.L_240:
        /*149c*/ 	.byte	0x03, 0x38
        /*149e*/ 	.short	0x0016


	//----- nvinfo : EIATTR_EXIT_INSTR_OFFSETS
	.align		4
        /*14a0*/ 	.byte	0x04, 0x1c
        /*14a2*/ 	.short	(.L_242 - .L_241)


	//   ....[0]....
.L_241:
        /*14a4*/ 	.word	0x00029400


	//----- nvinfo : EIATTR_MAX_THREADS
	.align		4
.L_242:
        /*14a8*/ 	.byte	0x04, 0x05
        /*14aa*/ 	.short	(.L_244 - .L_243)
.L_243:
        /*14ac*/ 	.word	0x00000180
        /*14b0*/ 	.word	0x00000001
        /*14b4*/ 	.word	0x00000001


	//----- nvinfo : EIATTR_CRS_STACK_SIZE
	.align		4
.L_244:
        /*14b8*/ 	.byte	0x04, 0x1e
        /*14ba*/ 	.short	(.L_246 - .L_245)
.L_245:
        /*14bc*/ 	.word	0x00000000


	//----- nvinfo : EIATTR_CBANK_PARAM_SIZE
	.align		4
.L_246:
        /*14c0*/ 	.byte	0x03, 0x19
        /*14c2*/ 	.short	0x0af0


	//----- nvinfo : EIATTR_PARAM_CBANK
	.align		4
        /*14c4*/ 	.byte	0x04, 0x0a
        /*14c6*/ 	.short	(.L_248 - .L_247)
	.align		4
.L_247:
        /*14c8*/ 	.word	index@(.nv.constant0._ZN7cutlass13device_kernelIN5flash11enable_sm90INS1_16FlashAttnFwdSm90INS1_25CollectiveMainloopFwdSm90ILi2EN4cute5tupleIJNS5_1CILi1EEES8_S8_EEENS6_IJNS7_ILi128EEESA_SA_EEELi128ENS_10bfloat16_tEfNS_4arch4Sm90ELb0ELb1ELb1ELb1ELb0ELb1ELb0ELb1ELb1ELb1ELb1ELb0EEENS1_21CollectiveEpilogueFwdISB_S9_SC_SE_Li256ELb1ELb1ELb1ELb0EEENS1_36VarlenDynamicPersistentTileSchedulerILi128ELi128ELi256ELi128ELb1ELb1ELb1ELb1ELb0ELb1EEEEEEEEEvNT_6ParamsE)
        /*14cc*/ 	.short	0x0210
        /*14ce*/ 	.short	0x0af0


	//----- nvinfo : EIATTR_SW_WAR
	.align		4
.L_248:
        /*14d0*/ 	.byte	0x04, 0x36
        /*14d2*/ 	.short	(.L_250 - .L_249)
.L_249:
        /*14d4*/ 	.word	0x00000008
.L_250:


//--------------------- .nv.info._ZN7cutlass13device_kernelIN5flash11enable_sm90INS1_16FlashAttnFwdSm90INS1_25CollectiveMainloopFwdSm90ILi2EN4cute5tupleIJNS5_1CILi1EEES8_S8_EEENS6_IJNS7_ILi128EEESA_SA_EEELi128ENS_10bfloat16_tEfNS_4arch4Sm90ELb1ELb0ELb1ELb0ELb0ELb0ELb0ELb1ELb1ELb1ELb1ELb0EEENS1_21CollectiveEpilogueFwdISB_S9_SC_SE_Li256ELb0ELb1ELb1ELb0EEENS1_19SingleTileSchedulerILb0ELb1ELb1ELi128EEEEEEEEEvNT_6ParamsE --------------------------
	.section	.nv.info._ZN7cutlass13device_kernelIN5flash11enable_sm90INS1_16FlashAttnFwdSm90INS1_25CollectiveMainloopFwdSm90ILi2EN4cute5tupleIJNS5_1CILi1EEES8_S8_EEENS6_IJNS7_ILi128EEESA_SA_EEELi128ENS_10bfloat16_tEfNS_4arch4Sm90ELb1ELb0ELb1ELb0ELb0ELb0ELb0ELb1ELb1ELb1ELb1ELb0EEENS1_21CollectiveEpilogueFwdISB_S9_SC_SE_Li256ELb0ELb1ELb1ELb0EEENS1_19SingleTileSchedulerILb0ELb1ELb1ELi128EEEEEEEEEvNT_6ParamsE,"",@"SHT_CUDA_INFO"
	.sectionflags	@""
	.align	4


	//----- nvinfo : EIATTR_CUDA_API_VERSION
	.align		4
        /*0000*/ 	.byte	0x04, 0x37
        /*0002*/ 	.short	(.L_252 - .L_251)
.L_251:
        /*0004*/ 	.word	0x00000082


	//----- nvinfo : EIATTR_KPARAM_INFO
	.align		4
.L_252:
        /*0008*/ 	.byte	0x04, 0x17
        /*000a*/ 	.short	(.L_254 - .L_253)
.L_253:
        /*000c*/ 	.word	0x00000000
        /*0010*/ 	.short	0x0000
        /*0012*/ 	.short	0x0070
        /*0014*/ 	.byte	0x00, 0xf0, 0x01, 0x28


	//----- nvinfo : EIATTR_SPARSE_MMA_MASK
	.align		4
.L_254:
        /*0018*/ 	.byte	0x03, 0x50
        /*001a*/ 	.short	0x0000


	//----- nvinfo : EIATTR_MAXREG_COUNT
	.align		4
        /*001c*/ 	.byte	0x03, 0x1b
        /*001e*/ 	.short	0x00a8


	//----- nvinfo : EIATTR_NUM_BARRIERS
	.align		4
        /*0020*/ 	.byte	0x02, 0x4c
        /*0022*/ 	.byte	0x10
	.zero		1


	//----- nvinfo : EIATTR_EXTERNS
	.align		4
        /*0024*/ 	.byte	0x04, 0x0f
        /*0026*/ 	.short	(.L_256 - .L_255)


	//   ....[0]....
	.align		4
.L_255:
        /*0028*/ 	.word	index@(__assertfail)


	//----- nvinfo : EIATTR_ANNOTATIONS
	.align		4
.L_256:
        /*002c*/ 	.byte	0x04, 0x55
        /*002e*/ 	.short	(.L_258 - .L_257)


	//   ....[0]....
.L_257:
        /* <DEDUP_REMOVED lines=12> */


	//----- nvinfo : EIATTR_MERCURY_ISA_VERSION
	.align		4
.L_258:
        /*00e0*/ 	.byte	0x03, 0x5f
        /*00e2*/ 	.short	0x0101


	//----- nvinfo : EIATTR_INT_WARP_WIDE_INSTR_OFFSETS
	.align		4
        /*00e4*/ 	.byte	0x04, 0x31
        /*00e6*/ 	.short	(.L_260 - .L_259)


	//   ....[0]....
.L_259:
        /*00e8*/ 	.word	0x00000120


	//   ....[1]....
        /*00ec*/ 	.word	0x000001c0


	//   ....[2]....
        /*00f0*/ 	.word	0x00000230


	//----- nvinfo : EIATTR_COOP_GROUP_MASK_REGIDS
	.align		4
.L_260:
        /*00f4*/ 	.byte	0x04, 0x29
        /*00f6*/ 	.short	(.L_262 - .L_261)


	//   ....[0]....
.L_261:
        /*00f8*/ 	.word	0xffffffff


	//   ....[1]....
        /*00fc*/ 	.word	0xffffffff


	//   ....[2]....
        /*0100*/ 	.word	0xffffffff


	//   ....[3]....
        /*0104*/ 	.word	0xffffffff


	//   ....[4]....
        /*0108*/ 	.word	0xffffffff


	//   ....[5]....
        /*010c*/ 	.word	0xffffffff


	//   ....[6]....
        /*0110*/ 	.word	0xffffffff


	//   ....[7]....
        /*0114*/ 	.word	0xffffffff


	//   ....[8]....
        /*0118*/ 	.word	0xffffffff


	//   ....[9]....
        /*011c*/ 	.word	0xffffffff


	//   ....[10]....
        /*0120*/ 	.word	0xffffffff


	//   ....[11]....
        /*0124*/ 	.word	0xffffffff


	//   ....[12]....
        /*0128*/ 	.word	0xffffffff


	//   ....[13]....
        /*012c*/ 	.word	0xffffffff


	//   ....[14]....
        /*0130*/ 	.word	0xffffffff


	//   ....[15]....
        /*0134*/ 	.word	0xffffffff


	//   ....[16]....
        /*0138*/ 	.word	0xffffffff


	//   ....[17]....
        /*013c*/ 	.word	0xffffffff


	//   ....[18]....
        /*0140*/ 	.word	0xffffffff


	//   ....[19]....
        /*0144*/ 	.word	0xffffffff


	//   ....[20]....
        /*0148*/ 	.word	0xffffffff


	//   ....[21]....
        /*014c*/ 	.word	0xffffffff


	//   ....[22]....
        /*0150*/ 	.word	0xffffffff


	//   ....[23]....
        /*0154*/ 	.word	0xffffffff


	//   ....[24]....
        /*0158*/ 	.word	0xffffffff


	//   ....[25]....
        /*015c*/ 	.word	0xffffffff


	//   ....[26]....
        /*0160*/ 	.word	0xffffffff


	//   ....[27]....
        /*0164*/ 	.word	0xffffffff


	//   ....[28]....
        /*0168*/ 	.word	0xffffffff


	//   ....[29]....
        /*016c*/ 	.word	0xffffffff


	//   ....[30]....
        /*0170*/ 	.word	0xffffffff


	//   ....[31]....
        /*0174*/ 	.word	0xffffffff


	//   ....[32]....
        /*0178*/ 	.word	0xffffffff


	//   ....[33]....
        /*017c*/ 	.word	0xffffffff


	//   ....[34]....
        /*0180*/ 	.word	0xffffffff


	//   ....[35]....
        /*0184*/ 	.word	0xffffffff


	//   ....[36]....
        /*0188*/ 	.word	0xffffffff


	//   ....[37]....
        /*018c*/ 	.word	0xffffffff


	//   ....[38]....
        /*0190*/ 	.word	0xffffffff


	//   ....[39]....
        /*0194*/ 	.word	0xffffffff


	//   ....[40]....
        /*0198*/ 	.word	0xffffffff


	//   ....[41]....
        /*019c*/ 	.word	0xffffffff


	//   ....[42]....
        /*01a0*/ 	.word	0xffffffff


	//   ....[43]....
        /*01a4*/ 	.word	0xffffffff


	//   ....[44]....
        /*01a8*/ 	.word	0xffffffff


	//   ....[45]....
        /*01ac*/ 	.word	0xffffffff


	//   ....[46]....
        /*01b0*/ 	.word	0xffffffff


	//   ....[47]....
        /*01b4*/ 	.word	0xffffffff


	//   ....[48]....
        /*01b8*/ 	.word	0xffffffff


	//   ....[49]....
        /*01bc*/ 	.word	0xffffffff


	//   ....[50]....
        /*01c0*/ 	.word	0xffffffff


	//   ....[51]....
        /*01c4*/ 	.word	0xffffffff


	//   ....[52]....
        /*01c8*/ 	.word	0xffffffff


	//   ....[53]....
        /*01cc*/ 	.word	0xffffffff


	//   ....[54]....
        /*01d0*/ 	.word	0xffffffff


	//   ....[55]....
        /*01d4*/ 	.word	0x0500000f


	//   ....[56]....
        /*01d8*/ 	.word	0x0500000f


	//   ....[57]....
        /*01dc*/ 	.word	0x0500000f


	//   ....[58]....
        /*01e0*/ 	.word	0x0500000f


	//   ....[59]....
        /*01e4*/ 	.word	0x0500000f


	//   ....[60]....
        /*01e8*/ 	.word	0x0500000f


	//   ....[61]....
        /*01ec*/ 	.word	0x0500000f


	//   ....[62]....
        /*01f0*/ 	.word	0x0500000f


	//   ....[63]....
        /*01f4*/ 	.word	0x0500000f


	//   ....[64]....
        /*01f8*/ 	.word	0x0500000f


	//   ....[65]....
        /*01fc*/ 	.word	0x0500000f


	//   ....[66]....
        /*0200*/ 	.word	0x0500000f


	//   ....[67]....
        /*0204*/ 	.word	0x0500000f


	//   ....[68]....
        /*0208*/ 	.word	0x0500000f


	//   ....[69]....
        /*020c*/ 	.word	0x0500000f


	//   ....[70]....
        /*0210*/ 	.word	0x0500000f


	//   ....[71]....
        /*0214*/ 	.word	0x0500000f


	//   ....[72]....
        /*0218*/ 	.word	0x0500000f


	//----- nvinfo : EIATTR_COOP_GROUP_INSTR_OFFSETS
	.align		4
.L_262:
        /*021c*/ 	.byte	0x04, 0x28
        /*021e*/ 	.short	(.L_264 - .L_263)


	//   ....[0]....
.L_263:
        /*0220*/ 	.word	0x00000060


	//   ....[1]....
        /*0224*/ 	.word	0x00000130


	//   ....[2]....
        /*0228*/ 	.word	0x000001e0


	//   ....[3]....
        /*022c*/ 	.word	0x000003a0


	//   ....[4]....
        /*0230*/ 	.word	0x00000500


	//   ....[5]....
        /*0234*/ 	.word	0x00000620


	//   ....[6]....
        /*0238*/ 	.word	0x00000780


	//   ....[7]....
        /*023c*/ 	.word	0x00001180


	//   ....[8]....
        /*0240*/ 	.word	0x00001eb0


	//   ....[9]....
        /*0244*/ 	.word	0x00001ef0


	//   ....[10]....
        /*0248*/ 	.word	0x000028e0


	//   ....[11]....
        /*024c*/ 	.word	0x00002930


	//   ....[12]....
        /*0250*/ 	.word	0x000033e0


	//   ....[13]....
        /*0254*/ 	.word	0x00003450


	//   ....[14]....
        /*0258*/ 	.word	0x00004fb0


	//   ....[15]....
        /*025c*/ 	.word	0x00004fd0


	//   ....[16]....
        /*0260*/ 	.word	0x00005800


	//   ....[17]....
        /*0264*/ 	.word	0x000058c0


	//   ....[18]....
        /*0268*/ 	.word	0x000061a0


	//   ....[19]....
        /*026c*/ 	.word	0x00006200


	//   ....[20]....
        /*0270*/ 	.word	0x000084c0


	//   ....[21]....
        /*0274*/ 	.word	0x000084e0


	//   ....[22]....
        /*0278*/ 	.word	0x000087c0


	//   ....[23]....
        /*027c*/ 	.word	0x00008840


	//   ....[24]....
        /*0280*/ 	.word	0x00009b60


	//   ....[25]....
        /*0284*/ 	.word	0x00009b90


	//   ....[26]....
        /*0288*/ 	.word	0x00009c50


	//   ....[27]....
        /*028c*/ 	.word	0x00009c60


	//   ....[28]....
        /*0290*/ 	.word	0x0000ab70


	//   ....[29]....
        /*0294*/ 	.word	0x0000abb0


	//   ....[30]....
        /*0298*/ 	.word	0x0000abf0


	//   ....[31]....
        /*029c*/ 	.word	0x0000ac10


	//   ....[32]....
        /*02a0*/ 	.word	0x0000ac40


	//   ....[33]....
        /*02a4*/ 	.word	0x0000ac50


	//   ....[34]....
        /*02a8*/ 	.word	0x0000b290


	//   ....[35]....
        /*02ac*/ 	.word	0x0000b2a0


	//   ....[36]....
        /*02b0*/ 	.word	0x0000bca0


	//   ....[37]....
        /*02b4*/ 	.word	0x0000c7b0


	//   ....[38]....
        /*02b8*/ 	.word	0x0000d0d0


	//   ....[39]....
        /*02bc*/ 	.word	0x0000d100


	//   ....[40]....
        /*02c0*/ 	.word	0x0000d130


	//   ....[41]....
        /*02c4*/ 	.word	0x0000d1e0


	//   ....[42]....
        /*02c8*/ 	.word	0x0000d200


	//   ....[43]....
        /*02cc*/ 	.word	0x0000d230


	//   ....[44]....
        /*02d0*/ 	.word	0x0000d2b0


	//   ....[45]....
        /*02d4*/ 	.word	0x0000d2d0


	//   ....[46]....
        /*02d8*/ 	.word	0x0000d340


	//   ....[47]....
        /*02dc*/ 	.word	0x0000d370


	//   ....[48]....
        /*02e0*/ 	.word	0x0000d3e0


	//   ....[49]....
        /*02e4*/ 	.word	0x0000d410


	//   ....[50]....
        /*02e8*/ 	.word	0x0000d480


	//   ....[51]....
        /*02ec*/ 	.word	0x0000d4b0


	//   ....[52]....
        /*02f0*/ 	.word	0x0000d530


	//   ....[53]....
        /*02f4*/ 	.word	0x0000d570


	//   ....[54]....
        /*02f8*/ 	.word	0x0000f520


	//   ....[55]....
        /*02fc*/ 	.word	0x0000fa80


	//   ....[56]....
        /*0300*/ 	.word	0x0000fbf0


	//   ....[57]....
        /*0304*/ 	.word	0x0000fc50


	//   ....[58]....
        /*0308*/ 	.word	0x0000fcf0


	//   ....[59]....
        /*030c*/ 	.word	0x0000fde0


	//   ....[60]....
        /*0310*/ 	.word	0x0000fe70


	//   ....[61]....
        /*0314*/ 	.word	0x0000ff50


	//   ....[62]....
        /*0318*/ 	.word	0x0000ffc0


	//   ....[63]....
        /*031c*/ 	.word	0x000100a0


	//   ....[64]....
        /*0320*/ 	.word	0x00010110


	//   ....[65]....
        /*0324*/ 	.word	0x000101e0


	//   ....[66]....
        /*0328*/ 	.word	0x00010260


	//   ....[67]....
        /*032c*/ 	.word	0x00010340


	//   ....[68]....
        /*0330*/ 	.word	0x000103b0


	//   ....[69]....
        /*0334*/ 	.word	0x00010470


	//   ....[70]....
        /*0338*/ 	.word	0x000104f0


	//   ....[71]....
        /*033c*/ 	.word	0x000105a0


	//   ....[72]....
        /*0340*/ 	.word	0x000109a0


	//----- nvinfo : EIATTR_REG_RECONFIG
	.align		4
.L_264:
        /*0344*/ 	.byte	0x01, 0x54
	.zero		2


	//----- nvinfo : EIATTR_SYSCALL_OFFSETS
	.align		4
        /*0348*/ 	.byte	0x04, 0x46
        /*034a*/ 	.short	(.L_266 - .L_265)


	//   ....[0]....
.L_265:
        /*034c*/ 	.word	0x00001340


	//   ....[1]....
        /*0350*/ 	.word	0x0000c440


	//   ....[2]....
        /*0354*/ 	.word	0x0000c580


	//   ....[3]....
        /*0358*/ 	.word	0x0000c670


	//   ....[4]....
        /*035c*/ 	.word	0x0000cd30


	//----- nvinfo : EIATTR_MBARRIER_INSTR_OFFSETS
	.align		4
.L_266:
        /*0360*/ 	.byte	0x04, 0x39
        /*0362*/ 	.short	(.L_268 - .L_267)


	//   ....[0]....
.L_267:
        /*0364*/ 	.word	0x00000250
        /*0368*/ 	.word	0x000000ff
        /*036c*/ 	.word	0x00028800
        /*0370*/ 	.short	0x0100
        /*0372*/ 	.byte	0x08
	.zero		1


	//   ....[1]....
        /*0374*/ 	.word	0x00000260
        /*0378*/ 	.word	0x000000ff
        /*037c*/ 	.word	0x00028820
        /*0380*/ 	.short	0x0100
        /*0382*/ 	.byte	0x08
	.zero		1


	//   ....[2]....
        /*0384*/ 	.word	0x00000350
        /*0388*/ 	.word	0x000000ff
        /*038c*/ 	.word	0x00028830
        /*0390*/ 	.short	0x0100
        /*0392*/ 	.byte	0x08
	.zero		1


	//   ....[3]....
        /*0394*/ 	.word	0x00000360
        /*0398*/ 	.word	0x000000ff
        /*039c*/ 	.word	0x00028840
        /*03a0*/ 	.short	0x0100
        /*03a2*/ 	.byte	0x08
	.zero		1


	//   ....[4]....
        /*03a4*/ 	.word	0x00000370
        /*03a8*/ 	.word	0x000000ff
        /*03ac*/ 	.word	0x00028838
        /*03b0*/ 	.short	0x0100
        /*03b2*/ 	.byte	0x08
	.zero		1


	//   ....[5]....
        /*03b4*/ 	.word	0x00000380
        /*03b8*/ 	.word	0x000000ff
        /*03bc*/ 	.word	0x00028848
        /*03c0*/ 	.short	0x0100
        /*03c2*/ 	.byte	0x08
	.zero		1


	//   ....[6]....
        /*03c4*/ 	.word	0x000004b0
        /*03c8*/ 	.word	0x000000ff
        /*03cc*/ 	.word	0x00028850
        /*03d0*/ 	.short	0x0100
        /*03d2*/ 	.byte	0x08
	.zero		1


	//   ....[7]....
        /*03d4*/ 	.word	0x000004c0
        /*03d8*/ 	.word	0x000000ff
        /*03dc*/ 	.word	0x00028860
        /*03e0*/ 	.short	0x0100
        /*03e2*/ 	.byte	0x08
	.zero		1


	//   ....[8]....
        /*03e4*/ 	.word	0x000004d0
        /*03e8*/ 	.word	0x000000ff
        /*03ec*/ 	.word	0x00028858
        /*03f0*/ 	.short	0x0100
        /*03f2*/ 	.byte	0x08
	.zero		1


	//   ....[9]....
        /*03f4*/ 	.word	0x000004e0
        /*03f8*/ 	.word	0x000000ff
        /*03fc*/ 	.word	0x00028868
        /*0400*/ 	.short	0x0100
        /*0402*/ 	.byte	0x08
	.zero		1


	//   ....[10]....
        /*0404*/ 	.word	0x000005d0
        /*0408*/ 	.word	0x000000ff
        /*040c*/ 	.word	0x00028870
        /*0410*/ 	.short	0x0100
        /*0412*/ 	.byte	0x06
	.zero		1


	//   ....[11]....
        /*0414*/ 	.word	0x000005e0
        /*0418*/ 	.word	0x000000ff
        /*041c*/ 	.word	0x00028880
        /*0420*/ 	.short	0x0100
        /*0422*/ 	.byte	0x06
	.zero		1


	//   ....[12]....
        /*0424*/ 	.word	0x000005f0
        /*0428*/ 	.word	0x000000ff
        /*042c*/ 	.word	0x00028878
        /*0430*/ 	.short	0x0100
        /*0432*/ 	.byte	0x06
	.zero		1


	//   ....[13]....
        /*0434*/ 	.word	0x00000600
        /*0438*/ 	.word	0x000000ff
        /*043c*/ 	.word	0x00028888
        /*0440*/ 	.short	0x0100
        /*0442*/ 	.byte	0x06
	.zero		1


	//   ....[14]....
        /*0444*/ 	.word	0x00000730
        /*0448*/ 	.word	0x000000ff
        /*044c*/ 	.word	0x00028890
        /*0450*/ 	.short	0x0100
        /*0452*/ 	.byte	0x08
	.zero		1


	//   ....[15]....
        /*0454*/ 	.word	0x00000740
        /*0458*/ 	.word	0x000000ff
        /*045c*/ 	.word	0x000288a0
        /*0460*/ 	.short	0x0100
        /*0462*/ 	.byte	0x08
	.zero		1


	//   ....[16]....
        /*0464*/ 	.word	0x00000750
        /*0468*/ 	.word	0x000000ff
        /*046c*/ 	.word	0x00028898
        /*0470*/ 	.short	0x0100
        /*0472*/ 	.byte	0x08
	.zero		1


	//   ....[17]....
        /*0474*/ 	.word	0x00000760
        /*0478*/ 	.word	0x000000ff
        /*047c*/ 	.word	0x000288a8
        /*0480*/ 	.short	0x0100
        /*0482*/ 	.byte	0x08
	.zero		1


	//   ....[18]....
        /*0484*/ 	.word	0x00000890
        /*0488*/ 	.word	0x000000ff
        /*048c*/ 	.word	0x000288b0
        /*0490*/ 	.short	0x0100
        /*0492*/ 	.byte	0x08
	.zero		1


	//   ....[19]....
        /*0494*/ 	.word	0x000008a0
        /*0498*/ 	.word	0x000000ff
        /*049c*/ 	.word	0x000288c0
        /*04a0*/ 	.short	0x0100
        /*04a2*/ 	.byte	0x08
	.zero		1


	//   ....[20]....
        /*04a4*/ 	.word	0x000008b0
        /*04a8*/ 	.word	0x000000ff
        /*04ac*/ 	.word	0x000288b8
        /*04b0*/ 	.short	0x0100
        /*04b2*/ 	.byte	0x08
	.zero		1


	//   ....[21]....
        /*04b4*/ 	.word	0x000008c0
        /*04b8*/ 	.word	0x000000ff
        /*04bc*/ 	.word	0x000288c8
        /*04c0*/ 	.short	0x0100
        /*04c2*/ 	.byte	0x08
	.zero		1


	//   ....[22]....
        /*04c4*/ 	.word	0x00001370
        /*04c8*/ 	.word	0x000000ff
        /*04cc*/ 	.word	0x00028800
        /*04d0*/ 	.short	0x010a
        /*04d2*/ 	.byte	0x24
	.zero		1


	//   ....[23]....
        /*04d4*/ 	.word	0x000013d0
        /*04d8*/ 	.word	0x000000ff
        /*04dc*/ 	.word	0x00028830
        /*04e0*/ 	.short	0x010a
        /*04e2*/ 	.byte	0x24
	.zero		1


	//   ....[24]....
        /*04e4*/ 	.word	0x00001460
        /*04e8*/ 	.word	0x000000ff
        /*04ec*/ 	.word	0x00028830
        /*04f0*/ 	.short	0x010a
        /*04f2*/ 	.byte	0x24
	.zero		1


	//   ....[25]....
        /*04f4*/ 	.word	0x00003730
        /*04f8*/ 	.word	0x00000000
        /*04fc*/ 	.word	0x00000000
        /*0500*/ 	.short	0x0101
        /*0502*/ 	.byte	0x3f
	.zero		1


	//   ....[26]....
        /*0504*/ 	.word	0x00004290
        /*0508*/ 	.word	0x000000ff
        /*050c*/ 	.word	0x00028830
        /*0510*/ 	.short	0x010a
        /*0512*/ 	.byte	0x07
	.zero		1


	//   ....[27]....
        /*0514*/ 	.word	0x000042d0
        /*0518*/ 	.word	0x000000ff
        /*051c*/ 	.word	0x00028830
        /*0520*/ 	.short	0x010a
        /*0522*/ 	.byte	0x07
	.zero		1


	//   ....[28]....
        /*0524*/ 	.word	0x00004600
        /*0528*/ 	.word	0x000000ff
        /*052c*/ 	.word	0x00028850
        /*0530*/ 	.short	0x010a
        /*0532*/ 	.byte	0x07
	.zero		1


	//   ....[29]....
        /*0534*/ 	.word	0x00004640
        /*0538*/ 	.word	0x000000ff
        /*053c*/ 	.word	0x00028850
        /*0540*/ 	.short	0x010a
        /*0542*/ 	.byte	0x07
	.zero		1


	//   ....[30]....
        /*0544*/ 	.word	0x00006570
        /*0548*/ 	.word	0x00000029
        /*054c*/ 	.word	0x00000000
        /*0550*/ 	.short	0x0101
        /*0552*/ 	.byte	0x3f
	.zero		1


	//   ....[31]....
        /*0554*/ 	.word	0x00006730
        /*0558*/ 	.word	0x0000002c
        /*055c*/ 	.word	0x00000000
        /*0560*/ 	.short	0x0101
        /*0562*/ 	.byte	0x3f
	.zero		1


	//   ....[32]....
        /*0564*/ 	.word	0x000073d0
        /*0568*/ 	.word	0x000000ff
        /*056c*/ 	.word	0x00028830
        /*0570*/ 	.short	0x010a
        /*0572*/ 	.byte	0x0a
	.zero		1


	//   ....[33]....
        /*0574*/ 	.word	0x00007410
        /*0578*/ 	.word	0x000000ff
        /*057c*/ 	.word	0x00028830
        /*0580*/ 	.short	0x010a
        /*0582*/ 	.byte	0x0a
	.zero		1


	//   ....[34]....
        /*0584*/ 	.word	0x00007730
        /*0588*/ 	.word	0x000000ff
        /*058c*/ 	.word	0x00028850
        /*0590*/ 	.short	0x010a
        /*0592*/ 	.byte	0x0a
	.zero		1


	//   ....[35]....
        /*0594*/ 	.word	0x00007770
        /*0598*/ 	.word	0x000000ff
        /*059c*/ 	.word	0x00028850
        /*05a0*/ 	.short	0x010a
        /*05a2*/ 	.byte	0x0a
	.zero		1


	//   ....[36]....
        /*05a4*/ 	.word	0x00009100
        /*05a8*/ 	.word	0x0000001b
        /*05ac*/ 	.word	0x00000000
        /*05b0*/ 	.short	0x0101
        /*05b2*/ 	.byte	0x3f
	.zero		1


	//   ....[37]....
        /*05b4*/ 	.word	0x000092b0
        /*05b8*/ 	.word	0x0000001d
        /*05bc*/ 	.word	0x00000000
        /*05c0*/ 	.short	0x0101
        /*05c2*/ 	.byte	0x3f
	.zero		1


	//   ....[38]....
        /*05c4*/ 	.word	0x00009ad0
        /*05c8*/ 	.word	0x000000ff
        /*05cc*/ 	.word	0x00028850
        /*05d0*/ 	.short	0x010a
        /*05d2*/ 	.byte	0x05
	.zero		1


	//   ....[39]....
        /*05d4*/ 	.word	0x00009b10
        /*05d8*/ 	.word	0x000000ff
        /*05dc*/ 	.word	0x00028850
        /*05e0*/ 	.short	0x010a
        /*05e2*/ 	.byte	0x05
	.zero		1


	//   ....[40]....
        /*05e4*/ 	.word	0x00009fd0
        /*05e8*/ 	.word	0x00000006
        /*05ec*/ 	.word	0x00000000
        /*05f0*/ 	.short	0x0101
        /*05f2*/ 	.byte	0x3f
	.zero		1


	//   ....[41]....
        /*05f4*/ 	.word	0x0000ac30
        /*05f8*/ 	.word	0x000000ff
        /*05fc*/ 	.word	0x00000000
        /*0600*/ 	.short	0x0101
        /*0602*/ 	.byte	0x04
	.zero		1


	//   ....[42]....
        /*0604*/ 	.word	0x0000c9c0
        /*0608*/ 	.word	0x000000ff
        /*060c*/ 	.word	0x00028840
        /*0610*/ 	.short	0x010a
        /*0612*/ 	.byte	0x26
	.zero		1


	//   ....[43]....
        /*0614*/ 	.word	0x0000d660
        /*0618*/ 	.word	0x000000ff
        /*061c*/ 	.word	0x00028800
        /*0620*/ 	.short	0x0107
        /*0622*/ 	.byte	0x26
	.zero		1


	//   ....[44]....
        /*0624*/ 	.word	0x0000d6d0
        /*0628*/ 	.word	0x000000ff
        /*062c*/ 	.word	0x00028800
        /*0630*/ 	.short	0x0101
        /*0632*/ 	.byte	0x26
	.zero		1


	//   ....[45]....
        /*0634*/ 	.word	0x0000d6f0
        /*0638*/ 	.word	0x000000ff
        /*063c*/ 	.word	0x00028820
        /*0640*/ 	.short	0x010a
        /*0642*/ 	.byte	0x26
	.zero		1


	//   ....[46]....
        /*0644*/ 	.word	0x0000dad0
        /*0648*/ 	.word	0x000000ff
        /*064c*/ 	.word	0x00028848
        /*0650*/ 	.short	0x010a
        /*0652*/ 	.byte	0x26
	.zero		1


	//   ....[47]....
        /*0654*/ 	.word	0x0000dd90
        /*0658*/ 	.word	0x000000ff
        /*065c*/ 	.word	0x00028860
        /*0660*/ 	.short	0x010a
        /*0662*/ 	.byte	0x26
	.zero		1


	//   ....[48]....
        /*0664*/ 	.word	0x0000e290
        /*0668*/ 	.word	0x000000ff
        /*066c*/ 	.word	0x00028840
        /*0670*/ 	.short	0x010a
        /*0672*/ 	.byte	0x26
	.zero		1


	//   ....[49]....
        /*0674*/ 	.word	0x0000e570
        /*0678*/ 	.word	0x000000ff
        /*067c*/ 	.word	0x00028868
        /*0680*/ 	.short	0x010a
        /*0682*/ 	.byte	0x26
	.zero		1


	//   ....[50]....
        /*0684*/ 	.word	0x0000eac0
        /*0688*/ 	.word	0x000000ff
        /*068c*/ 	.word	0x00028848
        /*0690*/ 	.short	0x010a
        /*0692*/ 	.byte	0x26
	.zero		1


	//   ....[51]....
        /*0694*/ 	.word	0x0000ed80
        /*0698*/ 	.word	0x000000ff
        /*069c*/ 	.word	0x00028860
        /*06a0*/ 	.short	0x010a
        /*06a2*/ 	.byte	0x26
	.zero		1


	//   ....[52]....
        /*06a4*/ 	.word	0x0000f120
        /*06a8*/ 	.word	0x00000003
        /*06ac*/ 	.word	0x00028860
        /*06b0*/ 	.short	0x010a
        /*06b2*/ 	.byte	0x3f
	.zero		1


	//   ....[53]....
        /*06b4*/ 	.word	0x0000f4b0
        /*06b8*/ 	.word	0x00000002
        /*06bc*/ 	.word	0x00028820
        /*06c0*/ 	.short	0x010a
        /*06c2*/ 	.byte	0x3f
	.zero		1


	//   ....[54]....
        /*06c4*/ 	.word	0x0000f630
        /*06c8*/ 	.word	0x00000006
        /*06cc*/ 	.word	0x00000000
        /*06d0*/ 	.short	0x010a
        /*06d2*/ 	.byte	0x3f
	.zero		1


	//   ....[55]....
        /*06d4*/ 	.word	0x0000f6a0
        /*06d8*/ 	.word	0x00000003
        /*06dc*/ 	.word	0x00000000
        /*06e0*/ 	.short	0x010a
        /*06e2*/ 	.byte	0x3f
	.zero		1


	//   ....[56]....
        /*06e4*/ 	.word	0x0000f700
        /*06e8*/ 	.word	0x00000000
        /*06ec*/ 	.word	0x00000000
        /*06f0*/ 	.short	0x010a
        /*06f2*/ 	.byte	0x3f
	.zero		1


	//   ....[57]....
        /*06f4*/ 	.word	0x0000f730
        /*06f8*/ 	.word	0x00000003
        /*06fc*/ 	.word	0x00000000
        /*0700*/ 	.short	0x010a
        /*0702*/ 	.byte	0x3f
	.zero		1


	//   ....[58]....
        /*0704*/ 	.word	0x0000f7a0
        /*0708*/ 	.word	0x00000000
        /*070c*/ 	.word	0x00028800
        /*0710*/ 	.short	0x010a
        /*0712*/ 	.byte	0x3f
	.zero		1


	//   ....[59]....
        /*0714*/ 	.word	0x0000f800
        /*0718*/ 	.word	0x00000000
        /*071c*/ 	.word	0x00028830
        /*0720*/ 	.short	0x010a
        /*0722*/ 	.byte	0x3f
	.zero		1


	//   ....[60]....
        /*0724*/ 	.word	0x0000f860
        /*0728*/ 	.word	0x0000000d
        /*072c*/ 	.word	0x00028830
        /*0730*/ 	.short	0x010a
        /*0732*/ 	.byte	0x3f
	.zero		1


	//   ....[61]....
        /*0734*/ 	.word	0x0000f8c0
        /*0738*/ 	.word	0x0000000d
        /*073c*/ 	.word	0x00028850
        /*0740*/ 	.short	0x010a
        /*0742*/ 	.byte	0x3f
	.zero		1


	//   ....[62]....
        /*0744*/ 	.word	0x0000f920
        /*0748*/ 	.word	0x0000000d
        /*074c*/ 	.word	0x00028830
        /*0750*/ 	.short	0x010a
        /*0752*/ 	.byte	0x3f
	.zero		1


	//   ....[63]....
        /*0754*/ 	.word	0x0000f980
        /*0758*/ 	.word	0x0000000a
        /*075c*/ 	.word	0x00028850
        /*0760*/ 	.short	0x010a
        /*0762*/ 	.byte	0x3f
	.zero		1


	//   ....[64]....
        /*0764*/ 	.word	0x0000f9e0
        /*0768*/ 	.word	0x00000003
        /*076c*/ 	.word	0x00028850
        /*0770*/ 	.short	0x010a
        /*0772*/ 	.byte	0x3f
	.zero		1


	//   ....[65]....
        /*0774*/ 	.word	0x0000fb40
        /*0778*/ 	.word	0x00000003
        /*077c*/ 	.word	0x00028840
        /*0780*/ 	.short	0x010a
        /*0782*/ 	.byte	0x3f
	.zero		1


	//   ....[66]....
        /*0784*/ 	.word	0x000105e0
        /*0788*/ 	.word	0x00000003
        /*078c*/ 	.word	0x00028820
        /*0790*/ 	.short	0x010a
        /*0792*/ 	.byte	0x3f
	.zero		1


	//   ....[67]....
        /*0794*/ 	.word	0x00010640
        /*0798*/ 	.word	0x00000003
        /*079c*/ 	.word	0x00028848
        /*07a0*/ 	.short	0x010a
        /*07a2*/ 	.byte	0x3f
	.zero		1


	//   ....[68]....
        /*07a4*/ 	.word	0x000106a0
        /*07a8*/ 	.word	0x00000003
        /*07ac*/ 	.word	0x00028860
        /*07b0*/ 	.short	0x010a
        /*07b2*/ 	.byte	0x3f
	.zero		1


	//   ....[69]....
        /*07b4*/ 	.word	0x00010700
        /*07b8*/ 	.word	0x00000003
        /*07bc*/ 	.word	0x00028840
        /*07c0*/ 	.short	0x010a
        /*07c2*/ 	.byte	0x3f
	.zero		1


	//   ....[70]....
        /*07c4*/ 	.word	0x00010760
        /*07c8*/ 	.word	0x00000003
        /*07cc*/ 	.word	0x00028868
        /*07d0*/ 	.short	0x010a
        /*07d2*/ 	.byte	0x3f
	.zero		1


	//   ....[71]....
        /*07d4*/ 	.word	0x000107c0
        /*07d8*/ 	.word	0x00000003
        /*07dc*/ 	.word	0x00028848
        /*07e0*/ 	.short	0x010a
        /*07e2*/ 	.byte	0x3f
	.zero		1


	//   ....[72]....
        /*07e4*/ 	.word	0x00010820
        /*07e8*/ 	.word	0x00000003
        /*07ec*/ 	.word	0x00028860
        /*07f0*/ 	.short	0x010a
        /*07f2*/ 	.byte	0x3f
	.zero		1


	//   ....[73]....
        /*07f4*/ 	.word	0x00010870
        /*07f8*/ 	.word	0x00000003
        /*07fc*/ 	.word	0x00028860
        /*0800*/ 	.short	0x010a
        /*0802*/ 	.byte	0x3f
	.zero		1


	//   ....[74]....
        /*0804*/ 	.word	0x000108c0
        /*0808*/ 	.word	0x00000002
        /*080c*/ 	.word	0x00028820
        /*0810*/ 	.short	0x010a
        /*0812*/ 	.byte	0x3f
	.zero		1


	//   ....[75]....
        /*0814*/ 	.word	0x00010a60
        /*0818*/ 	.word	0x00000006
        /*081c*/ 	.word	0x00000000
        /*0820*/ 	.short	0x010a
        /*0822*/ 	.byte	0x3f
	.zero		1


	//   ....[76]....
        /*0824*/ 	.word	0x00010ab0
        /*0828*/ 	.word	0x00000003
        /*082c*/ 	.word	0x00000000
        /*0830*/ 	.short	0x010a
        /*0832*/ 	.byte	0x3f
	.zero		1


	//   ....[77]....
        /*0834*/ 	.word	0x00010b00
        /*0838*/ 	.word	0x00000000
        /*083c*/ 	.word	0x00000000
        /*0840*/ 	.short	0x010a
        /*0842*/ 	.byte	0x3f
	.zero		1


	//----- nvinfo : EIATTR_NUM_MBARRIERS
	.align		4
.L_268:
        /*0844*/ 	.byte	0x03, 0x38
        /*0846*/ 	.short	0x0016


	//----- nvinfo : EIATTR_EXIT_INSTR_OFFSETS
	.align		4
        /*0848*/ 	.byte	0x04, 0x1c
        /*084a*/ 	.short	(.L_270 - .L_269)


	//   ....[0]....
.L_269:
        /*084c*/ 	.word	0x0000f780


	//----- nvinfo : EIATTR_MAX_THREADS
	.align		4
.L_270:
        /*0850*/ 	.byte	0x04, 0x05
        /*0852*/ 	.short	(.L_272 - .L_271)
.L_271:
        /*0854*/ 	.word	0x00000180
        /*0858*/ 	.word	0x00000001
        /*085c*/ 	.word	0x00000001


	//----- nvinfo : EIATTR_CRS_STACK_SIZE
	.align		4
.L_272:
        /*0860*/ 	.byte	0x04, 0x1e
        /*0862*/ 	.short	(.L_274 - .L_273)
.L_273:
        /*0864*/ 	.word	0x00000000


	//----- nvinfo : EIATTR_CBANK_PARAM_SIZE
	.align		4
.L_274:
        /*0868*/ 	.byte	0x03, 0x19
        /*086a*/ 	.short	0x0a70


	//----- nvinfo : EIATTR_PARAM_CBANK
	.align		4
        /*086c*/ 	.byte	0x04, 0x0a
        /*086e*/ 	.short	(.L_276 - .L_275)
	.align		4
.L_275:
        /*0870*/ 	.word	index@(.nv.constant0._ZN7cutlass13device_kernelIN5flash11enable_sm90INS1_16FlashAttnFwdSm90INS1_25CollectiveMainloopFwdSm90ILi2EN4cute5tupleIJNS5_1CILi1EEES8_S8_EEENS6_IJNS7_ILi128EEESA_SA_EEELi128ENS_10bfloat16_tEfNS_4arch4Sm90ELb1ELb0ELb1ELb0ELb0ELb0ELb0ELb1ELb1ELb1ELb1ELb0EEENS1_21CollectiveEpilogueFwdISB_S9_SC_SE_Li256ELb0ELb1ELb1ELb0EEENS1_19SingleTileSchedulerILb0ELb1ELb1ELi128EEEEEEEEEvNT_6ParamsE)
        /*0874*/ 	.short	0x0210
        /*0876*/ 	.short	0x0a70


	//----- nvinfo : EIATTR_SW_WAR
	.align		4
.L_276:
        /*0878*/ 	.byte	0x04, 0x36
        /*087a*/ 	.short	(.L_278 - .L_277)
.L_277:
        /*087c*/ 	.word	0x00000008
.L_278:


//--------------------- .nv.info._ZN7cutlass13device_kernelIN5flash11enable_sm90INS1_16FlashAttnFwdSm90INS1_25CollectiveMainloopFwdSm90ILi2EN4cute5tupleIJNS5_1CILi1EEES8_S8_EEENS6_IJNS7_ILi128EEESA_SA_EEELi128ENS_10bfloat16_tEfNS_4arch4Sm90ELb1ELb0ELb1ELb1ELb0ELb0ELb0ELb1ELb1ELb1ELb1ELb0EEENS1_21CollectiveEpilogueFwdISB_S9_SC_SE_Li256ELb1ELb1ELb1ELb0EEENS1_36VarlenDynamicPersistentTileSchedulerILi128ELi128ELi256ELi128ELb1ELb1ELb1ELb1ELb1ELb1EEEEEEEEEvNT_6ParamsE --------------------------
	.section	.nv.info._ZN7cutlass13device_kernelIN5flash11enable_sm90INS1_16FlashAttnFwdSm90INS1_25CollectiveMainloopFwdSm90ILi2EN4cute5tupleIJNS5_1CILi1EEES8_S8_EEENS6_IJNS7_ILi128EEESA_SA_EEELi128ENS_10bfloat16_tEfNS_4arch4Sm90ELb1ELb0ELb1ELb1ELb0ELb0ELb0ELb1ELb1ELb1ELb1ELb0EEENS1_21CollectiveEpilogueFwdISB_S9_SC_SE_Li256ELb1ELb1ELb1ELb0EEENS1_36VarlenDynamicPersistentTileSchedulerILi128ELi128ELi256ELi128ELb1ELb1ELb1ELb1ELb1ELb1EEEEEEEEEvNT_6ParamsE,"",@"SHT_CUDA_INFO"
	.sectionflags	@""
	.align	4


	//----- nvinfo : EIATTR_CUDA_API_VERSION
	.align		4
        /*0000*/ 	.byte	0x04, 0x37
        /*0002*/ 	.short	(.L_280 - .L_279)
.L_279:
        /*0004*/ 	.word	0x00000082


	//----- nvinfo : EIATTR_KPARAM_INFO
	.align		4
.L_280:
        /*0008*/ 	.byte	0x04, 0x17
        /*000a*/ 	.short	(.L_282 - .L_281)
.L_281:
        /*000c*/ 	.word	0x00000000
        /*0010*/ 	.short	0x0000
        /*0012*/ 	.short	0x0070
        /*0014*/ 	.byte	0x00, 0xf0, 0x01, 0x2a


	//----- nvinfo : EIATTR_SPARSE_MMA_MASK
	.align		4
.L_282:
        /*0018*/ 	.byte	0x03, 0x50
        /*001a*/ 	.short	0x0000


	//----- nvinfo : EIATTR_MAXREG_COUNT
	.align		4
        /*001c*/ 	.byte	0x03, 0x1b
        /*001e*/ 	.short	0x00a8


	//----- nvinfo : EIATTR_NUM_BARRIERS
	.align		4
        /*0020*/ 	.byte	0x02, 0x4c
        /*0022*/ 	.byte	0x10
	.zero		1


	//----- nvinfo : EIATTR_EXTERNS
	.align		4
        /*0024*/ 	.byte	0x04, 0x0f
        /*0026*/ 	.short	(.L_284 - .L_283)


	//   ....[0]....
	.align		4
.L_283:
        /*0028*/ 	.word	index@(__assertfail)


	//----- nvinfo : EIATTR_ANNOTATIONS
	.align		4
.L_284:
        /*002c*/ 	.byte	0x04, 0x55
        /*002e*/ 	.short	(.L_286 - .L_285)


	//   ....[0]....
.L_285:
        /* <DEDUP_REMOVED lines=71> */


	//----- nvinfo : EIATTR_MERCURY_ISA_VERSION
	.align		4
.L_286:
        /*0490*/ 	.byte	0x03, 0x5f
        /*0492*/ 	.short	0x0101


	//----- nvinfo : EIATTR_UNUSED_LOAD_BYTE_OFFSET
	.align		4
        /*0494*/ 	.byte	0x04, 0x44
        /*0496*/ 	.short	(.L_288 - .L_287)


	//   ....[0]....
.L_287:
        /*0498*/ 	.word	0x00000a40
        /*049c*/ 	.word	0x0000fff0


	//   ....[1]....
        /*04a0*/ 	.word	0x0000add0
        /*04a4*/ 	.word	0x0000fff0


	//----- nvinfo : EIATTR_INT_WARP_WIDE_INSTR_OFFSETS
	.align		4
.L_288:
        /*04a8*/ 	.byte	0x04, 0x31
        /*04aa*/ 	.short	(.L_290 - .L_289)


	//   ....[0]....
.L_289:
        /*04ac*/ 	.word	0x00000130


	//   ....[1]....
        /*04b0*/ 	.word	0x00000170


	//   ....[2]....
        /*04b4*/ 	.word	0x000001e0


	//   ....[3]....
        /*04b8*/ 	.word	0x0000f7c0


	//   ....[4]....
        /*04bc*/ 	.word	0x0000f850


	//   ....[5]....
        /*04c0*/ 	.word	0x00012eb0


	//   ....[6]....
        /*04c4*/ 	.word	0x00012f40


	//----- nvinfo : EIATTR_COOP_GROUP_MASK_REGIDS
	.align		4
.L_290:
        /*04c8*/ 	.byte	0x04, 0x29
        /*04ca*/ 	.short	(.L_292 - .L_291)


	//   ....[0]....
.L_291:
        /*04cc*/ 	.word	0xffffffff


	//   ....[1]....
        /*04d0*/ 	.word	0xffffffff


	//   ....[2]....
        /*04d4*/ 	.word	0xffffffff


	//   ....[3]....
        /*04d8*/ 	.word	0xffffffff


	//   ....[4]....
        /*04dc*/ 	.word	0xffffffff


	//   ....[5]....
        /*04e0*/ 	.word	0xffffffff


	//   ....[6]....
        /*04e4*/ 	.word	0xffffffff


	//   ....[7]....
        /*04e8*/ 	.word	0xffffffff


	//   ....[8]....
        /*04ec*/ 	.word	0xffffffff


	//   ....[9]....
        /*04f0*/ 	.word	0xffffffff


	//   ....[10]....
        /*04f4*/ 	.word	0xffffffff


	//   ....[11]....
        /*04f8*/ 	.word	0xffffffff


	//   ....[12]....
        /*04fc*/ 	.word	0xffffffff


	//   ....[13]....
        /*0500*/ 	.word	0xffffffff


	//   ....[14]....
        /*0504*/ 	.word	0xffffffff


	//   ....[15]....
        /*0508*/ 	.word	0xffffffff


	//   ....[16]....
        /*050c*/ 	.word	0xffffffff


	//   ....[17]....
        /*0510*/ 	.word	0xffffffff


	//   ....[18]....
        /*0514*/ 	.word	0xffffffff


	//   ....[19]....
        /*0518*/ 	.word	0xffffffff


	//   ....[20]....
        /*051c*/ 	.word	0xffffffff


	//   ....[21]....
        /*0520*/ 	.word	0xffffffff


	//   ....[22]....
        /*0524*/ 	.word	0xffffffff


	//   ....[23]....
        /*0528*/ 	.word	0xffffffff


	//   ....[24]....
        /*052c*/ 	.word	0xffffffff


	//   ....[25]....
        /*0530*/ 	.word	0xffffffff


	//   ....[26]....
        /*0534*/ 	.word	0xffffffff


	//   ....[27]....
        /*0538*/ 	.word	0xffffffff


	//   ....[28]....
        /*053c*/ 	.word	0xffffffff


	//   ....[29]....
        /*0540*/ 	.word	0xffffffff


	//   ....[30]....
        /*0544*/ 	.word	0xffffffff


	//   ....[31]....
        /*0548*/ 	.word	0xffffffff


	//   ....[32]....
        /*054c*/ 	.word	0xffffffff


	//   ....[33]....
        /*0550*/ 	.word	0xffffffff


	//   ....[34]....
        /*0554*/ 	.word	0xffffffff


	//   ....[35]....
        /*0558*/ 	.word	0xffffffff


	//   ....[36]....
        /*055c*/ 	.word	0xffffffff


	//   ....[37]....
        /*0560*/ 	.word	0xffffffff


	//   ....[38]....
        /*0564*/ 	.word	0xffffffff


	//   ....[39]....
        /*0568*/ 	.word	0xffffffff


	//   ....[40]....
        /*056c*/ 	.word	0xffffffff


	//   ....[41]....
        /*0570*/ 	.word	0xffffffff


	//   ....[42]....
        /*0574*/ 	.word	0xffffffff


	//   ....[43]....
        /*0578*/ 	.word	0xffffffff


	//   ....[44]....
        /*057c*/ 	.word	0xffffffff


	//   ....[45]....
        /*0580*/ 	.word	0xffffffff


	//   ....[46]....
        /*0584*/ 	.word	0xffffffff


	//   ....[47]....
        /*0588*/ 	.word	0xffffffff


	//   ....[48]....
        /*058c*/ 	.word	0xffffffff


	//   ....[49]....
        /*0590*/ 	.word	0xffffffff


	//   ....[50]....
        /*0594*/ 	.word	0xffffffff


	//   ....[51]....
        /*0598*/ 	.word	0xffffffff


	//   ....[52]....
        /*059c*/ 	.word	0xffffffff


	//   ....[53]....
        /*05a0*/ 	.word	0xffffffff


	//   ....[54]....
        /*05a4*/ 	.word	0xffffffff


	//   ....[55]....
        /*05a8*/ 	.word	0xffffffff


	//   ....[56]....
        /*05ac*/ 	.word	0xffffffff


	//   ....[57]....
        /*05b0*/ 	.word	0xffffffff


	//   ....[58]....
        /*05b4*/ 	.word	0xffffffff


	//   ....[59]....
        /*05b8*/ 	.word	0xffffffff


	//   ....[60]....
        /*05bc*/ 	.word	0xffffffff


	//   ....[61]....
        /*05c0*/ 	.word	0xffffffff


	//   ....[62]....
        /*05c4*/ 	.word	0xffffffff


	//   ....[63]....
        /*05c8*/ 	.word	0xffffffff


	//   ....[64]....
        /*05cc*/ 	.word	0xffffffff


	//   ....[65]....
        /*05d0*/ 	.word	0xffffffff


	//   ....[66]....
        /*05d4*/ 	.word	0xffffffff


	//   ....[67]....
        /*05d8*/ 	.word	0xffffffff


	//   ....[68]....
        /*05dc*/ 	.word	0xffffffff


	//   ....[69]....
        /*05e0*/ 	.word	0xffffffff


	//   ....[70]....
        /*05e4*/ 	.word	0xffffffff


	//   ....[71]....
        /*05e8*/ 	.word	0xffffffff


	//   ....[72]....
        /*05ec*/ 	.word	0xffffffff


	//   ....[73]....
        /*05f0*/ 	.word	0xffffffff


	//   ....[74]....
        /*05f4*/ 	.word	0xffffffff


	//   ....[75]....
        /*05f8*/ 	.word	0xffffffff


	//   ....[76]....
        /*05fc*/ 	.word	0xffffffff


	//   ....[77]....
        /*0600*/ 	.word	0xffffffff


	//   ....[78]....
        /*0604*/ 	.word	0xffffffff


	//   ....[79]....
        /*0608*/ 	.word	0xffffffff


	//   ....[80]....
        /*060c*/ 	.word	0xffffffff


	//   ....[81]....
        /*0610*/ 	.word	0xffffffff


	//   ....[82]....
        /*0614*/ 	.word	0xffffffff


	//   ....[83]....
        /*0618*/ 	.word	0xffffffff


	//   ....[84]....
        /*061c*/ 	.word	0xffffffff


	//   ....[85]....
        /*0620*/ 	.word	0xffffffff


	//   ....[86]....
        /*0624*/ 	.word	0xffffffff


	//   ....[87]....
        /*0628*/ 	.word	0xffffffff


	//   ....[88]....
        /*062c*/ 	.word	0xffffffff


	//   ....[89]....
        /*0630*/ 	.word	0xffffffff


	//   ....[90]....
        /*0634*/ 	.word	0xffffffff


	//   ....[91]....
        /*0638*/ 	.word	0xffffffff


	//   ....[92]....
        /*063c*/ 	.word	0xffffffff


	//   ....[93]....
        /*0640*/ 	.word	0xffffffff


	//   ....[94]....
        /*0644*/ 	.word	0xffffffff


	//   ....[95]....
        /*0648*/ 	.word	0xffffffff


	//   ....[96]....
        /*064c*/ 	.word	0xffffffff


	//   ....[97]....
        /*0650*/ 	.word	0xffffffff


	//   ....[98]....
        /*0654*/ 	.word	0xffffffff


	//   ....[99]....
        /*0658*/ 	.word	0xffffffff


	//   ....[100]....
        /*065c*/ 	.word	0xffffffff


	//   ....[101]....
        /*0660*/ 	.word	0xffffffff


	//   ....[102]....
        /*0664*/ 	.word	0xffffffff


	//   ....[103]....
        /*0668*/ 	.word	0xffffffff


	//   ....[104]....
        /*066c*/ 	.word	0xffffffff


	//   ....[105]....
        /*0670*/ 	.word	0x0500000f


	//   ....[106]....
        /*0674*/ 	.word	0x0500000f


	//   ....[107]....
        /*0678*/ 	.word	0x0500000f


	//   ....[108]....
        /*067c*/ 	.word	0x0500000f


	//   ....[109]....
        /*0680*/ 	.word	0x0500000f


	//   ....[110]....
        /*0684*/ 	.word	0x0500000f


	//   ....[111]....
        /*0688*/ 	.word	0x0500000f


	//   ....[112]....
        /*068c*/ 	.word	0x0500000f


	//   ....[113]....
        /*0690*/ 	.word	0x0500000f


	//   ....[114]....
        /*0694*/ 	.word	0x0500000f


	//   ....[115]....
        /*0698*/ 	.word	0x0500000f


	//   ....[116]....
        /*069c*/ 	.word	0x0500000f


	//   ....[117]....
        /*06a0*/ 	.word	0x0500000f


	//   ....[118]....
        /*06a4*/ 	.word	0x0500000f


	//   ....[119]....
        /*06a8*/ 	.word	0x0500000f


	//   ....[120]....
        /*06ac*/ 	.word	0x0500000f


	//   ....[121]....
        /*06b0*/ 	.word	0x0500000f


	//   ....[122]....
        /*06b4*/ 	.word	0x0500000f


	//   ....[123]....
        /*06b8*/ 	.word	0x0500000f


	//   ....[124]....
        /*06bc*/ 	.word	0x0500000f


	//   ....[125]....
        /*06c0*/ 	.word	0x0500000f


	//   ....[126]....
        /*06c4*/ 	.word	0x0500000f


	//   ....[127]....
        /*06c8*/ 	.word	0x0500000f


	//   ....[128]....
        /*06cc*/ 	.word	0x0500000f


	//   ....[129]....
        /*06d0*/ 	.word	0x0500000f


	//   ....[130]....
        /*06d4*/ 	.word	0x0500000f


	//   ....[131]....
        /*06d8*/ 	.word	0x0500000f


	//   ....[132]....
        /*06dc*/ 	.word	0x0500000f


	//   ....[133]....
        /*06e0*/ 	.word	0x0500000f


	//   ....[134]....
        /*06e4*/ 	.word	0x0500000f


	//   ....[135]....
        /*06e8*/ 	.word	0x0500000f


	//   ....[136]....
        /*06ec*/ 	.word	0x0500000f


	//   ....[137]....
        /*06f0*/ 	.word	0x0500000f


	//   ....[138]....
        /*06f4*/ 	.word	0x0500000f


	//   ....[139]....
        /*06f8*/ 	.word	0x0500000f


	//   ....[140]....
        /*06fc*/ 	.word	0x0500000f


	//----- nvinfo : EIATTR_COOP_GROUP_INSTR_OFFSETS
	.align		4
.L_292:
        /*0700*/ 	.byte	0x04, 0x28
        /*0702*/ 	.short	(.L_294 - .L_293)


	//   ....[0]....
.L_293:
        /*0704*/ 	.word	0x00000070


	//   ....[1]....
        /*0708*/ 	.word	0x00000140


	//   ....[2]....
        /*070c*/ 	.word	0x00000190


	//   ....[3]....
        /*0710*/ 	.word	0x000003c0


	//   ....[4]....
        /*0714*/ 	.word	0x00000520


	//   ....[5]....
        /*0718*/ 	.word	0x00000640


	//   ....[6]....
        /*071c*/ 	.word	0x000007a0


	//   ....[7]....
        /*0720*/ 	.word	0x00001b50


	//   ....[8]....
        /*0724*/ 	.word	0x00002670


	//   ....[9]....
        /*0728*/ 	.word	0x00002ad0


	//   ....[10]....
        /*072c*/ 	.word	0x000032a0


	//   ....[11]....
        /*0730*/ 	.word	0x00003320


	//   ....[12]....
        /*0734*/ 	.word	0x00003d60


	//   ....[13]....
        /*0738*/ 	.word	0x00003dc0


	//   ....[14]....
        /*073c*/ 	.word	0x00005750


	//   ....[15]....
        /*0740*/ 	.word	0x00005880


	//   ....[16]....
        /*0744*/ 	.word	0x00006090


	//   ....[17]....
        /*0748*/ 	.word	0x000061a0


	//   ....[18]....
        /*074c*/ 	.word	0x00006990


	//   ....[19]....
        /*0750*/ 	.word	0x00006a00


	//   ....[20]....
        /*0754*/ 	.word	0x000089d0


	//   ....[21]....
        /*0758*/ 	.word	0x00008a40


	//   ....[22]....
        /*075c*/ 	.word	0x000091d0


	//   ....[23]....
        /*0760*/ 	.word	0x000092e0


	//   ....[24]....
        /*0764*/ 	.word	0x0000a480


	//   ....[25]....
        /*0768*/ 	.word	0x0000a4c0


	//   ....[26]....
        /*076c*/ 	.word	0x0000a5b0


	//   ....[27]....
        /*0770*/ 	.word	0x0000a5d0


	//   ....[28]....
        /*0774*/ 	.word	0x0000b900


	//   ....[29]....
        /*0778*/ 	.word	0x0000b940


	//   ....[30]....
        /*077c*/ 	.word	0x0000b960


	//   ....[31]....
        /*0780*/ 	.word	0x0000b990


	//   ....[32]....
        /*0784*/ 	.word	0x0000c050


	//   ....[33]....
        /*0788*/ 	.word	0x0000c070


	//   ....[34]....
        /*078c*/ 	.word	0x0000c140


	//   ....[35]....
        /*0790*/ 	.word	0x0000c160


	//   ....[36]....
        /*0794*/ 	.word	0x0000c220


	//   ....[37]....
        /*0798*/ 	.word	0x0000c240


	//   ....[38]....
        /*079c*/ 	.word	0x0000c310


	//   ....[39]....
        /*07a0*/ 	.word	0x0000c330


	//   ....[40]....
        /*07a4*/ 	.word	0x0000c700


	//   ....[41]....
        /*07a8*/ 	.word	0x0000c710


	//   ....[42]....
        /*07ac*/ 	.word	0x0000cb50


	//   ....[43]....
        /*07b0*/ 	.word	0x0000cb60


	//   ....[44]....
        /*07b4*/ 	.word	0x0000d850


	//   ....[45]....
        /*07b8*/ 	.word	0x0000d880


	//   ....[46]....
        /*07bc*/ 	.word	0x0000d950


	//   ....[47]....
        /*07c0*/ 	.word	0x0000d970


	//   ....[48]....
        /*07c4*/ 	.word	0x0000da30


	//   ....[49]....
        /*07c8*/ 	.word	0x0000da50


	//   ....[50]....
        /*07cc*/ 	.word	0x0000db20


	//   ....[51]....
        /*07d0*/ 	.word	0x0000db40


	//   ....[52]....
        /*07d4*/ 	.word	0x0000dc80


	//   ....[53]....
        /*07d8*/ 	.word	0x0000deb0


	//   ....[54]....
        /*07dc*/ 	.word	0x0000dee0


	//   ....[55]....
        /*07e0*/ 	.word	0x0000df10


	//   ....[56]....
        /*07e4*/ 	.word	0x0000df40


	//   ....[57]....
        /*07e8*/ 	.word	0x0000df70


	//   ....[58]....
        /*07ec*/ 	.word	0x0000dfa0


	//   ....[59]....
        /*07f0*/ 	.word	0x0000e140


	//   ....[60]....
        /*07f4*/ 	.word	0x0000e170


	//   ....[61]....
        /*07f8*/ 	.word	0x0000e1a0


	//   ....[62]....
        /*07fc*/ 	.word	0x0000e1d0


	//   ....[63]....
        /*0800*/ 	.word	0x0000e200


	//   ....[64]....
        /*0804*/ 	.word	0x0000e230


	//   ....[65]....
        /*0808*/ 	.word	0x0000e2d0


	//   ....[66]....
        /*080c*/ 	.word	0x0000e300


	//   ....[67]....
        /*0810*/ 	.word	0x0000e310


	//   ....[68]....
        /*0814*/ 	.word	0x0000e340


	//   ....[69]....
        /*0818*/ 	.word	0x0000fda0


	//   ....[70]....
        /*081c*/ 	.word	0x00010920


	//   ....[71]....
        /*0820*/ 	.word	0x00010930


	//   ....[72]....
        /*0824*/ 	.word	0x00010960


	//   ....[73]....
        /*0828*/ 	.word	0x00010970


	//   ....[74]....
        /*082c*/ 	.word	0x00010a80


	//   ....[75]....
        /*0830*/ 	.word	0x00010a90


	//   ....[76]....
        /*0834*/ 	.word	0x00010b20


	//   ....[77]....
        /*0838*/ 	.word	0x00010b30


	//   ....[78]....
        /*083c*/ 	.word	0x00010bc0


	//   ....[79]....
        /*0840*/ 	.word	0x00010bd0


	//   ....[80]....
        /*0844*/ 	.word	0x00010c60


	//   ....[81]....
        /*0848*/ 	.word	0x00010c70


	//   ....[82]....
        /*084c*/ 	.word	0x00010d00


	//   ....[83]....
        /*0850*/ 	.word	0x00010d10


	//   ....[84]....
        /*0854*/ 	.word	0x00010d60


	//   ....[85]....
        /*0858*/ 	.word	0x00010d90


	//   ....[86]....
        /*085c*/ 	.word	0x000135e0


	//   ....[87]....
        /*0860*/ 	.word	0x00013610


	//   ....[88]....
        /*0864*/ 	.word	0x00013660


	//   ....[89]....
        /*0868*/ 	.word	0x000136a0


	//   ....[90]....
        /*086c*/ 	.word	0x000136d0


	//   ....[91]....
        /*0870*/ 	.word	0x00013700


	//   ....[92]....
        /*0874*/ 	.word	0x00013730


	//   ....[93]....
        /*0878*/ 	.word	0x00013760


	//   ....[94]....
        /*087c*/ 	.word	0x00013920


	//   ....[95]....
        /*0880*/ 	.word	0x00013950


	//   ....[96]....
        /*0884*/ 	.word	0x00013980


	//   ....[97]....
        /*0888*/ 	.word	0x000139b0


	//   ....[98]....
        /*088c*/ 	.word	0x000139e0


	//   ....[99]....
        /*0890*/ 	.word	0x00013a10


	//   ....[100]....
        /*0894*/ 	.word	0x00013ae0


	//   ....[101]....
        /*0898*/ 	.word	0x00013b00


	//   ....[102]....
        /*089c*/ 	.word	0x00013b10


	//   ....[103]....
        /*08a0*/ 	.word	0x00013b90


	//   ....[104]....
        /*08a4*/ 	.word	0x000146c0


	//   ....[105]....
        /*08a8*/ 	.word	0x00014c70


	//   ....[106]....
        /*08ac*/ 	.word	0x00014e40


	//   ....[107]....
        /*08b0*/ 	.word	0x00014e90


	//   ....[108]....
        /*08b4*/ 	.word	0x00014ef0


	//   ....[109]....
        /*08b8*/ 	.word	0x00014f90


	//   ....[110]....
        /*08bc*/ 	.word	0x00015050


	//   ....[111]....
        /*08c0*/ 	.word	0x00015160


	//   ....[112]....
        /*08c4*/ 	.word	0x000151c0


	//   ....[113]....
        /*08c8*/ 	.word	0x000152c0


	//   ....[114]....
        /*08cc*/ 	.word	0x00015320


	//   ....[115]....
        /*08d0*/ 	.word	0x00015420


	//   ....[116]....
        /*08d4*/ 	.word	0x00015480


	//   ....[117]....
        /*08d8*/ 	.word	0x00015580


	//   ....[118]....
        /*08dc*/ 	.word	0x000155e0


	//   ....[119]....
        /*08e0*/ 	.word	0x000156c0


	//   ....[120]....
        /*08e4*/ 	.word	0x00015740


	//   ....[121]....
        /*08e8*/ 	.word	0x00015820


	//   ....[122]....
        /*08ec*/ 	.word	0x00015b50


	//   ....[123]....
        /*08f0*/ 	.word	0x00015bf0


	//   ....[124]....
        /*08f4*/ 	.word	0x00015d80


	//   ....[125]....
        /*08f8*/ 	.word	0x00015df0


	//   ....[126]....
        /*08fc*/ 	.word	0x00015e60


	//   ....[127]....
        /*0900*/ 	.word	0x00015ed0


	//   ....[128]....
        /*0904*/ 	.word	0x00015f40


	//   ....[129]....
        /*0908*/ 	.word	0x00015fc0


	//   ....[130]....
        /*090c*/ 	.word	0x00016060


	//   ....[131]....
        /*0910*/ 	.word	0x00016100


	//   ....[132]....
        /*0914*/ 	.word	0x00016170


	//   ....[133]....
        /*0918*/ 	.word	0x000161e0


	//   ....[134]....
        /*091c*/ 	.word	0x00016250


	//   ....[135]....
        /*0920*/ 	.word	0x000162d0


	//   ....[136]....
        /*0924*/ 	.word	0x00016350


	//   ....[137]....
        /*0928*/ 	.word	0x00016400


	//   ....[138]....
        /*092c*/ 	.word	0x00016450


	//   ....[139]....
        /*0930*/ 	.word	0x00016510


	//   ....[140]....
        /*0934*/ 	.word	0x00016640


	//----- nvinfo : EIATTR_REG_RECONFIG
	.align		4
.L_294:
        /*0938*/ 	.byte	0x01, 0x54
	.zero		2


	//----- nvinfo : EIATTR_SYSCALL_OFFSETS
	.align		4
        /*093c*/ 	.byte	0x04, 0x46
        /*093e*/ 	.short	(.L_296 - .L_295)


	//   ....[0]....
.L_295:
        /*0940*/ 	.word	0x00001d30


	//   ....[1]....
        /*0944*/ 	.word	0x0000f9c0


	//   ....[2]....
        /*0948*/ 	.word	0x0000fb10


	//   ....[3]....
        /*094c*/ 	.word	0x0000fc10


	//   ....[4]....
        /*0950*/ 	.word	0x000104e0


	//----- nvinfo : EIATTR_MBARRIER_INSTR_OFFSETS
	.align		4
.L_296:
        /*0954*/ 	.byte	0x04, 0x39
        /*0956*/ 	.short	(.L_298 - .L_297)


	//   ....[0]....
.L_297:
        /*0958*/ 	.word	0x00000270
        /*095c*/ 	.word	0x000000ff
        /*0960*/ 	.word	0x00028800
        /*0964*/ 	.short	0x0100
        /*0966*/ 	.byte	0x08
	.zero		1


	//   ....[1]....
        /*0968*/ 	.word	0x00000280
        /*096c*/ 	.word	0x000000ff
        /*0970*/ 	.word	0x00028820
        /*0974*/ 	.short	0x0100
        /*0976*/ 	.byte	0x08
	.zero		1


	//   ....[2]....
        /*0978*/ 	.word	0x00000370
        /*097c*/ 	.word	0x000000ff
        /*0980*/ 	.word	0x00028830
        /*0984*/ 	.short	0x0100
        /*0986*/ 	.byte	0x08
	.zero		1


	//   ....[3]....
        /*0988*/ 	.word	0x00000380
        /*098c*/ 	.word	0x000000ff
        /*0990*/ 	.word	0x00028840
        /*0994*/ 	.short	0x0100
        /*0996*/ 	.byte	0x08
	.zero		1


	//   ....[4]....
        /*0998*/ 	.word	0x00000390
        /*099c*/ 	.word	0x000000ff
        /*09a0*/ 	.word	0x00028838
        /*09a4*/ 	.short	0x0100
        /*09a6*/ 	.byte	0x08
	.zero		1


	//   ....[5]....
        /*09a8*/ 	.word	0x000003a0
        /*09ac*/ 	.word	0x000000ff
        /*09b0*/ 	.word	0x00028848
        /*09b4*/ 	.short	0x0100
        /*09b6*/ 	.byte	0x08
	.zero		1


	//   ....[6]....
        /*09b8*/ 	.word	0x000004d0
        /*09bc*/ 	.word	0x000000ff
        /*09c0*/ 	.word	0x00028850
        /*09c4*/ 	.short	0x0100
        /*09c6*/ 	.byte	0x08
	.zero		1


	//   ....[7]....
        /*09c8*/ 	.word	0x000004e0
        /*09cc*/ 	.word	0x000000ff
        /*09d0*/ 	.word	0x00028860
        /*09d4*/ 	.short	0x0100
        /*09d6*/ 	.byte	0x08
	.zero		1


	//   ....[8]....
        /*09d8*/ 	.word	0x000004f0
        /*09dc*/ 	.word	0x000000ff
        /*09e0*/ 	.word	0x00028858
        /*09e4*/ 	.short	0x0100
        /*09e6*/ 	.byte	0x08
	.zero		1


	//   ....[9]....
        /*09e8*/ 	.word	0x00000500
        /*09ec*/ 	.word	0x000000ff
        /*09f0*/ 	.word	0x00028868
        /*09f4*/ 	.short	0x0100
        /*09f6*/ 	.byte	0x08
	.zero		1


	//   ....[10]....
        /*09f8*/ 	.word	0x000005f0
        /*09fc*/ 	.word	0x000000ff
        /*0a00*/ 	.word	0x00028870
        /*0a04*/ 	.short	0x0100
        /*0a06*/ 	.byte	0x06
	.zero		1


	//   ....[11]....
        /*0a08*/ 	.word	0x00000600
        /*0a0c*/ 	.word	0x000000ff
        /*0a10*/ 	.word	0x00028880
        /*0a14*/ 	.short	0x0100
        /*0a16*/ 	.byte	0x06
	.zero		1


	//   ....[12]....
        /*0a18*/ 	.word	0x00000610
        /*0a1c*/ 	.word	0x000000ff
        /*0a20*/ 	.word	0x00028878
        /*0a24*/ 	.short	0x0100
        /*0a26*/ 	.byte	0x06
	.zero		1


	//   ....[13]....
        /*0a28*/ 	.word	0x00000620
        /*0a2c*/ 	.word	0x000000ff
        /*0a30*/ 	.word	0x00028888
        /*0a34*/ 	.short	0x0100
        /*0a36*/ 	.byte	0x06
	.zero		1


	//   ....[14]....
        /*0a38*/ 	.word	0x00000750
        /*0a3c*/ 	.word	0x000000ff
        /*0a40*/ 	.word	0x00028890
        /*0a44*/ 	.short	0x0100
        /*0a46*/ 	.byte	0x08
	.zero		1


	//   ....[15]....
        /*0a48*/ 	.word	0x00000760
        /*0a4c*/ 	.word	0x000000ff
        /*0a50*/ 	.word	0x000288a0
        /*0a54*/ 	.short	0x0100
        /*0a56*/ 	.byte	0x08
	.zero		1


	//   ....[16]....
        /*0a58*/ 	.word	0x00000770
        /*0a5c*/ 	.word	0x000000ff
        /*0a60*/ 	.word	0x00028898
        /*0a64*/ 	.short	0x0100
        /*0a66*/ 	.byte	0x08
	.zero		1


	//   ....[17]....
        /*0a68*/ 	.word	0x00000780
        /*0a6c*/ 	.word	0x000000ff
        /*0a70*/ 	.word	0x000288a8
        /*0a74*/ 	.short	0x0100
        /*0a76*/ 	.byte	0x08
	.zero		1


	//   ....[18]....
        /*0a78*/ 	.word	0x000008b0
        /*0a7c*/ 	.word	0x000000ff
        /*0a80*/ 	.word	0x000288b0
        /*0a84*/ 	.short	0x0100
        /*0a86*/ 	.byte	0x08
	.zero		1


	//   ....[19]....
        /*0a88*/ 	.word	0x000008c0
        /*0a8c*/ 	.word	0x000000ff
        /*0a90*/ 	.word	0x000288c0
        /*0a94*/ 	.short	0x0100
        /*0a96*/ 	.byte	0x08
	.zero		1


	//   ....[20]....
        /*0a98*/ 	.word	0x000008d0
        /*0a9c*/ 	.word	0x000000ff
        /*0aa0*/ 	.word	0x000288b8
        /*0aa4*/ 	.short	0x0100
        /*0aa6*/ 	.byte	0x08
	.zero		1


	//   ....[21]....
        /*0aa8*/ 	.word	0x000008e0
        /*0aac*/ 	.word	0x000000ff
        /*0ab0*/ 	.word	0x000288c8
        /*0ab4*/ 	.short	0x0100
        /*0ab6*/ 	.byte	0x08
	.zero		1


	//   ....[22]....
        /*0ab8*/ 	.word	0x00001db0
        /*0abc*/ 	.word	0x000000ff
        /*0ac0*/ 	.word	0x00028800
        /*0ac4*/ 	.short	0x010a
        /*0ac6*/ 	.byte	0x29
	.zero		1


	//   ....[23]....
        /*0ac8*/ 	.word	0x00001e30
        /*0acc*/ 	.word	0x00000000
        /*0ad0*/ 	.word	0x00028830
        /*0ad4*/ 	.short	0x010a
        /*0ad6*/ 	.byte	0x3f
	.zero		1


	//   ....[24]....
        /*0ad8*/ 	.word	0x00001e90
        /*0adc*/ 	.word	0x00000000
        /*0ae0*/ 	.word	0x00028830
        /*0ae4*/ 	.short	0x010a
        /*0ae6*/ 	.byte	0x3f
	.zero		1


	//   ....[25]....
        /*0ae8*/ 	.word	0x00002c00
        /*0aec*/ 	.word	0x00000000
        /*0af0*/ 	.word	0x00000000
        /*0af4*/ 	.short	0x0101
        /*0af6*/ 	.byte	0x3f
	.zero		1


	//   ....[26]....
        /*0af8*/ 	.word	0x00004ac0
        /*0afc*/ 	.word	0x000000ff
        /*0b00*/ 	.word	0x00028830
        /*0b04*/ 	.short	0x010a
        /*0b06*/ 	.byte	0x06
	.zero		1


	//   ....[27]....
        /*0b08*/ 	.word	0x00004b00
        /*0b0c*/ 	.word	0x000000ff
        /*0b10*/ 	.word	0x00028830
        /*0b14*/ 	.short	0x010a
        /*0b16*/ 	.byte	0x06
	.zero		1


	//   ....[28]....
        /*0b18*/ 	.word	0x00004e40
        /*0b1c*/ 	.word	0x000000ff
        /*0b20*/ 	.word	0x00028850
        /*0b24*/ 	.short	0x010a
        /*0b26*/ 	.byte	0x06
	.zero		1


	//   ....[29]....
        /*0b28*/ 	.word	0x00004e80
        /*0b2c*/ 	.word	0x000000ff
        /*0b30*/ 	.word	0x00028850
        /*0b34*/ 	.short	0x010a
        /*0b36*/ 	.byte	0x06
	.zero		1


	//   ....[30]....
        /*0b38*/ 	.word	0x00006f60
        /*0b3c*/ 	.word	0x0000000a
        /*0b40*/ 	.word	0x00000000
        /*0b44*/ 	.short	0x0101
        /*0b46*/ 	.byte	0x3f
	.zero		1


	//   ....[31]....
        /*0b48*/ 	.word	0x00007100
        /*0b4c*/ 	.word	0x0000000a
        /*0b50*/ 	.word	0x00000000
        /*0b54*/ 	.short	0x0101
        /*0b56*/ 	.byte	0x3f
	.zero		1


	//   ....[32]....
        /*0b58*/ 	.word	0x00007c70
        /*0b5c*/ 	.word	0x000000ff
        /*0b60*/ 	.word	0x00028830
        /*0b64*/ 	.short	0x010a
        /*0b66*/ 	.byte	0x06
	.zero		1


	//   ....[33]....
        /*0b68*/ 	.word	0x00007cb0
        /*0b6c*/ 	.word	0x000000ff
        /*0b70*/ 	.word	0x00028830
        /*0b74*/ 	.short	0x010a
        /*0b76*/ 	.byte	0x06
	.zero		1


	//   ....[34]....
        /*0b78*/ 	.word	0x00007ff0
        /*0b7c*/ 	.word	0x000000ff
        /*0b80*/ 	.word	0x00028850
        /*0b84*/ 	.short	0x010a
        /*0b86*/ 	.byte	0x06
	.zero		1


	//   ....[35]....
        /*0b88*/ 	.word	0x00008030
        /*0b8c*/ 	.word	0x000000ff
        /*0b90*/ 	.word	0x00028850
        /*0b94*/ 	.short	0x010a
        /*0b96*/ 	.byte	0x06
	.zero		1


	//   ....[36]....
        /*0b98*/ 	.word	0x00009aa0
        /*0b9c*/ 	.word	0x0000000b
        /*0ba0*/ 	.word	0x00000000
        /*0ba4*/ 	.short	0x0101
        /*0ba6*/ 	.byte	0x3f
	.zero		1


	//   ....[37]....
        /*0ba8*/ 	.word	0x00009c50
        /*0bac*/ 	.word	0x0000000b
        /*0bb0*/ 	.word	0x00000000
        /*0bb4*/ 	.short	0x0101
        /*0bb6*/ 	.byte	0x3f
	.zero		1


	//   ....[38]....
        /*0bb8*/ 	.word	0x0000a3f0
        /*0bbc*/ 	.word	0x000000ff
        /*0bc0*/ 	.word	0x00028850
        /*0bc4*/ 	.short	0x010a
        /*0bc6*/ 	.byte	0x05
	.zero		1


	//   ....[39]....
        /*0bc8*/ 	.word	0x0000a430
        /*0bcc*/ 	.word	0x000000ff
        /*0bd0*/ 	.word	0x00028850
        /*0bd4*/ 	.short	0x010a
        /*0bd6*/ 	.byte	0x05
	.zero		1


	//   ....[40]....
        /*0bd8*/ 	.word	0x0000a970
        /*0bdc*/ 	.word	0x00000006
        /*0be0*/ 	.word	0x00000000
        /*0be4*/ 	.short	0x0101
        /*0be6*/ 	.byte	0x3f
	.zero		1


	//   ....[41]....
        /*0be8*/ 	.word	0x0000c040
        /*0bec*/ 	.word	0x00000014
        /*0bf0*/ 	.word	0x00000000
        /*0bf4*/ 	.short	0x0101
        /*0bf6*/ 	.byte	0x3f
	.zero		1


	//   ....[42]....
        /*0bf8*/ 	.word	0x0000c4f0
        /*0bfc*/ 	.word	0x00000014
        /*0c00*/ 	.word	0x00000000
        /*0c04*/ 	.short	0x0101
        /*0c06*/ 	.byte	0x3f
	.zero		1


	//   ....[43]....
        /*0c08*/ 	.word	0x0000fff0
        /*0c0c*/ 	.word	0x00000000
        /*0c10*/ 	.word	0x00028840
        /*0c14*/ 	.short	0x010a
        /*0c16*/ 	.byte	0x3f
	.zero		1


	//   ....[44]....
        /*0c18*/ 	.word	0x00010e60
        /*0c1c*/ 	.word	0x00000012
        /*0c20*/ 	.word	0x00028800
        /*0c24*/ 	.short	0x0107
        /*0c26*/ 	.byte	0x3f
	.zero		1


	//   ....[45]....
        /*0c28*/ 	.word	0x00010f70
        /*0c2c*/ 	.word	0x00000012
        /*0c30*/ 	.word	0x00028800
        /*0c34*/ 	.short	0x0101
        /*0c36*/ 	.byte	0x3f
	.zero		1


	//   ....[46]....
        /*0c38*/ 	.word	0x00010f90
        /*0c3c*/ 	.word	0x00000012
        /*0c40*/ 	.word	0x00028820
        /*0c44*/ 	.short	0x010a
        /*0c46*/ 	.byte	0x3f
	.zero		1


	//   ....[47]....
        /*0c48*/ 	.word	0x00011350
        /*0c4c*/ 	.word	0x00000003
        /*0c50*/ 	.word	0x00028840
        /*0c54*/ 	.short	0x010a
        /*0c56*/ 	.byte	0x3f
	.zero		1


	//   ....[48]....
        /*0c58*/ 	.word	0x000116f0
        /*0c5c*/ 	.word	0x00000003
        /*0c60*/ 	.word	0x00000060
        /*0c64*/ 	.short	0x010a
        /*0c66*/ 	.byte	0x3f
	.zero		1


	//   ....[49]....
        /*0c68*/ 	.word	0x00011d80
        /*0c6c*/ 	.word	0x00000003
        /*0c70*/ 	.word	0x00028840
        /*0c74*/ 	.short	0x010a
        /*0c76*/ 	.byte	0x3f
	.zero		1


	//   ....[50]....
        /*0c78*/ 	.word	0x00012120
        /*0c7c*/ 	.word	0x00000002
        /*0c80*/ 	.word	0x00000060
        /*0c84*/ 	.short	0x010a
        /*0c86*/ 	.byte	0x3f
	.zero		1


	//   ....[51]....
        /*0c88*/ 	.word	0x000126f0
        /*0c8c*/ 	.word	0x00000002
        /*0c90*/ 	.word	0x00028840
        /*0c94*/ 	.short	0x010a
        /*0c96*/ 	.byte	0x3f
	.zero		1


	//   ....[52]....
        /*0c98*/ 	.word	0x00012a90
        /*0c9c*/ 	.word	0x00000002
        /*0ca0*/ 	.word	0x00000060
        /*0ca4*/ 	.short	0x010a
        /*0ca6*/ 	.byte	0x3f
	.zero		1


	//   ....[53]....
        /*0ca8*/ 	.word	0x00013010
        /*0cac*/ 	.word	0x00000000
        /*0cb0*/ 	.word	0x00028860
        /*0cb4*/ 	.short	0x010a
        /*0cb6*/ 	.byte	0x3f
	.zero		1


	//   ....[54]....
        /*0cb8*/ 	.word	0x00014640
        /*0cbc*/ 	.word	0x00000000
        /*0cc0*/ 	.word	0x00028820
        /*0cc4*/ 	.short	0x010a
        /*0cc6*/ 	.byte	0x3f
	.zero		1


	//   ....[55]....
        /*0cc8*/ 	.word	0x00014830
        /*0ccc*/ 	.word	0x00000006
        /*0cd0*/ 	.word	0x00000000
        /*0cd4*/ 	.short	0x010a
        /*0cd6*/ 	.byte	0x3f
	.zero		1


	//   ....[56]....
        /*0cd8*/ 	.word	0x00014860
        /*0cdc*/ 	.word	0x00000007
        /*0ce0*/ 	.word	0x00000000
        /*0ce4*/ 	.short	0x010a
        /*0ce6*/ 	.byte	0x3f
	.zero		1


	//   ....[57]....
        /*0ce8*/ 	.word	0x000148c0
        /*0cec*/ 	.word	0x00000004
        /*0cf0*/ 	.word	0x00000000
        /*0cf4*/ 	.short	0x010a
        /*0cf6*/ 	.byte	0x3f
	.zero		1


	//   ....[58]....
        /*0cf8*/ 	.word	0x000148f0
        /*0cfc*/ 	.word	0x00000003
        /*0d00*/ 	.word	0x00000000
        /*0d04*/ 	.short	0x010a
        /*0d06*/ 	.byte	0x3f
	.zero		1


	//   ....[59]....
        /*0d08*/ 	.word	0x00014960
        /*0d0c*/ 	.word	0x00000003
        /*0d10*/ 	.word	0x00028800
        /*0d14*/ 	.short	0x010a
        /*0d16*/ 	.byte	0x3f
	.zero		1


	//   ....[60]....
        /*0d18*/ 	.word	0x000149b0
        /*0d1c*/ 	.word	0x00000000
        /*0d20*/ 	.word	0x00028830
        /*0d24*/ 	.short	0x010a
        /*0d26*/ 	.byte	0x3f
	.zero		1


	//   ....[61]....
        /*0d28*/ 	.word	0x00014a10
        /*0d2c*/ 	.word	0x00000007
        /*0d30*/ 	.word	0x00028830
        /*0d34*/ 	.short	0x010a
        /*0d36*/ 	.byte	0x3f
	.zero		1


	//   ....[62]....
        /*0d38*/ 	.word	0x00014a70
        /*0d3c*/ 	.word	0x00000007
        /*0d40*/ 	.word	0x00028850
        /*0d44*/ 	.short	0x010a
        /*0d46*/ 	.byte	0x3f
	.zero		1


	//   ....[63]....
        /*0d48*/ 	.word	0x00014ad0
        /*0d4c*/ 	.word	0x00000007
        /*0d50*/ 	.word	0x00028830
        /*0d54*/ 	.short	0x010a
        /*0d56*/ 	.byte	0x3f
	.zero		1


	//   ....[64]....
        /*0d58*/ 	.word	0x00014b30
        /*0d5c*/ 	.word	0x00000007
        /*0d60*/ 	.word	0x00028850
        /*0d64*/ 	.short	0x010a
        /*0d66*/ 	.byte	0x3f
	.zero		1


	//   ....[65]....
        /*0d68*/ 	.word	0x00014b90
        /*0d6c*/ 	.word	0x00000005
        /*0d70*/ 	.word	0x00028850
        /*0d74*/ 	.short	0x010a
        /*0d76*/ 	.byte	0x3f
	.zero		1


	//   ....[66]....
        /*0d78*/ 	.word	0x00014d30
        /*0d7c*/ 	.word	0x00000000
        /*0d80*/ 	.word	0x00028840
        /*0d84*/ 	.short	0x010a
        /*0d86*/ 	.byte	0x3f
	.zero		1


	//   ....[67]....
        /*0d88*/ 	.word	0x00015860
        /*0d8c*/ 	.word	0x00000012
        /*0d90*/ 	.word	0x00028820
        /*0d94*/ 	.short	0x010a
        /*0d96*/ 	.byte	0x3f
	.zero		1


	//   ....[68]....
        /*0d98*/ 	.word	0x000158b0
        /*0d9c*/ 	.word	0x00000003
        /*0da0*/ 	.word	0x00028840
        /*0da4*/ 	.short	0x010a
        /*0da6*/ 	.byte	0x3f
	.zero		1


	//   ....[69]....
        /*0da8*/ 	.word	0x00015900
        /*0dac*/ 	.word	0x00000003
        /*0db0*/ 	.word	0x00000060
        /*0db4*/ 	.short	0x010a
        /*0db6*/ 	.byte	0x3f
	.zero		1


	//   ....[70]....
        /*0db8*/ 	.word	0x00015950
        /*0dbc*/ 	.word	0x00000003
        /*0dc0*/ 	.word	0x00028840
        /*0dc4*/ 	.short	0x010a
        /*0dc6*/ 	.byte	0x3f
	.zero		1


	//   ....[71]....
        /*0dc8*/ 	.word	0x000159a0
        /*0dcc*/ 	.word	0x00000002
        /*0dd0*/ 	.word	0x00000060
        /*0dd4*/ 	.short	0x010a
        /*0dd6*/ 	.byte	0x3f
	.zero		1


	//   ....[72]....
        /*0dd8*/ 	.word	0x000159f0
        /*0ddc*/ 	.word	0x00000002
        /*0de0*/ 	.word	0x00028840
        /*0de4*/ 	.short	0x010a
        /*0de6*/ 	.byte	0x3f
	.zero		1


	//   ....[73]....
        /*0de8*/ 	.word	0x00015a40
        /*0dec*/ 	.word	0x00000002
        /*0df0*/ 	.word	0x00000060
        /*0df4*/ 	.short	0x010a
        /*0df6*/ 	.byte	0x3f
	.zero		1


	//   ....[74]....
        /*0df8*/ 	.word	0x00015a90
        /*0dfc*/ 	.word	0x00000000
        /*0e00*/ 	.word	0x00028860
        /*0e04*/ 	.short	0x010a
        /*0e06*/ 	.byte	0x3f
	.zero		1


	//   ....[75]....
        /*0e08*/ 	.word	0x00016560
        /*0e0c*/ 	.word	0x00000000
        /*0e10*/ 	.word	0x00028820
        /*0e14*/ 	.short	0x010a
        /*0e16*/ 	.byte	0x3f
	.zero		1


	//   ....[76]....
        /*0e18*/ 	.word	0x00016700
        /*0e1c*/ 	.word	0x00000006
        /*0e20*/ 	.word	0x00000000
        /*0e24*/ 	.short	0x010a
        /*0e26*/ 	.byte	0x3f
	.zero		1


	//   ....[77]....
        /*0e28*/ 	.word	0x00016750
        /*0e2c*/ 	.word	0x00000007
        /*0e30*/ 	.word	0x00000000
        /*0e34*/ 	.short	0x010a
        /*0e36*/ 	.byte	0x3f
	.zero		1


	//   ....[78]....
        /*0e38*/ 	.word	0x000167a0
        /*0e3c*/ 	.word	0x00000004
        /*0e40*/ 	.word	0x00000000
        /*0e44*/ 	.short	0x010a
        /*0e46*/ 	.byte	0x3f
	.zero		1


	//----- nvinfo : EIATTR_NUM_MBARRIERS
	.align		4
.L_298:
        /*0e48*/ 	.byte	0x03, 0x38
        /*0e4a*/ 	.short	0x0016


	//----- nvinfo : EIATTR_EXIT_INSTR_OFFSETS
	.align		4
        /*0e4c*/ 	.byte	0x04, 0x1c
        /*0e4e*/ 	.short	(.L_300 - .L_299)


	//   ....[0]....
.L_299:
        /*0e50*/ 	.word	0x00000a80


	//   ....[1]....
        /*0e54*/ 	.word	0x0000dc30


	//   ....[2]....
        /*0e58*/ 	.word	0x00014940


	//----- nvinfo : EIATTR_MAX_THREADS
	.align		4
.L_300:
        /*0e5c*/ 	.byte	0x04, 0x05
        /*0e5e*/ 	.short	(.L_302 - .L_301)
.L_301:
        /*0e60*/ 	.word	0x00000180
        /*0e64*/ 	.word	0x00000001
        /*0e68*/ 	.word	0x00000001


	//----- nvinfo : EIATTR_CRS_STACK_SIZE
	.align		4
.L_302:
        /*0e6c*/ 	.byte	0x04, 0x1e
        /*0e6e*/ 	.short	(.L_304 - .L_303)
.L_303:
        /*0e70*/ 	.word	0x00000000


	//----- nvinfo : EIATTR_CBANK_PARAM_SIZE
	.align		4
.L_304:
        /*0e74*/ 	.byte	0x03, 0x19
        /*0e76*/ 	.short	0x0af0


	//----- nvinfo : EIATTR_PARAM_CBANK
	.align		4
        /*0e78*/ 	.byte	0x04, 0x0a
        /*0e7a*/ 	.short	(.L_306 - .L_305)
	.align		4
.L_305:
        /*0e7c*/ 	.word	index@(.nv.constant0._ZN7cutlass13device_kernelIN5flash11enable_sm90INS1_16FlashAttnFwdSm90INS1_25CollectiveMainloopFwdSm90ILi2EN4cute5tupleIJNS5_1CILi1EEES8_S8_EEENS6_IJNS7_ILi128EEESA_SA_EEELi128ENS_10bfloat16_tEfNS_4arch4Sm90ELb1ELb0ELb1ELb1ELb0ELb0ELb0ELb1ELb1ELb1ELb1ELb0EEENS1_21CollectiveEpilogueFwdISB_S9_SC_SE_Li256ELb1ELb1ELb1ELb0EEENS1_36VarlenDynamicPersistentTileSchedulerILi128ELi128ELi256ELi128ELb1ELb1ELb1ELb1ELb1ELb1EEEEEEEEEvNT_6ParamsE)
        /*0e80*/ 	.short	0x0210
        /*0e82*/ 	.short	0x0af0


	//----- nvinfo : EIATTR_SW_WAR
	.align		4
.L_306:
        /*0e84*/ 	.byte	0x04, 0x36
        /*0e86*/ 	.short	(.L_308 - .L_307)
.L_307:
        /*0e88*/ 	.word	0x00000008
.L_308:


//--------------------- .nv.info._ZN7cutlass13device_kernelIN5flash11enable_sm90INS1_16FlashAttnFwdSm90INS1_25CollectiveMainloopFwdSm90ILi2EN4cute5tupleIJNS5_1CILi1EEES8_S8_EEENS6_IJNS7_ILi128EEESA_SA_EEELi128ENS_10bfloat16_tEfNS_4arch4Sm90ELb1ELb0ELb1ELb1ELb0ELb1ELb0ELb1ELb1ELb1ELb1ELb0EEENS1_21CollectiveEpilogueFwdISB_S9_SC_SE_Li256ELb1ELb1ELb1ELb0EEENS1_36VarlenDynamicPersistentTileSchedulerILi128ELi128ELi256ELi128ELb1ELb1ELb1ELb1ELb1ELb1EEEEEEEEEvNT_6ParamsE --------------------------
	.section	.nv.info._ZN7cutlass13device_kernelIN5flash11enable_sm90INS1_16FlashAttnFwdSm90INS1_25CollectiveMainloopFwdSm90ILi2EN4cute5tupleIJNS5_1CILi1EEES8_S8_EEENS6_IJNS7_ILi128EEESA_SA_EEELi128ENS_10bfloat16_tEfNS_4arch4Sm90ELb1ELb0ELb1ELb1ELb0ELb1ELb0ELb1ELb1ELb1ELb1ELb0EEENS1_21CollectiveEpilogueFwdISB_S9_SC_SE_Li256ELb1ELb1ELb1ELb0EEENS1_36VarlenDynamicPersistentTileSchedulerILi128ELi128ELi256ELi128ELb1ELb1ELb1ELb1ELb1ELb1EEEEEEEEEvNT_6ParamsE,"",@"SHT_CUDA_INFO"
	.sectionflags	@""
	.align	4


	//----- nvinfo : EIATTR_CUDA_API_VERSION
	.align		4
        /*0000*/ 	.byte	0x04, 0x37
        /*0002*/ 	.short	(.L_310 - .L_309)
.L_309:
        /*0004*/ 	.word	0x00000082


	//----- nvinfo : EIATTR_KPARAM_INFO
	.align		4
.L_310:
        /*0008*/ 	.byte	0x04, 0x17
        /*000a*/ 	.short	(.L_312 - .L_311)
.L_311:
        /*000c*/ 	.word	0x00000000
        /*0010*/ 	.short	0x0000
        /*0012*/ 	.short	0x0070
        /*0014*/ 	.byte	0x00, 0xf0, 0x01, 0x2a


	//----- nvinfo : EIATTR_SPARSE_MMA_MASK
	.align		4
.L_312:
        /*0018*/ 	.byte	0x03, 0x50
        /*001a*/ 	.short	0x0000


	//----- nvinfo : EIATTR_MAXREG_COUNT
	.align		4
        /*001c*/ 	.byte	0x03, 0x1b
        /*001e*/ 	.short	0x00a8


	//----- nvinfo : EIATTR_NUM_BARRIERS
	.align		4
        /*0020*/ 	.byte	0x02, 0x4c
        /*0022*/ 	.byte	0x10
	.zero		1


	//----- nvinfo : EIATTR_EXTERNS
	.align		4
        /*0024*/ 	.byte	0x04, 0x0f
        /*0026*/ 	.short	(.L_314 - .L_313)


	//   ....[0]....
	.align		4
.L_313:
        /*0028*/ 	.word	index@(__assertfail)


	//----- nvinfo : EIATTR_ANNOTATIONS
	.align		4
.L_314:
        /*002c*/ 	.byte	0x04, 0x55
        /*002e*/ 	.short	(.L_316 - .L_315)


	//   ....[0]....
.L_315:
        /* <DEDUP_REMOVED lines=95> */


	//----- nvinfo : EIATTR_MERCURY_ISA_VERSION
	.align		4
.L_316:
        /*0610*/ 	.byte	0x03, 0x5f
        /*0612*/ 	.short	0x0101


	//----- nvinfo : EIATTR_UNUSED_LOAD_BYTE_OFFSET
	.align		4
        /*0614*/ 	.byte	0x04, 0x44
        /*0616*/ 	.short	(.L_318 - .L_317)


	//   ....[0]....
.L_317:
        /*0618*/ 	.word	0x00000ad0
        /*061c*/ 	.word	0x0000fff0


	//   ....[1]....
        /*0620*/ 	.word	0x00018220
        /*0624*/ 	.word	0x0000fff0


	//----- nvinfo : EIATTR_INT_WARP_WIDE_INSTR_OFFSETS
	.align		4
.L_318:
        /*0628*/ 	.byte	0x04, 0x31
        /*062a*/ 	.short	(.L_320 - .L_319)


	//   ....[0]....
.L_319:
        /*062c*/ 	.word	0x00000190


	//   ....[1]....
        /*0630*/ 	.word	0x000001d0


	//   ....[2]....
        /*0634*/ 	.word	0x00000240


	//   ....[3]....
        /*0638*/ 	.word	0x0001e370


	//   ....[4]....
        /*063c*/ 	.word	0x0001e400


	//   ....[5]....
        /*0640*/ 	.word	0x00021aa0


	//   ....[6]....
        /*0644*/ 	.word	0x00021b00


	//----- nvinfo : EIATTR_COOP_GROUP_MASK_REGIDS
	.align		4
.L_320:
        /*0648*/ 	.byte	0x04, 0x29
        /*064a*/ 	.short	(.L_322 - .L_321)


	//   ....[0]....
.L_321:
        /*064c*/ 	.word	0xffffffff


	//   ....[1]....
        /*0650*/ 	.word	0xffffffff


	//   ....[2]....
        /*0654*/ 	.word	0xffffffff


	//   ....[3]....
        /*0658*/ 	.word	0xffffffff


	//   ....[4]....
        /*065c*/ 	.word	0xffffffff


	//   ....[5]....
        /*0660*/ 	.word	0xffffffff


	//   ....[6]....
        /*0664*/ 	.word	0xffffffff


	//   ....[7]....
        /*0668*/ 	.word	0xffffffff


	//   ....[8]....
        /*066c*/ 	.word	0xffffffff


	//   ....[9]....
        /*0670*/ 	.word	0xffffffff


	//   ....[10]....
        /*0674*/ 	.word	0xffffffff


	//   ....[11]....
        /*0678*/ 	.word	0xffffffff


	//   ....[12]....
        /*067c*/ 	.word	0xffffffff


	//   ....[13]....
        /*0680*/ 	.word	0xffffffff


	//   ....[14]....
        /*0684*/ 	.word	0xffffffff


	//   ....[15]....
        /*0688*/ 	.word	0xffffffff


	//   ....[16]....
        /*068c*/ 	.word	0xffffffff


	//   ....[17]....
        /*0690*/ 	.word	0xffffffff


	//   ....[18]....
        /*0694*/ 	.word	0xffffffff


	//   ....[19]....
        /*0698*/ 	.word	0xffffffff


	//   ....[20]....
        /*069c*/ 	.word	0xffffffff


	//   ....[21]....
        /*06a0*/ 	.word	0xffffffff


	//   ....[22]....
        /*06a4*/ 	.word	0xffffffff


	//   ....[23]....
        /*06a8*/ 	.word	0xffffffff


	//   ....[24]....
        /*06ac*/ 	.word	0xffffffff


	//   ....[25]....
        /*06b0*/ 	.word	0xffffffff


	//   ....[26]....
        /*06b4*/ 	.word	0xffffffff


	//   ....[27]....
        /*06b8*/ 	.word	0xffffffff


	//   ....[28]....
        /*06bc*/ 	.word	0xffffffff


	//   ....[29]....
        /*06c0*/ 	.word	0xffffffff


	//   ....[30]....
        /*06c4*/ 	.word	0xffffffff


	//   ....[31]....
        /*06c8*/ 	.word	0xffffffff


	//   ....[32]....
        /*06cc*/ 	.word	0xffffffff


	//   ....[33]....
        /*06d0*/ 	.word	0xffffffff


	//   ....[34]....
        /*06d4*/ 	.word	0xffffffff


	//   ....[35]....
        /*06d8*/ 	.word	0xffffffff


	//   ....[36]....
        /*06dc*/ 	.word	0xffffffff


	//   ....[37]....
        /*06e0*/ 	.word	0xffffffff


	//   ....[38]....
        /*06e4*/ 	.word	0xffffffff


	//   ....[39]....
        /*06e8*/ 	.word	0xffffffff


	//   ....[40]....
        /*06ec*/ 	.word	0xffffffff


	//   ....[41]....
        /*06f0*/ 	.word	0xffffffff


	//   ....[42]....
        /*06f4*/ 	.word	0xffffffff


	//   ....[43]....
        /*06f8*/ 	.word	0xffffffff


	//   ....[44]....
        /*06fc*/ 	.word	0xffffffff


	//   ....[45]....
        /*0700*/ 	.word	0xffffffff


	//   ....[46]....
        /*0704*/ 	.word	0xffffffff


	//   ....[47]....
        /*0708*/ 	.word	0xffffffff


	//   ....[48]....
        /*070c*/ 	.word	0xffffffff


	//   ....[49]....
        /*0710*/ 	.word	0xffffffff


	//   ....[50]....
        /*0714*/ 	.word	0xffffffff


	//   ....[51]....
        /*0718*/ 	.word	0xffffffff


	//   ....[52]....
        /*071c*/ 	.word	0xffffffff


	//   ....[53]....
        /*0720*/ 	.word	0xffffffff


	//   ....[54]....
        /*0724*/ 	.word	0xffffffff


	//   ....[55]....
        /*0728*/ 	.word	0xffffffff


	//   ....[56]....
        /*072c*/ 	.word	0xffffffff


	//   ....[57]....
        /*0730*/ 	.word	0xffffffff


	//   ....[58]....
        /*0734*/ 	.word	0xffffffff


	//   ....[59]....
        /*0738*/ 	.word	0xffffffff


	//   ....[60]....
        /*073c*/ 	.word	0xffffffff


	//   ....[61]....
        /*0740*/ 	.word	0xffffffff


	//   ....[62]....
        /*0744*/ 	.word	0xffffffff


	//   ....[63]....
        /*0748*/ 	.word	0xffffffff


	//   ....[64]....
        /*074c*/ 	.word	0xffffffff


	//   ....[65]....
        /*0750*/ 	.word	0xffffffff


	//   ....[66]....
        /*0754*/ 	.word	0xffffffff


	//   ....[67]....
        /*0758*/ 	.word	0xffffffff


	//   ....[68]....
        /*075c*/ 	.word	0xffffffff


	//   ....[69]....
        /*0760*/ 	.word	0xffffffff


	//   ....[70]....
        /*0764*/ 	.word	0xffffffff


	//   ....[71]....
        /*0768*/ 	.word	0xffffffff


	//   ....[72]....
        /*076c*/ 	.word	0xffffffff


	//   ....[73]....
        /*0770*/ 	.word	0xffffffff


	//   ....[74]....
        /*0774*/ 	.word	0xffffffff


	//   ....[75]....
        /*0778*/ 	.word	0xffffffff


	//   ....[76]....
        /*077c*/ 	.word	0xffffffff


	//   ....[77]....
        /*0780*/ 	.word	0xffffffff


	//   ....[78]....
        /*0784*/ 	.word	0xffffffff


	//   ....[79]....
        /*0788*/ 	.word	0xffffffff


	//   ....[80]....
        /*078c*/ 	.word	0xffffffff


	//   ....[81]....
        /*0790*/ 	.word	0xffffffff


	//   ....[82]....
        /*0794*/ 	.word	0xffffffff


	//   ....[83]....
        /*0798*/ 	.word	0xffffffff


	//   ....[84]....
        /*079c*/ 	.word	0xffffffff


	//   ....[85]....
        /*07a0*/ 	.word	0xffffffff


	//   ....[86]....
        /*07a4*/ 	.word	0xffffffff


	//   ....[87]....
        /*07a8*/ 	.word	0xffffffff


	//   ....[88]....
        /*07ac*/ 	.word	0xffffffff


	//   ....[89]....
        /*07b0*/ 	.word	0xffffffff


	//   ....[90]....
        /*07b4*/ 	.word	0xffffffff


	//   ....[91]....
        /*07b8*/ 	.word	0xffffffff


	//   ....[92]....
        /*07bc*/ 	.word	0xffffffff


	//   ....[93]....
        /*07c0*/ 	.word	0xffffffff


	//   ....[94]....
        /*07c4*/ 	.word	0xffffffff


	//   ....[95]....
        /*07c8*/ 	.word	0xffffffff


	//   ....[96]....
        /*07cc*/ 	.word	0xffffffff


	//   ....[97]....
        /*07d0*/ 	.word	0xffffffff


	//   ....[98]....
        /*07d4*/ 	.word	0xffffffff


	//   ....[99]....
        /*07d8*/ 	.word	0xffffffff


	//   ....[100]....
        /*07dc*/ 	.word	0xffffffff


	//   ....[101]....
        /*07e0*/ 	.word	0xffffffff


	//   ....[102]....
        /*07e4*/ 	.word	0xffffffff


	//   ....[103]....
        /*07e8*/ 	.word	0xffffffff


	//   ....[104]....
        /*07ec*/ 	.word	0xffffffff


	//   ....[105]....
        /*07f0*/ 	.word	0xffffffff


	//   ....[106]....
        /*07f4*/ 	.word	0xffffffff


	//   ....[107]....
        /*07f8*/ 	.word	0xffffffff


	//   ....[108]....
        /*07fc*/ 	.word	0xffffffff


	//   ....[109]....
        /*0800*/ 	.word	0xffffffff


	//   ....[110]....
        /*0804*/ 	.word	0xffffffff


	//   ....[111]....
        /*0808*/ 	.word	0xffffffff


	//   ....[112]....
        /*080c*/ 	.word	0xffffffff


	//   ....[113]....
        /*0810*/ 	.word	0xffffffff


	//   ....[114]....
        /*0814*/ 	.word	0xffffffff


	//   ....[115]....
        /*0818*/ 	.word	0xffffffff


	//   ....[116]....
        /*081c*/ 	.word	0xffffffff


	//   ....[117]....
        /*0820*/ 	.word	0xffffffff


	//   ....[118]....
        /*0824*/ 	.word	0xffffffff


	//   ....[119]....
        /*0828*/ 	.word	0xffffffff


	//   ....[120]....
        /*082c*/ 	.word	0xffffffff


	//   ....[121]....
        /*0830*/ 	.word	0xffffffff


	//   ....[122]....
        /*0834*/ 	.word	0xffffffff


	//   ....[123]....
        /*0838*/ 	.word	0xffffffff


	//   ....[124]....
        /*083c*/ 	.word	0xffffffff


	//   ....[125]....
        /*0840*/ 	.word	0xffffffff


	//   ....[126]....
        /*0844*/ 	.word	0xffffffff


	//   ....[127]....
        /*0848*/ 	.word	0xffffffff


	//   ....[128]....
        /*084c*/ 	.word	0xffffffff


	//   ....[129]....
        /*0850*/ 	.word	0xffffffff


	//   ....[130]....
        /*0854*/ 	.word	0xffffffff


	//   ....[131]....
        /*0858*/ 	.word	0xffffffff


	//   ....[132]....
        /*085c*/ 	.word	0xffffffff


	//   ....[133]....
        /*0860*/ 	.word	0xffffffff


	//   ....[134]....
        /*0864*/ 	.word	0xffffffff


	//   ....[135]....
        /*0868*/ 	.word	0xffffffff


	//   ....[136]....
        /*086c*/ 	.word	0xffffffff


	//   ....[137]....
        /*0870*/ 	.word	0xffffffff


	//   ....[138]....
        /*0874*/ 	.word	0x0500000f


	//   ....[139]....
        /*0878*/ 	.word	0x0500000f


	//   ....[140]....
        /*087c*/ 	.word	0x0500000f


	//   ....[141]....
        /*0880*/ 	.word	0x0500000f


	//   ....[142]....
        /*0884*/ 	.word	0x0500000f


	//   ....[143]....
        /*0888*/ 	.word	0x0500000f


	//   ....[144]....
        /*088c*/ 	.word	0x0500000f


	//   ....[145]....
        /*0890*/ 	.word	0x0500000f


	//   ....[146]....
        /*0894*/ 	.word	0x0500000f


	//   ....[147]....
        /*0898*/ 	.word	0x0500000f


	//   ....[148]....
        /*089c*/ 	.word	0x0500000f


	//   ....[149]....
        /*08a0*/ 	.word	0x0500000f


	//   ....[150]....
        /*08a4*/ 	.word	0x0500000f


	//   ....[151]....
        /*08a8*/ 	.word	0x0500000f


	//   ....[152]....
        /*08ac*/ 	.word	0x0500000f


	//   ....[153]....
        /*08b0*/ 	.word	0x0500000f


	//   ....[154]....
        /*08b4*/ 	.word	0x0500000f


	//   ....[155]....
        /*08b8*/ 	.word	0x0500000f


	//   ....[156]....
        /*08bc*/ 	.word	0x0500000f


	//   ....[157]....
        /*08c0*/ 	.word	0x0500000f


	//   ....[158]....
        /*08c4*/ 	.word	0x0500000f


	//   ....[159]....
        /*08c8*/ 	.word	0x0500000f


	//   ....[160]....
        /*08cc*/ 	.word	0x0500000f


	//   ....[161]....
        /*08d0*/ 	.word	0x0500000f


	//   ....[162]....
        /*08d4*/ 	.word	0x0500000f


	//   ....[163]....
        /*08d8*/ 	.word	0x0500000f


	//   ....[164]....
        /*08dc*/ 	.word	0x0500000f


	//   ....[165]....
        /*08e0*/ 	.word	0x0500000f


	//   ....[166]....
        /*08e4*/ 	.word	0x0500000f


	//   ....[167]....
        /*08e8*/ 	.word	0x0500000f


	//   ....[168]....
        /*08ec*/ 	.word	0x0500000f


	//   ....[169]....
        /*08f0*/ 	.word	0x0500000f


	//   ....[170]....
        /*08f4*/ 	.word	0x0500000f


	//   ....[171]....
        /*08f8*/ 	.word	0x0500000f


	//   ....[172]....
        /*08fc*/ 	.word	0x0500000f


	//   ....[173]....
        /*0900*/ 	.word	0x0500000f


	//   ....[174]....
        /*0904*/ 	.word	0x0500000f


	//   ....[175]....
        /*0908*/ 	.word	0x0500000f


	//   ....[176]....
        /*090c*/ 	.word	0x0500000f


	//   ....[177]....
        /*0910*/ 	.word	0x0500000f


	//   ....[178]....
        /*0914*/ 	.word	0x0500000f


	//   ....[179]....
        /*0918*/ 	.word	0x0500000f


	//   ....[180]....
        /*091c*/ 	.word	0x0500000f


	//   ....[181]....
        /*0920*/ 	.word	0x0500000f


	//   ....[182]....
        /*0924*/ 	.word	0x0500000f


	//   ....[183]....
        /*0928*/ 	.word	0x0500000f


	//   ....[184]....
        /*092c*/ 	.word	0x0500000f


	//   ....[185]....
        /*0930*/ 	.word	0x0500000f


	//   ....[186]....
        /*0934*/ 	.word	0x0500000f


	//   ....[187]....
        /*0938*/ 	.word	0x0500000f


	//   ....[188]....
        /*093c*/ 	.word	0x0500000f


	//   ....[189]....
        /*0940*/ 	.word	0x0500000f


	//   ....[190]....
        /*0944*/ 	.word	0x0500000f


	//   ....[191]....
        /*0948*/ 	.word	0x0500000f


	//   ....[192]....
        /*094c*/ 	.word	0x0500000f


	//   ....[193]....
        /*0950*/ 	.word	0x0500000f


	//   ....[194]....
        /*0954*/ 	.word	0x0500000f


	//   ....[195]....
        /*0958*/ 	.word	0x0500000f


	//   ....[196]....
        /*095c*/ 	.word	0x0500000f


	//   ....[197]....
        /*0960*/ 	.word	0x0500000f


	//   ....[198]....
        /*0964*/ 	.word	0x0500000f


	//   ....[199]....
        /*0968*/ 	.word	0x0500000f


	//   ....[200]....
        /*096c*/ 	.word	0x0500000f


	//   ....[201]....
        /*0970*/ 	.word	0x0500000f


	//   ....[202]....
        /*0974*/ 	.word	0x0500000f


	//   ....[203]....
        /*0978*/ 	.word	0x0500000f


	//   ....[204]....
        /*097c*/ 	.word	0x0500000f


	//   ....[205]....
        /*0980*/ 	.word	0x0500000f


	//   ....[206]....
        /*0984*/ 	.word	0x0500000f


	//   ....[207]....
        /*0988*/ 	.word	0x0500000f


	//   ....[208]....
        /*098c*/ 	.word	0x0500000f


	//   ....[209]....
        /*0990*/ 	.word	0x0500000f


	//   ....[210]....
        /*0994*/ 	.word	0x0500000f


	//   ....[211]....
        /*0998*/ 	.word	0x0500000f


	//   ....[212]....
        /*099c*/ 	.word	0x0500000f


	//   ....[213]....
        /*09a0*/ 	.word	0x0500000f


	//   ....[214]....
        /*09a4*/ 	.word	0x0500000f


	//   ....[215]....
        /*09a8*/ 	.word	0x0500000f


	//   ....[216]....
        /*09ac*/ 	.word	0x0500000f


	//   ....[217]....
        /*09b0*/ 	.word	0x0500000f


	//   ....[218]....
        /*09b4*/ 	.word	0x0500000f


	//   ....[219]....
        /*09b8*/ 	.word	0x0500000f


	//   ....[220]....
        /*09bc*/ 	.word	0x0500000f


	//   ....[221]....
        /*09c0*/ 	.word	0x0500000f


	//   ....[222]....
        /*09c4*/ 	.word	0x0500000f


	//   ....[223]....
        /*09c8*/ 	.word	0x0500000f


	//   ....[224]....
        /*09cc*/ 	.word	0x0500000f


	//   ....[225]....
        /*09d0*/ 	.word	0x0500000f


	//   ....[226]....
        /*09d4*/ 	.word	0x0500000f


	//   ....[227]....
        /*09d8*/ 	.word	0x0500000f


	//----- nvinfo : EIATTR_COOP_GROUP_INSTR_OFFSETS
	.align		4
.L_322:
        /*09dc*/ 	.byte	0x04, 0x28
        /*09de*/ 	.short	(.L_324 - .L_323)


	//   ....[0]....
.L_323:
        /*09e0*/ 	.word	0x00000070


	//   ....[1]....
        /*09e4*/ 	.word	0x000001a0


	//   ....[2]....
        /*09e8*/ 	.word	0x000001f0


	//   ....[3]....
        /*09ec*/ 	.word	0x00000420


	//   ....[4]....
        /*09f0*/ 	.word	0x00000580


	//   ....[5]....
        /*09f4*/ 	.word	0x000006a0


	//   ....[6]....
        /*09f8*/ 	.word	0x00000800


	//   ....[7]....
        /*09fc*/ 	.word	0x00009650


	//   ....[8]....
        /*0a00*/ 	.word	0x00009d30


	//   ....[9]....
        /*0a04*/ 	.word	0x00009d40


	//   ....[10]....
        /*0a08*/ 	.word	0x00009d50


	//   ....[11]....
        /*0a0c*/ 	.word	0x00009d60


	//   ....[12]....
        /*0a10*/ 	.word	0x0000a0a0


	//   ....[13]....
        /*0a14*/ 	.word	0x0000a0b0


	//   ....[14]....
        /*0a18*/ 	.word	0x0000a0c0


	//   ....[15]....
        /*0a1c*/ 	.word	0x0000a0d0


	//   ....[16]....
        /*0a20*/ 	.word	0x0000a3f0


	//   ....[17]....
        /*0a24*/ 	.word	0x0000a400


	//   ....[18]....
        /*0a28*/ 	.word	0x0000a410


	//   ....[19]....
        /*0a2c*/ 	.word	0x0000a420


	//   ....[20]....
        /*0a30*/ 	.word	0x0000a760


	//   ....[21]....
        /*0a34*/ 	.word	0x0000a770


	//   ....[22]....
        /*0a38*/ 	.word	0x0000a780


	//   ....[23]....
        /*0a3c*/ 	.word	0x0000a790


	//   ....[24]....
        /*0a40*/ 	.word	0x0000c680


	//   ....[25]....
        /*0a44*/ 	.word	0x0000c6a0


	//   ....[26]....
        /*0a48*/ 	.word	0x0000c6b0


	//   ....[27]....
        /*0a4c*/ 	.word	0x0000c6c0


	//   ....[28]....
        /*0a50*/ 	.word	0x0000c7d0


	//   ....[29]....
        /*0a54*/ 	.word	0x0000c820


	//   ....[30]....
        /*0a58*/ 	.word	0x0000c850


	//   ....[31]....
        /*0a5c*/ 	.word	0x0000c890


	//   ....[32]....
        /*0a60*/ 	.word	0x0000cc10


	//   ....[33]....
        /*0a64*/ 	.word	0x0000cc30


	//   ....[34]....
        /*0a68*/ 	.word	0x0000cc50


	//   ....[35]....
        /*0a6c*/ 	.word	0x0000cc60


	//   ....[36]....
        /*0a70*/ 	.word	0x0000cd20


	//   ....[37]....
        /*0a74*/ 	.word	0x0000cd40


	//   ....[38]....
        /*0a78*/ 	.word	0x0000cd50


	//   ....[39]....
        /*0a7c*/ 	.word	0x0000cdd0


	//   ....[40]....
        /*0a80*/ 	.word	0x0000f390


	//   ....[41]....
        /*0a84*/ 	.word	0x0000f3a0


	//   ....[42]....
        /*0a88*/ 	.word	0x00010200


	//   ....[43]....
        /*0a8c*/ 	.word	0x00010260


	//   ....[44]....
        /*0a90*/ 	.word	0x00010cd0


	//   ....[45]....
        /*0a94*/ 	.word	0x00010d60


	//   ....[46]....
        /*0a98*/ 	.word	0x00012960


	//   ....[47]....
        /*0a9c*/ 	.word	0x000130f0


	//   ....[48]....
        /*0aa0*/ 	.word	0x000131a0


	//   ....[49]....
        /*0aa4*/ 	.word	0x000131e0


	//   ....[50]....
        /*0aa8*/ 	.word	0x00013bc0


	//   ....[51]....
        /*0aac*/ 	.word	0x00013c40


	//   ....[52]....
        /*0ab0*/ 	.word	0x00016000


	//   ....[53]....
        /*0ab4*/ 	.word	0x00016030


	//   ....[54]....
        /*0ab8*/ 	.word	0x000165d0


	//   ....[55]....
        /*0abc*/ 	.word	0x00016630


	//   ....[56]....
        /*0ac0*/ 	.word	0x00017870


	//   ....[57]....
        /*0ac4*/ 	.word	0x00017c10


	//   ....[58]....
        /*0ac8*/ 	.word	0x00017c40


	//   ....[59]....
        /*0acc*/ 	.word	0x00017c50


	//   ....[60]....
        /*0ad0*/ 	.word	0x00018cb0


	//   ....[61]....
        /*0ad4*/ 	.word	0x00018cd0


	//   ....[62]....
        /*0ad8*/ 	.word	0x00018cf0


	//   ....[63]....
        /*0adc*/ 	.word	0x00018d00


	//   ....[64]....
        /*0ae0*/ 	.word	0x000193c0


	//   ....[65]....
        /*0ae4*/ 	.word	0x000193d0


	//   ....[66]....
        /*0ae8*/ 	.word	0x000194d0


	//   ....[67]....
        /*0aec*/ 	.word	0x000194e0


	//   ....[68]....
        /*0af0*/ 	.word	0x000195f0


	//   ....[69]....
        /*0af4*/ 	.word	0x00019600


	//   ....[70]....
        /*0af8*/ 	.word	0x00019710


	//   ....[71]....
        /*0afc*/ 	.word	0x00019720


	//   ....[72]....
        /*0b00*/ 	.word	0x00019ad0


	//   ....[73]....
        /*0b04*/ 	.word	0x00019ae0


	//   ....[74]....
        /*0b08*/ 	.word	0x0001a030


	//   ....[75]....
        /*0b0c*/ 	.word	0x0001a040


	//   ....[76]....
        /*0b10*/ 	.word	0x0001ad30


	//   ....[77]....
        /*0b14*/ 	.word	0x0001ad40


	//   ....[78]....
        /*0b18*/ 	.word	0x0001ae50


	//   ....[79]....
        /*0b1c*/ 	.word	0x0001ae60


	//   ....[80]....
        /*0b20*/ 	.word	0x0001af70


	//   ....[81]....
        /*0b24*/ 	.word	0x0001af80


	//   ....[82]....
        /*0b28*/ 	.word	0x0001b090


	//   ....[83]....
        /*0b2c*/ 	.word	0x0001b0a0


	//   ....[84]....
        /*0b30*/ 	.word	0x0001b210


	//   ....[85]....
        /*0b34*/ 	.word	0x0001b440


	//   ....[86]....
        /*0b38*/ 	.word	0x0001b470


	//   ....[87]....
        /*0b3c*/ 	.word	0x0001b4a0


	//   ....[88]....
        /*0b40*/ 	.word	0x0001b4d0


	//   ....[89]....
        /*0b44*/ 	.word	0x0001b500


	//   ....[90]....
        /*0b48*/ 	.word	0x0001b530


	//   ....[91]....
        /*0b4c*/ 	.word	0x0001b6d0


	//   ....[92]....
        /*0b50*/ 	.word	0x0001b700


	//   ....[93]....
        /*0b54*/ 	.word	0x0001b730


	//   ....[94]....
        /*0b58*/ 	.word	0x0001b760


	//   ....[95]....
        /*0b5c*/ 	.word	0x0001b790


	//   ....[96]....
        /*0b60*/ 	.word	0x0001b7c0


	//   ....[97]....
        /*0b64*/ 	.word	0x0001b860


	//   ....[98]....
        /*0b68*/ 	.word	0x0001b890


	//   ....[99]....
        /*0b6c*/ 	.word	0x0001b8a0


	//   ....[100]....
        /*0b70*/ 	.word	0x0001b8d0


	//   ....[101]....
        /*0b74*/ 	.word	0x0001cea0


	//   ....[102]....
        /*0b78*/ 	.word	0x0001e950


	//   ....[103]....
        /*0b7c*/ 	.word	0x0001f510


	//   ....[104]....
        /*0b80*/ 	.word	0x0001f520


	//   ....[105]....
        /*0b84*/ 	.word	0x0001f550


	//   ....[106]....
        /*0b88*/ 	.word	0x0001f560


	//   ....[107]....
        /*0b8c*/ 	.word	0x0001f670


	//   ....[108]....
        /*0b90*/ 	.word	0x0001f680


	//   ....[109]....
        /*0b94*/ 	.word	0x0001f710


	//   ....[110]....
        /*0b98*/ 	.word	0x0001f720


	//   ....[111]....
        /*0b9c*/ 	.word	0x0001f7b0


	//   ....[112]....
        /*0ba0*/ 	.word	0x0001f7c0


	//   ....[113]....
        /*0ba4*/ 	.word	0x0001f850


	//   ....[114]....
        /*0ba8*/ 	.word	0x0001f860


	//   ....[115]....
        /*0bac*/ 	.word	0x0001f8f0


	//   ....[116]....
        /*0bb0*/ 	.word	0x0001f900


	//   ....[117]....
        /*0bb4*/ 	.word	0x0001f950


	//   ....[118]....
        /*0bb8*/ 	.word	0x0001f980


	//   ....[119]....
        /*0bbc*/ 	.word	0x000221e0


	//   ....[120]....
        /*0bc0*/ 	.word	0x00022260


	//   ....[121]....
        /*0bc4*/ 	.word	0x00022290


	//   ....[122]....
        /*0bc8*/ 	.word	0x000222a0


	//   ....[123]....
        /*0bcc*/ 	.word	0x000222d0


	//   ....[124]....
        /*0bd0*/ 	.word	0x00022300


	//   ....[125]....
        /*0bd4*/ 	.word	0x00022330


	//   ....[126]....
        /*0bd8*/ 	.word	0x00022360


	//   ....[127]....
        /*0bdc*/ 	.word	0x00022520


	//   ....[128]....
        /*0be0*/ 	.word	0x00022550


	//   ....[129]....
        /*0be4*/ 	.word	0x00022580


	//   ....[130]....
        /*0be8*/ 	.word	0x000225b0


	//   ....[131]....
        /*0bec*/ 	.word	0x000225e0


	//   ....[132]....
        /*0bf0*/ 	.word	0x00022610


	//   ....[133]....
        /*0bf4*/ 	.word	0x000226e0


	//   ....[134]....
        /*0bf8*/ 	.word	0x00022700


	//   ....[135]....
        /*0bfc*/ 	.word	0x00022710


	//   ....[136]....
        /*0c00*/ 	.word	0x00022790


	//   ....[137]....
        /*0c04*/ 	.word	0x000232d0


	//   ....[138]....
        /*0c08*/ 	.word	0x00023740


	//   ....[139]....
        /*0c0c*/ 	.word	0x000237f0


	//   ....[140]....
        /*0c10*/ 	.word	0x00023880


	//   ....[141]....
        /*0c14*/ 	.word	0x000238d0


	//   ....[142]....
        /*0c18*/ 	.word	0x00023920


	//   ....[143]....
        /*0c1c*/ 	.word	0x000239b0


	//   ....[144]....
        /*0c20*/ 	.word	0x00023a40


	//   ....[145]....
        /*0c24*/ 	.word	0x00023a90


	//   ....[146]....
        /*0c28*/ 	.word	0x00023ae0


	//   ....[147]....
        /*0c2c*/ 	.word	0x00023b70


	//   ....[148]....
        /*0c30*/ 	.word	0x00023c00


	//   ....[149]....
        /*0c34*/ 	.word	0x00023c50


	//   ....[150]....
        /*0c38*/ 	.word	0x00023ca0


	//   ....[151]....
        /*0c3c*/ 	.word	0x00023d30


	//   ....[152]....
        /*0c40*/ 	.word	0x00023dc0


	//   ....[153]....
        /*0c44*/ 	.word	0x00023e10


	//   ....[154]....
        /*0c48*/ 	.word	0x00023e60


	//   ....[155]....
        /*0c4c*/ 	.word	0x00023f60


	//   ....[156]....
        /*0c50*/ 	.word	0x00024010


	//   ....[157]....
        /*0c54*/ 	.word	0x00024090


	//   ....[158]....
        /*0c58*/ 	.word	0x00024120


	//   ....[159]....
        /*0c5c*/ 	.word	0x00024290


	//   ....[160]....
        /*0c60*/ 	.word	0x000243c0


	//   ....[161]....
        /*0c64*/ 	.word	0x00024440


	//   ....[162]....
        /*0c68*/ 	.word	0x00024490


	//   ....[163]....
        /*0c6c*/ 	.word	0x00024520


	//   ....[164]....
        /*0c70*/ 	.word	0x000245c0


	//   ....[165]....
        /*0c74*/ 	.word	0x00024640


	//   ....[166]....
        /*0c78*/ 	.word	0x000246b0


	//   ....[167]....
        /*0c7c*/ 	.word	0x00024800


	//   ....[168]....
        /*0c80*/ 	.word	0x00024940


	//   ....[169]....
        /*0c84*/ 	.word	0x000249a0


	//   ....[170]....
        /*0c88*/ 	.word	0x000249f0


	//   ....[171]....
        /*0c8c*/ 	.word	0x00024cd0


	//   ....[172]....
        /*0c90*/ 	.word	0x00024d20


	//   ....[173]....
        /*0c94*/ 	.word	0x00024db0


	//   ....[174]....
        /*0c98*/ 	.word	0x00024e40


	//   ....[175]....
        /*0c9c*/ 	.word	0x00024ed0


	//   ....[176]....
        /*0ca0*/ 	.word	0x00024f60


	//   ....[177]....
        /*0ca4*/ 	.word	0x00024ff0


	//   ....[178]....
        /*0ca8*/ 	.word	0x00025080


	//   ....[179]....
        /*0cac*/ 	.word	0x00025100


	//   ....[180]....
        /*0cb0*/ 	.word	0x00025150


	//   ....[181]....
        /*0cb4*/ 	.word	0x000251e0


	//   ....[182]....
        /*0cb8*/ 	.word	0x00025270


	//   ....[183]....
        /*0cbc*/ 	.word	0x000252f0


	//   ....[184]....
        /*0cc0*/ 	.word	0x00025340


	//   ....[185]....
        /*0cc4*/ 	.word	0x000253d0


	//   ....[186]....
        /*0cc8*/ 	.word	0x00025460


	//   ....[187]....
        /*0ccc*/ 	.word	0x000254f0


	//   ....[188]....
        /*0cd0*/ 	.word	0x00025580


	//   ....[189]....
        /*0cd4*/ 	.word	0x00025610


	//   ....[190]....
        /*0cd8*/ 	.word	0x000256a0


	//   ....[191]....
        /*0cdc*/ 	.word	0x00025760


	//   ....[192]....
        /*0ce0*/ 	.word	0x00025a40


	//   ....[193]....
        /*0ce4*/ 	.word	0x00025c20


	//   ....[194]....
        /*0ce8*/ 	.word	0x00025c70


	//   ....[195]....
        /*0cec*/ 	.word	0x00025cd0


	//   ....[196]....
        /*0cf0*/ 	.word	0x00025d70


	//   ....[197]....
        /*0cf4*/ 	.word	0x00025e30


	//   ....[198]....
        /*0cf8*/ 	.word	0x00025f40


	//   ....[199]....
        /*0cfc*/ 	.word	0x00025fa0


	//   ....[200]....
        /*0d00*/ 	.word	0x000260a0


	//   ....[201]....
        /*0d04*/ 	.word	0x00026100


	//   ....[202]....
        /*0d08*/ 	.word	0x00026200


	//   ....[203]....
        /*0d0c*/ 	.word	0x00026260


	//   ....[204]....
        /*0d10*/ 	.word	0x00026360


	//   ....[205]....
        /*0d14*/ 	.word	0x000263c0


	//   ....[206]....
        /*0d18*/ 	.word	0x000264a0


	//   ....[207]....
        /*0d1c*/ 	.word	0x00026520


	//   ....[208]....
        /*0d20*/ 	.word	0x00026600


	//   ....[209]....
        /*0d24*/ 	.word	0x00026930


	//   ....[210]....
        /*0d28*/ 	.word	0x000269d0


	//   ....[211]....
        /*0d2c*/ 	.word	0x00026b70


	//   ....[212]....
        /*0d30*/ 	.word	0x00026bf0


	//   ....[213]....
        /*0d34*/ 	.word	0x00026c70


	//   ....[214]....
        /*0d38*/ 	.word	0x00026cf0


	//   ....[215]....
        /*0d3c*/ 	.word	0x00026d70


	//   ....[216]....
        /*0d40*/ 	.word	0x00026e00


	//   ....[217]....
        /*0d44*/ 	.word	0x00026ea0


	//   ....[218]....
        /*0d48*/ 	.word	0x00026f50


	//   ....[219]....
        /*0d4c*/ 	.word	0x00026fd0


	//   ....[220]....
        /*0d50*/ 	.word	0x00027050


	//   ....[221]....
        /*0d54*/ 	.word	0x000270d0


	//   ....[222]....
        /*0d58*/ 	.word	0x00027160


	//   ....[223]....
        /*0d5c*/ 	.word	0x000271e0


	//   ....[224]....
        /*0d60*/ 	.word	0x00027290


	//   ....[225]....
        /*0d64*/ 	.word	0x000272e0


	//   ....[226]....
        /*0d68*/ 	.word	0x000273a0


	//   ....[227]....
        /*0d6c*/ 	.word	0x000274d0


	//----- nvinfo : EIATTR_REG_RECONFIG
	.align		4
.L_324:
        /*0d70*/ 	.byte	0x01, 0x54
	.zero		2


	//----- nvinfo : EIATTR_SYSCALL_OFFSETS
	.align		4
        /*0d74*/ 	.byte	0x04, 0x46
        /*0d76*/ 	.short	(.L_326 - .L_325)


	//   ....[0]....
.L_325:
        /*0d78*/ 	.word	0x00001ee0


	//   ....[1]....
        /*0d7c*/ 	.word	0x00002030


	//   ....[2]....
        /*0d80*/ 	.word	0x000097f0


	//   ....[3]....
        /*0d84*/ 	.word	0x00009ae0


	//   ....[4]....
        /*0d88*/ 	.word	0x0001e570


	//   ....[5]....
        /*0d8c*/ 	.word	0x0001e6c0


	//   ....[6]....
        /*0d90*/ 	.word	0x0001e7b0


	//   ....[7]....
        /*0d94*/ 	.word	0x0001f0d0


	//----- nvinfo : EIATTR_MBARRIER_INSTR_OFFSETS
	.align		4
.L_326:
        /*0d98*/ 	.byte	0x04, 0x39
        /*0d9a*/ 	.short	(.L_328 - .L_327)


	//   ....[0]....
.L_327:
        /*0d9c*/ 	.word	0x000002d0
        /*0da0*/ 	.word	0x000000ff
        /*0da4*/ 	.word	0x00028800
        /*0da8*/ 	.short	0x0100
        /*0daa*/ 	.byte	0x08
	.zero		1


	//   ....[1]....
        /*0dac*/ 	.word	0x000002e0
        /*0db0*/ 	.word	0x000000ff
        /*0db4*/ 	.word	0x00028820
        /*0db8*/ 	.short	0x0100
        /*0dba*/ 	.byte	0x08
	.zero		1


	//   ....[2]....
        /*0dbc*/ 	.word	0x000003d0
        /*0dc0*/ 	.word	0x000000ff
        /*0dc4*/ 	.word	0x00028830
        /*0dc8*/ 	.short	0x0100
        /*0dca*/ 	.byte	0x08
	.zero		1


	//   ....[3]....
        /*0dcc*/ 	.word	0x000003e0
        /*0dd0*/ 	.word	0x000000ff
        /*0dd4*/ 	.word	0x00028840
        /*0dd8*/ 	.short	0x0100
        /*0dda*/ 	.byte	0x08
	.zero		1


	//   ....[4]....
        /*0ddc*/ 	.word	0x000003f0
        /*0de0*/ 	.word	0x000000ff
        /*0de4*/ 	.word	0x00028838
        /*0de8*/ 	.short	0x0100
        /*0dea*/ 	.byte	0x08
	.zero		1


	//   ....[5]....
        /*0dec*/ 	.word	0x00000400
        /*0df0*/ 	.word	0x000000ff
        /*0df4*/ 	.word	0x00028848
        /*0df8*/ 	.short	0x0100
        /*0dfa*/ 	.byte	0x08
	.zero		1


	//   ....[6]....
        /*0dfc*/ 	.word	0x00000530
        /*0e00*/ 	.word	0x000000ff
        /*0e04*/ 	.word	0x00028850
        /*0e08*/ 	.short	0x0100
        /*0e0a*/ 	.byte	0x08
	.zero		1


	//   ....[7]....
        /*0e0c*/ 	.word	0x00000540
        /*0e10*/ 	.word	0x000000ff
        /*0e14*/ 	.word	0x00028860
        /*0e18*/ 	.short	0x0100
        /*0e1a*/ 	.byte	0x08
	.zero		1


	//   ....[8]....
        /*0e1c*/ 	.word	0x00000550
        /*0e20*/ 	.word	0x000000ff
        /*0e24*/ 	.word	0x00028858
        /*0e28*/ 	.short	0x0100
        /*0e2a*/ 	.byte	0x08
	.zero		1


	//   ....[9]....
        /*0e2c*/ 	.word	0x00000560
        /*0e30*/ 	.word	0x000000ff
        /*0e34*/ 	.word	0x00028868
        /*0e38*/ 	.short	0x0100
        /*0e3a*/ 	.byte	0x08
	.zero		1


	//   ....[10]....
        /*0e3c*/ 	.word	0x00000650
        /*0e40*/ 	.word	0x000000ff
        /*0e44*/ 	.word	0x00028870
        /*0e48*/ 	.short	0x0100
        /*0e4a*/ 	.byte	0x06
	.zero		1


	//   ....[11]....
        /*0e4c*/ 	.word	0x00000660
        /*0e50*/ 	.word	0x000000ff
        /*0e54*/ 	.word	0x00028880
        /*0e58*/ 	.short	0x0100
        /*0e5a*/ 	.byte	0x06
	.zero		1


	//   ....[12]....
        /*0e5c*/ 	.word	0x00000670
        /*0e60*/ 	.word	0x000000ff
        /*0e64*/ 	.word	0x00028878
        /*0e68*/ 	.short	0x0100
        /*0e6a*/ 	.byte	0x06
	.zero		1


	//   ....[13]....
        /*0e6c*/ 	.word	0x00000680
        /*0e70*/ 	.word	0x000000ff
        /*0e74*/ 	.word	0x00028888
        /*0e78*/ 	.short	0x0100
        /*0e7a*/ 	.byte	0x06
	.zero		1


	//   ....[14]....
        /*0e7c*/ 	.word	0x000007b0
        /*0e80*/ 	.word	0x000000ff
        /*0e84*/ 	.word	0x00028890
        /*0e88*/ 	.short	0x0100
        /*0e8a*/ 	.byte	0x08
	.zero		1


	//   ....[15]....
        /*0e8c*/ 	.word	0x000007c0
        /*0e90*/ 	.word	0x000000ff
        /*0e94*/ 	.word	0x000288a0
        /*0e98*/ 	.short	0x0100
        /*0e9a*/ 	.byte	0x08
	.zero		1


	//   ....[16]....
        /*0e9c*/ 	.word	0x000007d0
        /*0ea0*/ 	.word	0x000000ff
        /*0ea4*/ 	.word	0x00028898
        /*0ea8*/ 	.short	0x0100
        /*0eaa*/ 	.byte	0x08
	.zero		1


	//   ....[17]....
        /*0eac*/ 	.word	0x000007e0
        /*0eb0*/ 	.word	0x000000ff
        /*0eb4*/ 	.word	0x000288a8
        /*0eb8*/ 	.short	0x0100
        /*0eba*/ 	.byte	0x08
	.zero		1


	//   ....[18]....
        /*0ebc*/ 	.word	0x00000910
        /*0ec0*/ 	.word	0x000000ff
        /*0ec4*/ 	.word	0x000288b0
        /*0ec8*/ 	.short	0x0100
        /*0eca*/ 	.byte	0x08
	.zero		1


	//   ....[19]....
        /*0ecc*/ 	.word	0x00000920
        /*0ed0*/ 	.word	0x000000ff
        /*0ed4*/ 	.word	0x000288c0
        /*0ed8*/ 	.short	0x0100
        /*0eda*/ 	.byte	0x08
	.zero		1


	//   ....[20]....
        /*0edc*/ 	.word	0x00000930
        /*0ee0*/ 	.word	0x000000ff
        /*0ee4*/ 	.word	0x000288b8
        /*0ee8*/ 	.short	0x0100
        /*0eea*/ 	.byte	0x08
	.zero		1


	//   ....[21]....
        /*0eec*/ 	.word	0x00000940
        /*0ef0*/ 	.word	0x000000ff
        /*0ef4*/ 	.word	0x000288c8
        /*0ef8*/ 	.short	0x0100
        /*0efa*/ 	.byte	0x08
	.zero		1


	//   ....[22]....
        /*0efc*/ 	.word	0x00003740
        /*0f00*/ 	.word	0x0000006e
        /*0f04*/ 	.word	0x00028890
        /*0f08*/ 	.short	0x010a
        /*0f0a*/ 	.byte	0x3f
	.zero		1


	//   ....[23]....
        /*0f0c*/ 	.word	0x00005fc0
        /*0f10*/ 	.word	0x0000006e
        /*0f14*/ 	.word	0x00028890
        /*0f18*/ 	.short	0x010a
        /*0f1a*/ 	.byte	0x3f
	.zero		1


	//   ....[24]....
        /*0f1c*/ 	.word	0x000082e0
        /*0f20*/ 	.word	0x0000006e
        /*0f24*/ 	.word	0x00028890
        /*0f28*/ 	.short	0x010a
        /*0f2a*/ 	.byte	0x3f
	.zero		1


	//   ....[25]....
        /*0f2c*/ 	.word	0x00008940
        /*0f30*/ 	.word	0x00000030
        /*0f34*/ 	.word	0x00000000
        /*0f38*/ 	.short	0x0101
        /*0f3a*/ 	.byte	0x3f
	.zero		1


	//   ....[26]....
        /*0f3c*/ 	.word	0x00008980
        /*0f40*/ 	.word	0x0000006e
        /*0f44*/ 	.word	0x000288b0
        /*0f48*/ 	.short	0x010a
        /*0f4a*/ 	.byte	0x3f
	.zero		1


	//   ....[27]....
        /*0f4c*/ 	.word	0x00008fd0
        /*0f50*/ 	.word	0x0000006e
        /*0f54*/ 	.word	0x00000000
        /*0f58*/ 	.short	0x0101
        /*0f5a*/ 	.byte	0x3f
	.zero		1


	//   ....[28]....
        /*0f5c*/ 	.word	0x00009870
        /*0f60*/ 	.word	0x00000002
        /*0f64*/ 	.word	0x00028800
        /*0f68*/ 	.short	0x010a
        /*0f6a*/ 	.byte	0x3f
	.zero		1


	//   ....[29]....
        /*0f6c*/ 	.word	0x000098c0
        /*0f70*/ 	.word	0x00000002
        /*0f74*/ 	.word	0x00028800
        /*0f78*/ 	.short	0x010a
        /*0f7a*/ 	.byte	0x3f
	.zero		1


	//   ....[30]....
        /*0f7c*/ 	.word	0x0000a9d0
        /*0f80*/ 	.word	0x00000002
        /*0f84*/ 	.word	0x00028800
        /*0f88*/ 	.short	0x010a
        /*0f8a*/ 	.byte	0x3f
	.zero		1


	//   ....[31]....
        /*0f8c*/ 	.word	0x0000d080
        /*0f90*/ 	.word	0x00000002
        /*0f94*/ 	.word	0x00028800
        /*0f98*/ 	.short	0x010a
        /*0f9a*/ 	.byte	0x3f
	.zero		1


	//   ....[32]....
        /*0f9c*/ 	.word	0x0000ed90
        /*0fa0*/ 	.word	0x00000000
        /*0fa4*/ 	.word	0x00028830
        /*0fa8*/ 	.short	0x010a
        /*0faa*/ 	.byte	0x3f
	.zero		1


	//   ....[33]....
        /*0fac*/ 	.word	0x0000ee00
        /*0fb0*/ 	.word	0x00000000
        /*0fb4*/ 	.word	0x00028830
        /*0fb8*/ 	.short	0x010a
        /*0fba*/ 	.byte	0x3f
	.zero		1


	//   ....[34]....
        /*0fbc*/ 	.word	0x0000fd20
        /*0fc0*/ 	.word	0x00000000
        /*0fc4*/ 	.word	0x00000000
        /*0fc8*/ 	.short	0x0101
        /*0fca*/ 	.byte	0x3f
	.zero		1


	//   ....[35]....
        /*0fcc*/ 	.word	0x00011b20
        /*0fd0*/ 	.word	0x00000007
        /*0fd4*/ 	.word	0x00028830
        /*0fd8*/ 	.short	0x010a
        /*0fda*/ 	.byte	0x3f
	.zero		1


	//   ....[36]....
        /*0fdc*/ 	.word	0x00011b70
        /*0fe0*/ 	.word	0x00000007
        /*0fe4*/ 	.word	0x00028830
        /*0fe8*/ 	.short	0x010a
        /*0fea*/ 	.byte	0x3f
	.zero		1


	//   ....[37]....
        /*0fec*/ 	.word	0x00011f80
        /*0ff0*/ 	.word	0x00000007
        /*0ff4*/ 	.word	0x00028850
        /*0ff8*/ 	.short	0x010a
        /*0ffa*/ 	.byte	0x3f
	.zero		1


	//   ....[38]....
        /*0ffc*/ 	.word	0x00011fc0
        /*1000*/ 	.word	0x00000007
        /*1004*/ 	.word	0x00028850
        /*1008*/ 	.short	0x010a
        /*100a*/ 	.byte	0x3f
	.zero		1


	//   ....[39]....
        /*100c*/ 	.word	0x00014220
        /*1010*/ 	.word	0x0000002e
        /*1014*/ 	.word	0x00000000
        /*1018*/ 	.short	0x0101
        /*101a*/ 	.byte	0x3f
	.zero		1


	//   ....[40]....
        /*101c*/ 	.word	0x000143c0
        /*1020*/ 	.word	0x00000003
        /*1024*/ 	.word	0x00000000
        /*1028*/ 	.short	0x0101
        /*102a*/ 	.byte	0x3f
	.zero		1


	//   ....[41]....
        /*102c*/ 	.word	0x00014e40
        /*1030*/ 	.word	0x00000007
        /*1034*/ 	.word	0x00028830
        /*1038*/ 	.short	0x010a
        /*103a*/ 	.byte	0x3f
	.zero		1


	//   ....[42]....
        /*103c*/ 	.word	0x00014e90
        /*1040*/ 	.word	0x00000007
        /*1044*/ 	.word	0x00028830
        /*1048*/ 	.short	0x010a
        /*104a*/ 	.byte	0x3f
	.zero		1


	//   ....[43]....
        /*104c*/ 	.word	0x000152a0
        /*1050*/ 	.word	0x00000007
        /*1054*/ 	.word	0x00028850
        /*1058*/ 	.short	0x010a
        /*105a*/ 	.byte	0x3f
	.zero		1


	//   ....[44]....
        /*105c*/ 	.word	0x000152e0
        /*1060*/ 	.word	0x00000007
        /*1064*/ 	.word	0x00028850
        /*1068*/ 	.short	0x010a
        /*106a*/ 	.byte	0x3f
	.zero		1


	//   ....[45]....
        /*106c*/ 	.word	0x00016ca0
        /*1070*/ 	.word	0x00000024
        /*1074*/ 	.word	0x00000000
        /*1078*/ 	.short	0x0101
        /*107a*/ 	.byte	0x3f
	.zero		1


	//   ....[46]....
        /*107c*/ 	.word	0x00016d30
        /*1080*/ 	.word	0x00000005
        /*1084*/ 	.word	0x00000000
        /*1088*/ 	.short	0x0101
        /*108a*/ 	.byte	0x3f
	.zero		1


	//   ....[47]....
        /*108c*/ 	.word	0x00017770
        /*1090*/ 	.word	0x0000000b
        /*1094*/ 	.word	0x00028850
        /*1098*/ 	.short	0x010a
        /*109a*/ 	.byte	0x3f
	.zero		1


	//   ....[48]....
        /*109c*/ 	.word	0x000177f0
        /*10a0*/ 	.word	0x0000000b
        /*10a4*/ 	.word	0x00028850
        /*10a8*/ 	.short	0x010a
        /*10aa*/ 	.byte	0x3f
	.zero		1


	//   ....[49]....
        /*10ac*/ 	.word	0x00017da0
        /*10b0*/ 	.word	0x0000000a
        /*10b4*/ 	.word	0x00000000
        /*10b8*/ 	.short	0x0101
        /*10ba*/ 	.byte	0x3f
	.zero		1


	//   ....[50]....
        /*10bc*/ 	.word	0x000192c0
        /*10c0*/ 	.word	0x00000000
        /*10c4*/ 	.word	0x00000000
        /*10c8*/ 	.short	0x0101
        /*10ca*/ 	.byte	0x3f
	.zero		1


	//   ....[51]....
        /*10cc*/ 	.word	0x000199d0
        /*10d0*/ 	.word	0x0000000a
        /*10d4*/ 	.word	0x00000000
        /*10d8*/ 	.short	0x0101
        /*10da*/ 	.byte	0x3f
	.zero		1


	//   ....[52]....
        /*10dc*/ 	.word	0x0001cf80
        /*10e0*/ 	.word	0x00000012
        /*10e4*/ 	.word	0x00028820
        /*10e8*/ 	.short	0x010a
        /*10ea*/ 	.byte	0x3f
	.zero		1


	//   ....[53]....
        /*10ec*/ 	.word	0x0001d050
        /*10f0*/ 	.word	0x00000005
        /*10f4*/ 	.word	0x000288a0
        /*10f8*/ 	.short	0x010a
        /*10fa*/ 	.byte	0x3f
	.zero		1


	//   ....[54]....
        /*10fc*/ 	.word	0x0001d3a0
        /*1100*/ 	.word	0x00000005
        /*1104*/ 	.word	0x000288c0
        /*1108*/ 	.short	0x010a
        /*110a*/ 	.byte	0x3f
	.zero		1


	//   ....[55]....
        /*110c*/ 	.word	0x0001d850
        /*1110*/ 	.word	0x00000007
        /*1114*/ 	.word	0x000288a0
        /*1118*/ 	.short	0x010a
        /*111a*/ 	.byte	0x3f
	.zero		1


	//   ....[56]....
        /*111c*/ 	.word	0x0001db80
        /*1120*/ 	.word	0x00000007
        /*1124*/ 	.word	0x000288c0
        /*1128*/ 	.short	0x010a
        /*112a*/ 	.byte	0x3f
	.zero		1


	//   ....[57]....
        /*112c*/ 	.word	0x0001ebc0
        /*1130*/ 	.word	0x00000000
        /*1134*/ 	.word	0x00028840
        /*1138*/ 	.short	0x010a
        /*113a*/ 	.byte	0x3f
	.zero		1


	//   ....[58]....
        /*113c*/ 	.word	0x0001fa50
        /*1140*/ 	.word	0x00000012
        /*1144*/ 	.word	0x00028800
        /*1148*/ 	.short	0x0107
        /*114a*/ 	.byte	0x3f
	.zero		1


	//   ....[59]....
        /*114c*/ 	.word	0x0001fb60
        /*1150*/ 	.word	0x00000012
        /*1154*/ 	.word	0x00028800
        /*1158*/ 	.short	0x0101
        /*115a*/ 	.byte	0x3f
	.zero		1


	//   ....[60]....
        /*115c*/ 	.word	0x0001fb80
        /*1160*/ 	.word	0x00000012
        /*1164*/ 	.word	0x00028820
        /*1168*/ 	.short	0x010a
        /*116a*/ 	.byte	0x3f
	.zero		1


	//   ....[61]....
        /*116c*/ 	.word	0x0001ff40
        /*1170*/ 	.word	0x00000003
        /*1174*/ 	.word	0x00028840
        /*1178*/ 	.short	0x010a
        /*117a*/ 	.byte	0x3f
	.zero		1


	//   ....[62]....
        /*117c*/ 	.word	0x000202e0
        /*1180*/ 	.word	0x00000003
        /*1184*/ 	.word	0x00000060
        /*1188*/ 	.short	0x010a
        /*118a*/ 	.byte	0x3f
	.zero		1


	//   ....[63]....
        /*118c*/ 	.word	0x00020970
        /*1190*/ 	.word	0x00000003
        /*1194*/ 	.word	0x00028840
        /*1198*/ 	.short	0x010a
        /*119a*/ 	.byte	0x3f
	.zero		1


	//   ....[64]....
        /*119c*/ 	.word	0x00020d10
        /*11a0*/ 	.word	0x00000002
        /*11a4*/ 	.word	0x00000060
        /*11a8*/ 	.short	0x010a
        /*11aa*/ 	.byte	0x3f
	.zero		1


	//   ....[65]....
        /*11ac*/ 	.word	0x000212e0
        /*11b0*/ 	.word	0x00000002
        /*11b4*/ 	.word	0x00028840
        /*11b8*/ 	.short	0x010a
        /*11ba*/ 	.byte	0x3f
	.zero		1


	//   ....[66]....
        /*11bc*/ 	.word	0x00021680
        /*11c0*/ 	.word	0x00000002
        /*11c4*/ 	.word	0x00000060
        /*11c8*/ 	.short	0x010a
        /*11ca*/ 	.byte	0x3f
	.zero		1


	//   ....[67]....
        /*11cc*/ 	.word	0x00021c00
        /*11d0*/ 	.word	0x00000000
        /*11d4*/ 	.word	0x00028860
        /*11d8*/ 	.short	0x010a
        /*11da*/ 	.byte	0x3f
	.zero		1


	//   ....[68]....
        /*11dc*/ 	.word	0x00023250
        /*11e0*/ 	.word	0x00000000
        /*11e4*/ 	.word	0x00028820
        /*11e8*/ 	.short	0x010a
        /*11ea*/ 	.byte	0x3f
	.zero		1


	//   ....[69]....
        /*11ec*/ 	.word	0x00023430
        /*11f0*/ 	.word	0x00000006
        /*11f4*/ 	.word	0x00000000
        /*11f8*/ 	.short	0x010a
        /*11fa*/ 	.byte	0x3f
	.zero		1


	//   ....[70]....
        /*11fc*/ 	.word	0x00023460
        /*1200*/ 	.word	0x00000007
        /*1204*/ 	.word	0x00000000
        /*1208*/ 	.short	0x010a
        /*120a*/ 	.byte	0x3f
	.zero		1


	//   ....[71]....
        /*120c*/ 	.word	0x000234c0
        /*1210*/ 	.word	0x00000004
        /*1214*/ 	.word	0x00000000
        /*1218*/ 	.short	0x010a
        /*121a*/ 	.byte	0x3f
	.zero		1


	//   ....[72]....
        /*121c*/ 	.word	0x000234f0
        /*1220*/ 	.word	0x00000003
        /*1224*/ 	.word	0x00000000
        /*1228*/ 	.short	0x010a
        /*122a*/ 	.byte	0x3f
	.zero		1


	//   ....[73]....
        /*122c*/ 	.word	0x00023550
        /*1230*/ 	.word	0x0000006e
        /*1234*/ 	.word	0x00028890
        /*1238*/ 	.short	0x010a
        /*123a*/ 	.byte	0x3f
	.zero		1


	//   ....[74]....
        /*123c*/ 	.word	0x000235a0
        /*1240*/ 	.word	0x0000006e
        /*1244*/ 	.word	0x00028890
        /*1248*/ 	.short	0x010a
        /*124a*/ 	.byte	0x3f
	.zero		1


	//   ....[75]....
        /*124c*/ 	.word	0x000235f0
        /*1250*/ 	.word	0x0000006e
        /*1254*/ 	.word	0x00028890
        /*1258*/ 	.short	0x010a
        /*125a*/ 	.byte	0x3f
	.zero		1


	//   ....[76]....
        /*125c*/ 	.word	0x00023640
        /*1260*/ 	.word	0x0000006e
        /*1264*/ 	.word	0x000288b0
        /*1268*/ 	.short	0x010a
        /*126a*/ 	.byte	0x3f
	.zero		1


	//   ....[77]....
        /*126c*/ 	.word	0x00023ea0
        /*1270*/ 	.word	0x00000002
        /*1274*/ 	.word	0x00028800
        /*1278*/ 	.short	0x010a
        /*127a*/ 	.byte	0x3f
	.zero		1


	//   ....[78]....
        /*127c*/ 	.word	0x00024a50
        /*1280*/ 	.word	0x00000002
        /*1284*/ 	.word	0x00028800
        /*1288*/ 	.short	0x010a
        /*128a*/ 	.byte	0x3f
	.zero		1


	//   ....[79]....
        /*128c*/ 	.word	0x00024aa0
        /*1290*/ 	.word	0x00000000
        /*1294*/ 	.word	0x00028830
        /*1298*/ 	.short	0x010a
        /*129a*/ 	.byte	0x3f
	.zero		1


	//   ....[80]....
        /*129c*/ 	.word	0x00024af0
        /*12a0*/ 	.word	0x00000007
        /*12a4*/ 	.word	0x00028830
        /*12a8*/ 	.short	0x010a
        /*12aa*/ 	.byte	0x3f
	.zero		1


	//   ....[81]....
        /*12ac*/ 	.word	0x00024b40
        /*12b0*/ 	.word	0x00000007
        /*12b4*/ 	.word	0x00028850
        /*12b8*/ 	.short	0x010a
        /*12ba*/ 	.byte	0x3f
	.zero		1


	//   ....[82]....
        /*12bc*/ 	.word	0x00024b90
        /*12c0*/ 	.word	0x00000007
        /*12c4*/ 	.word	0x00028830
        /*12c8*/ 	.short	0x010a
        /*12ca*/ 	.byte	0x3f
	.zero		1


	//   ....[83]....
        /*12cc*/ 	.word	0x00024be0
        /*12d0*/ 	.word	0x00000007
        /*12d4*/ 	.word	0x00028850
        /*12d8*/ 	.short	0x010a
        /*12da*/ 	.byte	0x3f
	.zero		1


	//   ....[84]....
        /*12dc*/ 	.word	0x00024c30
        /*12e0*/ 	.word	0x0000000b
        /*12e4*/ 	.word	0x00028850
        /*12e8*/ 	.short	0x010a
        /*12ea*/ 	.byte	0x3f
	.zero		1


	//   ....[85]....
        /*12ec*/ 	.word	0x00025820
        /*12f0*/ 	.word	0x00000012
        /*12f4*/ 	.word	0x00028820
        /*12f8*/ 	.short	0x010a
        /*12fa*/ 	.byte	0x3f
	.zero		1


	//   ....[86]....
        /*12fc*/ 	.word	0x00025870
        /*1300*/ 	.word	0x00000005
        /*1304*/ 	.word	0x000288a0
        /*1308*/ 	.short	0x010a
        /*130a*/ 	.byte	0x3f
	.zero		1


	//   ....[87]....
        /*130c*/ 	.word	0x000258c0
        /*1310*/ 	.word	0x00000005
        /*1314*/ 	.word	0x000288c0
        /*1318*/ 	.short	0x010a
        /*131a*/ 	.byte	0x3f
	.zero		1


	//   ....[88]....
        /*131c*/ 	.word	0x00025910
        /*1320*/ 	.word	0x00000007
        /*1324*/ 	.word	0x000288a0
        /*1328*/ 	.short	0x010a
        /*132a*/ 	.byte	0x3f
	.zero		1


	//   ....[89]....
        /*132c*/ 	.word	0x00025960
        /*1330*/ 	.word	0x00000007
        /*1334*/ 	.word	0x000288c0
        /*1338*/ 	.short	0x010a
        /*133a*/ 	.byte	0x3f
	.zero		1


	//   ....[90]....
        /*133c*/ 	.word	0x00025b00
        /*1340*/ 	.word	0x00000000
        /*1344*/ 	.word	0x00028840
        /*1348*/ 	.short	0x010a
        /*134a*/ 	.byte	0x3f
	.zero		1


	//   ....[91]....
        /*134c*/ 	.word	0x00026640
        /*1350*/ 	.word	0x00000012
        /*1354*/ 	.word	0x00028820
        /*1358*/ 	.short	0x010a
        /*135a*/ 	.byte	0x3f
	.zero		1


	//   ....[92]....
        /*135c*/ 	.word	0x00026690
        /*1360*/ 	.word	0x00000003
        /*1364*/ 	.word	0x00028840
        /*1368*/ 	.short	0x010a
        /*136a*/ 	.byte	0x3f
	.zero		1


	//   ....[93]....
        /*136c*/ 	.word	0x000266e0
        /*1370*/ 	.word	0x00000003
        /*1374*/ 	.word	0x00000060
        /*1378*/ 	.short	0x010a
        /*137a*/ 	.byte	0x3f
	.zero		1


	//   ....[94]....
        /*137c*/ 	.word	0x00026730
        /*1380*/ 	.word	0x00000003
        /*1384*/ 	.word	0x00028840
        /*1388*/ 	.short	0x010a
        /*138a*/ 	.byte	0x3f
	.zero		1


	//   ....[95]....
        /*138c*/ 	.word	0x00026780
        /*1390*/ 	.word	0x00000002
        /*1394*/ 	.word	0x00000060
        /*1398*/ 	.short	0x010a
        /*139a*/ 	.byte	0x3f
	.zero		1


	//   ....[96]....
        /*139c*/ 	.word	0x000267d0
        /*13a0*/ 	.word	0x00000002
        /*13a4*/ 	.word	0x00028840
        /*13a8*/ 	.short	0x010a
        /*13aa*/ 	.byte	0x3f
	.zero		1


	//   ....[97]....
        /*13ac*/ 	.word	0x00026820
        /*13b0*/ 	.word	0x00000002
        /*13b4*/ 	.word	0x00000060
        /*13b8*/ 	.short	0x010a
        /*13ba*/ 	.byte	0x3f
	.zero		1


	//   ....[98]....
        /*13bc*/ 	.word	0x00026870
        /*13c0*/ 	.word	0x00000000
        /*13c4*/ 	.word	0x00028860
        /*13c8*/ 	.short	0x010a
        /*13ca*/ 	.byte	0x3f
	.zero		1


	//   ....[99]....
        /*13cc*/ 	.word	0x000273f0
        /*13d0*/ 	.word	0x00000000
        /*13d4*/ 	.word	0x00028820
        /*13d8*/ 	.short	0x010a
        /*13da*/ 	.byte	0x3f
	.zero		1


	//   ....[100]....
        /*13dc*/ 	.word	0x00027590
        /*13e0*/ 	.word	0x00000006
        /*13e4*/ 	.word	0x00000000
        /*13e8*/ 	.short	0x010a
        /*13ea*/ 	.byte	0x3f
	.zero		1


	//   ....[101]....
        /*13ec*/ 	.word	0x000275e0
        /*13f0*/ 	.word	0x00000007
        /*13f4*/ 	.word	0x00000000
        /*13f8*/ 	.short	0x010a
        /*13fa*/ 	.byte	0x3f
	.zero		1


	//   ....[102]....
        /*13fc*/ 	.word	0x00027630
        /*1400*/ 	.word	0x00000004
        /*1404*/ 	.word	0x00000000
        /*1408*/ 	.short	0x010a
        /*140a*/ 	.byte	0x3f
	.zero		1


	//----- nvinfo : EIATTR_NUM_MBARRIERS
	.align		4
.L_328:
        /*140c*/ 	.byte	0x03, 0x38
        /*140e*/ 	.short	0x0016


	//----- nvinfo : EIATTR_EXIT_INSTR_OFFSETS
	.align		4
        /*1410*/ 	.byte	0x04, 0x1c
        /*1412*/ 	.short	(.L_330 - .L_329)


	//   ....[0]....
.L_329:
        /*1414*/ 	.word	0x00023540


	//----- nvinfo : EIATTR_MAX_THREADS
	.align		4
.L_330:
        /*1418*/ 	.byte	0x04, 0x05
        /*141a*/ 	.short	(.L_332 - .L_331)
.L_331:
        /*141c*/ 	.word	0x00000180
        /*1420*/ 	.word	0x00000001
        /*1424*/ 	.word	0x00000001


	//----- nvinfo : EIATTR_CRS_STACK_SIZE
	.align		4
.L_332:
        /*1428*/ 	.byte	0x04, 0x1e
        /*142a*/ 	.short	(.L_334 - .L_333)
.L_333:
        /*142c*/ 	.word	0x00000000


	//----- nvinfo : EIATTR_CBANK_PARAM_SIZE
	.align		4
.L_334:
        /*1430*/ 	.byte	0x03, 0x19
        /*1432*/ 	.short	0x0af0


	//----- nvinfo : EIATTR_PARAM_CBANK
	.align		4
        /*1434*/ 	.byte	0x04, 0x0a
        /*1436*/ 	.short	(.L_336 - .L_335)
	.align		4
.L_335:
        /*1438*/ 	.word	index@(.nv.constant0._ZN7cutlass13device_kernelIN5flash11enable_sm90INS1_16FlashAttnFwdSm90INS1_25CollectiveMainloopFwdSm90ILi2EN4cute5tupleIJNS5_1CILi1EEES8_S8_EEENS6_IJNS7_ILi128EEESA_SA_EEELi128ENS_10bfloat16_tEfNS_4arch4Sm90ELb1ELb0ELb1ELb1ELb0ELb1ELb0ELb1ELb1ELb1ELb1ELb0EEENS1_21CollectiveEpilogueFwdISB_S9_SC_SE_Li256ELb1ELb1ELb1ELb0EEENS1_36VarlenDynamicPersistentTileSchedulerILi128ELi128ELi256ELi128ELb1ELb1ELb1ELb1ELb1ELb1EEEEEEEEEvNT_6ParamsE)
        /*143c*/ 	.short	0x0210
        /*143e*/ 	.short	0x0af0


	//----- nvinfo : EIATTR_SW_WAR
	.align		4
.L_336:
        /*1440*/ 	.byte	0x04, 0x36
        /*1442*/ 	.short	(.L_338 - .L_337)
.L_337:
        /*1444*/ 	.word	0x00000008
.L_338:


//--------------------- .nv.callgraph             --------------------------
	.section	.nv.callgraph,"",@"SHT_CUDA_CALLGRAPH"
	.align	4
	.sectionentsize	8
	.align		4
        /*0000*/ 	.word	0x00000000
	.align		4
        /*0004*/ 	.word	0xffffffff
	.align		4
        /*0008*/ 	.word	index@(_ZN7cutlass13device_kernelIN5flash11enable_sm90INS1_16FlashAttnFwdSm90INS1_25CollectiveMainloopFwdSm90ILi2EN4cute5tupleIJNS5_1CILi1EEES8_S8_EEENS6_IJNS7_ILi128EEENS7_ILi176EEESA_EEELi128ENS_10bfloat16_tEfNS_4arch4Sm90ELb0ELb0ELb1ELb0ELb0ELb0ELb0ELb1ELb1ELb1ELb1ELb0EEENS1_21CollectiveEpilogueFwdINS6_IJSA_SA_SB_EEES9_SD_SF_Li256ELb0ELb1ELb1ELb0EEENS1_19SingleTileSchedulerILb0ELb1ELb1ELi128EEEEEEEEEvNT_6ParamsE)
	.align		4
        /*000c*/ 	.word	index@(__assertfail)
	.align		4
        /*0010*/ 	.word	index@(_ZN7cutlass13device_kernelIN5flash11enable_sm90INS1_16FlashAttnFwdSm90INS1_25CollectiveMainloopFwdSm90ILi2EN4cute5tupleIJNS5_1CILi1EEES8_S8_EEENS6_IJNS7_ILi128EEENS7_ILi176EEESA_EEELi128ENS_10bfloat16_tEfNS_4arch4Sm90ELb0ELb0ELb1ELb1ELb0ELb0ELb0ELb1ELb1ELb1ELb1ELb0EEENS1_21CollectiveEpilogueFwdINS6_IJSA_SA_SB_EEES9_SD_SF_Li256ELb1ELb1ELb1ELb0EEENS1_36VarlenDynamicPersistentTileSchedulerILi128ELi176ELi256ELi128ELb1ELb1ELb1ELb0ELb1ELb1EEEEEEEEEvNT_6ParamsE)
	.align		4
        /*0014*/ 	.word	index@(__assertfail)
	.align		4
        /*0018*/ 	.word	index@(_ZN7cutlass13device_kernelIN5flash11enable_sm90INS1_16FlashAttnFwdSm90INS1_25CollectiveMainloopFwdSm90ILi2EN4cute5tupleIJNS5_1CILi1EEES8_S8_EEENS6_IJNS7_ILi128EEENS7_ILi176EEESA_EEELi128ENS_10bfloat16_tEfNS_4arch4Sm90ELb0ELb0ELb1ELb1ELb0ELb1ELb0ELb1ELb1ELb1ELb1ELb0EEENS1_21CollectiveEpilogueFwdINS6_IJSA_SA_SB_EEES9_SD_SF_Li256ELb1ELb1ELb1ELb0EEENS1_36VarlenDynamicPersistentTileSchedulerILi128ELi176ELi256ELi128ELb1ELb1ELb1ELb0ELb1ELb1EEEEEEEEEvNT_6ParamsE)
	.align		4
        /*001c*/ 	.word	index@(__assertfail)
	.align		4
        /*0020*/ 	.word	index@(_ZN7cutlass13device_kernelIN5flash11enable_sm90INS1_16FlashAttnFwdSm90INS1_25CollectiveMainloopFwdSm90ILi2EN4cute5tupleIJNS5_1CILi1EEES8_S8_EEENS6_IJNS7_ILi128EEESA_SA_EEELi128ENS_10bfloat16_tEfNS_4arch4Sm90ELb0ELb1ELb1ELb0ELb0ELb0ELb0ELb1ELb1ELb1ELb1ELb0EEENS1_21CollectiveEpilogueFwdISB_S9_SC_SE_Li256ELb0ELb1ELb1ELb0EEENS1_19SingleTileSchedulerILb0ELb1ELb1ELi128EEEEEEEEEvNT_6ParamsE)
	.align		4
        /*0024*/ 	.word	index@(__assertfail)
	.align		4
        /*0028*/ 	.word	index@(_ZN7cutlass13device_kernelIN5flash11enable_sm90INS1_16FlashAttnFwdSm90INS1_25CollectiveMainloopFwdSm90ILi2EN4cute5tupleIJNS5_1CILi1EEES8_S8_EEENS6_IJNS7_ILi128EEESA_SA_EEELi128ENS_10bfloat16_tEfNS_4arch4Sm90ELb0ELb1ELb1ELb1ELb0ELb0ELb0ELb1ELb1ELb1ELb1ELb0EEENS1_21CollectiveEpilogueFwdISB_S9_SC_SE_Li256ELb1ELb1ELb1ELb0EEENS1_36VarlenDynamicPersistentTileSchedulerILi128ELi128ELi256ELi128ELb1ELb1ELb1ELb1ELb0ELb1EEEEEEEEEvNT_6ParamsE)
	.align		4
        /*002c*/ 	.word	index@(__assertfail)
	.align		4
        /*0030*/ 	.word	index@(_ZN7cutlass13device_kernelIN5flash11enable_sm90INS1_16FlashAttnFwdSm90INS1_25CollectiveMainloopFwdSm90ILi2EN4cute5tupleIJNS5_1CILi1EEES8_S8_EEENS6_IJNS7_ILi128EEESA_SA_EEELi128ENS_10bfloat16_tEfNS_4arch4Sm90ELb0ELb1ELb1ELb1ELb0ELb1ELb0ELb1ELb1ELb1ELb1ELb0EEENS1_21CollectiveEpilogueFwdISB_S9_SC_SE_Li256ELb1ELb1ELb1ELb0EEENS1_36VarlenDynamicPersistentTileSchedulerILi128ELi128ELi256ELi128ELb1ELb1ELb1ELb1ELb0ELb1EEEEEEEEEvNT_6ParamsE)
	.align		4
        /*0034*/ 	.word	index@(__assertfail)
	.align		4
        /*0038*/ 	.word	index@(_ZN7cutlass13device_kernelIN5flash11enable_sm90INS1_16FlashAttnFwdSm90INS1_25CollectiveMainloopFwdSm90ILi2EN4cute5tupleIJNS5_1CILi1EEES8_S8_EEENS6_IJNS7_ILi128EEESA_SA_EEELi128ENS_10bfloat16_tEfNS_4arch4Sm90ELb1ELb0ELb1ELb0ELb0ELb0ELb0ELb1ELb1ELb1ELb1ELb0EEENS1_21CollectiveEpilogueFwdISB_S9_SC_SE_Li256ELb0ELb1ELb1ELb0EEENS1_19SingleTileSchedulerILb0ELb1ELb1ELi128EEEEEEEEEvNT_6ParamsE)
	.align		4
        /*003c*/ 	.word	index@(__assertfail)
	.align		4
        /*0040*/ 	.word	index@(_ZN7cutlass13device_kernelIN5flash11enable_sm90INS1_16FlashAttnFwdSm90INS1_25CollectiveMainloopFwdSm90ILi2EN4cute5tupleIJNS5_1CILi1EEES8_S8_EEENS6_IJNS7_ILi128EEESA_SA_EEELi128ENS_10bfloat16_tEfNS_4arch4Sm90ELb1ELb0ELb1ELb1ELb0ELb0ELb0ELb1ELb1ELb1ELb1ELb0EEENS1_21CollectiveEpilogueFwdISB_S9_SC_SE_Li256ELb1ELb1ELb1ELb0EEENS1_36VarlenDynamicPersistentTileSchedulerILi128ELi128ELi256ELi128ELb1ELb1ELb1ELb1ELb1ELb1EEEEEEEEEvNT_6ParamsE)
	.align		4
        /*0044*/ 	.word	index@(__assertfail)
	.align		4
        /*0048*/ 	.word	index@(_ZN7cutlass13device_kernelIN5flash11enable_sm90INS1_16FlashAttnFwdSm90INS1_25CollectiveMainloopFwdSm90ILi2EN4cute5tupleIJNS5_1CILi1EEES8_S8_EEENS6_IJNS7_ILi128EEESA_SA_EEELi128ENS_10bfloat16_tEfNS_4arch4Sm90ELb1ELb0ELb1ELb1ELb0ELb1ELb0ELb1ELb1ELb1ELb1ELb0EEENS1_21CollectiveEpilogueFwdISB_S9_SC_SE_Li256ELb1ELb1ELb1ELb0EEENS1_36VarlenDynamicPersistentTileSchedulerILi128ELi128ELi256ELi128ELb1ELb1ELb1ELb1ELb1ELb1EEEEEEEEEvNT_6ParamsE)
	.align		4
        /*004c*/ 	.word	index@(__assertfail)
	.align		4
        /*0050*/ 	.word	0x00000000
	.align		4
        /*0054*/ 	.word	0xfffffffe
	.align		4
        /*0058*/ 	.word	0x00000000
	.align		4
        /*005c*/ 	.word	0xfffffffd
	.align		4
        /*0060*/ 	.word	0x00000000
	.align		4
        /*0064*/ 	.word	0xfffffffc


//--------------------- .nv.constant4             --------------------------
	.section	.nv.constant4,"a",@progbits
	.align	8
	.align		8
.nv.constant4:
        /*0000*/ 	.dword	__assertfail
	.align		8
        /*0008*/ 	.dword	__unnamed_1
	.align		8
        /*0010*/ 	.dword	__unnamed_2
	.align		8
        /*0018*/ 	.dword	__unnamed_3
	.align		8
        /*0020*/ 	.dword	__unnamed_4
	.align		8
        /*0028*/ 	.dword	__unnamed_5
	.align		8
        /*0030*/ 	.dword	__unnamed_6
	.align		8
        /*0038*/ 	.dword	__unnamed_7
	.align		8
        /*0040*/ 	.dword	__unnamed_8
	.align		8
        /*0048*/ 	.dword	_ZN80_INTERNAL_0c32b946_44_flash_fwd_hdim128_bf16_split_softcap_sm90_cu_f3e6f9ee_28824cuda3std3__45__cpo5beginE
	.align		8
        /*0050*/ 	.dword	_ZN80_INTERNAL_0c32b946_44_flash_fwd_hdim128_bf16_split_softcap_sm90_cu_f3e6f9ee_28824cuda3std3__45__cpo3endE
	.align		8
        /*0058*/ 	.dword	_ZN80_INTERNAL_0c32b946_44_flash_fwd_hdim128_bf16_split_softcap_sm90_cu_f3e6f9ee_28824cuda3std3__45__cpo6cbeginE
	.align		8
        /*0060*/ 	.dword	_ZN80_INTERNAL_0c32b946_44_flash_fwd_hdim128_bf16_split_softcap_sm90_cu_f3e6f9ee_28824cuda3std3__45__cpo4cendE
	.align		8
        /*0068*/ 	.dword	_ZN80_INTERNAL_0c32b946_44_flash_fwd_hdim128_bf16_split_softcap_sm90_cu_f3e6f9ee_28824cuda3std3__482_GLOBAL__N__0c32b946_44_flash_fwd_hdim128_bf16_split_softcap_sm90_cu_f3e6f9ee_28826ignoreE
	.align		8
        /*0070*/ 	.dword	_ZN80_INTERNAL_0c32b946_44_flash_fwd_hdim128_bf16_split_softcap_sm90_cu_f3e6f9ee_28824cuda3std3__419piecewise_constructE
	.align		8
        /*0078*/ 	.dword	_ZN80_INTERNAL_0c32b946_44_flash_fwd_hdim128_bf16_split_softcap_sm90_cu_f3e6f9ee_28824cuda3std3__48in_placeE
	.align		8
        /*0080*/ 	.dword	_ZN80_INTERNAL_0c32b946_44_flash_fwd_hdim128_bf16_split_softcap_sm90_cu_f3e6f9ee_28824cuda3std6ranges3__45__cpo4swapE
	.align		8
        /*0088*/ 	.dword	_ZN80_INTERNAL_0c32b946_44_flash_fwd_hdim128_bf16_split_softcap_sm90_cu_f3e6f9ee_28824cuda3std6ranges3__45__cpo9iter_moveE
	.align		8
        /*0090*/ 	.dword	_ZN80_INTERNAL_0c32b946_44_flash_fwd_hdim128_bf16_split_softcap_sm90_cu_f3e6f9ee_28824cute7productE
	.align		8
        /*0098*/ 	.dword	_ZN80_INTERNAL_0c32b946_44_flash_fwd_hdim128_bf16_split_softcap_sm90_cu_f3e6f9ee_28824cute1_E
	.align		8
        /*00a0*/ 	.dword	$str$20
	.align		8
        /*00a8*/ 	.dword	$str$21


//--------------------- .text._ZN7cutlass13device_kernelIN5flash11enable_sm90INS1_16FlashAttnFwdSm90INS1_25CollectiveMainloopFwdSm90ILi2EN4cute5tupleIJNS5_1CILi1EEES8_S8_EEENS6_IJNS7_ILi128EEENS7_ILi176EEESA_EEELi128ENS_10bfloat16_tEfNS_4arch4Sm90ELb0ELb0ELb1ELb0ELb0ELb0ELb0ELb1ELb1ELb1ELb1ELb0EEENS1_21CollectiveEpilogueFwdINS6_IJSA_SA_SB_EEES9_SD_SF_Li256ELb0ELb1ELb1ELb0EEENS1_19SingleTileSchedulerILb0ELb1ELb1ELi128EEEEEEEEEvNT_6ParamsE --------------------------
	.section	.text._ZN7cutlass13device_kernelIN5flash11enable_sm90INS1_16FlashAttnFwdSm90INS1_25CollectiveMainloopFwdSm90ILi2EN4cute5tupleIJNS5_1CILi1EEES8_S8_EEENS6_IJNS7_ILi128EEENS7_ILi176EEESA_EEELi128ENS_10bfloat16_tEfNS_4arch4Sm90ELb0ELb0ELb1ELb0ELb0ELb0ELb0ELb1ELb1ELb1ELb1ELb0EEENS1_21CollectiveEpilogueFwdINS6_IJSA_SA_SB_EEES9_SD_SF_Li256ELb0ELb1ELb1ELb0EEENS1_19SingleTileSchedulerILb0ELb1ELb1ELi128EEEEEEEEEvNT_6ParamsE,"ax",@progbits
	.align	128
.text._ZN7cutlass13device_kernelIN5flash11enable_sm90INS1_16FlashAttnFwdSm90INS1_25CollectiveMainloopFwdSm90ILi2EN4cute5tupleIJNS5_1CILi1EEES8_S8_EEENS6_IJNS7_ILi128EEENS7_ILi176EEESA_EEELi128ENS_10bfloat16_tEfNS_4arch4Sm90ELb0ELb0ELb1ELb0ELb0ELb0ELb0ELb1ELb1ELb1ELb1ELb0EEENS1_21CollectiveEpilogueFwdINS6_IJSA_SA_SB_EEES9_SD_SF_Li256ELb0ELb1ELb1ELb0EEENS1_19SingleTileSchedulerILb0ELb1ELb1ELi128EEEEEEEEEvNT_6ParamsE:
        .type           _ZN7cutlass13device_kernelIN5flash11enable_sm90INS1_16FlashAttnFwdSm90INS1_25CollectiveMainloopFwdSm90ILi2EN4cute5tupleIJNS5_1CILi1EEES8_S8_EEENS6_IJNS7_ILi128EEENS7_ILi176EEESA_EEELi128ENS_10bfloat16_tEfNS_4arch4Sm90ELb0ELb0ELb1ELb0ELb0ELb0ELb0ELb1ELb1ELb1ELb1ELb0EEENS1_21CollectiveEpilogueFwdINS6_IJSA_SA_SB_EEES9_SD_SF_Li256ELb0ELb1ELb1ELb0EEENS1_19SingleTileSchedulerILb0ELb1ELb1ELi128EEEEEEEEEvNT_6ParamsE,@function
        .size           _ZN7cutlass13device_kernelIN5flash11enable_sm90INS1_16FlashAttnFwdSm90INS1_25CollectiveMainloopFwdSm90ILi2EN4cute5tupleIJNS5_1CILi1EEES8_S8_EEENS6_IJNS7_ILi128EEENS7_ILi176EEESA_EEELi128ENS_10bfloat16_tEfNS_4arch4Sm90ELb0ELb0ELb1ELb0ELb0ELb0ELb0ELb1ELb1ELb1ELb1ELb0EEENS1_21CollectiveEpilogueFwdINS6_IJSA_SA_SB_EEES9_SD_SF_Li256ELb0ELb1ELb1ELb0EEENS1_19SingleTileSchedulerILb0ELb1ELb1ELi128EEEEEEEEEvNT_6ParamsE,(.L_x_3091 - _ZN7cutlass13device_kernelIN5flash11enable_sm90INS1_16FlashAttnFwdSm90INS1_25CollectiveMainloopFwdSm90ILi2EN4cute5tupleIJNS5_1CILi1EEES8_S8_EEENS6_IJNS7_ILi128EEENS7_ILi176EEESA_EEELi128ENS_10bfloat16_tEfNS_4arch4Sm90ELb0ELb0ELb1ELb0ELb0ELb0ELb0ELb1ELb1ELb1ELb1ELb0EEENS1_21CollectiveEpilogueFwdINS6_IJSA_SA_SB_EEES9_SD_SF_Li256ELb0ELb1ELb1ELb0EEENS1_19SingleTileSchedulerILb0ELb1ELb1ELi128EEEEEEEEEvNT_6ParamsE)
        .other          _ZN7cutlass13device_kernelIN5flash11enable_sm90INS1_16FlashAttnFwdSm90INS1_25CollectiveMainloopFwdSm90ILi2EN4cute5tupleIJNS5_1CILi1EEES8_S8_EEENS6_IJNS7_ILi128EEENS7_ILi176EEESA_EEELi128ENS_10bfloat16_tEfNS_4arch4Sm90ELb0ELb0ELb1ELb0ELb0ELb0ELb0ELb1ELb1ELb1ELb1ELb0EEENS1_21CollectiveEpilogueFwdINS6_IJSA_SA_SB_EEES9_SD_SF_Li256ELb0ELb1ELb1ELb0EEENS1_19SingleTileSchedulerILb0ELb1ELb1ELi128EEEEEEEEEvNT_6ParamsE,@"STO_CUDA_ENTRY STV_DEFAULT"
_ZN7cutlass13device_kernelIN5flash11enable_sm90INS1_16FlashAttnFwdSm90INS1_25CollectiveMainloopFwdSm90ILi2EN4cute5tupleIJNS5_1CILi1EEES8_S8_EEENS6_IJNS7_ILi128EEENS7_ILi176EEESA_EEELi128ENS_10bfloat16_tEfNS_4arch4Sm90ELb0ELb0ELb1ELb0ELb0ELb0ELb0ELb1ELb1ELb1ELb1ELb0EEENS1_21CollectiveEpilogueFwdINS6_IJSA_SA_SB_EEES9_SD_SF_Li256ELb0ELb1ELb1ELb0EEENS1_19SingleTileSchedulerILb0ELb1ELb1ELi128EEEEEEEEEvNT_6ParamsE:
[----:B------:R-:W0:Y:S02]  /*0000*/  LDC R1, c[0x0][0x28] ;  /* 0x00000a00ff017b82 */ /* 0x000e240000000800 */
[----:B0-----:R-:W-:Y:S01]  /*0010*/  VIADD R1, R1, 0xfffffff0 ;  /* 0xfffffff001017836 */ /* 0x001fe20000000000 */
[----:B------:R-:W0:Y:S01]  /*0020*/  S2R R3, SR_TID.X ;  /* 0x0000000000037919 */ /* 0x000e220000002100 */
[----:B------:R-:W-:Y:S01]  /*0030*/  ELECT P0, URZ, PT ;  /* 0x00000000003f782f */ /* 0x000fe20003800000 */
[----:B------:R-:W-:Y:S01]  /*0040*/  BSSY B0, `(.L_x_0) ;  /* 0x000000e000007945 */ /* 0x000fe20003800000 */
[--C-:B0-----:R-:W-:Y:S02]  /*0050*/  SHF.R.U32.HI R0, RZ, 0x5, R3.reuse ;  /* 0x00000005ff007819 */ /* 0x101fe40000011603 */
[----:B------:R-:W-:-:S03]  /*0060*/  SHF.R.U32.HI R22, RZ, 0x7, R3 ;  /* 0x00000007ff167819 */ /* 0x000fc60000011603 */
[----:B------:R-:W0:Y:S02]  /*0070*/  SHFL.IDX PT, R2, R0, RZ, 0x1f ;  /* 0x00001fff00027589 */ /* 0x000e2400000e0000 */
[----:B0-----:R-:W-:-:S13]  /*0080*/  ISETP.EQ.AND P0, PT, R2, RZ, P0 ;  /* 0x000000ff0200720c */ /* 0x001fda0000702270 */
[----:B------:R-:W-:Y:S05]  /*0090*/  @!P0 BRA `(.L_x_1) ;  /* 0x0000000000208947 */ /* 0x000fea0003800000 */
[----:B------:R-:W-:Y:S02]  /*00a0*/  ULDC.64 UR4, c[0x0][0x198] ;  /* 0x0000660000047ab9 */ /* 0x000fe40000000a00 */
[----:B------:R-:W-:Y:S02]  /*00b0*/  UIADD3 UR6, UP0, UR4, 0x370, URZ ;  /* 0x0000037004067890 */ /* 0x000fe4000ff1e03f */
[----:B------:R-:W-:Y:S02]  /*00c0*/  UIADD3 UR4, UP1, UR4, 0x470, URZ ;  /* 0x0000047004047890 */ /* 0x000fe4000ff3e03f */
[----:B------:R-:W-:Y:S02]  /*00d0*/  UIADD3.X UR7, URZ, UR5, URZ, UP0, !UPT ;  /* 0x000000053f077290 */ /* 0x000fe400087fe43f */
[----:B------:R-:W-:-:S07]  /*00e0*/  UIADD3.X UR5, URZ, UR5, URZ, UP1, !UPT ;  /* 0x000000053f057290 */ /* 0x000fce0008ffe43f */
[----:B------:R0:W-:Y:S02]  /*00f0*/  UTMACCTL.PF [UR6] ;  /* 0x00000000060079b9 */ /* 0x0001e40008040000 */
[----:B------:R0:W-:Y:S02]  /*0100*/  UTMACCTL.PF [UR4] ;  /* 0x00000000040079b9 */ /* 0x0001e40008040000 */
[----:B0-----:R-:W-:Y:S01]  /*0110*/  NOP ;  /* 0x0000000000007918 */ /* 0x001fe20000000000 */
.L_x_1:
[----:B------:R-:W-:Y:S05]  /*0120*/  BSYNC B0 ;  /* 0x0000000000007941 */ /* 0x000fea0003800000 */
.L_x_0:
[----:B------:R-:W-:Y:S01]  /*0130*/  VOTEU.ANY UP0, P0 ;  /* 0x00000000003f7886 */ /* 0x000fe20000000100 */
[----:B------:R-:W0:Y:S01]  /*0140*/  SHFL.IDX PT, R3, R22, RZ, 0x1f ;  /* 0x00001fff16037589 */ /* 0x000e2200000e0000 */
[----:B------:R-:W-:Y:S01]  /*0150*/  UMOV UR4, 0x80 ;  /* 0x0000008000047882 */ /* 0x000fe20000000000 */
[----:B------:R-:W-:Y:S01]  /*0160*/  UMOV UR7, 0x100 ;  /* 0x0000010000077882 */ /* 0x000fe20000000000 */
[----:B------:R-:W-:Y:S01]  /*0170*/  VOTEU.ANY UP1, P0 ;  /* 0x00000000003f7886 */ /* 0x000fe20000020100 */
[----:B------:R-:W1:Y:S01]  /*0180*/  @UP0 S2UR UR8, SR_CgaCtaId ;  /* 0x00000000000809c3 */ /* 0x000e620000008800 */
[----:B------:R-:W2:Y:S01]  /*0190*/  SHFL.IDX PT, R2, R0, RZ, 0x1f ;  /* 0x00001fff00027589 */ /* 0x000ea200000e0000 */
[----:B------:R-:W-:Y:S01]  /*01a0*/  @UP0 UMOV UR6, 0x400 ;  /* 0x0000040000060882 */ /* 0x000fe20000000000 */
[----:B------:R-:W-:-:S04]  /*01b0*/  @UP0 UIADD3 UR4, -UR4, 0x100000, URZ ;  /* 0x0010000004040890 */ /* 0x000fc8000fffe13f */
[----:B------:R-:W-:Y:S02]  /*01c0*/  @UP0 USHF.L.U32 UR5, UR4, 0xb, URZ ;  /* 0x0000000b04050899 */ /* 0x000fe4000800063f */
[----:B------:R-:W-:Y:S01]  /*01d0*/  @UP0 USHF.L.U32 UR4, UR4, 0x1, URZ ;  /* 0x0000000104040899 */ /* 0x000fe2000800063f */
[----:B------:R-:W-:Y:S01]  /*01e0*/  VOTEU.ANY UP2, P0 ;  /* 0x00000000003f7886 */ /* 0x000fe20000040100 */
[----:B0-----:R-:W-:Y:S01]  /*01f0*/  R2UR UR9, R3 ;  /* 0x00000000030972ca */ /* 0x001fe200000e0000 */
[----:B-1----:R-:W-:Y:S01]  /*0200*/  @UP0 ULEA UR8, UR8, UR6, 0x18 ;  /* 0x0000000608080291 */ /* 0x002fe2000f8ec03f */
[----:B--2---:R-:W-:Y:S01]  /*0210*/  ISETP.NE.AND P1, PT, R2, RZ, PT ;  /* 0x000000ff0200720c */ /* 0x004fe20003f25270 */
[----:B------:R-:W-:-:S04]  /*0220*/  @UP0 UIADD3 UR6, -UR7, 0x100000, URZ ;  /* 0x0010000007060890 */ /* 0x000fc8000fffe13f */
[----:B------:R-:W-:Y:S02]  /*0230*/  @UP0 USHF.L.U32 UR7, UR6, 0xb, URZ ;  /* 0x0000000b06070899 */ /* 0x000fe4000800063f */
[----:B------:R-:W-:-:S04]  /*0240*/  @UP0 USHF.L.U32 UR6, UR6, 0x1, URZ ;  /* 0x0000000106060899 */ /* 0x000fc8000800063f */
[----:B------:R-:W-:Y:S01]  /*0250*/  UISETP.NE.AND UP0, UPT, UR9, URZ, UPT ;  /* 0x0000003f0900728c */ /* 0x000fe2000bf05270 */
[----:B------:R-:W0:Y:S02]  /*0260*/  FENCE.VIEW.ASYNC.S ;  /* 0x00000000000073c6 */ /* 0x000e240000000000 */
[----:B0-----:R0:W1:Y:S05]  /*0270*/  @UP1 SYNCS.EXCH.64 URZ, [UR8+0x34800], UR4 ;  /* 0x03480004083f15b2 */ /* 0x00106a0008000100 */
[----:B------:R0:W2:Y:S01]  /*0280*/  @UP2 SYNCS.EXCH.64 URZ, [UR8+0x34820], UR6 ;  /* 0x03482006083f25b2 */ /* 0x0000a20008000100 */
[----:B------:R-:W-:Y:S05]  /*0290*/  @P1 BRA `(.L_x_2) ;  /* 0x0000000000481947 */ /* 0x000fea0003800000 */
[----:B0-----:R-:W0:Y:S01]  /*02a0*/  S2UR UR5, SR_CgaCtaId ;  /* 0x00000000000579c3 */ /* 0x001e220000008800 */
[----:B------:R-:W-:Y:S01]  /*02b0*/  UMOV UR4, 0x400 ;  /* 0x0000040000047882 */ /* 0x000fe20000000000 */
[----:B------:R-:W-:Y:S01]  /*02c0*/  UMOV UR6, 0x1 ;  /* 0x0000000100067882 */ /* 0x000fe20000000000 */
[----:B------:R-:W-:Y:S01]  /*02d0*/  UMOV UR7, 0x2 ;  /* 0x0000000200077882 */ /* 0x000fe20000000000 */
[----:B------:R-:W-:Y:S01]  /*02e0*/  ELECT P0, URZ, PT ;  /* 0x00000000003f782f */ /* 0x000fe20003800000 */
[----:B0-----:R-:W-:Y:S02]  /*02f0*/  ULEA UR8, UR5, UR4, 0x18 ;  /* 0x0000000405087291 */ /* 0x001fe4000f8ec03f */
[----:B------:R-:W-:-:S04]  /*0300*/  UIADD3 UR4, -UR6, 0x100000, URZ ;  /* 0x0010000006047890 */ /* 0x000fc8000fffe13f */
[----:B------:R-:W-:Y:S02]  /*0310*/  USHF.L.U32 UR5, UR4, 0xb, URZ ;  /* 0x0000000b04057899 */ /* 0x000fe4000800063f */
[----:B------:R-:W-:Y:S02]  /*0320*/  USHF.L.U32 UR4, UR4, 0x1, URZ ;  /* 0x0000000104047899 */ /* 0x000fe4000800063f */
[----:B------:R-:W-:-:S04]  /*0330*/  UIADD3 UR6, -UR7, 0x100000, URZ ;  /* 0x0010000007067890 */ /* 0x000fc8000fffe13f */
[----:B------:R-:W-:Y:S02]  /*0340*/  USHF.L.U32 UR7, UR6, 0xb, URZ ;  /* 0x0000000b06077899 */ /* 0x000fe4000800063f */
[----:B------:R-:W-:Y:S01]  /*0350*/  USHF.L.U32 UR6, UR6, 0x1, URZ ;  /* 0x0000000106067899 */ /* 0x000fe2000800063f */
[----:B------:R-:W0:Y:S03]  /*0360*/  FENCE.VIEW.ASYNC.S ;  /* 0x00000000000073c6 */ /* 0x000e260000000000 */
[----:B0-----:R3:W4:Y:S08]  /*0370*/  SYNCS.EXCH.64 URZ, [UR8+0x34830], UR4 ;  /* 0x03483004083f75b2 */ /* 0x0017300008000100 */
[----:B------:R3:W0:Y:S01]  /*0380*/  SYNCS.EXCH.64 URZ, [UR8+0x34840], UR6 ;  /* 0x03484006083f75b2 */ /* 0x0006220008000100 */
[----:B------:R3:W0:Y:S01]  /*0390*/  SYNCS.EXCH.64 URZ, [UR8+0x34838], UR4 ;  /* 0x03483804083f75b2 */ /* 0x0006220008000100 */
[----:B------:R3:W0:Y:S02]  /*03a0*/  SYNCS.EXCH.64 URZ, [UR8+0x34848], UR6 ;  /* 0x03484806083f75b2 */ /* 0x0006240008000100 */
[----:B---3--:R-:W-:Y:S01]  /*03b0*/  NOP ;  /* 0x0000000000007918 */ /* 0x008fe20000000000 */
.L_x_2:
[----:B------:R-:W3:Y:S01]  /*03c0*/  SHFL.IDX PT, R2, R0, RZ, 0x1f ;  /* 0x00001fff00027589 */ /* 0x000ee200000e0000 */
[----:B------:R-:W-:Y:S01]  /*03d0*/  NOP ;  /* 0x0000000000007918 */ /* 0x000fe20000000000 */
[----:B---3--:R-:W-:-:S13]  /*03e0*/  ISETP.NE.AND P0, PT, R2, RZ, PT ;  /* 0x000000ff0200720c */ /* 0x008fda0003f05270 */
        /* <DEDUP_REMOVED lines=14> */
[----:B0-----:R3:W0:Y:S08]  /*04d0*/  SYNCS.EXCH.64 URZ, [UR8+0x34850], UR4 ;  /* 0x03485004083f75b2 */ /* 0x0016300008000100 */
[----:B------:R3:W0:Y:S01]  /*04e0*/  SYNCS.EXCH.64 URZ, [UR8+0x34860], UR6 ;  /* 0x03486006083f75b2 */ /* 0x0006220008000100 */
[----:B------:R3:W0:Y:S01]  /*04f0*/  SYNCS.EXCH.64 URZ, [UR8+0x34858], UR4 ;  /* 0x03485804083f75b2 */ /* 0x0006220008000100 */
[----:B------:R3:W0:Y:S02]  /*0500*/  SYNCS.EXCH.64 URZ, [UR8+0x34868], UR6 ;  /* 0x03486806083f75b2 */ /* 0x0006240008000100 */
[----:B---3--:R-:W-:Y:S01]  /*0510*/  NOP ;  /* 0x0000000000007918 */ /* 0x008fe20000000000 */
.L_x_3:
[----:B------:R-:W3:Y:S01]  /*0520*/  SHFL.IDX PT, R2, R0, RZ, 0x1f ;  /* 0x00001fff00027589 */ /* 0x000ee200000e0000 */
[----:B------:R-:W-:Y:S01]  /*0530*/  NOP ;  /* 0x0000000000007918 */ /* 0x000fe20000000000 */
[----:B---3--:R-:W-:-:S13]  /*0540*/  ISETP.NE.AND P0, PT, R2, RZ, PT ;  /* 0x000000ff0200720c */ /* 0x008fda0003f05270 */
[----:B------:R-:W-:Y:S05]  /*0550*/  @P0 BRA `(.L_x_4) ;  /* 0x0000000000380947 */ /* 0x000fea0003800000 */
[----:B0-----:R-:W0:Y:S01]  /*0560*/  S2UR UR5, SR_CgaCtaId ;  /* 0x00000000000579c3 */ /* 0x001e220000008800 */
[----:B------:R-:W-:Y:S01]  /*0570*/  UMOV UR4, 0x400 ;  /* 0x0000040000047882 */ /* 0x000fe20000000000 */
[----:B------:R-:W-:Y:S01]  /*0580*/  UMOV UR7, 0x1 ;  /* 0x0000000100077882 */ /* 0x000fe20000000000 */
[----:B------:R-:W-:Y:S01]  /*0590*/  ELECT P0, URZ, PT ;  /* 0x00000000003f782f */ /* 0x000fe20003800000 */
[----:B0-----:R-:W-:Y:S02]  /*05a0*/  ULEA UR6, UR5, UR4, 0x18 ;  /* 0x0000000405067291 */ /* 0x001fe4000f8ec03f */
[----:B------:R-:W-:-:S04]  /*05b0*/  UIADD3 UR4, -UR7, 0x100000, URZ ;  /* 0x0010000007047890 */ /* 0x000fc8000fffe13f */
[----:B------:R-:W-:Y:S02]  /*05c0*/  USHF.L.U32 UR5, UR4, 0xb, URZ ;  /* 0x0000000b04057899 */ /* 0x000fe4000800063f */
[----:B------:R-:W-:Y:S01]  /*05d0*/  USHF.L.U32 UR4, UR4, 0x1, URZ ;  /* 0x0000000104047899 */ /* 0x000fe2000800063f */
[----:B------:R-:W0:Y:S11]  /*05e0*/  FENCE.VIEW.ASYNC.S ;  /* 0x00000000000073c6 */ /* 0x000e360000000000 */
[----:B0-----:R3:W0:Y:S01]  /*05f0*/  SYNCS.EXCH.64 URZ, [UR6+0x34870], UR4 ;  /* 0x03487004063f75b2 */ /* 0x0016220008000100 */
[----:B------:R3:W0:Y:S01]  /*0600*/  SYNCS.EXCH.64 URZ, [UR6+0x34880], UR4 ;  /* 0x03488004063f75b2 */ /* 0x0006220008000100 */
[----:B------:R3:W0:Y:S01]  /*0610*/  SYNCS.EXCH.64 URZ, [UR6+0x34878], UR4 ;  /* 0x03487804063f75b2 */ /* 0x0006220008000100 */
[----:B------:R3:W0:Y:S02]  /*0620*/  SYNCS.EXCH.64 URZ, [UR6+0x34888], UR4 ;  /* 0x03488804063f75b2 */ /* 0x0006240008000100 */
[----:B---3--:R-:W-:Y:S01]  /*0630*/  NOP ;  /* 0x0000000000007918 */ /* 0x008fe20000000000 */
.L_x_4:
        /* <DEDUP_REMOVED lines=22> */
.L_x_5:
        /* <DEDUP_REMOVED lines=22> */
.L_x_6:
[----:B0-----:R-:W-:Y:S01]  /*0900*/  UMOV UR4, 0x1 ;  /* 0x0000000100047882 */ /* 0x001fe20000000000 */
[----:B------:R-:W-:Y:S01]  /*0910*/  PLOP3.LUT P0, PT, PT, PT, UP0, 0x80, 0x0 ;  /* 0x000000000000781c */ /* 0x000fe20003f0f008 */
[----:B------:R-:W-:Y:S01]  /*0920*/  USEL UR4, UR4, 0x2, !UP0 ;  /* 0x0000000204047887 */ /* 0x000fe2000c000000 */
[----:B------:R-:W-:Y:S01]  /*0930*/  NOP ;  /* 0x0000000000007918 */ /* 0x000fe20000000000 */
[----:B------:R-:W-:Y:S04]  /*0940*/  BSSY B6, `(.L_x_7) ;  /* 0x0001198000067945 */ /* 0x000fe80003800000 */
[----:B------:R-:W-:-:S05]  /*0950*/  IMAD.U32 R2, RZ, RZ, UR4 ;  /* 0x00000004ff027e24 */ /* 0x000fca000f8e00ff */
[----:B------:R0:W-:Y:S01]  /*0960*/  STL [R1+0xc], R2 ;  /* 0x00000c0201007387 */ /* 0x0001e20000100800 */
[----:B-12-4-:R-:W-:Y:S06]  /*0970*/  BAR.SYNC.DEFER_BLOCKING 0x0 ;  /* 0x0000000000007b1d */ /* 0x016fec0000010000 */
[----:B------:R-:W-:Y:S05]  /*0980*/  @!P0 BRA `(.L_x_8) ;  /* 0x000000dc00848947 */ /* 0x000fea0003800000 */
.L_x_9:
[----:B------:R-:W-:-:S08]  /*0990*/  NOP ;  /* 0x0000000000007918 */ /* 0x000fd00000000000 */
[----:B------:R-:W1:Y:S02]  /*09a0*/  USETMAXREG.TRY_ALLOC.CTAPOOL UP0, 0xf0 ;  /* 0x000000f0000079c8 */ /* 0x000e640008000600 */
[----:B-1----:R-:W-:-:S13]  /*09b0*/  PLOP3.LUT P0, PT, PT, PT, UP0, 0x80, 0x0 ;  /* 0x000000000000781c */ /* 0x002fda0003f0f008 */
[----:B------:R-:W-:Y:S05]  /*09c0*/  @!P0 BRA `(.L_x_9) ;  /* 0xfffffffc00f08947 */ /* 0x000fea000383ffff */
[----:B------:R-:W1:Y:S01]  /*09d0*/  S2R R6, SR_TID.X ;  /* 0x0000000000067919 */ /* 0x000e620000002100 */
[----:B------:R-:W2:Y:S01]  /*09e0*/  S2UR UR6, SR_CTAID.Y ;  /* 0x00000000000679c3 */ /* 0x000ea20000002600 */
[----:B------:R-:W-:Y:S02]  /*09f0*/  ULDC UR7, c[0x0][0xc50] ;  /* 0x0003140000077ab9 */ /* 0x000fe40000000800 */
[----:B------:R-:W-:-:S05]  /*0a00*/  UISETP.NE.AND UP0, UPT, UR7, 0x1, UPT ;  /* 0x000000010700788c */ /* 0x000fca000bf05270 */
[----:B------:R-:W3:Y:S06]  /*0a10*/  S2UR UR8, SR_CTAID.Z ;  /* 0x00000000000879c3 */ /* 0x000eec0000002700 */
[----:B------:R-:W-:Y:S01]  /*0a20*/  @UP0 ULDC UR4, c[0x0][0xc54] ;  /* 0x0003150000040ab9 */ /* 0x000fe20000000800 */
[----:B------:R-:W-:Y:S01]  /*0a30*/  @UP0 ULDC UR9, c[0x0][0xc58] ;  /* 0x0003160000090ab9 */ /* 0x000fe20000000800 */
[----:B--2---:R-:W-:Y:S02]  /*0a40*/  UIMAD.WIDE.U32 UR4, UR6, UR4, URZ ;  /* 0x00000004060472a5 */ /* 0x004fe4000f8e003f */
[----:B------:R-:W-:-:S02]  /*0a50*/  UMOV UR10, UR6 ;  /* 0x00000006000a7c82 */ /* 0x000fc40008000000 */
[----:B------:R-:W-:Y:S01]  /*0a60*/  @UP0 USHF.R.U32.HI UR10, URZ, UR9, UR5 ;  /* 0x000000093f0a0299 */ /* 0x000fe20008011605 */
[----:B-1----:R-:W-:-:S03]  /*0a70*/  LOP3.LUT R0, R6, 0xffffff80, RZ, 0xc0, !PT ;  /* 0xffffff8006007812 */ /* 0x002fc600078ec0ff */
[----:B------:R-:W-:Y:S02]  /*0a80*/  UIADD3 UR4, -UR10, URZ, URZ ;  /* 0x0000003f0a047290 */ /* 0x000fe4000fffe13f */
[----:B------:R-:W-:Y:S01]  /*0a90*/  IMAD.U32 R19, RZ, RZ, UR10 ;  /* 0x0000000aff137e24 */ /* 0x000fe2000f8e00ff */
[----:B------:R-:W-:Y:S06]  /*0aa0*/  BAR.ARV 0x8, 0x180 ;  /* 0x0206000000007b1d */ /* 0x000fec0000002000 */
[----:B------:R-:W-:Y:S01]  /*0ab0*/  ISETP.NE.AND P0, PT, R0, 0x80, PT ;  /* 0x000000800000780c */ /* 0x000fe20003f05270 */
[----:B------:R-:W-:-:S12]  /*0ac0*/  UIMAD UR7, UR7, UR4, UR6 ;  /* 0x00000004070772a4 */ /* 0x000fd8000f8e0206 */
[----:B------:R-:W-:Y:S06]  /*0ad0*/  @!P0 BAR.ARV 0x9, 0x100 ;  /* 0x0244000000008b1d */ /* 0x000fec0000002000 */
[----:B---3--:R-:W-:-:S13]  /*0ae0*/  ISETP.LE.AND P0, PT, RZ, UR8, PT ;  /* 0x00000008ff007c0c */ /* 0x008fda000bf03270 */
[----:B------:R-:W-:Y:S05]  /*0af0*/  @!P0 BRA `(.L_x_10) ;  /* 0x0000011400f08947 */ /* 0x000fea0003800000 */
[----:B------:R-:W-:Y:S01]  /*0b00*/  ULDC.64 UR4, c[0x0][0x418] ;  /* 0x0001060000047ab9 */ /* 0x000fe20000000a00 */
[----:B------:R-:W-:Y:S01]  /*0b10*/  ULDC UR37, c[0x0][0x424] ;  /* 0x0001090000257ab9 */ /* 0x000fe20000000800 */
[----:B------:R-:W-:Y:S02]  /*0b20*/  UISETP.NE.U32.AND UP0, UPT, UR4, URZ, UPT ;  /* 0x0000003f0400728c */ /* 0x000fe4000bf05070 */
[----:B------:R-:W-:Y:S02]  /*0b30*/  ULOP3.LUT UR9, UR7, 0xffff, URZ, 0xc0, !UPT ;  /* 0x0000ffff07097892 */ /* 0x000fe4000f8ec03f */
[----:B------:R-:W-:Y:S01]  /*0b40*/  UISETP.NE.AND.EX UP0, UPT, UR5, URZ, UPT, UP0 ;  /* 0x0000003f0500728c */ /* 0x000fe2000bf05300 */
[----:B------:R-:W-:-:S03]  /*0b50*/  ULDC UR4, c[0x0][0x2f0] ;  /* 0x0000bc0000047ab9 */ /* 0x000fc60000000800 */
[----:B------:R-:W-:-:S04]  /*0b60*/  USEL UR37, UR37, 0x1, UP0 ;  /* 0x0000000125257887 */ /* 0x000fc80008000000 */
[----:B------:R-:W-:-:S04]  /*0b70*/  UIMAD UR37, UR37, UR4, URZ ;  /* 0x00000004252572a4 */ /* 0x000fc8000f8e023f */
[----:B------:R-:W-:Y:S02]  /*0b80*/  UISETP.GE.AND UP0, UPT, UR37, 0x1, UPT ;  /* 0x000000012500788c */ /* 0x000fe4000bf06270 */
[----:B------:R-:W-:-:S04]  /*0b90*/  UIADD3 UR4, UR37, 0xaf, URZ ;  /* 0x000000af25047890 */ /* 0x000fc8000fffe03f */
[----:B------:R-:W-:Y:S01]  /*0ba0*/  PLOP3.LUT P0, PT, PT, PT, UP0, 0x80, 0x0 ;  /* 0x000000000000781c */ /* 0x000fe20003f0f008 */
[----:B------:R-:W-:-:S04]  /*0bb0*/  UIMAD.WIDE UR4, UR4, 0x2e8ba2e9, URZ ;  /* 0x2e8ba2e9040478a5 */ /* 0x000fc8000f8e023f */
[----:B------:R-:W-:-:S03]  /*0bc0*/  USHF.R.U32.HI UR6, URZ, 0x1f, UR5 ;  /* 0x0000001f3f067899 */ /* 0x000fc60008011605 */
[----:B------:R-:W-:Y:S01]  /*0bd0*/  UMOV UR4, URZ ;  /* 0x0000003f00047c82 */ /* 0x000fe20008000000 */
[----:B------:R-:W-:-:S04]  /*0be0*/  ULEA.HI.SX32 UR6, UR5, UR6, 0x1b ;  /* 0x0000000605067291 */ /* 0x000fc8000f8fda3f */
[----:B------:R-:W-:Y:S08]  /*0bf0*/  @!P0 BRA `(.L_x_11) ;  /* 0x0000000000908947 */ /* 0x000ff00003800000 */
[----:B------:R-:W-:Y:S01]  /*0c00*/  USHF.R.U32.HI UR7, URZ, 0x10, UR7 ;  /* 0x000000103f077899 */ /* 0x000fe20008011607 */
[----:B------:R-:W-:-:S03]  /*0c10*/  UMOV UR4, URZ ;  /* 0x0000003f00047c82 */ /* 0x000fc60008000000 */
[----:B------:R-:W-:-:S11]  /*0c20*/  UISETP.NE.AND UP0, UPT, UR7, URZ, UPT ;  /* 0x0000003f0700728c */ /* 0x000fd6000bf05270 */
[----:B------:R-:W-:Y:S02]  /*0c30*/  @!UP0 ULDC UR7, c[0x0][0x9f0] ;  /* 0x00027c0000078ab9 */ /* 0x000fe40000000800 */
[----:B------:R-:W-:Y:S01]  /*0c40*/  IMAD.U32 R3, RZ, RZ, UR7 ;  /* 0x00000007ff037e24 */ /* 0x000fe2000f8e00ff */
[----:B------:R-:W-:-:S04]  /*0c50*/  UIADD3 UR8, UR6, -0x1, UR7 ;  /* 0xffffffff06087890 */ /* 0x000fc8000fffe007 */
[-C--:B------:R-:W-:Y:S02]  /*0c60*/  IABS R0, R3.reuse ;  /* 0x0000000300007213 */ /* 0x080fe40000000000 */
[----:B------:R-:W-:Y:S01]  /*0c70*/  IMAD.U32 R4, RZ, RZ, UR8 ;  /* 0x00000008ff047e24 */ /* 0x000fe2000f8e00ff */
[----:B------:R-:W-:Y:S01]  /*0c80*/  IABS R5, R3 ;  /* 0x0000000300057213 */ /* 0x000fe20000000000 */
[----:B------:R-:W-:Y:S01]  /*0c90*/  ULOP3.LUT UR8, UR8, UR7, URZ, 0x3c, !UPT ;  /* 0x0000000708087292 */ /* 0x000fe2000f8e3c3f */
[----:B------:R-:W-:Y:S02]  /*0ca0*/  R2UR UR12, R0 ;  /* 0x00000000000c72ca */ /* 0x000fe400000e0000 */
[----:B------:R-:W-:-:S05]  /*0cb0*/  IABS R4, R4 ;  /* 0x0000000400047213 */ /* 0x000fca0000000000 */
[----:B------:R-:W-:-:S05]  /*0cc0*/  IMAD.MOV.U32 R3, RZ, RZ, R4 ;  /* 0x000000ffff037224 */ /* 0x000fca00078e0004 */
[----:B------:R-:W-:Y:S01]  /*0cd0*/  R2UR UR11, R3 ;  /* 0x00000000030b72ca */ /* 0x000fe200000e0000 */
[----:B------:R-:W1:Y:S08]  /*0ce0*/  I2F.RP R0, UR12 ;  /* 0x0000000c00007d06 */ /* 0x000e700008209400 */
[----:B-1----:R-:W0:Y:S02]  /*0cf0*/  MUFU.RCP R0, R0 ;  /* 0x0000000000007308 */ /* 0x002e240000001000 */
[----:B0-----:R-:W-:Y:S01]  /*0d00*/  IADD3 R2, R0, 0xffffffe, RZ ;  /* 0x0ffffffe00027810 */ /* 0x001fe20007ffe0ff */
[----:B------:R-:W-:-:S05]  /*0d10*/  IMAD.MOV R0, RZ, RZ, -R5 ;  /* 0x000000ffff007224 */ /* 0x000fca00078e0a05 */
[----:B------:R-:W0:Y:S02]  /*0d20*/  F2I.FTZ.U32.TRUNC.NTZ R2, R2 ;  /* 0x0000000200027305 */ /* 0x000e24000021f000 */
[----:B0-----:R-:W-:-:S13]  /*0d30*/  R2UR UR5, R2 ;  /* 0x00000000020572ca */ /* 0x001fda00000e0000 */
[----:B------:R-:W-:-:S04]  /*0d40*/  UIADD3 UR10, URZ, -UR5, URZ ;  /* 0x800000053f0a7290 */ /* 0x000fc8000fffe03f */
[----:B------:R-:W-:-:S04]  /*0d50*/  UIMAD UR10, UR10, UR12, URZ ;  /* 0x0000000c0a0a72a4 */ /* 0x000fc8000f8e023f */
[----:B------:R-:W-:-:S03]  /*0d60*/  UIMAD.WIDE.U32 UR4, UR5, UR10, UR4 ;  /* 0x0000000a050472a5 */ /* 0x000fc6000f8e0004 */
[----:B------:R-:W-:Y:S01]  /*0d70*/  R2UR UR10, R0 ;  /* 0x00000000000a72ca */ /* 0x000fe200000e0000 */
[----:B------:R-:W-:-:S12]  /*0d80*/  UIMAD.WIDE.U32 UR4, UR5, UR11, URZ ;  /* 0x0000000b050472a5 */ /* 0x000fd8000f8e003f */
[----:B------:R-:W-:-:S04]  /*0d90*/  UIMAD UR4, UR5, UR10, UR11 ;  /* 0x0000000a050472a4 */ /* 0x000fc8000f8e020b */
[----:B------:R-:W-:-:S11]  /*0da0*/  UISETP.GT.U32.AND UP1, UPT, UR12, UR4, UPT ;  /* 0x000000040c00728c */ /* 0x000fd6000bf24070 */
[----:B------:R-:W-:Y:S02]  /*0db0*/  @!UP1 UIADD3 UR4, UR4, -UR12, URZ ;  /* 0x8000000c04049290 */ /* 0x000fe4000fffe03f */
[----:B------:R-:W-:Y:S02]  /*0dc0*/  @!UP1 UIADD3 UR5, UR5, 0x1, URZ ;  /* 0x0000000105059890 */ /* 0x000fe4000fffe03f */
[----:B------:R-:W-:Y:S02]  /*0dd0*/  UISETP.GE.U32.AND UP0, UPT, UR4, UR12, UPT ;  /* 0x0000000c0400728c */ /* 0x000fe4000bf06070 */
[----:B------:R-:W-:-:S09]  /*0de0*/  UISETP.GE.AND UP1, UPT, UR8, URZ, UPT ;  /* 0x0000003f0800728c */ /* 0x000fd2000bf26270 */
[----:B------:R-:W-:Y:S02]  /*0df0*/  @UP0 UIADD3 UR5, UR5, 0x1, URZ ;  /* 0x0000000105050890 */ /* 0x000fe4000fffe03f */
[----:B------:R-:W-:-:S05]  /*0e00*/  UISETP.NE.AND UP0, UPT, UR7, URZ, UPT ;  /* 0x0000003f0700728c */ /* 0x000fca000bf05270 */
[----:B------:R-:W-:Y:S02]  /*0e10*/  UMOV UR4, UR5 ;  /* 0x0000000500047c82 */ /* 0x000fe40008000000 */
[----:B------:R-:W-:-:S04]  /*0e20*/  @!UP1 UIADD3 UR4, -UR4, URZ, URZ ;  /* 0x0000003f04049290 */ /* 0x000fc8000fffe13f */
[----:B------:R-:W-:-:S12]  /*0e30*/  @!UP0 ULOP3.LUT UR4, URZ, UR7, URZ, 0x33, !UPT ;  /* 0x000000073f048292 */ /* 0x000fd8000f8e333f */
.L_x_11:
[----:B------:R-:W-:Y:S01]  /*0e40*/  UIMAD UR5, UR9, UR4, URZ ;  /* 0x00000004090572a4 */ /* 0x000fe2000f8e023f */
[----:B------:R-:W-:Y:S01]  /*0e50*/  IMAD.U32 R0, RZ, RZ, UR6 ;  /* 0x00000006ff007e24 */ /* 0x000fe2000f8e00ff */
[----:B------:R-:W-:Y:S01]  /*0e60*/  MOV R3, UR4 ;  /* 0x0000000400037c02 */ /* 0x000fe20008000f00 */
[----:B------:R-:W-:Y:S01]  /*0e70*/  VIADD R23, R6, 0xffffff80 ;  /* 0xffffff8006177836 */ /* 0x000fe20000000000 */
[----:B------:R-:W-:Y:S01]  /*0e80*/  PLOP3.LUT P0, PT, PT, PT, PT, 0x80, 0x0 ;  /* 0x000000000000781c */ /* 0x000fe20003f0f070 */
[----:B------:R-:W-:Y:S01]  /*0e90*/  IMAD.MOV.U32 R16, RZ, RZ, RZ ;  /* 0x000000ffff107224 */ /* 0x000fe200078e00ff */
[----:B------:R-:W-:Y:S01]  /*0ea0*/  VIADDMNMX R0, R3, UR5, R0, PT ;  /* 0x0000000503007c46 */ /* 0x000fe2000b800100 */
[----:B------:R-:W-:Y:S01]  /*0eb0*/  IMAD.U32 R17, RZ, RZ, UR5 ;  /* 0x00000005ff117e24 */ /* 0x000fe2000f8e00ff */
[----:B------:R-:W-:Y:S02]  /*0ec0*/  CS2R R86, SRZ ;  /* 0x0000000000567805 */ /* 0x000fe4000001ff00 */
[----:B------:R-:W-:-:S02]  /*0ed0*/  CS2R R60, SRZ ;  /* 0x00000000003c7805 */ /* 0x000fc4000001ff00 */
[----:B------:R-:W-:Y:S01]  /*0ee0*/  R2UR UR36, R0 ;  /* 0x00000000002472ca */ /* 0x000fe200000e0000 */
[----:B------:R-:W-:Y:S01]  /*0ef0*/  IMAD.MOV.U32 R0, RZ, RZ, RZ ;  /* 0x000000ffff007224 */ /* 0x000fe200078e00ff */
[----:B------:R-:W-:Y:S02]  /*0f00*/  CS2R R54, SRZ ;  /* 0x0000000000367805 */ /* 0x000fe4000001ff00 */
[----:B------:R-:W-:Y:S02]  /*0f10*/  CS2R R48, SRZ ;  /* 0x0000000000307805 */ /* 0x000fe4000001ff00 */
[----:B------:R-:W-:Y:S02]  /*0f20*/  CS2R R42, SRZ ;  /* 0x00000000002a7805 */ /* 0x000fe4000001ff00 */
[----:B------:R-:W-:Y:S02]  /*0f30*/  CS2R R24, SRZ ;  /* 0x0000000000187805 */ /* 0x000fe4000001ff00 */
[----:B------:R-:W-:-:S02]  /*0f40*/  CS2R R26, SRZ ;  /* 0x00000000001a7805 */ /* 0x000fc4000001ff00 */
[----:B------:R-:W-:Y:S02]  /*0f50*/  CS2R R12, SRZ ;  /* 0x00000000000c7805 */ /* 0x000fe4000001ff00 */
[----:B------:R-:W-:Y:S02]  /*0f60*/  CS2R R14, SRZ ;  /* 0x00000000000e7805 */ /* 0x000fe4000001ff00 */
[----:B------:R-:W-:Y:S02]  /*0f70*/  CS2R R6, SRZ ;  /* 0x0000000000067805 */ /* 0x000fe4000001ff00 */
[----:B------:R-:W-:Y:S02]  /*0f80*/  CS2R R8, SRZ ;  /* 0x0000000000087805 */ /* 0x000fe4000001ff00 */
[----:B------:R-:W-:Y:S02]  /*0f90*/  CS2R R4, SRZ ;  /* 0x0000000000047805 */ /* 0x000fe4000001ff00 */
[----:B------:R-:W-:Y:S01]  /*0fa0*/  CS2R R50, SRZ ;  /* 0x0000000000327805 */ /* 0x000fe2000001ff00 */
[----:B------:R-:W-:Y:S01]  /*0fb0*/  UISETP.GT.AND UP0, UPT, UR36, UR5, UPT ;  /* 0x000000052400728c */ /* 0x000fe2000bf04270 */
[----:B0-----:R-:W-:-:S02]  /*0fc0*/  CS2R R2, SRZ ;  /* 0x0000000000027805 */ /* 0x001fc4000001ff00 */
[----:B------:R-:W-:Y:S02]  /*0fd0*/  CS2R R38, SRZ ;  /* 0x0000000000267805 */ /* 0x000fe4000001ff00 */
[----:B------:R-:W-:Y:S02]  /*0fe0*/  CS2R R96, SRZ ;  /* 0x0000000000607805 */ /* 0x000fe4000001ff00 */
[----:B------:R-:W-:Y:S02]  /*0ff0*/  CS2R R46, SRZ ;  /* 0x00000000002e7805 */ /* 0x000fe4000001ff00 */
[----:B------:R-:W-:Y:S02]  /*1000*/  CS2R R44, SRZ ;  /* 0x00000000002c7805 */ /* 0x000fe4000001ff00 */
[----:B------:R-:W-:Y:S02]  /*1010*/  PLOP3.LUT P1, PT, PT, PT, UP0, 0x80, 0x0 ;  /* 0x000000000000781c */ /* 0x000fe40003f2f008 */
[----:B------:R-:W-:-:S02]  /*1020*/  CS2R R34, SRZ ;  /* 0x0000000000227805 */ /* 0x000fc4000001ff00 */
[----:B------:R-:W-:Y:S02]  /*1030*/  CS2R R28, SRZ ;  /* 0x00000000001c7805 */ /* 0x000fe4000001ff00 */
        /* <DEDUP_REMOVED lines=10> */
[----:B------:R-:W-:-:S02]  /*10e0*/  CS2R R52, SRZ ;  /* 0x0000000000347805 */ /* 0x000fc4000001ff00 */
[----:B------:R-:W-:Y:S01]  /*10f0*/  CS2R R88, SRZ ;  /* 0x0000000000587805 */ /* 0x000fe2000001ff00 */
[----:B------:R-:W-:Y:S06]  /*1100*/  @!P1 BRA `(.L_x_12) ;  /* 0x000000bc00489947 */ /* 0x000fec0003800000 */
[----:B------:R-:W-:Y:S01]  /*1110*/  SHF.R.S32.HI R0, RZ, 0x1f, R23 ;  /* 0x0000001fff007819 */ /* 0x000fe20000011417 */
[----:B------:R-:W0:Y:S01]  /*1120*/  S2UR UR6, SR_CgaCtaId ;  /* 0x00000000000679c3 */ /* 0x000e220000008800 */
[----:B------:R-:W-:Y:S02]  /*1130*/  UMOV UR5, 0x400 ;  /* 0x0000040000057882 */ /* 0x000fe40000000000 */
[----:B------:R-:W-:-:S04]  /*1140*/  LEA.HI R80, R0, R23, RZ, 0x7 ;  /* 0x0000001700507211 */ /* 0x000fc800078f38ff */
[----:B------:R-:W-:-:S06]  /*1150*/  SHF.R.S32.HI R0, RZ, 0x7, R80 ;  /* 0x00000007ff007819 */ /* 0x000fcc0000011450 */
[----:B------:R-:W1:Y:S01]  /*1160*/  SHFL.IDX PT, R0, R0, RZ, 0x1f ;  /* 0x00001fff00007589 */ /* 0x000e6200000e0000 */
[----:B0-----:R-:W-:-:S04]  /*1170*/  ULEA UR8, UR6, UR5, 0x18 ;  /* 0x0000000506087291 */ /* 0x001fc8000f8ec03f */
[----:B------:R-:W-:Y:S02]  /*1180*/  UIADD3 UR5, UR8, 0x16400, URZ ;  /* 0x0001640008057890 */ /* 0x000fe4000fffe03f */
[----:B------:R-:W-:Y:S02]  /*1190*/  IMAD.U32 R16, RZ, RZ, UR8 ;  /* 0x00000008ff107e24 */ /* 0x000fe4000f8e00ff */
[----:B------:R-:W-:Y:S01]  /*11a0*/  ULOP3.LUT UP0, URZ, UR5, 0x9f, URZ, 0xc0, !UPT ;  /* 0x0000009f053f7892 */ /* 0x000fe2000f80c03f */
[----:B-1----:R-:W-:-:S05]  /*11b0*/  R2UR UR7, R0 ;  /* 0x00000000000772ca */ /* 0x002fca00000e0000 */
[----:B------:R-:W-:-:S08]  /*11c0*/  PLOP3.LUT P0, PT, PT, PT, UP0, 0x80, 0x0 ;  /* 0x000000000000781c */ /* 0x000fd00003f0f008 */
[----:B------:R-:W-:Y:S02]  /*11d0*/  ULEA.HI UR4, UR7, UR7, URZ, 0x1 ;  /* 0x0000000707047291 */ /* 0x000fe4000f8f083f */
[----:B------:R-:W-:Y:S02]  /*11e0*/  MOV R18, UR7 ;  /* 0x0000000700127c02 */ /* 0x000fe40008000f00 */
[----:B------:R-:W-:-:S04]  /*11f0*/  ULOP3.LUT UR4, UR4, 0x1e, URZ, 0xc0, !UPT ;  /* 0x0000001e04047892 */ /* 0x000fc8000f8ec03f */
[----:B------:R-:W-:-:S04]  /*1200*/  UIADD3 UR4, UR7, -UR4, URZ ;  /* 0x8000000407047290 */ /* 0x000fc8000fffe03f */
[----:B------:R-:W-:-:S04]  /*1210*/  ULEA UR4, UR4, UR5, 0xd ;  /* 0x0000000504047291 */ /* 0x000fc8000f8e683f */
[----:B------:R-:W-:-:S04]  /*1220*/  USHF.R.U32.HI UR4, URZ, 0x4, UR4 ;  /* 0x000000043f047899 */ /* 0x000fc80008011604 */
[----:B------:R-:W-:Y:S01]  /*1230*/  ULOP3.LUT UR38, UR4, 0x3fff, URZ, 0xc0, !UPT ;  /* 0x00003fff04267892 */ /* 0x000fe2000f8ec03f */
[----:B------:R-:W-:Y:S11]  /*1240*/  @!P0 BRA `(.L_x_13) ;  /* 0x0000000000408947 */ /* 0x000ff60003800000 */
[----:B------:R-:W-:Y:S01]  /*1250*/  MOV R0, 0x0 ;  /* 0x0000000000007802 */ /* 0x000fe20000000f00 */
[----:B------:R-:W-:Y:S01]  /*1260*/  ULDC.64 UR4, c[0x4][0xa0] ;  /* 0x0100280000047ab9 */ /* 0x000fe20000000a00 */
[----:B------:R-:W-:Y:S01]  /*1270*/  ULDC.64 UR6, c[0x4][0x40] ;  /* 0x0100100000067ab9 */ /* 0x000fe20000000a00 */
[----:B------:R-:W-:Y:S01]  /*1280*/  IMAD.U32 R4, RZ, RZ, UR4 ;  /* 0x00000004ff047e24 */ /* 0x000fe2000f8e00ff */
[----:B------:R0:W1:Y:S01]  /*1290*/  LDC.64 R2, c[0x4][R0] ;  /* 0x0100000000027b82 */ /* 0x0000620000000a00 */
[----:B------:R-:W-:Y:S01]  /*12a0*/  IMAD.U32 R5, RZ, RZ, UR5 ;  /* 0x00000005ff057e24 */ /* 0x000fe2000f8e00ff */
[----:B------:R-:W-:Y:S01]  /*12b0*/  ULDC.64 UR4, c[0x4][0xa8] ;  /* 0x01002a0000047ab9 */ /* 0x000fe20000000a00 */
[----:B------:R-:W-:Y:S01]  /*12c0*/  IMAD.U32 R10, RZ, RZ, UR6 ;  /* 0x00000006ff0a7e24 */ /* 0x000fe2000f8e00ff */
[----:B------:R-:W-:Y:S01]  /*12d0*/  MOV R7, UR5 ;  /* 0x0000000500077c02 */ /* 0x000fe20008000f00 */
[----:B------:R-:W-:Y:S01]  /*12e0*/  IMAD.U32 R6, RZ, RZ, UR4 ;  /* 0x00000004ff067e24 */ /* 0x000fe2000f8e00ff */
[----:B------:R-:W-:Y:S01]  /*12f0*/  MOV R13, RZ ;  /* 0x000000ff000d7202 */ /* 0x000fe20000000f00 */
[----:B------:R-:W-:-:S02]  /*1300*/  IMAD.U32 R11, RZ, RZ, UR7 ;  /* 0x00000007ff0b7e24 */ /* 0x000fc4000f8e00ff */
[----:B------:R-:W-:Y:S02]  /*1310*/  IMAD.MOV.U32 R8, RZ, RZ, 0x70 ;  /* 0x00000070ff087424 */ /* 0x000fe400078e00ff */
[----:B0-----:R-:W-:-:S07]  /*1320*/  IMAD.MOV.U32 R12, RZ, RZ, 0x1 ;  /* 0x00000001ff0c7424 */ /* 0x001fce00078e00ff */
[----:B------:R-:W-:-:S07]  /*1330*/  LEPC R20, `(.L_x_13) ;  /* 0x000000001014794e */ /* 0x000fce0000000000 */
[----:B-1----:R-:W-:Y:S05]  /*1340*/  CALL.ABS.NOINC R2 ;  /* 0x0000000002007343 */ /* 0x002fea0003c00000 */
.L_x_13:
[----:B------:R-:W-:Y:S02]  /*1350*/  R2UR UR4, R16 ;  /* 0x00000000100472ca */ /* 0x000fe400000e0000 */
[----:B------:R-:W-:-:S11]  /*1360*/  SHF.L.U32 R0, RZ, 0x1f, RZ ;  /* 0x0000001fff007819 */ /* 0x000fd600000006ff */
[----:B------:R-:W0:Y:S02]  /*1370*/  SYNCS.PHASECHK.TRANS64.TRYWAIT P0, [UR4+0x34800], R0 ;  /* 0x03480000ff0075a7 */ /* 0x000e240008000144 */
[----:B0-----:R-:W-:Y:S05]  /*1380*/  @!P0 BRA `(.L_x_14) ;  /* 0x0000010c00d48947 */ /* 0x001fea0003800000 */
.L_x_118:
[----:B------:R-:W2:Y:S02]  /*1390*/  LDL R2, [R1+0xc] ;  /* 0x00000c0001027983 */ /* 0x000ea40000100800 */
[----:B--2---:R-:W-:-:S13]  /*13a0*/  R2UR UR4, R2 ;  /* 0x00000000020472ca */ /* 0x004fda00000e0000 */
[----:B------:R-:W-:-:S06]  /*13b0*/  ULOP3.LUT UR4, UR4, 0x1, URZ, 0xfc, !UPT ;  /* 0x0000000104047892 */ /* 0x000fcc000f8efc3f */
[----:B------:R-:W-:-:S05]  /*13c0*/  IMAD.U32 R2, RZ, RZ, UR4 ;  /* 0x00000004ff027e24 */ /* 0x000fca000f8e00ff */
[----:B------:R-:W-:-:S13]  /*13d0*/  ISETP.NE.AND P0, PT, R2, 0x3, PT ;  /* 0x000000030200780c */ /* 0x000fda0003f05270 */
[----:B------:R-:W-:Y:S05]  /*13e0*/  @!P0 BRA `(.L_x_15) ;  /* 0x0000000000048947 */ /* 0x000fea0003800000 */
[----:B------:R-:W-:Y:S01]  /*13f0*/  BPT.TRAP 0x1 ;  /* 0x000000040000795c */ /* 0x000fe20000300000 */
.L_x_15:
[----:B------:R-:W-:-:S13]  /*1400*/  R2UR UR4, R16 ;  /* 0x00000000100472ca */ /* 0x000fda00000e0000 */
[----:B------:R1:W2:Y:S01]  /*1410*/  SYNCS.PHASECHK.TRANS64.TRYWAIT P2, [UR4+0x34830], R0 ;  /* 0x03483000ff0075a7 */ /* 0x0002a20008040144 */
[----:B------:R-:W-:Y:S05]  /*1420*/  @!P0 BRA `(.L_x_16) ;  /* 0x0000000000048947 */ /* 0x000fea0003800000 */
[----:B------:R-:W-:Y:S01]  /*1430*/  BPT.TRAP 0x1 ;  /* 0x000000040000795c */ /* 0x000fe20000300000 */
.L_x_16:
[----:B------:R-:W3:Y:S02]  /*1440*/  S2R R2, SR_TID.X ;  /* 0x0000000000027919 */ /* 0x000ee40000002100 */
[----:B---3--:R-:W-:-:S04]  /*1450*/  LOP3.LUT R2, R2, 0x7f, RZ, 0xc0, !PT ;  /* 0x0000007f02027812 */ /* 0x008fc800078ec0ff */
[----:B------:R-:W-:Y:S01]  /*1460*/  ISETP.NE.AND P1, PT, R2, RZ, PT ;  /* 0x000000ff0200720c */ /* 0x000fe20003f25270 */
[----:B------:R-:W-:Y:S01]  /*1470*/  IMAD.U32 R2, RZ, RZ, UR38 ;  /* 0x00000026ff027e24 */ /* 0x000fe2000f8e00ff */
[----:B--2---:R-:W-:Y:S11]  /*1480*/  @P2 BRA `(.L_x_17) ;  /* 0x00000000000c2947 */ /* 0x004ff60003800000 */
[----:B------:R-:W-:-:S13]  /*1490*/  R2UR UR4, R16 ;  /* 0x00000000100472ca */ /* 0x000fda00000e0000 */
[----:B------:R-:W2:Y:S02]  /*14a0*/  SYNCS.PHASECHK.TRANS64.TRYWAIT P2, [UR4+0x34830], R0 ;  /* 0x03483000ff0075a7 */ /* 0x000ea40008040144 */
[----:B--2---:R-:W-:Y:S05]  /*14b0*/  @!P2 BRA `(.L_x_18) ;  /* 0x0000010c00a4a947 */ /* 0x004fea0003800000 */
.L_x_17:
[----:B------:R-:W-:Y:S05]  /*14c0*/  WARPSYNC.ALL ;  /* 0x0000000000007948 */ /* 0x000fea0003800000 */
[----:B01----:R-:W-:Y:S01]  /*14d0*/  IMAD.MOV.U32 R0, RZ, RZ, RZ ;  /* 0x000000ffff007224 */ /* 0x003fe200078e00ff */
[----:B------:R-:W-:Y:S01]  /*14e0*/  LOP3.LUT R2, R2, 0x10000, RZ, 0xfc, !PT ;  /* 0x0001000002027812 */ /* 0x000fe200078efcff */
[----:B------:R-:W-:Y:S01]  /*14f0*/  IMAD.MOV.U32 R87, RZ, RZ, RZ ;  /* 0x000000ffff577224 */ /* 0x000fe200078e00ff */
[----:B------:R-:W-:Y:S02]  /*1500*/  MOV R3, 0x40000040 ;  /* 0x4000004000037802 */ /* 0x000fe40000000f00 */
[----:B------:R-:W-:Y:S01]  /*1510*/  R2UR UR38, R16 ;  /* 0x00000000102672ca */ /* 0x000fe200000e0000 */
[----:B------:R-:W-:Y:S01]  /*1520*/  WARPGROUP.ARRIVE ;  /* 0x00000000000079c5 */ /* 0x000fe20000000000 */
[C---:B------:R-:W-:Y:S01]  /*1530*/  R2UR UR8, R2.reuse ;  /* 0x00000000020872ca */ /* 0x040fe200000e0000 */
[----:B------:R-:W-:Y:S01]  /*1540*/  UMOV UR11, 0x40000040 ;  /* 0x40000040000b7882 */ /* 0x000fe20000000000 */
        /* <DEDUP_REMOVED lines=9> */
[----:B------:R-:W-:Y:S01]  /*15e0*/  UIADD3 UR4, UR38, 0x1e400, URZ ;  /* 0x0001e40026047890 */ /* 0x000fe2000fffe03f */
[C---:B------:R-:W-:Y:S01]  /*15f0*/  R2UR UR20, R2.reuse ;  /* 0x00000000021472ca */ /* 0x040fe200000e0000 */
[----:B------:R-:W-:Y:S01]  /*1600*/  UMOV UR25, 0x40000040 ;  /* 0x4000004000197882 */ /* 0x000fe20000000000 */
[----:B------:R-:W-:Y:S01]  /*1610*/  R2UR UR21, R3 ;  /* 0x00000000031572ca */ /* 0x000fe200000e0000 */
[----:B------:R-:W-:Y:S01]  /*1620*/  USHF.R.U32.HI UR4, URZ, 0x4, UR4 ;  /* 0x000000043f047899 */ /* 0x000fe20008011604 */
[----:B------:R-:W-:Y:S01]  /*1630*/  R2UR UR6, R2 ;  /* 0x00000000020672ca */ /* 0x000fe200000e0000 */
[----:B------:R-:W-:Y:S01]  /*1640*/  UMOV UR27, 0x40000040 ;  /* 0x40000040001b7882 */ /* 0x000fe20000000000 */
[----:B------:R-:W-:Y:S01]  /*1650*/  UMOV UR33, 0x40000040 ;  /* 0x4000004000217882 */ /* 0x000fe20000000000 */
[----:B------:R-:W-:Y:S01]  /*1660*/  ULOP3.LUT UR4, UR4, 0x3fff, URZ, 0xc0, !UPT ;  /* 0x00003fff04047892 */ /* 0x000fe2000f8ec03f */
[----:B------:R-:W-:Y:S01]  /*1670*/  LOP3.LUT R80, R80, 0xffffff80, RZ, 0xc0, !PT ;  /* 0xffffff8050507812 */ /* 0x000fe200078ec0ff */
[----:B------:R-:W-:Y:S01]  /*1680*/  UMOV UR29, UR33 ;  /* 0x00000021001d7c82 */ /* 0x000fe20008000000 */
[----:B------:R-:W-:Y:S01]  /*1690*/  UMOV UR31, 0x40000040 ;  /* 0x40000040001f7882 */ /* 0x000fe20000000000 */
[----:B------:R-:W-:Y:S01]  /*16a0*/  ULOP3.LUT UR61, UR4, 0x10000, URZ, 0xfc, !UPT ;  /* 0x00010000043d7892 */ /* 0x000fe2000f8efc3f */
[----:B------:R-:W-:Y:S01]  /*16b0*/  P2R R20, PR, RZ, 0x1 ;  /* 0x00000001ff147803 */ /* 0x000fe20000000000 */
[----:B------:R-:W-:Y:S01]  /*16c0*/  IMAD.IADD R23, R23, 0x1, -R80 ;  /* 0x0000000117177824 */ /* 0x000fe200078e0a50 */
[----:B------:R-:W-:Y:S01]  /*16d0*/  UMOV UR35, 0x40000040 ;  /* 0x4000004000237882 */ /* 0x000fe20000000000 */
[----:B------:R-:W-:-:S02]  /*16e0*/  UIADD3 UR14, UR61, 0x80, URZ ;  /* 0x000000803d0e7890 */ /* 0x000fc4000fffe03f */
[----:B------:R-:W-:Y:S01]  /*16f0*/  UIADD3 UR18, UR61, 0x180, URZ ;  /* 0x000001803d127890 */ /* 0x000fe2000fffe03f */
[----:B------:R-:W-:Y:S01]  /*1700*/  SHF.R.S32.HI R10, RZ, 0x1f, R23 ;  /* 0x0000001fff0a7819 */ /* 0x000fe20000011417 */
[----:B------:R-:W-:Y:S01]  /*1710*/  UMOV UR10, UR61 ;  /* 0x0000003d000a7c82 */ /* 0x000fe20008000000 */
[----:B------:R-:W-:Y:S01]  /*1720*/  UIADD3 UR22, UR61, 0x200, URZ ;  /* 0x000002003d167890 */ /* 0x000fe2000fffe03f */
[----:B------:R-:W-:Y:S01]  /*1730*/  HGMMA.64x16x16.F32.BF16 R112, gdesc[UR8], RZ, !UPT, gsb0 ;  /* 0x00200000087079f0 */ /* 0x000fe2000c0018ff */
[----:B------:R-:W-:Y:S01]  /*1740*/  R2UR UR8, R2 ;  /* 0x00000000020872ca */ /* 0x000fe200000e0000 */
[----:B------:R-:W-:Y:S01]  /*1750*/  UIADD3 UR10, UR61, 0x100, URZ ;  /* 0x000001003d0a7890 */ /* 0x000fe2000fffe03f */
[----:B------:R-:W-:Y:S01]  /*1760*/  R2UR UR9, R3 ;  /* 0x00000000030972ca */ /* 0x000fe200000e0000 */
[----:B------:R-:W-:Y:S01]  /*1770*/  UMOV UR11, 0x40000040 ;  /* 0x40000040000b7882 */ /* 0x000fe20000000000 */
[----:B------:R-:W-:Y:S01]  /*1780*/  UIADD3 UR4, UR6, 0x2, URZ ;  /* 0x0000000206047890 */ /* 0x000fe2000fffe03f */
[----:B------:R-:W-:Y:S01]  /*1790*/  LEA.HI R10, R10, R23, RZ, 0x2 ;  /* 0x000000170a0a7211 */ /* 0x000fe200078f10ff */
[----:B------:R-:W-:-:S02]  /*17a0*/  UIADD3 UR7, UR61, 0x2, URZ ;  /* 0x000000023d077890 */ /* 0x000fc4000fffe03f */
[----:B------:R-:W-:Y:S01]  /*17b0*/  UIADD3 UR24, UR6, 0x404, URZ ;  /* 0x0000040406187890 */ /* 0x000fe2000fffe03f */
[----:B------:R-:W-:Y:S01]  /*17c0*/  LOP3.LUT R10, R10, 0x7ffffffc, RZ, 0xc0, !PT ;  /* 0x7ffffffc0a0a7812 */ /* 0x000fe200078ec0ff */
[----:B------:R-:W-:Y:S02]  /*17d0*/  UIADD3 UR26, UR61, 0x584, URZ ;  /* 0x000005843d1a7890 */ /* 0x000fe4000fffe03f */
[----:B------:R-:W-:Y:S02]  /*17e0*/  UIADD3 UR32, UR6, 0x406, URZ ;  /* 0x0000040606207890 */ /* 0x000fe4000fffe03f */
[----:B------:R-:W-:Y:S01]  /*17f0*/  UIADD3 UR30, UR61, 0x586, URZ ;  /* 0x000005863d1e7890 */ /* 0x000fe2000fffe03f */
[----:B------:R-:W-:Y:S01]  /*1800*/  IMAD.IADD R10, R23, 0x1, -R10 ;  /* 0x00000001170a7824 */ /* 0x000fe200078e0a0a */
[----:B------:R-:W-:Y:S01]  /*1810*/  UIADD3 UR34, UR61, 0xa86, URZ ;  /* 0x00000a863d227890 */ /* 0x000fe2000fffe03f */
[----:B------:R-:W-:Y:S02]  /*1820*/  IMAD.MOV.U32 R23, RZ, RZ, -0x2 ;  /* 0xfffffffeff177424 */ /* 0x000fe400078e00ff */
[----:B------:R-:W-:-:S02]  /*1830*/  UMOV UR28, UR32 ;  /* 0x00000020001c7c82 */ /* 0x000fc40008000000 */
[----:B------:R-:W-:Y:S02]  /*1840*/  IMAD R10, R10, R23, 0xb0 ;  /* 0x000000b00a0a7424 */ /* 0x000fe400078e0217 */
[----:B------:R-:W-:Y:S01]  /*1850*/  IMAD.U32 R23, RZ, RZ, UR36 ;  /* 0x00000024ff177e24 */ /* 0x000fe2000f8e00ff */
[----:B------:R-:W-:Y:S02]  /*1860*/  UIADD3 UR36, UR36, -0x2, URZ ;  /* 0xfffffffe24247890 */ /* 0x000fe4000fffe03f */
[----:B------:R-:W-:-:S05]  /*1870*/  IADD3 R10, R10, UR37, RZ ;  /* 0x000000250a0a7c10 */ /* 0x000fca000fffe0ff */
[----:B------:R-:W-:-:S05]  /*1880*/  IMAD R10, R23, -0xb0, R10 ;  /* 0xffffff50170a7824 */ /* 0x000fca00078e020a */
[C---:B------:R-:W-:Y:S02]  /*1890*/  ISETP.GT.AND P5, PT, R10.reuse, RZ, PT ;  /* 0x000000ff0a00720c */ /* 0x040fe40003fa4270 */
[C---:B------:R-:W-:Y:S02]  /*18a0*/  ISETP.GT.AND P4, PT, R10.reuse, 0x1, PT ;  /* 0x000000010a00780c */ /* 0x040fe40003f84270 */
[C---:B------:R-:W-:Y:S02]  /*18b0*/  ISETP.GT.AND P2, PT, R10.reuse, 0x8, PT ;  /* 0x000000080a00780c */ /* 0x040fe40003f44270 */
[C---:B------:R-:W-:Y:S02]  /*18c0*/  ISETP.GT.AND P6, PT, R10.reuse, 0x10, PT ;  /* 0x000000100a00780c */ /* 0x040fe40003fc4270 */
[----:B------:R-:W-:Y:S01]  /*18d0*/  ISETP.GT.AND P3, PT, R10, 0x9, PT ;  /* 0x000000090a00780c */ /* 0x000fe20003f64270 */
[----:B------:R-:W-:Y:S02]  /*18e0*/  WARPGROUP.DEPBAR.LE gsb0, 0x0 ;  /* 0x00008000000079c5 */ /* 0x000fe40000010000 */
[----:B------:R-:W-:-:S06]  /*18f0*/  WARPGROUP.ARRIVE ;  /* 0x00000000000079c5 */ /* 0x000fcc0000000000 */
[----:B------:R-:W-:Y:S01]  /*1900*/  HGMMA.64x16x16.F32.BF16 R104, gdesc[UR12], RZ, !UPT, gsb0 ;  /* 0x002000000c6879f0 */ /* 0x000fe2000c0018ff */
[----:B------:R-:W-:Y:S01]  /*1910*/  R2UR UR12, R2 ;  /* 0x00000000020c72ca */ /* 0x000fe200000e0000 */
[----:B------:R-:W-:Y:S01]  /*1920*/  UIADD3 UR14, UR61, 0x280, URZ ;  /* 0x000002803d0e7890 */ /* 0x000fe2000fffe03f */
[----:B------:R-:W-:Y:S01]  /*1930*/  R2UR UR13, R3 ;  /* 0x00000000030d72ca */ /* 0x000fe200000e0000 */
[----:B------:R-:W-:Y:S01]  /*1940*/  UMOV UR15, 0x40000040 ;  /* 0x40000040000f7882 */ /* 0x000fe20000000000 */
        /* <DEDUP_REMOVED lines=38> */
[----:B------:R-:W-:Y:S02]  /*1bb0*/  UIADD3 UR16, UR6, 0x400, URZ ;  /* 0x0000040006107890 */ /* 0x000fe4000fffe03f */
[----:B------:R-:W-:Y:S01]  /*1bc0*/  UIADD3 UR18, UR61, 0x580, URZ ;  /* 0x000005803d127890 */ /* 0x000fe2000fffe03f */
[----:B------:R-:W-:Y:S01]  /*1bd0*/  UMOV UR17, 0x40000040 ;  /* 0x4000004000117882 */ /* 0x000fe20000000000 */
        /* <DEDUP_REMOVED lines=11> */
[----:B------:R-:W-:Y:S01]  /*1c90*/  UIADD3 UR14, UR61, 0x82, URZ ;  /* 0x000000823d0e7890 */ /* 0x000fe2000fffe03f */
[----:B------:R-:W-:Y:S01]  /*1ca0*/  UMOV UR12, UR4 ;  /* 0x00000004000c7c82 */ /* 0x000fe20008000000 */
[----:B------:R-:W-:Y:S01]  /*1cb0*/  UMOV UR13, UR5 ;  /* 0x00000005000d7c82 */ /* 0x000fe20008000000 */
[----:B------:R-:W-:Y:S01]  /*1cc0*/  UMOV UR15, 0x40000040 ;  /* 0x40000040000f7882 */ /* 0x000fe20000000000 */
[----:B------:R-:W-:Y:S02]  /*1cd0*/  WARPGROUP.DEPBAR.LE gsb0, 0x0 ;  /* 0x00008000000079c5 */ /* 0x000fe40000010000 */
[----:B------:R-:W-:-:S06]  /*1ce0*/  WARPGROUP.ARRIVE ;  /* 0x00000000000079c5 */ /* 0x000fcc0000000000 */
[----:B------:R-:W-:Y:S01]  /*1cf0*/  HGMMA.64x16x16.F32.BF16 R24, gdesc[UR8], RZ, !UPT, gsb0 ;  /* 0x00200000081879f0 */ /* 0x000fe2000c0018ff */
[----:B------:R-:W-:Y:S01]  /*1d00*/  UMOV UR8, UR4 ;  /* 0x0000000400087c82 */ /* 0x000fe20008000000 */
[----:B------:R-:W-:Y:S01]  /*1d10*/  UMOV UR9, UR5 ;  /* 0x0000000500097c82 */ /* 0x000fe20008000000 */
[----:B------:R-:W-:Y:S01]  /*1d20*/  UMOV UR10, UR7 ;  /* 0x00000007000a7c82 */ /* 0x000fe20008000000 */
[----:B------:R-:W-:Y:S01]  /*1d30*/  UMOV UR11, 0x40000040 ;  /* 0x40000040000b7882 */ /* 0x000fe20000000000 */
[----:B------:R-:W-:Y:S01]  /*1d40*/  UIADD3 UR7, UR61, 0x102, URZ ;  /* 0x000001023d077890 */ /* 0x000fe2000fffe03f */
[----:B------:R-:W-:Y:S02]  /*1d50*/  WARPGROUP.DEPBAR.LE gsb0, 0x0 ;  /* 0x00008000000079c5 */ /* 0x000fe40000010000 */
[----:B------:R-:W-:-:S06]  /*1d60*/  WARPGROUP.ARRIVE ;  /* 0x00000000000079c5 */ /* 0x000fcc0000000000 */
[----:B------:R-:W-:Y:S01]  /*1d70*/  HGMMA.64x16x16.F32.BF16 R112, gdesc[UR8], R112, gsb0 ;  /* 0x00200000087079f0 */ /* 0x000fe20008001870 */
[----:B------:R-:W-:Y:S02]  /*1d80*/  UIADD3 UR9, UR61, 0x182, URZ ;  /* 0x000001823d097890 */ /* 0x000fe4000fffe03f */
[----:B------:R-:W-:Y:S02]  /*1d90*/  UIADD3 UR8, UR6, 0x4, URZ ;  /* 0x0000000406087890 */ /* 0x000fe4000fffe03f */
[----:B------:R-:W-:Y:S01]  /*1da0*/  UIADD3 UR10, UR61, 0x4, URZ ;  /* 0x000000043d0a7890 */ /* 0x000fe2000fffe03f */
[----:B------:R-:W-:Y:S01]  /*1db0*/  UMOV UR11, 0x40000040 ;  /* 0x40000040000b7882 */ /* 0x000fe20000000000 */
[----:B------:R-:W-:Y:S02]  /*1dc0*/  WARPGROUP.DEPBAR.LE gsb0, 0x0 ;  /* 0x00008000000079c5 */ /* 0x000fe40000010000 */
[----:B------:R-:W-:-:S06]  /*1dd0*/  WARPGROUP.ARRIVE ;  /* 0x00000000000079c5 */ /* 0x000fcc0000000000 */
[----:B------:R-:W-:Y:S01]  /*1de0*/  HGMMA.64x16x16.F32.BF16 R104, gdesc[UR12], R104, gsb0 ;  /* 0x002000000c6879f0 */ /* 0x000fe20008001868 */
        /* <DEDUP_REMOVED lines=76> */
[----:B------:R-:W-:Y:S01]  /*22b0*/  UIADD3 UR6, UR61, 0x684, URZ ;  /* 0x000006843d067890 */ /* 0x000fe2000fffe03f */
[----:B------:R-:W-:Y:S02]  /*22c0*/  WARPGROUP.DEPBAR.LE gsb0, 0x0 ;  /* 0x00008000000079c5 */ /* 0x000fe40000010000 */
[----:B------:R-:W-:-:S06]  /*22d0*/  WARPGROUP.ARRIVE ;  /* 0x00000000000079c5 */ /* 0x000fcc0000000000 */
[----:B------:R-:W-:Y:S01]  /*22e0*/  HGMMA.64x16x16.F32.BF16 R112, gdesc[UR8], R112, gsb0 ;  /* 0x00200000087079f0 */ /* 0x000fe20008001870 */
[----:B------:R-:W-:Y:S01]  /*22f0*/  UIADD3 UR10, UR61, 0x84, URZ ;  /* 0x000000843d0a7890 */ /* 0x000fe2000fffe03f */
[----:B------:R-:W-:Y:S01]  /*2300*/  UMOV UR11, 0x40000040 ;  /* 0x40000040000b7882 */ /* 0x000fe20000000000 */
[----:B------:R-:W-:Y:S02]  /*2310*/  WARPGROUP.DEPBAR.LE gsb0, 0x0 ;  /* 0x00008000000079c5 */ /* 0x000fe40000010000 */
[----:B------:R-:W-:-:S06]  /*2320*/  WARPGROUP.ARRIVE ;  /* 0x00000000000079c5 */ /* 0x000fcc0000000000 */
[----:B------:R-:W-:Y:S01]  /*2330*/  HGMMA.64x16x16.F32.BF16 R104, gdesc[UR8], R104, gsb0 ;  /* 0x00200000086879f0 */ /* 0x000fe20008001868 */
[----:B------:R-:W-:Y:S01]  /*2340*/  UMOV UR10, UR7 ;  /* 0x00000007000a7c82 */ /* 0x000fe20008000000 */
[----:B------:R-:W-:Y:S01]  /*2350*/  UMOV UR11, 0x40000040 ;  /* 0x40000040000b7882 */ /* 0x000fe20000000000 */
[----:B------:R-:W-:Y:S01]  /*2360*/  UIADD3 UR7, UR61, 0x204, URZ ;  /* 0x000002043d077890 */ /* 0x000fe2000fffe03f */
        /* <DEDUP_REMOVED lines=51> */
[----:B------:R-:W-:Y:S02]  /*26a0*/  UIADD3 UR10, UR61, 0x186, URZ ;  /* 0x000001863d0a7890 */ /* 0x000fe4000fffe03f */
        /* <DEDUP_REMOVED lines=61> */
[----:B------:R-:W-:Y:S03]  /*2a80*/  HGMMA.64x16x16.F32.BF16 R24, gdesc[UR12], R24, gsb0 ;  /* 0x002000000c1879f0 */ /* 0x000fe60008001818 */
        /* <DEDUP_REMOVED lines=175> */
[----:B------:R-:W-:Y:S01]  /*3580*/  ULDC UR7, c[0x0][0x988] ;  /* 0x0002620000077ab9 */ /* 0x000fe20000000800 */
        /* <DEDUP_REMOVED lines=8> */
[----:B------:R-:W-:Y:S03]  /*3610*/  HGMMA.64x16x16.F32.BF16 R24, gdesc[UR24], R24, gsb0 ;  /* 0x00200000181879f0 */ /* 0x000fe60008001818 */
[----:B------:R-:W-:Y:S02]  /*3620*/  WARPGROUP.DEPBAR.LE gsb0, 0x0 ;  /* 0x00008000000079c5 */ /* 0x000fe40000010000 */
[----:B------:R-:W-:-:S06]  /*3630*/  WARPGROUP.ARRIVE ;  /* 0x00000000000079c5 */ /* 0x000fcc0000000000 */
[----:B------:R-:W-:Y:S01]  /*3640*/  HGMMA.64x16x16.F32.BF16 R112, gdesc[UR28], R112, gsb0 ;  /* 0x002000001c7079f0 */ /* 0x000fe20008001870 */
[----:B------:R-:W-:Y:S01]  /*3650*/  UIADD3 UR30, UR61, 0x606, URZ ;  /* 0x000006063d1e7890 */ /* 0x000fe2000fffe03f */
[----:B------:R-:W-:Y:S01]  /*3660*/  UMOV UR28, UR32 ;  /* 0x00000020001c7c82 */ /* 0x000fe20008000000 */
[----:B------:R-:W-:Y:S01]  /*3670*/  UMOV UR29, UR33 ;  /* 0x00000021001d7c82 */ /* 0x000fe20008000000 */
[----:B------:R-:W-:Y:S01]  /*3680*/  UMOV UR31, 0x40000040 ;  /* 0x40000040001f7882 */ /* 0x000fe20000000000 */
[----:B------:R-:W-:Y:S02]  /*3690*/  WARPGROUP.DEPBAR.LE gsb0, 0x0 ;  /* 0x00008000000079c5 */ /* 0x000fe40000010000 */
[----:B------:R-:W-:Y:S01]  /*36a0*/  WARPGROUP.ARRIVE ;  /* 0x00000000000079c5 */ /* 0x000fe20000000000 */
[----:B------:R-:W-:Y:S01]  /*36b0*/  FMUL.FTZ R4, R112, UR6 ;  /* 0x0000000670047c20 */ /* 0x000fe20008410000 */
[----:B------:R-:W-:Y:S01]  /*36c0*/  FMUL.FTZ R7, R115, UR6 ;  /* 0x0000000673077c20 */ /* 0x000fe20008410000 */
[----:B------:R-:W-:Y:S01]  /*36d0*/  FMUL.FTZ R8, R116, UR6 ;  /* 0x0000000674087c20 */ /* 0x000fe20008410000 */
[----:B------:R-:W-:Y:S01]  /*36e0*/  FMUL.FTZ R118, R118, UR6 ;  /* 0x0000000676767c20 */ /* 0x000fe20008410000 */
[----:B------:R-:W-:Y:S01]  /*36f0*/  FMUL.FTZ R6, R113, UR6 ;  /* 0x0000000671067c20 */ /* 0x000fe20008410000 */
[----:B------:R-:W-:Y:S01]  /*3700*/  HGMMA.64x16x16.F32.BF16 R104, gdesc[UR28], R104, gsb0 ;  /* 0x002000001c6879f0 */ /* 0x000fe20008001868 */
[----:B------:R-:W-:Y:S01]  /*3710*/  UIADD3 UR30, UR61, 0x686, URZ ;  /* 0x000006863d1e7890 */ /* 0x000fe2000fffe03f */
[----:B------:R-:W-:Y:S01]  /*3720*/  MUFU.TANH R4, R4 ;  /* 0x0000000400047308 */ /* 0x000fe20000002400 */
[----:B------:R-:W-:Y:S01]  /*3730*/  UMOV UR28, UR32 ;  /* 0x00000020001c7c82 */ /* 0x000fe20008000000 */
[----:B------:R-:W-:Y:S01]  /*3740*/  UMOV UR29, UR33 ;  /* 0x00000021001d7c82 */ /* 0x000fe20008000000 */
[----:B------:R-:W-:Y:S01]  /*3750*/  UMOV UR31, 0x40000040 ;  /* 0x40000040001f7882 */ /* 0x000fe20000000000 */
[----:B------:R-:W-:Y:S01]  /*3760*/  FMUL.FTZ R9, R117, UR6 ;  /* 0x0000000675097c20 */ /* 0x000fe20008410000 */
[----:B------:R-:W-:Y:S01]  /*3770*/  FMUL.FTZ R5, R114, UR6 ;  /* 0x0000000672057c20 */ /* 0x000fe20008410000 */
[----:B------:R-:W-:-:S02]  /*3780*/  FMUL.FTZ R119, R119, UR6 ;  /* 0x0000000677777c20 */ /* 0x000fc40008410000 */
[----:B------:R-:W-:Y:S08]  /*3790*/  MUFU.TANH R7, R7 ;  /* 0x0000000700077308 */ /* 0x000ff00000002400 */
[----:B------:R-:W0:Y:S08]  /*37a0*/  MUFU.TANH R8, R8 ;  /* 0x0000000800087308 */ /* 0x000e300000002400 */
[----:B------:R-:W-:Y:S08]  /*37b0*/  MUFU.TANH R118, R118 ;  /* 0x0000007600767308 */ /* 0x000ff00000002400 */
[----:B------:R-:W1:Y:S01]  /*37c0*/  MUFU.TANH R6, R6 ;  /* 0x0000000600067308 */ /* 0x000e620000002400 */
[----:B0-----:R-:W-:-:S07]  /*37d0*/  FSEL R81, R8, -INF , P2 ;  /* 0xff80000008517808 */ /* 0x001fce0001000000 */
[----:B------:R-:W0:Y:S08]  /*37e0*/  MUFU.TANH R9, R9 ;  /* 0x0000000900097308 */ /* 0x000e300000002400 */
[----:B------:R-:W2:Y:S01]  /*37f0*/  MUFU.TANH R5, R5 ;  /* 0x0000000500057308 */ /* 0x000ea20000002400 */
[----:B-1----:R-:W-:Y:S01]  /*3800*/  FSEL R6, R6, -INF , P4 ;  /* 0xff80000006067808 */ /* 0x002fe20002000000 */
[----:B------:R-:W-:-:S02]  /*3810*/  WARPGROUP.DEPBAR.LE gsb0, 0x0 ;  /* 0x00008000000079c5 */ /* 0x000fc40000010000 */
[----:B------:R-:W-:Y:S01]  /*3820*/  WARPGROUP.ARRIVE ;  /* 0x00000000000079c5 */ /* 0x000fe20000000000 */
[----:B------:R-:W-:Y:S01]  /*3830*/  FMUL.FTZ R104, R104, UR6 ;  /* 0x0000000668687c20 */ /* 0x000fe20008410000 */
[----:B------:R-:W-:Y:S01]  /*3840*/  FMUL.FTZ R106, R106, UR6 ;  /* 0x000000066a6a7c20 */ /* 0x000fe20008410000 */
[----:B------:R-:W-:Y:S01]  /*3850*/  FMUL.FTZ R109, R109, UR6 ;  /* 0x000000066d6d7c20 */ /* 0x000fe20008410000 */
[----:B------:R-:W-:Y:S01]  /*3860*/  FMUL.FTZ R105, R105, UR6 ;  /* 0x0000000669697c20 */ /* 0x000fe20008410000 */
[----:B------:R-:W1:Y:S01]  /*3870*/  MUFU.TANH R85, R104 ;  /* 0x0000006800557308 */ /* 0x000e620000002400 */
[----:B------:R-:W-:Y:S01]  /*3880*/  HGMMA.64x16x16.F32.BF16 R96, gdesc[UR28], R96, gsb0 ;  /* 0x002000001c6079f0 */ /* 0x000fe20008001860 */
[----:B------:R-:W-:Y:S01]  /*3890*/  UIADD3 UR30, UR61, 0x706, URZ ;  /* 0x000007063d1e7890 */ /* 0x000fe2000fffe03f */
[----:B------:R-:W-:Y:S01]  /*38a0*/  FMUL.FTZ R108, R108, UR6 ;  /* 0x000000066c6c7c20 */ /* 0x000fe20008410000 */
[----:B------:R-:W-:Y:S01]  /*38b0*/  UMOV UR28, UR32 ;  /* 0x00000020001c7c82 */ /* 0x000fe20008000000 */
[----:B------:R-:W-:Y:S01]  /*38c0*/  UMOV UR29, UR33 ;  /* 0x00000021001d7c82 */ /* 0x000fe20008000000 */
[----:B------:R-:W-:Y:S01]  /*38d0*/  UMOV UR31, 0x40000040 ;  /* 0x40000040001f7882 */ /* 0x000fe20000000000 */
[----:B0-----:R-:W-:Y:S01]  /*38e0*/  FSEL R9, R9, -INF , P3 ;  /* 0xff80000009097808 */ /* 0x001fe20001800000 */
[----:B------:R-:W0:Y:S01]  /*38f0*/  MUFU.TANH R13, R106 ;  /* 0x0000006a000d7308 */ /* 0x000e220000002400 */
[----:B------:R-:W-:Y:S01]  /*3900*/  FMUL.FTZ R107, R107, UR6 ;  /* 0x000000066b6b7c20 */ /* 0x000fe20008410000 */
[----:B--2---:R-:W-:Y:S01]  /*3910*/  FSEL R5, R5, -INF , P5 ;  /* 0xff80000005057808 */ /* 0x004fe20002800000 */
[----:B------:R-:W-:Y:S01]  /*3920*/  FMUL.FTZ R110, R110, UR6 ;  /* 0x000000066e6e7c20 */ /* 0x000fe20008410000 */
[----:B------:R-:W-:-:S04]  /*3930*/  FMUL.FTZ R111, R111, UR6 ;  /* 0x000000066f6f7c20 */ /* 0x000fc80008410000 */
[----:B------:R-:W-:Y:S01]  /*3940*/  MUFU.TANH R109, R109 ;  /* 0x0000006d006d7308 */ /* 0x000fe20000002400 */
[----:B-1----:R-:W-:-:S07]  /*3950*/  FSEL R85, R85, -INF , P6 ;  /* 0xff80000055557808 */ /* 0x002fce0003000000 */
[----:B------:R-:W-:Y:S01]  /*3960*/  MUFU.TANH R105, R105 ;  /* 0x0000006900697308 */ /* 0x000fe20000002400 */
[----:B0-----:R-:W-:Y:S02]  /*3970*/  FSEL R13, R13, -INF , P6 ;  /* 0xff8000000d0d7808 */ /* 0x001fe40003000000 */
[----:B------:R-:W-:-:S05]  /*3980*/  ISETP.GT.AND P6, PT, R10, 0x21, PT ;  /* 0x000000210a00780c */ /* 0x000fca0003fc4270 */
[----:B------:R-:W-:Y:S08]  /*3990*/  MUFU.TANH R108, R108 ;  /* 0x0000006c006c7308 */ /* 0x000ff00000002400 */
[----:B------:R-:W0:Y:S08]  /*39a0*/  MUFU.TANH R11, R119 ;  /* 0x00000077000b7308 */ /* 0x000e300000002400 */
[----:B------:R-:W-:Y:S01]  /*39b0*/  MUFU.TANH R15, R107 ;  /* 0x0000006b000f7308 */ /* 0x000fe20000002400 */
[----:B------:R-:W-:-:S02]  /*39c0*/  WARPGROUP.DEPBAR.LE gsb0, 0x0 ;  /* 0x00008000000079c5 */ /* 0x000fc40000010000 */
[----:B------:R-:W-:Y:S01]  /*39d0*/  WARPGROUP.ARRIVE ;  /* 0x00000000000079c5 */ /* 0x000fe20000000000 */
[----:B------:R-:W-:Y:S01]  /*39e0*/  FMUL.FTZ R97, R97, UR6 ;  /* 0x0000000661617c20 */ /* 0x000fe20008410000 */
[----:B------:R-:W-:Y:S01]  /*39f0*/  FMUL.FTZ R96, R96, UR6 ;  /* 0x0000000660607c20 */ /* 0x000fe20008410000 */
[----:B------:R-:W-:Y:S01]  /*3a00*/  FMUL.FTZ R100, R100, UR6 ;  /* 0x0000000664647c20 */ /* 0x000fe20008410000 */
[----:B------:R-:W-:Y:S01]  /*3a10*/  FMUL.FTZ R103, R103, UR6 ;  /* 0x0000000667677c20 */ /* 0x000fe20008410000 */
[----:B------:R-:W-:Y:S01]  /*3a20*/  MUFU.TANH R12, R97 ;  /* 0x00000061000c7308 */ /* 0x000fe20000002400 */
[----:B------:R-:W-:Y:S01]  /*3a30*/  HGMMA.64x16x16.F32.BF16 R88, gdesc[UR28], R88, gsb0 ;  /* 0x002000001c5879f0 */ /* 0x000fe20008001858 */
[----:B------:R-:W-:Y:S01]  /*3a40*/  UIADD3 UR30, UR61, 0x786, URZ ;  /* 0x000007863d1e7890 */ /* 0x000fe2000fffe03f */
[----:B------:R-:W-:Y:S01]  /*3a50*/  FMUL.FTZ R101, R101, UR6 ;  /* 0x0000000665657c20 */ /* 0x000fe20008410000 */
[----:B------:R-:W-:Y:S01]  /*3a60*/  UMOV UR28, UR32 ;  /* 0x00000020001c7c82 */ /* 0x000fe20008000000 */
[----:B------:R-:W-:Y:S01]  /*3a70*/  UMOV UR29, UR33 ;  /* 0x00000021001d7c82 */ /* 0x000fe20008000000 */
[----:B------:R-:W-:Y:S01]  /*3a80*/  UMOV UR31, 0x40000040 ;  /* 0x40000040001f7882 */ /* 0x000fe20000000000 */
[----:B------:R-:W-:Y:S01]  /*3a90*/  FMUL.FTZ R98, R98, UR6 ;  /* 0x0000000662627c20 */ /* 0x000fe20008410000 */
[----:B------:R-:W1:Y:S01]  /*3aa0*/  MUFU.TANH R96, R96 ;  /* 0x0000006000607308 */ /* 0x000e620000002400 */
[----:B------:R-:W-:Y:S01]  /*3ab0*/  FMUL.FTZ R99, R99, UR6 ;  /* 0x0000000663637c20 */ /* 0x000fe20008410000 */
[----:B0-----:R-:W-:Y:S01]  /*3ac0*/  FSEL R11, R11, -INF , P3 ;  /* 0xff8000000b0b7808 */ /* 0x001fe20001800000 */
[----:B------:R-:W-:Y:S01]  /*3ad0*/  FMUL.FTZ R102, R102, UR6 ;  /* 0x0000000666667c20 */ /* 0x000fe20008410000 */
[----:B------:R-:W-:-:S04]  /*3ae0*/  ISETP.GT.AND P3, PT, R10, 0x20, PT ;  /* 0x000000200a00780c */ /* 0x000fc80003f64270 */
[----:B------:R-:W0:Y:S08]  /*3af0*/  MUFU.TANH R21, R110 ;  /* 0x0000006e00157308 */ /* 0x000e300000002400 */
[----:B------:R-:W2:Y:S08]  /*3b00*/  MUFU.TANH R100, R100 ;  /* 0x0000006400647308 */ /* 0x000eb00000002400 */
[----:B------:R-:W3:Y:S08]  /*3b10*/  MUFU.TANH R111, R111 ;  /* 0x0000006f006f7308 */ /* 0x000ef00000002400 */
[----:B------:R-:W-:Y:S08]  /*3b20*/  MUFU.TANH R103, R103 ;  /* 0x0000006700677308 */ /* 0x000ff00000002400 */
        /* <DEDUP_REMOVED lines=15> */
[----:B------:R-:W-:Y:S01]  /*3c20*/  MUFU.TANH R83, R95 ;  /* 0x0000005f00537308 */ /* 0x000fe20000002400 */
[----:B------:R-:W-:Y:S01]  /*3c30*/  FMUL.FTZ R90, R90, UR6 ;  /* 0x000000065a5a7c20 */ /* 0x000fe20008410000 */
[----:B------:R-:W-:-:S06]  /*3c40*/  FMUL.FTZ R94, R94, UR6 ;  /* 0x000000065e5e7c20 */ /* 0x000fcc0008410000 */
[----:B------:R-:W-:Y:S08]  /*3c50*/  MUFU.TANH R98, R98 ;  /* 0x0000006200627308 */ /* 0x000ff00000002400 */
[----:B------:R1:W-:Y:S08]  /*3c60*/  MUFU.TANH R14, R99 ;  /* 0x00000063000e7308 */ /* 0x0003f00000002400 */
[----:B------:R-:W4:Y:S01]  /*3c70*/  MUFU.TANH R88, R88 ;  /* 0x0000005800587308 */ /* 0x000f220000002400 */
[----:B-1----:R-:W-:-:S07]  /*3c80*/  FSEL R99, R96, -INF , P3 ;  /* 0xff80000060637808 */ /* 0x002fce0001800000 */
[----:B------:R-:W-:Y:S08]  /*3c90*/  MUFU.TANH R89, R89 ;  /* 0x0000005900597308 */ /* 0x000ff00000002400 */
[----:B------:R-:W-:Y:S01]  /*3ca0*/  MUFU.TANH R102, R102 ;  /* 0x0000006600667308 */ /* 0x000fe20000002400 */
[----:B------:R-:W-:Y:S02]  /*3cb0*/  WARPGROUP.DEPBAR.LE gsb0, 0x0 ;  /* 0x00008000000079c5 */ /* 0x000fe40000010000 */
[----:B------:R-:W-:Y:S01]  /*3cc0*/  WARPGROUP.ARRIVE ;  /* 0x00000000000079c5 */ /* 0x000fe20000000000 */
[----:B------:R-:W-:-:S04]  /*3cd0*/  FMUL.FTZ R79, R79, UR6 ;  /* 0x000000064f4f7c20 */ /* 0x000fc80008410000 */
[----:B------:R-:W-:Y:S01]  /*3ce0*/  MUFU.TANH R92, R92 ;  /* 0x0000005c005c7308 */ /* 0x000fe20000002400 */
[----:B------:R-:W-:Y:S01]  /*3cf0*/  FMUL.FTZ R72, R72, UR6 ;  /* 0x0000000648487c20 */ /* 0x000fe20008410000 */
[----:B------:R-:W-:Y:S01]  /*3d00*/  FMUL.FTZ R73, R73, UR6 ;  /* 0x0000000649497c20 */ /* 0x000fe20008410000 */
[----:B------:R-:W-:Y:S01]  /*3d10*/  FMUL.FTZ R76, R76, UR6 ;  /* 0x000000064c4c7c20 */ /* 0x000fe20008410000 */
[----:B------:R-:W-:Y:S01]  /*3d20*/  HGMMA.64x16x16.F32.BF16 R64, gdesc[UR28], R64, gsb0 ;  /* 0x002000001c4079f0 */ /* 0x000fe20008001840 */
[----:B------:R-:W-:Y:S01]  /*3d30*/  UIADD3 UR30, UR61, 0x886, URZ ;  /* 0x000008863d1e7890 */ /* 0x000fe2000fffe03f */
[----:B------:R-:W-:Y:S01]  /*3d40*/  FMUL.FTZ R77, R77, UR6 ;  /* 0x000000064d4d7c20 */ /* 0x000fe20008410000 */
[----:B------:R-:W-:Y:S01]  /*3d50*/  UMOV UR28, UR32 ;  /* 0x00000020001c7c82 */ /* 0x000fe20008000000 */
[----:B------:R-:W-:Y:S01]  /*3d60*/  UMOV UR29, UR33 ;  /* 0x00000021001d7c82 */ /* 0x000fe20008000000 */
[----:B------:R-:W-:Y:S01]  /*3d70*/  UMOV UR31, 0x40000040 ;  /* 0x40000040001f7882 */ /* 0x000fe20000000000 */
[----:B------:R1:W-:Y:S01]  /*3d80*/  MUFU.TANH R84, R79 ;  /* 0x0000004f00547308 */ /* 0x0003e20000002400 */
[----:B------:R-:W-:Y:S01]  /*3d90*/  FMUL.FTZ R74, R74, UR6 ;  /* 0x000000064a4a7c20 */ /* 0x000fe20008410000 */
[----:B------:R-:W-:Y:S01]  /*3da0*/  FMUL.FTZ R75, R75, UR6 ;  /* 0x000000064b4b7c20 */ /* 0x000fe20008410000 */
[----:B------:R-:W-:-:S05]  /*3db0*/  FMUL.FTZ R78, R78, UR6 ;  /* 0x000000064e4e7c20 */ /* 0x000fca0008410000 */
[----:B------:R-:W-:Y:S01]  /*3dc0*/  MUFU.TANH R93, R93 ;  /* 0x0000005d005d7308 */ /* 0x000fe20000002400 */
[----:B-1----:R-:W-:Y:S02]  /*3dd0*/  FSEL R79, R4, -INF , P5 ;  /* 0xff800000044f7808 */ /* 0x002fe40002800000 */
[----:B------:R-:W-:Y:S02]  /*3de0*/  FSEL R4, R7, -INF , P4 ;  /* 0xff80000007047808 */ /* 0x000fe40002000000 */
[----:B------:R-:W-:Y:S02]  /*3df0*/  FSEL R7, R118, -INF , P2 ;  /* 0xff80000076077808 */ /* 0x000fe40001000000 */
[C---:B------:R-:W-:Y:S01]  /*3e00*/  ISETP.GT.AND P2, PT, R10.reuse, 0x19, PT ;  /* 0x000000190a00780c */ /* 0x040fe20003f44270 */
[----:B------:R-:W1:Y:S01]  /*3e10*/  MUFU.TANH R90, R90 ;  /* 0x0000005a005a7308 */ /* 0x000e620000002400 */
[----:B------:R-:W-:Y:S02]  /*3e20*/  ISETP.GT.AND P5, PT, R10, 0x11, PT ;  /* 0x000000110a00780c */ /* 0x000fe40003fa4270 */
[----:B------:R-:W-:-:S02]  /*3e30*/  FSEL R97, R109, -INF , P2 ;  /* 0xff8000006d617808 */ /* 0x000fc40001000000 */
[----:B------:R-:W-:Y:S02]  /*3e40*/  FSEL R109, R12, -INF , P6 ;  /* 0xff8000000c6d7808 */ /* 0x000fe40003000000 */
[----:B------:R-:W-:Y:S01]  /*3e50*/  FMNMX.FTZ R12, R79, R6, !PT ;  /* 0x000000064f0c7209 */ /* 0x000fe20007810000 */
[----:B------:R-:W-:Y:S01]  /*3e60*/  MUFU.TANH R72, R72 ;  /* 0x0000004800487308 */ /* 0x000fe20000002400 */
[----:B------:R-:W-:Y:S02]  /*3e70*/  ISETP.GT.AND P4, PT, R10, 0x18, PT ;  /* 0x000000180a00780c */ /* 0x000fe40003f84270 */
[----:B------:R-:W-:Y:S02]  /*3e80*/  FMNMX.FTZ R12, R81, R12, !PT ;  /* 0x0000000c510c7209 */ /* 0x000fe40007810000 */
[----:B------:R-:W-:Y:S02]  /*3e90*/  FSEL R91, R105, -INF , P5 ;  /* 0xff800000695b7808 */ /* 0x000fe40002800000 */
[----:B------:R-:W-:Y:S01]  /*3ea0*/  FMNMX.FTZ R12, R9, R12, !PT ;  /* 0x0000000c090c7209 */ /* 0x000fe20007810000 */
[----:B------:R-:W5:Y:S01]  /*3eb0*/  MUFU.TANH R73, R73 ;  /* 0x0000004900497308 */ /* 0x000f620000002400 */
[----:B------:R-:W-:-:S02]  /*3ec0*/  FSEL R95, R108, -INF , P4 ;  /* 0xff8000006c5f7808 */ /* 0x000fc40002000000 */
[----:B------:R-:W-:Y:S02]  /*3ed0*/  FMNMX.FTZ R12, R85, R12, !PT ;  /* 0x0000000c550c7209 */ /* 0x000fe40007810000 */
[----:B------:R-:W-:Y:S02]  /*3ee0*/  FSEL R15, R15, -INF , P5 ;  /* 0xff8000000f0f7808 */ /* 0x000fe40002800000 */
[----:B------:R-:W-:Y:S01]  /*3ef0*/  FMNMX.FTZ R12, R91, R12, !PT ;  /* 0x0000000c5b0c7209 */ /* 0x000fe20007810000 */
[----:B------:R-:W5:Y:S01]  /*3f00*/  MUFU.TANH R94, R94 ;  /* 0x0000005e005e7308 */ /* 0x000f620000002400 */
[----:B------:R-:W-:Y:S02]  /*3f10*/  ISETP.GT.AND P5, PT, R10, 0x28, PT ;  /* 0x000000280a00780c */ /* 0x000fe40003fa4270 */
[----:B------:R-:W-:Y:S02]  /*3f20*/  FMNMX.FTZ R12, R95, R12, !PT ;  /* 0x0000000c5f0c7209 */ /* 0x000fe40007810000 */
[----:B0-----:R-:W-:Y:S01]  /*3f30*/  FSEL R21, R21, -INF , P4 ;  /* 0xff80000015157808 */ /* 0x001fe20002000000 */
[----:B------:R-:W-:-:S02]  /*3f40*/  WARPGROUP.DEPBAR.LE gsb0, 0x0 ;  /* 0x00008000000079c5 */ /* 0x000fc40000010000 */
[----:B------:R-:W-:Y:S01]  /*3f50*/  WARPGROUP.ARRIVE ;  /* 0x00000000000079c5 */ /* 0x000fe20000000000 */
[----:B------:R-:W-:Y:S01]  /*3f60*/  FMNMX.FTZ R12, R97, R12, !PT ;  /* 0x0000000c610c7209 */ /* 0x000fe20007810000 */
[----:B------:R-:W-:Y:S01]  /*3f70*/  FMUL.FTZ R69, R69, UR6 ;  /* 0x0000000645457c20 */ /* 0x000fe20008410000 */
[----:B------:R-:W-:Y:S01]  /*3f80*/  ISETP.GT.AND P4, PT, R10, 0x29, PT ;  /* 0x000000290a00780c */ /* 0x000fe20003f84270 */
[----:B------:R-:W0:Y:S01]  /*3f90*/  MUFU.TANH R76, R76 ;  /* 0x0000004c004c7308 */ /* 0x000e220000002400 */
[----:B------:R-:W-:Y:S01]  /*3fa0*/  FMNMX.FTZ R12, R99, R12, !PT ;  /* 0x0000000c630c7209 */ /* 0x000fe20007810000 */
[----:B------:R-:W-:Y:S01]  /*3fb0*/  HGMMA.64x16x16.F32.BF16 R56, gdesc[UR28], R56, gsb0 ;  /* 0x002000001c3879f0 */ /* 0x000fe20008001838 */
[----:B------:R-:W-:Y:S01]  /*3fc0*/  UIADD3 UR30, UR61, 0x906, URZ ;  /* 0x000009063d1e7890 */ /* 0x000fe2000fffe03f */
[----:B--2---:R-:W-:Y:S01]  /*3fd0*/  FSEL R107, R100, -INF , P5 ;  /* 0xff800000646b7808 */ /* 0x004fe20002800000 */
[----:B------:R-:W-:Y:S01]  /*3fe0*/  UMOV UR28, UR32 ;  /* 0x00000020001c7c82 */ /* 0x000fe20008000000 */
[----:B------:R-:W-:Y:S01]  /*3ff0*/  UMOV UR29, UR33 ;  /* 0x00000021001d7c82 */ /* 0x000fe20008000000 */
[----:B------:R-:W-:Y:S01]  /*4000*/  UMOV UR31, 0x40000040 ;  /* 0x40000040001f7882 */ /* 0x000fe20000000000 */
[----:B------:R-:W-:Y:S01]  /*4010*/  FMNMX.FTZ R12, R109, R12, !PT ;  /* 0x0000000c6d0c7209 */ /* 0x000fe20007810000 */
[----:B------:R-:W-:Y:S01]  /*4020*/  MUFU.TANH R133, R69 ;  /* 0x0000004500857308 */ /* 0x000fe20000002400 */
[----:B---3--:R-:W-:Y:S01]  /*4030*/  FSEL R23, R111, -INF , P2 ;  /* 0xff8000006f177808 */ /* 0x008fe20001000000 */
[----:B------:R-:W-:Y:S01]  /*4040*/  FMUL.FTZ R64, R64, UR6 ;  /* 0x0000000640407c20 */ /* 0x000fe20008410000 */
[----:B------:R-:W-:Y:S01]  /*4050*/  ISETP.GT.AND P2, PT, R10, 0x30, PT ;  /* 0x000000300a00780c */ /* 0x000fe20003f44270 */
[----:B------:R-:W-:Y:S01]  /*4060*/  FMUL.FTZ R65, R65, UR6 ;  /* 0x0000000641417c20 */ /* 0x000fe20008410000 */
[----:B------:R-:W-:Y:S01]  /*4070*/  FMNMX.FTZ R12, R107, R12, !PT ;  /* 0x0000000c6b0c7209 */ /* 0x000fe20007810000 */
[----:B------:R-:W-:Y:S01]  /*4080*/  FMUL.FTZ R68, R68, UR6 ;  /* 0x0000000644447c20 */ /* 0x000fe20008410000 */
[----:B----4-:R-:W-:Y:S01]  /*4090*/  FSEL R105, R88, -INF , P2 ;  /* 0xff80000058697808 */ /* 0x010fe20001000000 */
[----:B------:R-:W2:Y:S01]  /*40a0*/  MUFU.TANH R77, R77 ;  /* 0x0000004d004d7308 */ /* 0x000ea20000002400 */
[----:B------:R-:W-:Y:S01]  /*40b0*/  FMUL.FTZ R66, R66, UR6 ;  /* 0x0000000642427c20 */ /* 0x000fe20008410000 */
[----:B------:R-:W-:Y:S01]  /*40c0*/  FMUL.FTZ R67, R67, UR6 ;  /* 0x0000000643437c20 */ /* 0x000fe20008410000 */
[----:B------:R-:W-:Y:S01]  /*40d0*/  FMUL.FTZ R70, R70, UR6 ;  /* 0x0000000646467c20 */ /* 0x000fe20008410000 */
[----:B------:R-:W-:Y:S01]  /*40e0*/  FMUL.FTZ R71, R71, UR6 ;  /* 0x0000000647477c20 */ /* 0x000fe20008410000 */
[----:B------:R-:W-:-:S03]  /*40f0*/  IMAD.U32 R88, RZ, RZ, UR7 ;  /* 0x00000007ff587e24 */ /* 0x000fc6000f8e00ff */
[----:B------:R-:W3:Y:S08]  /*4100*/  MUFU.TANH R74, R74 ;  /* 0x0000004a004a7308 */ /* 0x000ef00000002400 */
[----:B------:R-:W4:Y:S08]  /*4110*/  MUFU.TANH R64, R64 ;  /* 0x0000004000407308 */ /* 0x000f300000002400 */
[----:B------:R-:W4:Y:S08]  /*4120*/  MUFU.TANH R75, R75 ;  /* 0x0000004b004b7308 */ /* 0x000f300000002400 */
[----:B------:R-:W4:Y:S01]  /*4130*/  MUFU.TANH R129, R65 ;  /* 0x0000004100817308 */ /* 0x000f220000002400 */
        /* <DEDUP_REMOVED lines=18> */
[----:B------:R-:W4:Y:S08]  /*4260*/  MUFU.TANH R78, R78 ;  /* 0x0000004e004e7308 */ /* 0x000f300000002400 */
        /* <DEDUP_REMOVED lines=9> */
[----:B------:R1:W-:Y:S01]  /*4300*/  MUFU.TANH R153, R49 ;  /* 0x0000003100997308 */ /* 0x0003e20000002400 */
        /* <DEDUP_REMOVED lines=8> */
[----:B-1----:R-:W-:Y:S01]  /*4390*/  FSEL R49, R90, -INF , P2 ;  /* 0xff8000005a317808 */ /* 0x002fe20001000000 */
[----:B------:R-:W-:Y:S01]  /*43a0*/  FMUL.FTZ R50, R50, UR6 ;  /* 0x0000000632327c20 */ /* 0x000fe20008410000 */
[----:B------:R-:W-:Y:S01]  /*43b0*/  ISETP.GT.AND P2, PT, R10, 0x41, PT ;  /* 0x000000410a00780c */ /* 0x000fe20003f44270 */
[----:B------:R-:W-:-:S03]  /*43c0*/  FMUL.FTZ R54, R54, UR6 ;  /* 0x0000000636367c20 */ /* 0x000fc60008410000 */
[----:B-----5:R-:W-:Y:S01]  /*43d0*/  FSEL R119, R73, -INF , P2 ;  /* 0xff80000049777808 */ /* 0x020fe20001000000 */
[----:B------:R-:W-:Y:S08]  /*43e0*/  MUFU.TANH R8, R55 ;  /* 0x0000003700087308 */ /* 0x000ff00000002400 */
[----:B------:R-:W1:Y:S08]  /*43f0*/  MUFU.TANH R67, R67 ;  /* 0x0000004300437308 */ /* 0x000e700000002400 */
[----:B------:R-:W-:Y:S08]  /*4400*/  MUFU.TANH R86, R63 ;  /* 0x0000003f00567308 */ /* 0x000ff00000002400 */
[----:B------:R-:W5:Y:S08]  /*4410*/  MUFU.TANH R70, R70 ;  /* 0x0000004600467308 */ /* 0x000f700000002400 */
[----:B------:R-:W5:Y:S01]  /*4420*/  MUFU.TANH R60, R60 ;  /* 0x0000003c003c7308 */ /* 0x000f620000002400 */
[----:B------:R-:W-:-:S02]  /*4430*/  WARPGROUP.DEPBAR.LE gsb0, 0x0 ;  /* 0x00008000000079c5 */ /* 0x000fc40000010000 */
[----:B------:R-:W-:Y:S01]  /*4440*/  WARPGROUP.ARRIVE ;  /* 0x00000000000079c5 */ /* 0x000fe20000000000 */
[----:B------:R-:W-:Y:S01]  /*4450*/  FMUL.FTZ R104, R47, UR6 ;  /* 0x000000062f687c20 */ /* 0x000fe20008410000 */
[----:B------:R-:W-:Y:S01]  /*4460*/  FSEL R47, R103, -INF , P4 ;  /* 0xff800000672f7808 */ /* 0x000fe20002000000 */
[----:B------:R-:W-:Y:S01]  /*4470*/  FMUL.FTZ R59, R41, UR6 ;  /* 0x00000006293b7c20 */ /* 0x000fe20008410000 */
[----:B------:R-:W-:Y:S01]  /*4480*/  FSEL R103, R101, -INF , P4 ;  /* 0xff80000065677808 */ /* 0x000fe20002000000 */
[----:B------:R-:W-:Y:S01]  /*4490*/  FMUL.FTZ R61, R43, UR6 ;  /* 0x000000062b3d7c20 */ /* 0x000fe20008410000 */
[----:B------:R-:W-:Y:S01]  /*44a0*/  HGMMA.64x16x16.F32.BF16 R32, gdesc[UR28], R32, gsb0 ;  /* 0x002000001c2079f0 */ /* 0x000fe20008001820 */
[----:B------:R-:W-:Y:S01]  /*44b0*/  FSEL R41, R98, -INF , P3 ;  /* 0xff80000062297808 */ /* 0x000fe20001800000 */
[----:B------:R-:W-:Y:S01]  /*44c0*/  FMUL.FTZ R69, R45, UR6 ;  /* 0x000000062d457c20 */ /* 0x000fe20008410000 */
[----:B------:R-:W-:Y:S01]  /*44d0*/  ISETP.GT.AND P3, PT, R10, 0x31, PT ;  /* 0x000000310a00780c */ /* 0x000fe20003f64270 */
[----:B------:R-:W-:Y:S01]  /*44e0*/  FMUL.FTZ R57, R40, UR6 ;  /* 0x0000000628397c20 */ /* 0x000fe20008410000 */
[----:B------:R-:W-:Y:S01]  /*44f0*/  FMNMX.FTZ R12, R103, R12, !PT ;  /* 0x0000000c670c7209 */ /* 0x000fe20007810000 */
[----:B------:R0:W-:Y:S01]  /*4500*/  MUFU.TANH R40, R51 ;  /* 0x0000003300287308 */ /* 0x0001e20000002400 */
[----:B------:R-:W-:Y:S01]  /*4510*/  FSEL R43, R14, -INF , P6 ;  /* 0xff8000000e2b7808 */ /* 0x000fe20003000000 */
[----:B------:R-:W-:Y:S01]  /*4520*/  FMUL.FTZ R44, R44, UR6 ;  /* 0x000000062c2c7c20 */ /* 0x000fe20008410000 */
[----:B------:R-:W-:Y:S01]  /*4530*/  ISETP.GT.AND P6, PT, R10, 0x38, PT ;  /* 0x000000380a00780c */ /* 0x000fe20003fc4270 */
[----:B------:R-:W-:Y:S01]  /*4540*/  FMUL.FTZ R42, R42, UR6 ;  /* 0x000000062a2a7c20 */ /* 0x000fe20008410000 */
[----:B------:R-:W-:Y:S01]  /*4550*/  FSEL R113, R89, -INF , P3 ;  /* 0xff80000059717808 */ /* 0x000fe20001800000 */
[----:B------:R-:W-:Y:S01]  /*4560*/  FMUL.FTZ R46, R46, UR6 ;  /* 0x000000062e2e7c20 */ /* 0x000fe20008410000 */
[----:B------:R-:W-:Y:S01]  /*4570*/  FMNMX.FTZ R12, R105, R12, !PT ;  /* 0x0000000c690c7209 */ /* 0x000fe20007810000 */
[----:B------:R3:W-:Y:S01]  /*4580*/  MUFU.TANH R157, R57 ;  /* 0x00000039009d7308 */ /* 0x0007e20000002400 */
[----:B------:R-:W-:-:S02]  /*4590*/  FSEL R45, R102, -INF , P5 ;  /* 0xff800000662d7808 */ /* 0x000fc40002800000 */
[----:B------:R-:W-:Y:S02]  /*45a0*/  ISETP.GT.AND P5, PT, R10, 0x39, PT ;  /* 0x000000390a00780c */ /* 0x000fe40003fa4270 */
[----:B------:R-:W-:Y:S02]  /*45b0*/  FSEL R117, R92, -INF , P6 ;  /* 0xff8000005c757808 */ /* 0x000fe40003000000 */
[----:B------:R-:W-:Y:S01]  /*45c0*/  FMNMX.FTZ R12, R113, R12, !PT ;  /* 0x0000000c710c7209 */ /* 0x000fe20007810000 */
[----:B------:R1:W-:Y:S01]  /*45d0*/  MUFU.TANH R159, R59 ;  /* 0x0000003b009f7308 */ /* 0x0003e20000002400 */
[----:B------:R-:W-:Y:S02]  /*45e0*/  ISETP.GT.AND P4, PT, R10, 0x40, PT ;  /* 0x000000400a00780c */ /* 0x000fe40003f84270 */
[----:B------:R-:W-:Y:S02]  /*45f0*/  FSEL R115, R93, -INF , P5 ;  /* 0xff8000005d737808 */ /* 0x000fe40002800000 */
[----:B------:R-:W-:-:S02]  /*4600*/  FMNMX.FTZ R12, R117, R12, !PT ;  /* 0x0000000c750c7209 */ /* 0x000fc40007810000 */
[----:B------:R-:W-:Y:S01]  /*4610*/  FSEL R121, R72, -INF , P4 ;  /* 0xff80000048797808 */ /* 0x000fe20002000000 */
[----:B------:R5:W-:Y:S01]  /*4620*/  MUFU.TANH R111, R61 ;  /* 0x0000003d006f7308 */ /* 0x000be20000002400 */
[----:B------:R-:W-:Y:S01]  /*4630*/  FMNMX.FTZ R12, R115, R12, !PT ;  /* 0x0000000c730c7209 */ /* 0x000fe20007810000 */
[--C-:B------:R-:W-:Y:S01]  /*4640*/  IMAD.MOV.U32 R72, RZ, RZ, R87.reuse ;  /* 0x000000ffff487224 */ /* 0x100fe200078e0057 */
[----:B0-----:R-:W-:Y:S01]  /*4650*/  FSEL R51, R82, -INF , P3 ;  /* 0xff80000052337808 */ /* 0x001fe20001800000 */
[----:B------:R-:W-:Y:S01]  /*4660*/  IMAD.MOV.U32 R82, RZ, RZ, R87 ;  /* 0x000000ffff527224 */ /* 0x000fe200078e0057 */
[----:B------:R-:W-:Y:S02]  /*4670*/  ISETP.GT.AND P3, PT, R10, 0x48, PT ;  /* 0x000000480a00780c */ /* 0x000fe40003f64270 */
[----:B------:R-:W-:Y:S01]  /*4680*/  FMNMX.FTZ R12, R121, R12, !PT ;  /* 0x0000000c790c7209 */ /* 0x000fe20007810000 */
[----:B------:R-:W0:Y:S01]  /*4690*/  MUFU.TANH R71, R71 ;  /* 0x0000004700477308 */ /* 0x000e220000002400 */
[----:B------:R-:W-:-:S02]  /*46a0*/  FSEL R53, R94, -INF , P6 ;  /* 0xff8000005e357808 */ /* 0x000fc40003000000 */
[----:B------:R-:W-:Y:S02]  /*46b0*/  ISETP.GT.AND P6, PT, R10, 0x49, PT ;  /* 0x000000490a00780c */ /* 0x000fe40003fc4270 */
[----:B------:R-:W-:Y:S01]  /*46c0*/  FSEL R123, R76, -INF , P3 ;  /* 0xff8000004c7b7808 */ /* 0x000fe20001800000 */
[----:B------:R-:W-:Y:S01]  /*46d0*/  IMAD.MOV.U32 R76, RZ, RZ, R87 ;  /* 0x000000ffff4c7224 */ /* 0x000fe200078e0057 */
[----:B------:R-:W-:Y:S01]  /*46e0*/  FMNMX.FTZ R12, R119, R12, !PT ;  /* 0x0000000c770c7209 */ /* 0x000fe20007810000 */
[----:B------:R-:W0:Y:S01]  /*46f0*/  MUFU.TANH R58, R58 ;  /* 0x0000003a003a7308 */ /* 0x000e220000002400 */
[----:B------:R-:W-:Y:S02]  /*4700*/  FSEL R55, R83, -INF , P5 ;  /* 0xff80000053377808 */ /* 0x000fe40002800000 */
[----:B------:R-:W-:Y:S02]  /*4710*/  ISETP.GT.AND P5, PT, R10, 0x50, PT ;  /* 0x000000500a00780c */ /* 0x000fe40003fa4270 */
[----:B--2---:R-:W-:Y:S01]  /*4720*/  FSEL R125, R77, -INF , P6 ;  /* 0xff8000004d7d7808 */ /* 0x004fe20003000000 */
[----:B------:R-:W-:-:S02]  /*4730*/  WARPGROUP.DEPBAR.LE gsb0, 0x0 ;  /* 0x00008000000079c5 */ /* 0x000fc40000010000 */
[----:B------:R-:W-:Y:S01]  /*4740*/  FMNMX.FTZ R14, R123, R12, !PT ;  /* 0x0000000c7b0e7209 */ /* 0x000fe20007810000 */
[----:B------:R-:W-:Y:S01]  /*4750*/  WARPGROUP.ARRIVE ;  /* 0x00000000000079c5 */ /* 0x000fe20000000000 */
[----:B---3--:R-:W-:Y:S01]  /*4760*/  FSEL R57, R74, -INF , P4 ;  /* 0xff8000004a397808 */ /* 0x008fe20002000000 */
[----:B------:R-:W2:Y:S01]  /*4770*/  MUFU.TANH R48, R48 ;  /* 0x0000003000307308 */ /* 0x000ea20000002400 */
[----:B------:R-:W-:Y:S01]  /*4780*/  ISETP.GT.AND P4, PT, R10, 0x51, PT ;  /* 0x000000510a00780c */ /* 0x000fe20003f84270 */
[----:B------:R-:W-:Y:S01]  /*4790*/  FMUL.FTZ R12, R33, UR6 ;  /* 0x00000006210c7c20 */ /* 0x000fe20008410000 */
[----:B----4-:R-:W-:Y:S01]  /*47a0*/  FSEL R127, R64, -INF , P5 ;  /* 0xff800000407f7808 */ /* 0x010fe20002800000 */
[----:B------:R-:W-:Y:S01]  /*47b0*/  HGMMA.64x16x16.F32.BF16 R24, gdesc[UR32], R24, gsb0 ;  /* 0x00200000201879f0 */ /* 0x000fe20008001818 */
[----:B------:R-:W-:Y:S01]  /*47c0*/  FMNMX.FTZ R14, R125, R14, !PT ;  /* 0x0000000e7d0e7209 */ /* 0x000fe20007810000 */
[----:B------:R-:W-:Y:S01]  /*47d0*/  FMUL.FTZ R32, R32, UR6 ;  /* 0x0000000620207c20 */ /* 0x000fe20008410000 */
[----:B-1----:R-:W-:Y:S01]  /*47e0*/  FSEL R59, R75, -INF , P2 ;  /* 0xff8000004b3b7808 */ /* 0x002fe20001000000 */
[----:B------:R-:W1:Y:S01]  /*47f0*/  MUFU.TANH R62, R62 ;  /* 0x0000003e003e7308 */ /* 0x000e620000002400 */
[----:B------:R-:W-:Y:S01]  /*4800*/  ISETP.GT.AND P2, PT, R10, 0x58, PT ;  /* 0x000000580a00780c */ /* 0x000fe20003f44270 */
[----:B------:R-:W-:Y:S01]  /*4810*/  FMUL.FTZ R36, R36, UR6 ;  /* 0x0000000624247c20 */ /* 0x000fe20008410000 */
[----:B------:R-:W-:Y:S01]  /*4820*/  FSEL R129, R129, -INF , P4 ;  /* 0xff80000081817808 */ /* 0x000fe20002000000 */
[----:B------:R-:W-:Y:S01]  /*4830*/  FMUL.FTZ R34, R34, UR6 ;  /* 0x0000000622227c20 */ /* 0x000fe20008410000 */
[----:B------:R-:W-:Y:S01]  /*4840*/  FMNMX.FTZ R14, R127, R14, !PT ;  /* 0x0000000e7f0e7209 */ /* 0x000fe20007810000 */
[----:B------:R-:W-:Y:S01]  /*4850*/  FMUL.FTZ R38, R38, UR6 ;  /* 0x0000000626267c20 */ /* 0x000fe20008410000 */
[----:B------:R-:W-:Y:S01]  /*4860*/  FSEL R63, R84, -INF , P6 ;  /* 0xff800000543f7808 */ /* 0x000fe20003000000 */
[----:B------:R3:W-:Y:S01]  /*4870*/  MUFU.TANH R163, R69 ;  /* 0x0000004500a37308 */ /* 0x0007e20000002400 */
[----:B-----5:R-:W-:Y:S01]  /*4880*/  FSEL R61, R78, -INF , P3 ;  /* 0xff8000004e3d7808 */ /* 0x020fe20001800000 */
[----:B------:R-:W-:Y:S01]  /*4890*/  FMUL.FTZ R39, R39, UR6 ;  /* 0x0000000627277c20 */ /* 0x000fe20008410000 */
[C---:B------:R-:W-:Y:S01]  /*48a0*/  ISETP.GT.AND P6, PT, R10.reuse, 0x60, PT ;  /* 0x000000600a00780c */ /* 0x040fe20003fc4270 */
[--C-:B------:R-:W-:Y:S01]  /*48b0*/  IMAD.MOV.U32 R84, RZ, RZ, R87.reuse ;  /* 0x000000ffff547224 */ /* 0x100fe200078e0057 */
[----:B------:R-:W-:Y:S01]  /*48c0*/  ISETP.GT.AND P3, PT, R10, 0x59, PT ;  /* 0x000000590a00780c */ /* 0x000fe20003f64270 */
[--C-:B------:R-:W-:Y:S01]  /*48d0*/  IMAD.MOV.U32 R78, RZ, RZ, R87.reuse ;  /* 0x000000ffff4e7224 */ /* 0x100fe200078e0057 */
[----:B------:R-:W-:Y:S01]  /*48e0*/  FSEL R131, R68, -INF , P2 ;  /* 0xff80000044837808 */ /* 0x000fe20001000000 */
[----:B------:R-:W4:Y:S01]  /*48f0*/  MUFU.TANH R52, R52 ;  /* 0x0000003400347308 */ /* 0x000f220000002400 */
[----:B------:R-:W-:Y:S01]  /*4900*/  FMNMX.FTZ R14, R129, R14, !PT ;  /* 0x0000000e810e7209 */ /* 0x000fe20007810000 */
[--C-:B------:R-:W-:Y:S01]  /*4910*/  IMAD.MOV.U32 R74, RZ, RZ, R87.reuse ;  /* 0x000000ffff4a7224 */ /* 0x100fe200078e0057 */
[----:B------:R-:W-:Y:S01]  /*4920*/  FSEL R135, R56, -INF , P6 ;  /* 0xff80000038877808 */ /* 0x000fe20003000000 */
[--C-:B------:R-:W-:Y:S01]  /*4930*/  IMAD.MOV.U32 R68, RZ, RZ, R87.reuse ;  /* 0x000000ffff447224 */ /* 0x100fe200078e0057 */
[----:B------:R-:W-:Y:S01]  /*4940*/  FSEL R133, R133, -INF , P3 ;  /* 0xff80000085857808 */ /* 0x000fe20001800000 */
[--C-:B------:R-:W-:Y:S01]  /*4950*/  IMAD.MOV.U32 R64, RZ, RZ, R87.reuse ;  /* 0x000000ffff407224 */ /* 0x100fe200078e0057 */
[----:B------:R-:W-:Y:S01]  /*4960*/  FMNMX.FTZ R56, R131, R14, !PT ;  /* 0x0000000e83387209 */ /* 0x000fe20007810000 */
[----:B------:R-:W5:Y:S01]  /*4970*/  MUFU.TANH R50, R50 ;  /* 0x0000003200327308 */ /* 0x000f620000002400 */
[----:B------:R-:W-:Y:S01]  /*4980*/  FSEL R65, R66, -INF , P5 ;  /* 0xff80000042417808 */ /* 0x000fe20002800000 */
[----:B------:R-:W-:Y:S01]  /*4990*/  FMUL.FTZ R14, R35, UR6 ;  /* 0x00000006230e7c20 */ /* 0x000fe20008410000 */
[----:B------:R-:W-:Y:S01]  /*49a0*/  ISETP.GT.AND P5, PT, R10, 0x61, PT ;  /* 0x000000610a00780c */ /* 0x000fe20003fa4270 */
[----:B------:R-:W-:Y:S01]  /*49b0*/  IMAD.MOV.U32 R66, RZ, RZ, R87 ;  /* 0x000000ffff427224 */ /* 0x000fe200078e0057 */
[----:B------:R-:W-:-:S02]  /*49c0*/  FMNMX.FTZ R56, R133, R56, !PT ;  /* 0x0000003885387209 */ /* 0x000fc40007810000 */
[----:B------:R-:W-:Y:S01]  /*49d0*/  FSEL R67, R67, -INF , P4 ;  /* 0xff80000043437808 */ /* 0x000fe20002000000 */
[----:B------:R-:W5:Y:S01]  /*49e0*/  MUFU.TANH R54, R54 ;  /* 0x0000003600367308 */ /* 0x000f620000002400 */
[----:B------:R-:W-:Y:S02]  /*49f0*/  ISETP.GT.AND P4, PT, R10, 0x68, PT ;  /* 0x000000680a00780c */ /* 0x000fe40003f84270 */
[----:B------:R-:W-:Y:S02]  /*4a00*/  FSEL R137, R137, -INF , P5 ;  /* 0xff80000089897808 */ /* 0x000fe40002800000 */
[----:B------:R-:W-:Y:S02]  /*4a10*/  FMNMX.FTZ R56, R135, R56, !PT ;  /* 0x0000003887387209 */ /* 0x000fe40007810000 */
[----:B---3--:R-:W-:Y:S01]  /*4a20*/  FSEL R69, R70, -INF , P2 ;  /* 0xff80000046457808 */ /* 0x008fe20001000000 */
[----:B------:R-:W3:Y:S01]  /*4a30*/  MUFU.TANH R44, R44 ;  /* 0x0000002c002c7308 */ /* 0x000ee20000002400 */
[----:B------:R-:W-:-:S02]  /*4a40*/  ISETP.GT.AND P2, PT, R10, 0x69, PT ;  /* 0x000000690a00780c */ /* 0x000fc40003f44270 */
[----:B------:R-:W-:Y:S02]  /*4a50*/  FSEL R141, R60, -INF , P4 ;  /* 0xff8000003c8d7808 */ /* 0x000fe40002000000 */
[----:B------:R-:W-:Y:S02]  /*4a60*/  FMNMX.FTZ R56, R137, R56, !PT ;  /* 0x0000003889387209 */ /* 0x000fe40007810000 */
[----:B0-----:R-:W-:Y:S01]  /*4a70*/  FSEL R71, R71, -INF , P3 ;  /* 0xff80000047477808 */ /* 0x001fe20001800000 */
[----:B------:R-:W0:Y:S01]  /*4a80*/  MUFU.TANH R32, R32 ;  /* 0x0000002000207308 */ /* 0x000e220000002400 */
[----:B------:R-:W-:Y:S01]  /*4a90*/  ISETP.GT.AND P3, PT, R10, 0x70, PT ;  /* 0x000000700a00780c */ /* 0x000fe20003f64270 */
[----:B------:R-:W-:Y:S02]  /*4aa0*/  WARPGROUP.DEPBAR.LE gsb0, 0x0 ;  /* 0x00008000000079c5 */ /* 0x000fe40000010000 */
[----:B------:R-:W-:Y:S01]  /*4ab0*/  FSEL R145, R145, -INF , P2 ;  /* 0xff80000091917808 */ /* 0x000fe20001000000 */
[----:B------:R-:W-:Y:S01]  /*4ac0*/  FMUL.FTZ R24, R24, UR6 ;  /* 0x0000000618187c20 */ /* 0x000fe20008410000 */
[----:B------:R-:W-:Y:S01]  /*4ad0*/  FMNMX.FTZ R56, R141, R56, !PT ;  /* 0x000000388d387209 */ /* 0x000fe20007810000 */
[----:B------:R-:W-:Y:S01]  /*4ae0*/  FMUL.FTZ R28, R28, UR6 ;  /* 0x000000061c1c7c20 */ /* 0x000fe20008410000 */
[----:B------:R-:W-:Y:S01]  /*4af0*/  FSEL R73, R58, -INF , P6 ;  /* 0xff8000003a497808 */ /* 0x000fe20003000000 */
[----:B------:R-:W0:Y:S01]  /*4b00*/  MUFU.TANH R42, R42 ;  /* 0x0000002a002a7308 */ /* 0x000e220000002400 */
[----:B------:R-:W-:Y:S01]  /*4b10*/  ISETP.GT.AND P6, PT, R10, 0x71, PT ;  /* 0x000000710a00780c */ /* 0x000fe20003fc4270 */
[----:B------:R-:W-:Y:S01]  /*4b20*/  FMUL.FTZ R26, R26, UR6 ;  /* 0x000000061a1a7c20 */ /* 0x000fe20008410000 */
[----:B--2---:R-:W-:Y:S01]  /*4b30*/  FSEL R147, R48, -INF , P3 ;  /* 0xff80000030937808 */ /* 0x004fe20001800000 */
[----:B------:R-:W-:Y:S01]  /*4b40*/  FMUL.FTZ R48, R37, UR6 ;  /* 0x0000000625307c20 */ /* 0x000fe20008410000 */
[----:B------:R-:W-:Y:S01]  /*4b50*/  FMNMX.FTZ R56, R145, R56, !PT ;  /* 0x0000003891387209 */ /* 0x000fe20007810000 */
[----:B------:R-:W-:Y:S01]  /*4b60*/  FMUL.FTZ R30, R30, UR6 ;  /* 0x000000061e1e7c20 */ /* 0x000fe20008410000 */
[----:B------:R-:W-:Y:S01]  /*4b70*/  FSEL R33, R80, -INF , P5 ;  /* 0xff80000050217808 */ /* 0x000fe20002800000 */
[----:B------:R-:W2:Y:S01]  /*4b80*/  MUFU.TANH R12, R12 ;  /* 0x0000000c000c7308 */ /* 0x000ea20000002400 */
[----:B------:R-:W-:Y:S01]  /*4b90*/  ISETP.GT.AND P5, PT, R10, 0x78, PT ;  /* 0x000000780a00780c */ /* 0x000fe20003fa4270 */
[----:B------:R-:W-:Y:S01]  /*4ba0*/  IMAD.MOV.U32 R58, RZ, RZ, R87 ;  /* 0x000000ffff3a7224 */ /* 0x000fe200078e0057 */
[----:B------:R-:W-:-:S02]  /*4bb0*/  FSEL R153, R153, -INF , P6 ;  /* 0xff80000099997808 */ /* 0x000fc40003000000 */
[----:B------:R-:W-:Y:S02]  /*4bc0*/  FMNMX.FTZ R56, R147, R56, !PT ;  /* 0x0000003893387209 */ /* 0x000fe40007810000 */
[----:B-1----:R-:W-:Y:S01]  /*4bd0*/  FSEL R75, R62, -INF , P4 ;  /* 0xff8000003e4b7808 */ /* 0x002fe20002000000 */
[----:B------:R-:W1:Y:S01]  /*4be0*/  MUFU.TANH R46, R46 ;  /* 0x0000002e002e7308 */ /* 0x000e620000002400 */
[----:B------:R-:W-:Y:S01]  /*4bf0*/  ISETP.GT.AND P4, PT, R10, 0x79, PT ;  /* 0x000000790a00780c */ /* 0x000fe20003f84270 */
[--C-:B------:R-:W-:Y:S01]  /*4c00*/  IMAD.MOV.U32 R62, RZ, RZ, R87.reuse ;  /* 0x000000ffff3e7224 */ /* 0x100fe200078e0057 */
[----:B----4-:R-:W-:Y:S02]  /*4c10*/  FSEL R151, R52, -INF , P5 ;  /* 0xff80000034977808 */ /* 0x010fe40002800000 */
[----:B------:R-:W-:Y:S02]  /*4c20*/  FMNMX.FTZ R56, R153, R56, !PT ;  /* 0x0000003899387209 */ /* 0x000fe40007810000 */
[----:B------:R-:W-:Y:S01]  /*4c30*/  FSEL R35, R86, -INF , P2 ;  /* 0xff80000056237808 */ /* 0x000fe20001000000 */
[----:B------:R-:W4:Y:S01]  /*4c40*/  MUFU.TANH R36, R36 ;  /* 0x0000002400247308 */ /* 0x000f220000002400 */
[----:B------:R-:W-:Y:S01]  /*4c50*/  ISETP.GT.AND P2, PT, R10, 0x80, PT ;  /* 0x000000800a00780c */ /* 0x000fe20003f44270 */
[----:B------:R-:W-:Y:S01]  /*4c60*/  IMAD.MOV.U32 R86, RZ, RZ, R87 ;  /* 0x000000ffff567224 */ /* 0x000fe200078e0057 */
[----:B------:R-:W-:-:S02]  /*4c70*/  FSEL R155, R155, -INF , P4 ;  /* 0xff8000009b9b7808 */ /* 0x000fc40002000000 */
[----:B------:R-:W-:Y:S02]  /*4c80*/  FMNMX.FTZ R56, R151, R56, !PT ;  /* 0x0000003897387209 */ /* 0x000fe40007810000 */
[----:B-----5:R-:W-:Y:S01]  /*4c90*/  FSEL R77, R50, -INF , P3 ;  /* 0xff800000324d7808 */ /* 0x020fe20001800000 */
[----:B------:R-:W5:Y:S01]  /*4ca0*/  MUFU.TANH R104, R104 ;  /* 0x0000006800687308 */ /* 0x000f620000002400 */
[----:B------:R-:W-:Y:S02]  /*4cb0*/  ISETP.GT.AND P3, PT, R10, 0x81, PT ;  /* 0x000000810a00780c */ /* 0x000fe40003f64270 */
[----:B------:R-:W-:Y:S02]  /*4cc0*/  FSEL R157, R157, -INF , P2 ;  /* 0xff8000009d9d7808 */ /* 0x000fe40001000000 */
[----:B------:R-:W-:Y:S02]  /*4cd0*/  FMNMX.FTZ R56, R155, R56, !PT ;  /* 0x000000389b387209 */ /* 0x000fe40007810000 */
[----:B------:R-:W-:Y:S01]  /*4ce0*/  FSEL R37, R40, -INF , P6 ;  /* 0xff80000028257808 */ /* 0x000fe20003000000 */
[----:B------:R-:W5:Y:S01]  /*4cf0*/  MUFU.TANH R48, R48 ;  /* 0x0000003000307308 */ /* 0x000f620000002400 */
[----:B------:R-:W-:-:S02]  /*4d00*/  ISETP.GT.AND P6, PT, R10, 0x88, PT ;  /* 0x000000880a00780c */ /* 0x000fc40003fc4270 */
[----:B------:R-:W-:Y:S02]  /*4d10*/  FSEL R159, R159, -INF , P3 ;  /* 0xff8000009f9f7808 */ /* 0x000fe40001800000 */
[----:B------:R-:W-:Y:S02]  /*4d20*/  FMNMX.FTZ R56, R157, R56, !PT ;  /* 0x000000389d387209 */ /* 0x000fe40007810000 */
[----:B------:R-:W-:Y:S01]  /*4d30*/  FSEL R83, R54, -INF , P5 ;  /* 0xff80000036537808 */ /* 0x000fe20002800000 */
[----:B------:R-:W5:Y:S01]  /*4d40*/  MUFU.TANH R34, R34 ;  /* 0x0000002200227308 */ /* 0x000f620000002400 */
[----:B------:R-:W-:Y:S02]  /*4d50*/  ISETP.GT.AND P5, PT, R10, 0x89, PT ;  /* 0x000000890a00780c */ /* 0x000fe40003fa4270 */
[----:B---3--:R-:W-:Y:S02]  /*4d60*/  FSEL R161, R44, -INF , P6 ;  /* 0xff8000002ca17808 */ /* 0x008fe40003000000 */
[----:B------:R-:W-:-:S02]  /*4d70*/  FMNMX.FTZ R56, R159, R56, !PT ;  /* 0x000000389f387209 */ /* 0x000fc40007810000 */
[----:B------:R-:W-:Y:S01]  /*4d80*/  FSEL R93, R8, -INF , P4 ;  /* 0xff800000085d7808 */ /* 0x000fe20002000000 */
[----:B------:R-:W-:Y:S01]  /*4d90*/  FMUL.FTZ R8, R25, UR6 ;  /* 0x0000000619087c20 */ /* 0x000fe20008410000 */
[C---:B------:R-:W-:Y:S01]  /*4da0*/  ISETP.GT.AND P4, PT, R10.reuse, 0x90, PT ;  /* 0x000000900a00780c */ /* 0x040fe20003f84270 */
[----:B------:R-:W3:Y:S01]  /*4db0*/  MUFU.TANH R24, R24 ;  /* 0x0000001800187308 */ /* 0x000ee20000002400 */
[----:B------:R-:W-:Y:S02]  /*4dc0*/  FSEL R163, R163, -INF , P5 ;  /* 0xff800000a3a37808 */ /* 0x000fe40002800000 */
[----:B------:R-:W-:Y:S02]  /*4dd0*/  FMNMX.FTZ R56, R161, R56, !PT ;  /* 0x00000038a1387209 */ /* 0x000fe40007810000 */
[----:B------:R-:W-:Y:S02]  /*4de0*/  FSEL R111, R111, -INF , P3 ;  /* 0xff8000006f6f7808 */ /* 0x000fe40001800000 */
[----:B------:R-:W-:Y:S01]  /*4df0*/  ISETP.GT.AND P3, PT, R10, 0x91, PT ;  /* 0x000000910a00780c */ /* 0x000fe20003f64270 */
[----:B------:R-:W3:Y:S01]  /*4e00*/  MUFU.TANH R14, R14 ;  /* 0x0000000e000e7308 */ /* 0x000ee20000002400 */
[----:B0-----:R-:W-:-:S02]  /*4e10*/  FSEL R165, R32, -INF , P4 ;  /* 0xff80000020a57808 */ /* 0x001fc40002000000 */
[----:B------:R-:W-:Y:S02]  /*4e20*/  FMNMX.FTZ R56, R163, R56, !PT ;  /* 0x00000038a3387209 */ /* 0x000fe40007810000 */
[----:B------:R-:W-:Y:S02]  /*4e30*/  FSEL R101, R42, -INF , P2 ;  /* 0xff8000002a657808 */ /* 0x000fe40001000000 */
[----:B------:R-:W-:Y:S01]  /*4e40*/  ISETP.GT.AND P2, PT, R10, 0x98, PT ;  /* 0x000000980a00780c */ /* 0x000fe20003f44270 */
[----:B------:R-:W0:Y:S01]  /*4e50*/  MUFU.TANH R8, R8 ;  /* 0x0000000800087308 */ /* 0x000e220000002400 */
[----:B--2---:R-:W-:Y:S01]  /*4e60*/  FSEL R167, R12, -INF , P3 ;  /* 0xff8000000ca77808 */ /* 0x004fe20001800000 */
[----:B------:R-:W-:Y:S01]  /*4e70*/  FMUL.FTZ R12, R29, UR6 ;  /* 0x000000061d0c7c20 */ /* 0x000fe20008410000 */
[----:B------:R-:W-:Y:S02]  /*4e80*/  FMNMX.FTZ R56, R165, R56, !PT ;  /* 0x00000038a5387209 */ /* 0x000fe40007810000 */
[----:B-1----:R-:W-:-:S02]  /*4e90*/  FSEL R25, R46, -INF , P6 ;  /* 0xff8000002e197808 */ /* 0x002fc40003000000 */
[----:B------:R-:W-:Y:S01]  /*4ea0*/  ISETP.GT.AND P6, PT, R10, 0x99, PT ;  /* 0x000000990a00780c */ /* 0x000fe20003fc4270 */
[----:B------:R-:W1:Y:S01]  /*4eb0*/  MUFU.TANH R38, R38 ;  /* 0x0000002600267308 */ /* 0x000e620000002400 */
[----:B----4-:R-:W-:Y:S02]  /*4ec0*/  FSEL R169, R36, -INF , P2 ;  /* 0xff80000024a97808 */ /* 0x010fe40001000000 */
[----:B------:R-:W-:Y:S02]  /*4ed0*/  FMNMX.FTZ R56, R167, R56, !PT ;  /* 0x00000038a7387209 */ /* 0x000fe40007810000 */
[----:B-----5:R-:W-:Y:S02]  /*4ee0*/  FSEL R29, R104, -INF , P5 ;  /* 0xff800000681d7808 */ /* 0x020fe40002800000 */
[----:B------:R-:W-:Y:S01]  /*4ef0*/  ISETP.GT.AND P5, PT, R10, 0xa0, PT ;  /* 0x000000a00a00780c */ /* 0x000fe20003fa4270 */
[----:B------:R-:W2:Y:S01]  /*4f00*/  MUFU.TANH R28, R28 ;  /* 0x0000001c001c7308 */ /* 0x000ea20000002400 */
[----:B------:R-:W-:-:S02]  /*4f10*/  FSEL R171, R48, -INF , P6 ;  /* 0xff80000030ab7808 */ /* 0x000fc40003000000 */
[----:B------:R-:W-:Y:S02]  /*4f20*/  FMNMX.FTZ R56, R169, R56, !PT ;  /* 0x00000038a9387209 */ /* 0x000fe40007810000 */
[----:B------:R-:W-:Y:S02]  /*4f30*/  FSEL R139, R34, -INF , P4 ;  /* 0xff800000228b7808 */ /* 0x000fe40002000000 */
[----:B------:R-:W-:Y:S01]  /*4f40*/  ISETP.GT.AND P4, PT, R10, 0xa1, PT ;  /* 0x000000a10a00780c */ /* 0x000fe20003f84270 */
[----:B------:R-:W4:Y:S01]  /*4f50*/  MUFU.TANH R12, R12 ;  /* 0x0000000c000c7308 */ /* 0x000f220000002400 */
[----:B---3--:R-:W-:Y:S02]  /*4f60*/  FSEL R173, R24, -INF , P5 ;  /* 0xff80000018ad7808 */ /* 0x008fe40002800000 */
[----:B------:R-:W-:Y:S02]  /*4f70*/  FMNMX.FTZ R56, R171, R56, !PT ;  /* 0x00000038ab387209 */ /* 0x000fe40007810000 */
[----:B------:R-:W-:Y:S01]  /*4f80*/  FSEL R143, R14, -INF , P3 ;  /* 0xff8000000e8f7808 */ /* 0x000fe20001800000 */
[----:B------:R-:W-:Y:S01]  /*4f90*/  FMUL.FTZ R14, R31, UR6 ;  /* 0x000000061f0e7c20 */ /* 0x000fe20008410000 */
[----:B------:R-:W-:Y:S01]  /*4fa0*/  ISETP.GT.AND P3, PT, R10, 0xa8, PT ;  /* 0x000000a80a00780c */ /* 0x000fe20003f64270 */
[----:B------:R-:W-:Y:S01]  /*4fb0*/  MUFU.TANH R26, R26 ;  /* 0x0000001a001a7308 */ /* 0x000fe20000002400 */
[----:B0-----:R-:W-:-:S02]  /*4fc0*/  FSEL R175, R8, -INF , P4 ;  /* 0xff80000008af7808 */ /* 0x001fc40002000000 */
[----:B------:R-:W-:Y:S02]  /*4fd0*/  FMNMX.FTZ R56, R173, R56, !PT ;  /* 0x00000038ad387209 */ /* 0x000fe40007810000 */
[----:B-1----:R-:W-:Y:S02]  /*4fe0*/  FSEL R149, R38, -INF , P2 ;  /* 0xff80000026957808 */ /* 0x002fe40001000000 */
[----:B------:R-:W-:Y:S01]  /*4ff0*/  ISETP.GT.AND P2, PT, R10, 0xa9, PT ;  /* 0x000000a90a00780c */ /* 0x000fe20003f44270 */
[----:B------:R-:W-:Y:S01]  /*5000*/  MUFU.TANH R30, R30 ;  /* 0x0000001e001e7308 */ /* 0x000fe20000002400 */
[----:B--2---:R-:W-:Y:S02]  /*5010*/  FSEL R177, R28, -INF , P3 ;  /* 0xff8000001cb17808 */ /* 0x004fe40001800000 */
[----:B------:R-:W-:Y:S02]  /*5020*/  FMNMX.FTZ R56, R175, R56, !PT ;  /* 0x00000038af387209 */ /* 0x000fe40007810000 */
[----:B----4-:R-:W-:-:S02]  /*5030*/  FSEL R179, R12, -INF , P2 ;  /* 0xff8000000cb37808 */ /* 0x010fc40001000000 */
[----:B------:R-:W-:Y:S01]  /*5040*/  FMNMX.FTZ R56, R177, R56, !PT ;  /* 0x00000038b1387209 */ /* 0x000fe20007810000 */
[----:B------:R-:W0:Y:S01]  /*5050*/  MUFU.TANH R10, R39 ;  /* 0x00000027000a7308 */ /* 0x000e220000002400 */
[-C--:B------:R-:W-:Y:S02]  /*5060*/  MOV R80, R87.reuse ;  /* 0x0000005700507202 */ /* 0x080fe40000000f00 */
[----:B------:R-:W-:Y:S02]  /*5070*/  FMNMX.FTZ R56, R179, R56, !PT ;  /* 0x00000038b3387209 */ /* 0x000fe40007810000 */
[-C--:B------:R-:W-:Y:S02]  /*5080*/  MOV R70, R87.reuse ;  /* 0x0000005700467202 */ /* 0x080fe40000000f00 */
[----:B------:R-:W-:Y:S01]  /*5090*/  MOV R60, R87 ;  /* 0x00000057003c7202 */ /* 0x000fe20000000f00 */
[----:B------:R-:W1:Y:S01]  /*50a0*/  SHFL.BFLY PT, R89, R56, 0x2, 0x1f ;  /* 0x0c401f0038597f89 */ /* 0x000e6200000e0000 */
[----:B------:R-:W-:Y:S01]  /*50b0*/  MUFU.TANH R14, R14 ;  /* 0x0000000e000e7308 */ /* 0x000fe20000002400 */
[----:B-1----:R-:W-:Y:S01]  /*50c0*/  FMNMX.FTZ R12, R56, R89, !PT ;  /* 0x00000059380c7209 */ /* 0x002fe20007810000 */
[----:B------:R-:W-:-:S04]  /*50d0*/  IMAD.MOV.U32 R56, RZ, RZ, R87 ;  /* 0x000000ffff387224 */ /* 0x000fc800078e0057 */
[----:B------:R-:W1:Y:S02]  /*50e0*/  SHFL.BFLY PT, R89, R12, 0x1, 0x1f ;  /* 0x0c201f000c597f89 */ /* 0x000e6400000e0000 */
[----:B-1----:R-:W-:Y:S01]  /*50f0*/  FMNMX.FTZ R89, R12, R89, !PT ;  /* 0x000000590c597209 */ /* 0x002fe20007810000 */
[----:B------:R-:W-:Y:S01]  /*5100*/  FMUL.FTZ R12, R27, UR6 ;  /* 0x000000061b0c7c20 */ /* 0x000fe20008410000 */
[----:B------:R-:W-:Y:S02]  /*5110*/  R2UR UR6, R17 ;  /* 0x00000000110672ca */ /* 0x000fe400000e0000 */
[C---:B------:R-:W-:Y:S01]  /*5120*/  FSETP.NEU.FTZ.AND P0, PT, R89.reuse, -INF , PT ;  /* 0xff8000005900780b */ /* 0x040fe20003f1d000 */
[----:B------:R-:W-:Y:S02]  /*5130*/  FMUL.FTZ R8, R89, R88 ;  /* 0x0000005859087220 */ /* 0x000fe40000410000 */
[----:B------:R-:W1:Y:S03]  /*5140*/  MUFU.TANH R12, R12 ;  /* 0x0000000c000c7308 */ /* 0x000e660000002400 */
[----:B------:R-:W-:-:S02]  /*5150*/  FSEL R8, R8, RZ, P0 ;  /* 0x000000ff08087208 */ /* 0x000fc40000000000 */
[----:B------:R-:W-:-:S03]  /*5160*/  ISETP.NE.AND P0, PT, R20, RZ, PT ;  /* 0x000000ff1400720c */ /* 0x000fc60003f05270 */
[--C-:B------:R-:W-:Y:S01]  /*5170*/  FFMA.FTZ R27, R6, R88, -R8.reuse ;  /* 0x00000058061b7223 */ /* 0x100fe20000010808 */
[----:B------:R-:W-:Y:S01]  /*5180*/  FMNMX.FTZ R6, R5, R4, !PT ;  /* 0x0000000405067209 */ /* 0x000fe20007810000 */
[-CC-:B------:R-:W-:Y:S01]  /*5190*/  FFMA.FTZ R192, R121, R88.reuse, -R8.reuse ;  /* 0x0000005879c07223 */ /* 0x180fe20000010808 */
[----:B0-----:R-:W-:Y:S01]  /*51a0*/  FSEL R121, R10, -INF , P6 ;  /* 0xff8000000a797808 */ /* 0x001fe20003000000 */
[--C-:B------:R-:W-:Y:S01]  /*51b0*/  FFMA.FTZ R194, R123, R88, -R8.reuse ;  /* 0x000000587bc27223 */ /* 0x100fe20000010808 */
[----:B------:R-:W-:Y:S01]  /*51c0*/  FMNMX.FTZ R6, R7, R6, !PT ;  /* 0x0000000607067209 */ /* 0x000fe20007810000 */
[-CC-:B------:R-:W-:Y:S01]  /*51d0*/  FFMA.FTZ R196, R127, R88.reuse, -R8.reuse ;  /* 0x000000587fc47223 */ /* 0x180fe20000010808 */
[----:B------:R-:W-:Y:S01]  /*51e0*/  FSEL R123, R26, -INF , P5 ;  /* 0xff8000001a7b7808 */ /* 0x000fe20002800000 */
[--C-:B------:R-:W-:Y:S01]  /*51f0*/  FFMA.FTZ R198, R131, R88, -R8.reuse ;  /* 0x0000005883c67223 */ /* 0x100fe20000010808 */
[----:B------:R-:W-:Y:S01]  /*5200*/  FMNMX.FTZ R6, R11, R6, !PT ;  /* 0x000000060b067209 */ /* 0x000fe20007810000 */
[-CC-:B------:R-:W-:Y:S01]  /*5210*/  FFMA.FTZ R188, R105, R88.reuse, -R8.reuse ;  /* 0x0000005869bc7223 */ /* 0x180fe20000010808 */
[----:B-1----:R-:W-:Y:S01]  /*5220*/  FSEL R127, R12, -INF , P4 ;  /* 0xff8000000c7f7808 */ /* 0x002fe20002000000 */
[--C-:B------:R-:W-:Y:S01]  /*5230*/  FFMA.FTZ R105, R133, R88, -R8.reuse ;  /* 0x0000005885697223 */ /* 0x100fe20000010808 */
[----:B------:R-:W-:Y:S01]  /*5240*/  FMNMX.FTZ R6, R13, R6, !PT ;  /* 0x000000060d067209 */ /* 0x000fe20007810000 */
[-CC-:B------:R-:W-:Y:S01]  /*5250*/  FFMA.FTZ R31, R9, R88.reuse, -R8.reuse ;  /* 0x00000058091f7223 */ /* 0x180fe20000010808 */
[----:B------:R-:W-:Y:S01]  /*5260*/  FSEL R131, R30, -INF , P3 ;  /* 0xff8000001e837808 */ /* 0x000fe20001800000 */
[--C-:B------:R-:W-:Y:S01]  /*5270*/  FFMA.FTZ R176, R79, R88, -R8.reuse ;  /* 0x000000584fb07223 */ /* 0x100fe20000010808 */
[----:B------:R-:W-:Y:S01]  /*5280*/  FMNMX.FTZ R6, R15, R6, !PT ;  /* 0x000000060f067209 */ /* 0x000fe20007810000 */
[--C-:B------:R-:W-:Y:S01]  /*5290*/  FFMA.FTZ R178, R81, R88, -R8.reuse ;  /* 0x0000005851b27223 */ /* 0x100fe20000010808 */
[----:B------:R-:W-:Y:S01]  /*52a0*/  FSEL R133, R14, -INF , P2 ;  /* 0xff8000000e857808 */ /* 0x000fe20001000000 */
[----:B------:R-:W-:Y:S01]  /*52b0*/  MUFU.EX2 R27, R27 ;  /* 0x0000001b001b7308 */ /* 0x000fe20000000800 */
[----:B------:R-:W-:Y:S01]  /*52c0*/  FMNMX.FTZ R6, R21, R6, !PT ;  /* 0x0000000615067209 */ /* 0x000fe20007810000 */
[-CC-:B------:R-:W-:Y:S01]  /*52d0*/  FFMA.FTZ R180, R85, R88.reuse, -R8.reuse ;  /* 0x0000005855b47223 */ /* 0x180fe20000010808 */
[-CC-:B------:R-:W-:Y:S01]  /*52e0*/  FFMA.FTZ R39, R91, R88.reuse, -R8.reuse ;  /* 0x000000585b277223 */ /* 0x180fe20000010808 */
[--C-:B------:R-:W-:Y:S01]  /*52f0*/  FFMA.FTZ R182, R95, R88, -R8.reuse ;  /* 0x000000585fb67223 */ /* 0x100fe20000010808 */
[----:B------:R-:W-:Y:S01]  /*5300*/  FMNMX.FTZ R6, R23, R6, !PT ;  /* 0x0000000617067209 */ /* 0x000fe20007810000 */
[-CC-:B------:R-:W-:Y:S01]  /*5310*/  FFMA.FTZ R218, R177, R88.reuse, -R8.reuse ;  /* 0x00000058b1da7223 */ /* 0x180fe20000010808 */
[--C-:B------:R-:W-:Y:S01]  /*5320*/  FFMA.FTZ R79, R97, R88, -R8.reuse ;  /* 0x00000058614f7223 */ /* 0x100fe20000010808 */
[----:B------:R-:W0:Y:S01]  /*5330*/  MUFU.EX2 R176, R176 ;  /* 0x000000b000b07308 */ /* 0x000e220000000800 */
[----:B------:R-:W-:Y:S01]  /*5340*/  FMNMX.FTZ R6, R41, R6, !PT ;  /* 0x0000000629067209 */ /* 0x000fe20007810000 */
[-CC-:B------:R-:W-:Y:S01]  /*5350*/  FFMA.FTZ R184, R99, R88.reuse, -R8.reuse ;  /* 0x0000005863b87223 */ /* 0x180fe20000010808 */
[-CC-:B------:R-:W-:Y:S01]  /*5360*/  FFMA.FTZ R81, R109, R88.reuse, -R8.reuse ;  /* 0x000000586d517223 */ /* 0x180fe20000010808 */
[--C-:B------:R-:W-:Y:S01]  /*5370*/  FFMA.FTZ R186, R107, R88, -R8.reuse ;  /* 0x000000586bba7223 */ /* 0x100fe20000010808 */
[----:B------:R-:W-:Y:S01]  /*5380*/  FMNMX.FTZ R6, R43, R6, !PT ;  /* 0x000000062b067209 */ /* 0x000fe20007810000 */
[-CC-:B------:R-:W-:Y:S01]  /*5390*/  FFMA.FTZ R107, R137, R88.reuse, -R8.reuse ;  /* 0x00000058896b7223 */ /* 0x180fe20000010808 */
[--C-:B------:R-:W-:Y:S01]  /*53a0*/  FFMA.FTZ R137, R179, R88, -R8.reuse ;  /* 0x00000058b3897223 */ /* 0x100fe20000010808 */
[----:B------:R-:W1:Y:S01]  /*53b0*/  MUFU.EX2 R178, R178 ;  /* 0x000000b200b27308 */ /* 0x000e620000000800 */
[----:B------:R-:W-:Y:S01]  /*53c0*/  FMNMX.FTZ R6, R45, R6, !PT ;  /* 0x000000062d067209 */ /* 0x000fe20007810000 */
[-CC-:B------:R-:W-:Y:S01]  /*53d0*/  FFMA.FTZ R85, R103, R88.reuse, -R8.reuse ;  /* 0x0000005867557223 */ /* 0x180fe20000010808 */
[-CC-:B------:R-:W-:Y:S01]  /*53e0*/  FFMA.FTZ R91, R113, R88.reuse, -R8.reuse ;  /* 0x00000058715b7223 */ /* 0x180fe20000010808 */
[--C-:B------:R-:W-:Y:S01]  /*53f0*/  FFMA.FTZ R190, R117, R88, -R8.reuse ;  /* 0x0000005875be7223 */ /* 0x100fe20000010808 */
[----:B------:R-:W-:Y:S01]  /*5400*/  FMNMX.FTZ R6, R47, R6, !PT ;  /* 0x000000062f067209 */ /* 0x000fe20007810000 */
[-CC-:B------:R-:W-:Y:S01]  /*5410*/  FFMA.FTZ R95, R115, R88.reuse, -R8.reuse ;  /* 0x00000058735f7223 */ /* 0x180fe20000010808 */
[--C-:B------:R-:W-:Y:S01]  /*5420*/  FFMA.FTZ R97, R119, R88, -R8.reuse ;  /* 0x0000005877617223 */ /* 0x100fe20000010808 */
[----:B------:R-:W2:Y:S01]  /*5430*/  MUFU.EX2 R31, R31 ;  /* 0x0000001f001f7308 */ /* 0x000ea20000000800 */
[----:B------:R-:W-:Y:S01]  /*5440*/  FMNMX.FTZ R6, R49, R6, !PT ;  /* 0x0000000631067209 */ /* 0x000fe20007810000 */
[-CC-:B------:R-:W-:Y:S01]  /*5450*/  FFMA.FTZ R99, R125, R88.reuse, -R8.reuse ;  /* 0x000000587d637223 */ /* 0x180fe20000010808 */
[-CC-:B------:R-:W-:Y:S01]  /*5460*/  FFMA.FTZ R103, R129, R88.reuse, -R8.reuse ;  /* 0x0000005881677223 */ /* 0x180fe20000010808 */
[--C-:B------:R-:W-:Y:S01]  /*5470*/  FFMA.FTZ R200, R135, R88, -R8.reuse ;  /* 0x0000005887c87223 */ /* 0x100fe20000010808 */
[----:B------:R-:W-:Y:S01]  /*5480*/  FMNMX.FTZ R6, R51, R6, !PT ;  /* 0x0000000633067209 */ /* 0x000fe20007810000 */
[-CC-:B------:R-:W-:Y:S01]  /*5490*/  FFMA.FTZ R202, R141, R88.reuse, -R8.reuse ;  /* 0x000000588dca7223 */ /* 0x180fe20000010808 */
[--C-:B------:R-:W-:Y:S01]  /*54a0*/  FFMA.FTZ R109, R145, R88, -R8.reuse ;  /* 0x00000058916d7223 */ /* 0x100fe20000010808 */
[----:B------:R-:W3:Y:S01]  /*54b0*/  MUFU.EX2 R180, R180 ;  /* 0x000000b400b47308 */ /* 0x000ee20000000800 */
[----:B------:R-:W-:Y:S01]  /*54c0*/  FMNMX.FTZ R6, R53, R6, !PT ;  /* 0x0000000635067209 */ /* 0x000fe20007810000 */
[-CC-:B------:R-:W-:Y:S01]  /*54d0*/  FFMA.FTZ R204, R147, R88.reuse, -R8.reuse ;  /* 0x0000005893cc7223 */ /* 0x180fe20000010808 */
[-CC-:B------:R-:W-:Y:S01]  /*54e0*/  FFMA.FTZ R113, R153, R88.reuse, -R8.reuse ;  /* 0x0000005899717223 */ /* 0x180fe20000010808 */
[--C-:B------:R-:W-:Y:S01]  /*54f0*/  FFMA.FTZ R206, R151, R88, -R8.reuse ;  /* 0x0000005897ce7223 */ /* 0x100fe20000010808 */
[----:B------:R-:W-:Y:S01]  /*5500*/  FMNMX.FTZ R6, R55, R6, !PT ;  /* 0x0000000637067209 */ /* 0x000fe20007810000 */
[-CC-:B------:R-:W-:Y:S01]  /*5510*/  FFMA.FTZ R115, R155, R88.reuse, -R8.reuse ;  /* 0x000000589b737223 */ /* 0x180fe20000010808 */
[--C-:B------:R-:W-:Y:S01]  /*5520*/  FFMA.FTZ R208, R157, R88, -R8.reuse ;  /* 0x000000589dd07223 */ /* 0x100fe20000010808 */
[----:B------:R-:W4:Y:S01]  /*5530*/  MUFU.EX2 R39, R39 ;  /* 0x0000002700277308 */ /* 0x000f220000000800 */
[----:B------:R-:W-:Y:S01]  /*5540*/  FMNMX.FTZ R6, R57, R6, !PT ;  /* 0x0000000639067209 */ /* 0x000fe20007810000 */
[-CC-:B------:R-:W-:Y:S01]  /*5550*/  FFMA.FTZ R117, R159, R88.reuse, -R8.reuse ;  /* 0x000000589f757223 */ /* 0x180fe20000010808 */
[-CC-:B------:R-:W-:Y:S01]  /*5560*/  FFMA.FTZ R210, R161, R88.reuse, -R8.reuse ;  /* 0x00000058a1d27223 */ /* 0x180fe20000010808 */
[--C-:B------:R-:W-:Y:S01]  /*5570*/  FFMA.FTZ R119, R163, R88, -R8.reuse ;  /* 0x00000058a3777223 */ /* 0x100fe20000010808 */
[----:B------:R-:W-:Y:S01]  /*5580*/  FMNMX.FTZ R6, R59, R6, !PT ;  /* 0x000000063b067209 */ /* 0x000fe20007810000 */
[-CC-:B------:R-:W-:Y:S01]  /*5590*/  FFMA.FTZ R212, R165, R88.reuse, -R8.reuse ;  /* 0x00000058a5d47223 */ /* 0x180fe20000010808 */
[--C-:B------:R-:W-:Y:S01]  /*55a0*/  FFMA.FTZ R125, R167, R88, -R8.reuse ;  /* 0x00000058a77d7223 */ /* 0x100fe20000010808 */
[----:B------:R-:W5:Y:S01]  /*55b0*/  MUFU.EX2 R182, R182 ;  /* 0x000000b600b67308 */ /* 0x000f620000000800 */
[----:B------:R-:W-:Y:S01]  /*55c0*/  FMNMX.FTZ R6, R61, R6, !PT ;  /* 0x000000063d067209 */ /* 0x000fe20007810000 */
[-CC-:B------:R-:W-:Y:S01]  /*55d0*/  FFMA.FTZ R214, R169, R88.reuse, -R8.reuse ;  /* 0x00000058a9d67223 */ /* 0x180fe20000010808 */
[-CC-:B------:R-:W-:Y:S01]  /*55e0*/  FFMA.FTZ R129, R171, R88.reuse, -R8.reuse ;  /* 0x00000058ab817223 */ /* 0x180fe20000010808 */
[--C-:B------:R-:W-:Y:S01]  /*55f0*/  FFMA.FTZ R216, R173, R88, -R8.reuse ;  /* 0x00000058add87223 */ /* 0x100fe20000010808 */
[----:B------:R-:W-:Y:S01]  /*5600*/  FMNMX.FTZ R6, R63, R6, !PT ;  /* 0x000000063f067209 */ /* 0x000fe20007810000 */
[----:B------:R-:W-:Y:S01]  /*5610*/  FFMA.FTZ R135, R175, R88, -R8 ;  /* 0x00000058af877223 */ /* 0x000fe20000010808 */
[----:B------:R-:W-:Y:S01]  /*5620*/  UISETP.GE.AND UP0, UPT, UR36, UR6, UPT ;  /* 0x000000062400728c */ /* 0x000fe2000bf06270 */
[----:B------:R-:W5:Y:S01]  /*5630*/  MUFU.EX2 R79, R79 ;  /* 0x0000004f004f7308 */ /* 0x000f620000000800 */
[----:B------:R-:W-:Y:S01]  /*5640*/  FMNMX.FTZ R6, R65, R6, !PT ;  /* 0x0000000641067209 */ /* 0x000fe20007810000 */
[----:B------:R-:W-:-:S02]  /*5650*/  UMOV UR6, URZ ;  /* 0x0000003f00067c82 */ /* 0x000fc40008000000 */
[----:B------:R-:W-:Y:S01]  /*5660*/  IMAD.U32 R221, RZ, RZ, UR6 ;  /* 0x00000006ffdd7e24 */ /* 0x000fe2000f8e00ff */
[----:B------:R-:W-:-:S03]  /*5670*/  FMNMX.FTZ R6, R67, R6, !PT ;  /* 0x0000000643067209 */ /* 0x000fc60007810000 */
[----:B------:R-:W5:Y:S01]  /*5680*/  MUFU.EX2 R184, R184 ;  /* 0x000000b800b87308 */ /* 0x000f620000000800 */
[----:B------:R-:W-:-:S04]  /*5690*/  FMNMX.FTZ R6, R69, R6, !PT ;  /* 0x0000000645067209 */ /* 0x000fc80007810000 */
[----:B------:R-:W-:-:S03]  /*56a0*/  FMNMX.FTZ R6, R71, R6, !PT ;  /* 0x0000000647067209 */ /* 0x000fc60007810000 */
[----:B------:R-:W-:Y:S01]  /*56b0*/  MUFU.EX2 R81, R81 ;  /* 0x0000005100517308 */ /* 0x000fe20000000800 */
        /* <DEDUP_REMOVED lines=29> */
[----:B------:R-:W-:Y:S02]  /*5890*/  MUFU.EX2 R99, R99 ;  /* 0x0000006300637308 */ /* 0x000fe40000000800 */
[----:B------:R-:W0:Y:S06]  /*58a0*/  SHFL.BFLY PT, R9, R6, 0x2, 0x1f ;  /* 0x0c401f0006097f89 */ /* 0x000e2c00000e0000 */
[----:B------:R-:W-:Y:S08]  /*58b0*/  MUFU.EX2 R196, R196 ;  /* 0x000000c400c47308 */ /* 0x000ff00000000800 */
[----:B------:R-:W-:Y:S08]  /*58c0*/  MUFU.EX2 R103, R103 ;  /* 0x0000006700677308 */ /* 0x000ff00000000800 */
[----:B------:R-:W-:Y:S01]  /*58d0*/  MUFU.EX2 R198, R198 ;  /* 0x000000c600c67308 */ /* 0x000fe20000000800 */
[----:B0-----:R-:W-:-:S05]  /*58e0*/  FMNMX.FTZ R10, R6, R9, !PT ;  /* 0x00000009060a7209 */ /* 0x001fca0007810000 */
[----:B------:R-:W0:Y:S02]  /*58f0*/  SHFL.BFLY PT, R9, R10, 0x1, 0x1f ;  /* 0x0c201f000a097f89 */ /* 0x000e2400000e0000 */
[----:B------:R-:W-:Y:S08]  /*5900*/  MUFU.EX2 R105, R105 ;  /* 0x0000006900697308 */ /* 0x000ff00000000800 */
[----:B------:R-:W-:Y:S08]  /*5910*/  MUFU.EX2 R200, R200 ;  /* 0x000000c800c87308 */ /* 0x000ff00000000800 */
[----:B------:R-:W-:Y:S01]  /*5920*/  MUFU.EX2 R107, R107 ;  /* 0x0000006b006b7308 */ /* 0x000fe20000000800 */
[----:B0-----:R-:W-:-:S07]  /*5930*/  FMNMX.FTZ R9, R10, R9, !PT ;  /* 0x000000090a097209 */ /* 0x001fce0007810000 */
[----:B------:R-:W-:Y:S01]  /*5940*/  MUFU.EX2 R202, R202 ;  /* 0x000000ca00ca7308 */ /* 0x000fe20000000800 */
[C---:B------:R-:W-:Y:S01]  /*5950*/  FSETP.NEU.FTZ.AND P2, PT, R9.reuse, -INF , PT ;  /* 0xff8000000900780b */ /* 0x040fe20003f5d000 */
[----:B------:R-:W-:-:S06]  /*5960*/  FMUL.FTZ R6, R9, R88 ;  /* 0x0000005809067220 */ /* 0x000fcc0000410000 */
[----:B------:R-:W-:Y:S01]  /*5970*/  MUFU.EX2 R109, R109 ;  /* 0x0000006d006d7308 */ /* 0x000fe20000000800 */
[----:B------:R-:W-:Y:S02]  /*5980*/  FSEL R36, R6, RZ, P2 ;  /* 0x000000ff06247208 */ /* 0x000fe40001000000 */
[----:B------:R-:W-:-:S03]  /*5990*/  PLOP3.LUT P2, PT, PT, PT, UP0, 0x80, 0x0 ;  /* 0x000000000000781c */ /* 0x000fc60003f4f008 */
[-CC-:B------:R-:W-:Y:S01]  /*59a0*/  FFMA.FTZ R177, R5, R88.reuse, -R36.reuse ;  /* 0x0000005805b17223 */ /* 0x180fe20000010824 */
[----:B------:R-:W-:Y:S01]  /*59b0*/  FADD.FTZ R5, R176, R27 ;  /* 0x0000001bb0057221 */ /* 0x000fe20000010000 */
[-CC-:B------:R-:W-:Y:S01]  /*59c0*/  FFMA.FTZ R4, R4, R88.reuse, -R36.reuse ;  /* 0x0000005804047223 */ /* 0x180fe20000010824 */
[-CC-:B------:R-:W-:Y:S01]  /*59d0*/  FFMA.FTZ R179, R7, R88.reuse, -R36.reuse ;  /* 0x0000005807b37223 */ /* 0x180fe20000010824 */
[-CC-:B------:R-:W-:Y:S01]  /*59e0*/  FFMA.FTZ R6, R11, R88.reuse, -R36.reuse ;  /* 0x000000580b067223 */ /* 0x180fe20000010824 */
[----:B-1----:R-:W-:Y:S01]  /*59f0*/  FADD.FTZ R32, R178, R5 ;  /* 0x00000005b2207221 */ /* 0x002fe20000010000 */
[----:B------:R-:W-:Y:S01]  /*5a00*/  MUFU.EX2 R177, R177 ;  /* 0x000000b100b17308 */ /* 0x000fe20000000800 */
[-CC-:B------:R-:W-:Y:S01]  /*5a10*/  FFMA.FTZ R181, R13, R88.reuse, -R36.reuse ;  /* 0x000000580db57223 */ /* 0x180fe20000010824 */
[-C--:B------:R-:W-:Y:S01]  /*5a20*/  FFMA.FTZ R8, R15, R88.reuse, -R36 ;  /* 0x000000580f087223 */ /* 0x080fe20000010824 */
[----:B--2---:R-:W-:Y:S01]  /*5a30*/  FADD.FTZ R5, R31, R32 ;  /* 0x000000201f057221 */ /* 0x004fe20000010000 */
[-CC-:B------:R-:W-:Y:S01]  /*5a40*/  FFMA.FTZ R183, R21, R88.reuse, -R36.reuse ;  /* 0x0000005815b77223 */ /* 0x180fe20000010824 */
[-CC-:B------:R-:W-:Y:S01]  /*5a50*/  FFMA.FTZ R10, R23, R88.reuse, -R36.reuse ;  /* 0x00000058170a7223 */ /* 0x180fe20000010824 */
[-CC-:B------:R-:W-:Y:S01]  /*5a60*/  FFMA.FTZ R185, R41, R88.reuse, -R36.reuse ;  /* 0x0000005829b97223 */ /* 0x180fe20000010824 */
[----:B---3--:R-:W-:Y:S01]  /*5a70*/  FADD.FTZ R32, R180, R5 ;  /* 0x00000005b4207221 */ /* 0x008fe20000010000 */
[----:B------:R-:W0:Y:S01]  /*5a80*/  MUFU.EX2 R4, R4 ;  /* 0x0000000400047308 */ /* 0x000e220000000800 */
[-CC-:B------:R-:W-:Y:S01]  /*5a90*/  FFMA.FTZ R12, R43, R88.reuse, -R36.reuse ;  /* 0x000000582b0c7223 */ /* 0x180fe20000010824 */
[-C--:B------:R-:W-:Y:S01]  /*5aa0*/  FFMA.FTZ R187, R45, R88.reuse, -R36 ;  /* 0x000000582dbb7223 */ /* 0x080fe20000010824 */
[----:B----4-:R-:W-:Y:S01]  /*5ab0*/  FADD.FTZ R5, R39, R32 ;  /* 0x0000002027057221 */ /* 0x010fe20000010000 */
[-CC-:B------:R-:W-:Y:S01]  /*5ac0*/  FFMA.FTZ R14, R47, R88.reuse, -R36.reuse ;  /* 0x000000582f0e7223 */ /* 0x180fe20000010824 */
[-CC-:B------:R-:W-:Y:S01]  /*5ad0*/  FFMA.FTZ R189, R49, R88.reuse, -R36.reuse ;  /* 0x0000005831bd7223 */ /* 0x180fe20000010824 */
[-CC-:B------:R-:W-:Y:S01]  /*5ae0*/  FFMA.FTZ R20, R51, R88.reuse, -R36.reuse ;  /* 0x0000005833147223 */ /* 0x180fe20000010824 */
[----:B-----5:R-:W-:Y:S01]  /*5af0*/  FADD.FTZ R34, R182, R5 ;  /* 0x00000005b6227221 */ /* 0x020fe20000010000 */
[----:B------:R-:W1:Y:S01]  /*5b00*/  MUFU.EX2 R179, R179 ;  /* 0x000000b300b37308 */ /* 0x000e620000000800 */
[-CC-:B------:R-:W-:Y:S01]  /*5b10*/  FFMA.FTZ R191, R53, R88.reuse, -R36.reuse ;  /* 0x0000005835bf7223 */ /* 0x180fe20000010824 */
[-C--:B------:R-:W-:Y:S01]  /*5b20*/  FFMA.FTZ R24, R55, R88.reuse, -R36 ;  /* 0x0000005837187223 */ /* 0x080fe20000010824 */
[----:B------:R-:W-:Y:S01]  /*5b30*/  FADD.FTZ R5, R79, R34 ;  /* 0x000000224f057221 */ /* 0x000fe20000010000 */
[-CC-:B------:R-:W-:Y:S01]  /*5b40*/  FFMA.FTZ R193, R57, R88.reuse, -R36.reuse ;  /* 0x0000005839c17223 */ /* 0x180fe20000010824 */
[-CC-:B------:R-:W-:Y:S01]  /*5b50*/  FFMA.FTZ R26, R59, R88.reuse, -R36.reuse ;  /* 0x000000583b1a7223 */ /* 0x180fe20000010824 */
[-C--:B------:R-:W-:Y:S01]  /*5b60*/  FFMA.FTZ R195, R61, R88.reuse, -R36 ;  /* 0x000000583dc37223 */ /* 0x080fe20000010824 */
[----:B------:R-:W-:Y:S01]  /*5b70*/  FADD.FTZ R34, R184, R5 ;  /* 0x00000005b8227221 */ /* 0x000fe20000010000 */
[----:B------:R-:W2:Y:S01]  /*5b80*/  MUFU.EX2 R6, R6 ;  /* 0x0000000600067308 */ /* 0x000ea20000000800 */
[----:B0-----:R-:W-:Y:S01]  /*5b90*/  FADD.FTZ R38, R177, R4 ;  /* 0x00000004b1267221 */ /* 0x001fe20000010000 */
[-C--:B------:R-:W-:Y:S01]  /*5ba0*/  FFMA.FTZ R28, R63, R88.reuse, -R36 ;  /* 0x000000583f1c7223 */ /* 0x080fe20000010824 */
[----:B------:R-:W-:Y:S01]  /*5bb0*/  FADD.FTZ R7, R81, R34 ;  /* 0x0000002251077221 */ /* 0x000fe20000010000 */
[-CC-:B------:R-:W-:Y:S01]  /*5bc0*/  FFMA.FTZ R197, R65, R88.reuse, -R36.reuse ;  /* 0x0000005841c57223 */ /* 0x180fe20000010824 */
[-CC-:B------:R-:W-:Y:S01]  /*5bd0*/  FFMA.FTZ R30, R67, R88.reuse, -R36.reuse ;  /* 0x00000058431e7223 */ /* 0x180fe20000010824 */
[-C--:B------:R-:W-:Y:S01]  /*5be0*/  FFMA.FTZ R199, R69, R88.reuse, -R36 ;  /* 0x0000005845c77223 */ /* 0x080fe20000010824 */
[----:B------:R-:W-:Y:S01]  /*5bf0*/  FADD.FTZ R40, R186, R7 ;  /* 0x00000007ba287221 */ /* 0x000fe20000010000 */
[----:B------:R-:W0:Y:S01]  /*5c00*/  MUFU.EX2 R181, R181 ;  /* 0x000000b500b57308 */ /* 0x000e220000000800 */
[----:B-1----:R-:W-:Y:S01]  /*5c10*/  FADD.FTZ R5, R179, R38 ;  /* 0x00000026b3057221 */ /* 0x002fe20000010000 */
[-C--:B------:R-:W-:Y:S01]  /*5c20*/  FFMA.FTZ R32, R71, R88.reuse, -R36 ;  /* 0x0000005847207223 */ /* 0x080fe20000010824 */
[----:B------:R-:W-:Y:S01]  /*5c30*/  FADD.FTZ R7, R85, R40 ;  /* 0x0000002855077221 */ /* 0x000fe20000010000 */
[-CC-:B------:R-:W-:Y:S01]  /*5c40*/  FFMA.FTZ R201, R73, R88.reuse, -R36.reuse ;  /* 0x0000005849c97223 */ /* 0x180fe20000010824 */
[-CC-:B------:R-:W-:Y:S01]  /*5c50*/  FFMA.FTZ R34, R33, R88.reuse, -R36.reuse ;  /* 0x0000005821227223 */ /* 0x180fe20000010824 */
[-CC-:B------:R-:W-:Y:S01]  /*5c60*/  FFMA.FTZ R203, R75, R88.reuse, -R36.reuse ;  /* 0x000000584bcb7223 */ /* 0x180fe20000010824 */
[----:B------:R-:W-:Y:S01]  /*5c70*/  FADD.FTZ R40, R188, R7 ;  /* 0x00000007bc287221 */ /* 0x000fe20000010000 */
[----:B------:R-:W1:Y:S01]  /*5c80*/  MUFU.EX2 R8, R8 ;  /* 0x0000000800087308 */ /* 0x000e620000000800 */
[----:B--2---:R-:W-:Y:S01]  /*5c90*/  FADD.FTZ R38, R6, R5 ;  /* 0x0000000506267221 */ /* 0x004fe20000010000 */
        /* <DEDUP_REMOVED lines=12> */
[----:B------:R-:W-:Y:S01]  /*5d60*/  FFMA.FTZ R25, R25, R88, -R36 ;  /* 0x0000005819197223 */ /* 0x000fe20000010824 */
[----:B------:R-:W-:Y:S01]  /*5d70*/  FADD.FTZ R42, R192, R7 ;  /* 0x00000007c02a7221 */ /* 0x000fe20000010000 */
[----:B------:R-:W0:Y:S01]  /*5d80*/  MUFU.EX2 R10, R10 ;  /* 0x0000000a000a7308 */ /* 0x000e220000000800 */
[----:B-1----:R-:W-:Y:S01]  /*5d90*/  FADD.FTZ R38, R8, R5 ;  /* 0x0000000508267221 */ /* 0x002fe20000010000 */
[----:B------:R-:W-:-:S02]  /*5da0*/  IMAD.U32 R7, RZ, RZ, UR38 ;  /* 0x00000026ff077e24 */ /* 0x000fc4000f8e00ff */
[----:B------:R-:W-:Y:S01]  /*5db0*/  FADD.FTZ R11, R97, R42 ;  /* 0x0000002a610b7221 */ /* 0x000fe20000010000 */
[-CC-:B------:R-:W-:Y:S01]  /*5dc0*/  FFMA.FTZ R29, R29, R88.reuse, -R36.reuse ;  /* 0x000000581d1d7223 */ /* 0x180fe20000010824 */
[-CC-:B------:R-:W-:Y:S01]  /*5dd0*/  FFMA.FTZ R139, R139, R88.reuse, -R36.reuse ;  /* 0x000000588b8b7223 */ /* 0x180fe20000010824 */
[-C--:B------:R-:W-:Y:S01]  /*5de0*/  FFMA.FTZ R143, R143, R88.reuse, -R36 ;  /* 0x000000588f8f7223 */ /* 0x080fe20000010824 */
[----:B------:R-:W-:Y:S01]  /*5df0*/  FADD.FTZ R44, R194, R11 ;  /* 0x0000000bc22c7221 */ /* 0x000fe20000010000 */
[----:B------:R-:W1:Y:S01]  /*5e00*/  MUFU.EX2 R185, R185 ;  /* 0x000000b900b97308 */ /* 0x000e620000000800 */
[----:B--2---:R-:W-:Y:S01]  /*5e10*/  FADD.FTZ R5, R183, R38 ;  /* 0x00000026b7057221 */ /* 0x004fe20000010000 */
[-CC-:B------:R-:W-:Y:S01]  /*5e20*/  FFMA.FTZ R149, R149, R88.reuse, -R36.reuse ;  /* 0x0000005895957223 */ /* 0x180fe20000010824 */
[-CC-:B------:R-:W-:Y:S01]  /*5e30*/  FFMA.FTZ R121, R121, R88.reuse, -R36.reuse ;  /* 0x0000005879797223 */ /* 0x180fe20000010824 */
[-CC-:B------:R-:W-:Y:S01]  /*5e40*/  FFMA.FTZ R123, R123, R88.reuse, -R36.reuse ;  /* 0x000000587b7b7223 */ /* 0x180fe20000010824 */
[-CC-:B------:R-:W-:Y:S01]  /*5e50*/  FFMA.FTZ R127, R127, R88.reuse, -R36.reuse ;  /* 0x000000587f7f7223 */ /* 0x180fe20000010824 */
[-CC-:B------:R-:W-:Y:S01]  /*5e60*/  FFMA.FTZ R131, R131, R88.reuse, -R36.reuse ;  /* 0x0000005883837223 */ /* 0x180fe20000010824 */
[----:B------:R-:W-:Y:S01]  /*5e70*/  FFMA.FTZ R133, R133, R88, -R36 ;  /* 0x0000005885857223 */ /* 0x000fe20000010824 */
[----:B------:R-:W2:Y:S01]  /*5e80*/  MUFU.EX2 R12, R12 ;  /* 0x0000000c000c7308 */ /* 0x000ea20000000800 */
[----:B0-----:R-:W-:Y:S01]  /*5e90*/  FADD.FTZ R40, R10, R5 ;  /* 0x000000050a287221 */ /* 0x001fe20000010000 */
[----:B------:R-:W-:Y:S01]  /*5ea0*/  F2FP.BF16.F32.PACK_AB R177, R4, R177 ;  /* 0x000000b104b1723e */ /* 0x000fe200000010ff */
[--C-:B------:R-:W-:Y:S01]  /*5eb0*/  IMAD.MOV.U32 R73, RZ, RZ, R87.reuse ;  /* 0x000000ffff497224 */ /* 0x100fe200078e0057 */
[----:B------:R-:W-:Y:S01]  /*5ec0*/  F2FP.BF16.F32.PACK_AB R179, R6, R179 ;  /* 0x000000b306b3723e */ /* 0x000fe200000010ff */
[--C-:B------:R-:W-:Y:S01]  /*5ed0*/  IMAD.MOV.U32 R71, RZ, RZ, R87.reuse ;  /* 0x000000ffff477224 */ /* 0x100fe200078e0057 */
[----:B------:R-:W-:Y:S01]  /*5ee0*/  F2FP.BF16.F32.PACK_AB R176, R27, R176 ;  /* 0x000000b01bb0723e */ /* 0x000fe200000010ff */
[--C-:B------:R-:W-:Y:S01]  /*5ef0*/  IMAD.MOV.U32 R69, RZ, RZ, R87.reuse ;  /* 0x000000ffff457224 */ /* 0x100fe200078e0057 */
[----:B------:R-:W0:Y:S01]  /*5f00*/  MUFU.EX2 R187, R187 ;  /* 0x000000bb00bb7308 */ /* 0x000e220000000800 */
[----:B-1----:R-:W-:Y:S01]  /*5f10*/  FADD.FTZ R5, R185, R40 ;  /* 0x00000028b9057221 */ /* 0x002fe20000010000 */
[----:B------:R-:W-:Y:S01]  /*5f20*/  F2FP.BF16.F32.PACK_AB R178, R31, R178 ;  /* 0x000000b21fb2723e */ /* 0x000fe200000010ff */
[--C-:B------:R-:W-:Y:S01]  /*5f30*/  IMAD.MOV.U32 R67, RZ, RZ, R87.reuse ;  /* 0x000000ffff437224 */ /* 0x100fe200078e0057 */
[----:B------:R-:W-:Y:S01]  /*5f40*/  F2FP.BF16.F32.PACK_AB R180, R39, R180 ;  /* 0x000000b427b4723e */ /* 0x000fe200000010ff */
[--C-:B------:R-:W-:Y:S01]  /*5f50*/  IMAD.MOV.U32 R63, RZ, RZ, R87.reuse ;  /* 0x000000ffff3f7224 */ /* 0x100fe200078e0057 */
[----:B------:R-:W-:Y:S01]  /*5f60*/  F2FP.BF16.F32.PACK_AB R182, R79, R182 ;  /* 0x000000b64fb6723e */ /* 0x000fe200000010ff */
[----:B------:R-:W-:Y:S01]  /*5f70*/  IMAD.MOV.U32 R79, RZ, RZ, R87 ;  /* 0x000000ffff4f7224 */ /* 0x000fe200078e0057 */
[----:B------:R-:W1:Y:S01]  /*5f80*/  MUFU.EX2 R14, R14 ;  /* 0x0000000e000e7308 */ /* 0x000e620000000800 */
[----:B--2---:R-:W-:Y:S01]  /*5f90*/  FADD.FTZ R40, R12, R5 ;  /* 0x000000050c287221 */ /* 0x004fe20000010000 */
[----:B------:R-:W-:Y:S01]  /*5fa0*/  @!P1 VIADD R5, R7, 0x34840 ;  /* 0x0003484007059836 */ /* 0x000fe20000000000 */
[----:B------:R-:W-:Y:S01]  /*5fb0*/  F2FP.BF16.F32.PACK_AB R184, R81, R184 ;  /* 0x000000b851b8723e */ /* 0x000fe200000010ff */
[--C-:B------:R-:W-:Y:S01]  /*5fc0*/  IMAD.MOV.U32 R81, RZ, RZ, R87.reuse ;  /* 0x000000ffff517224 */ /* 0x100fe200078e0057 */
[----:B------:R-:W-:Y:S01]  /*5fd0*/  F2FP.BF16.F32.PACK_AB R186, R85, R186 ;  /* 0x000000ba55ba723e */ /* 0x000fe200000010ff */
[----:B------:R-:W-:Y:S01]  /*5fe0*/  IMAD.MOV.U32 R61, RZ, RZ, R87 ;  /* 0x000000ffff3d7224 */ /* 0x000fe200078e0057 */
[----:B------:R-:W-:Y:S01]  /*5ff0*/  @!P1 PRMT R5, RZ, 0x654, R5 ;  /* 0x00000654ff059816 */ /* 0x000fe20000000005 */
[----:B------:R-:W2:Y:S01]  /*6000*/  MUFU.EX2 R189, R189 ;  /* 0x000000bd00bd7308 */ /* 0x000ea20000000800 */
[----:B0-----:R-:W-:Y:S01]  /*6010*/  FADD.FTZ R7, R187, R40 ;  /* 0x00000028bb077221 */ /* 0x001fe20000010000 */
[----:B------:R-:W-:Y:S01]  /*6020*/  F2FP.BF16.F32.PACK_AB R188, R91, R188 ;  /* 0x000000bc5bbc723e */ /* 0x000fe200000010ff */
[----:B------:R2:W-:Y:S01]  /*6030*/  @!P1 SYNCS.ARRIVE.TRANS64.RED.A1T0 RZ, [R5+URZ], RZ ;  /* 0x000000ff05ff99a7 */ /* 0x0005e2000810043f */
[----:B------:R-:W-:Y:S01]  /*6040*/  F2FP.BF16.F32.PACK_AB R190, R95, R190 ;  /* 0x000000be5fbe723e */ /* 0x000fe200000010ff */
[--C-:B------:R-:W-:Y:S01]  /*6050*/  IMAD.MOV.U32 R59, RZ, RZ, R87.reuse ;  /* 0x000000ffff3b7224 */ /* 0x100fe200078e0057 */
[----:B------:R-:W-:Y:S01]  /*6060*/  F2FP.BF16.F32.PACK_AB R192, R97, R192 ;  /* 0x000000c061c0723e */ /* 0x000fe200000010ff */
[----:B------:R-:W-:Y:S01]  /*6070*/  IMAD.MOV.U32 R57, RZ, RZ, R87 ;  /* 0x000000ffff397224 */ /* 0x000fe200078e0057 */
[----:B------:R-:W0:Y:S01]  /*6080*/  MUFU.EX2 R20, R20 ;  /* 0x0000001400147308 */ /* 0x000e220000000800 */
[----:B-1----:R-:W-:Y:S01]  /*6090*/  FADD.FTZ R42, R14, R7 ;  /* 0x000000070e2a7221 */ /* 0x002fe20000010000 */
[C---:B------:R-:W-:Y:S01]  /*60a0*/  FADD.FTZ R7, R99.reuse, R44 ;  /* 0x0000002c63077221 */ /* 0x040fe20000010000 */
[----:B------:R-:W-:Y:S01]  /*60b0*/  F2FP.BF16.F32.PACK_AB R194, R99, R194 ;  /* 0x000000c263c2723e */ /* 0x000fe200000010ff */
[----:B------:R-:W-:Y:S01]  /*60c0*/  IMAD.MOV.U32 R53, RZ, RZ, R87 ;  /* 0x000000ffff357224 */ /* 0x000fe200078e0057 */
[----:B------:R-:W-:Y:S01]  /*60d0*/  F2FP.BF16.F32.PACK_AB R181, R8, R181 ;  /* 0x000000b508b5723e */ /* 0x000fe200000010ff */
[----:B------:R-:W-:Y:S01]  /*60e0*/  FADD.FTZ R44, R196, R7 ;  /* 0x00000007c42c7221 */ /* 0x000fe20000010000 */
[----:B------:R-:W-:Y:S01]  /*60f0*/  F2FP.BF16.F32.PACK_AB R196, R103, R196 ;  /* 0x000000c467c4723e */ /* 0x000fe200000010ff */
[----:B------:R-:W1:Y:S01]  /*6100*/  MUFU.EX2 R191, R191 ;  /* 0x000000bf00bf7308 */ /* 0x000e620000000800 */
[----:B--2---:R-:W-:Y:S01]  /*6110*/  FADD.FTZ R5, R189, R42 ;  /* 0x0000002abd057221 */ /* 0x004fe20000010000 */
[----:B------:R-:W-:Y:S01]  /*6120*/  FADD.FTZ R7, R103, R44 ;  /* 0x0000002c67077221 */ /* 0x000fe20000010000 */
[----:B------:R-:W-:Y:S01]  /*6130*/  F2FP.BF16.F32.PACK_AB R183, R10, R183 ;  /* 0x000000b70ab7723e */ /* 0x000fe200000010ff */
[----:B------:R-:W-:Y:S01]  /*6140*/  IMAD.MOV.U32 R51, RZ, RZ, R87 ;  /* 0x000000ffff337224 */ /* 0x000fe200078e0057 */
[----:B------:R-:W-:Y:S01]  /*6150*/  F2FP.BF16.F32.PACK_AB R185, R12, R185 ;  /* 0x000000b90cb9723e */ /* 0x000fe200000010ff */
[----:B------:R-:W-:Y:S01]  /*6160*/  FADD.FTZ R46, R198, R7 ;  /* 0x00000007c62e7221 */ /* 0x000fe20000010000 */
[C---:B------:R-:W-:Y:S01]  /*6170*/  F2FP.BF16.F32.PACK_AB R198, R105.reuse, R198 ;  /* 0x000000c669c6723e */ /* 0x040fe200000010ff */
[----:B------:R-:W2:Y:S01]  /*6180*/  MUFU.EX2 R24, R24 ;  /* 0x0000001800187308 */ /* 0x000ea20000000800 */
[----:B0-----:R-:W-:Y:S01]  /*6190*/  FADD.FTZ R42, R20, R5 ;  /* 0x00000005142a7221 */ /* 0x001fe20000010000 */
[----:B------:R-:W-:Y:S01]  /*61a0*/  FADD.FTZ R7, R105, R46 ;  /* 0x0000002e69077221 */ /* 0x000fe20000010000 */
[----:B------:R-:W-:Y:S01]  /*61b0*/  F2FP.BF16.F32.PACK_AB R187, R14, R187 ;  /* 0x000000bb0ebb723e */ /* 0x000fe200000010ff */
[----:B------:R-:W-:Y:S01]  /*61c0*/  IMAD.MOV.U32 R49, RZ, RZ, R87 ;  /* 0x000000ffff317224 */ /* 0x000fe200078e0057 */
[----:B------:R-:W-:Y:S01]  /*61d0*/  F2FP.BF16.F32.PACK_AB R189, R20, R189 ;  /* 0x000000bd14bd723e */ /* 0x000fe200000010ff */
[----:B------:R-:W-:Y:S01]  /*61e0*/  FADD.FTZ R46, R200, R7 ;  /* 0x00000007c82e7221 */ /* 0x000fe20000010000 */
[----:B------:R-:W-:Y:S01]  /*61f0*/  F2FP.BF16.F32.PACK_AB R200, R107, R200 ;  /* 0x000000c86bc8723e */ /* 0x000fe200000010ff */
[----:B------:R-:W0:Y:S01]  /*6200*/  MUFU.EX2 R193, R193 ;  /* 0x000000c100c17308 */ /* 0x000e220000000800 */
[----:B-1----:R-:W-:Y:S01]  /*6210*/  FADD.FTZ R5, R191, R42 ;  /* 0x0000002abf057221 */ /* 0x002fe20000010000 */
[----:B------:R-:W-:Y:S01]  /*6220*/  FADD.FTZ R7, R107, R46 ;  /* 0x0000002e6b077221 */ /* 0x000fe20000010000 */
[-C--:B------:R-:W-:Y:S01]  /*6230*/  MOV R85, R87.reuse ;  /* 0x0000005700557202 */ /* 0x080fe20000000f00 */
[----:B------:R-:W-:Y:S01]  /*6240*/  IMAD.MOV.U32 R47, RZ, RZ, R87 ;  /* 0x000000ffff2f7224 */ /* 0x000fe200078e0057 */
[----:B------:R-:W-:Y:S01]  /*6250*/  MOV R75, R87 ;  /* 0x00000057004b7202 */ /* 0x000fe20000000f00 */
[----:B------:R-:W-:Y:S01]  /*6260*/  FADD.FTZ R48, R202, R7 ;  /* 0x00000007ca307221 */ /* 0x000fe20000010000 */
[C---:B------:R-:W-:Y:S01]  /*6270*/  F2FP.BF16.F32.PACK_AB R202, R109.reuse, R202 ;  /* 0x000000ca6dca723e */ /* 0x040fe200000010ff */
[----:B------:R-:W1:Y:S01]  /*6280*/  MUFU.EX2 R26, R26 ;  /* 0x0000001a001a7308 */ /* 0x000e620000000800 */
[C---:B--2---:R-:W-:Y:S01]  /*6290*/  FADD.FTZ R44, R24.reuse, R5 ;  /* 0x00000005182c7221 */ /* 0x044fe20000010000 */
[----:B------:R-:W-:Y:S01]  /*62a0*/  FADD.FTZ R7, R109, R48 ;  /* 0x000000306d077221 */ /* 0x000fe20000010000 */
[----:B------:R-:W-:Y:S01]  /*62b0*/  F2FP.BF16.F32.PACK_AB R191, R24, R191 ;  /* 0x000000bf18bf723e */ /* 0x000fe200000010ff */
[--C-:B------:R-:W-:Y:S01]  /*62c0*/  IMAD.MOV.U32 R43, RZ, RZ, R87.reuse ;  /* 0x000000ffff2b7224 */ /* 0x100fe200078e0057 */
[-C--:B------:R-:W-:Y:S01]  /*62d0*/  MOV R65, R87.reuse ;  /* 0x0000005700417202 */ /* 0x080fe20000000f00 */
[--C-:B------:R-:W-:Y:S01]  /*62e0*/  IMAD.MOV.U32 R41, RZ, RZ, R87.reuse ;  /* 0x000000ffff297224 */ /* 0x100fe200078e0057 */
[-C--:B------:R-:W-:Y:S01]  /*62f0*/  MOV R55, R87.reuse ;  /* 0x0000005700377202 */ /* 0x080fe20000000f00 */
[----:B------:R-:W2:Y:S01]  /*6300*/  MUFU.EX2 R195, R195 ;  /* 0x000000c300c37308 */ /* 0x000ea20000000800 */
[----:B0-----:R-:W-:Y:S01]  /*6310*/  FADD.FTZ R5, R193, R44 ;  /* 0x0000002cc1057221 */ /* 0x001fe20000010000 */
[----:B------:R-:W-:Y:S01]  /*6320*/  MOV R45, R87 ;  /* 0x00000057002d7202 */ /* 0x000fe20000000f00 */
[----:B------:R-:W-:-:S02]  /*6330*/  IMAD.MOV.U32 R39, RZ, RZ, R87 ;  /* 0x000000ffff277224 */ /* 0x000fc400078e0057 */
[--C-:B------:R-:W-:Y:S02]  /*6340*/  IMAD.MOV.U32 R33, RZ, RZ, R87.reuse ;  /* 0x000000ffff217224 */ /* 0x100fe400078e0057 */
[----:B------:R-:W-:Y:S01]  /*6350*/  IMAD.MOV.U32 R31, RZ, RZ, R87 ;  /* 0x000000ffff1f7224 */ /* 0x000fe200078e0057 */
[----:B------:R-:W0:Y:S01]  /*6360*/  MUFU.EX2 R28, R28 ;  /* 0x0000001c001c7308 */ /* 0x000e220000000800 */
[C---:B-1----:R-:W-:Y:S01]  /*6370*/  FADD.FTZ R44, R26.reuse, R5 ;  /* 0x000000051a2c7221 */ /* 0x042fe20000010000 */
[----:B------:R-:W-:Y:S01]  /*6380*/  F2FP.BF16.F32.PACK_AB R193, R26, R193 ;  /* 0x000000c11ac1723e */ /* 0x000fe200000010ff */
[--C-:B------:R-:W-:Y:S02]  /*6390*/  IMAD.MOV.U32 R27, RZ, RZ, R87.reuse ;  /* 0x000000ffff1b7224 */ /* 0x100fe400078e0057 */
[--C-:B------:R-:W-:Y:S02]  /*63a0*/  IMAD.MOV.U32 R26, RZ, RZ, R87.reuse ;  /* 0x000000ffff1a7224 */ /* 0x100fe400078e0057 */
[----:B------:R-:W-:Y:S01]  /*63b0*/  IMAD.MOV.U32 R24, RZ, RZ, R87 ;  /* 0x000000ffff187224 */ /* 0x000fe200078e0057 */
[----:B------:R-:W1:Y:S01]  /*63c0*/  MUFU.EX2 R197, R197 ;  /* 0x000000c500c57308 */ /* 0x000e620000000800 */
[----:B--2---:R-:W-:-:S07]  /*63d0*/  FADD.FTZ R5, R195, R44 ;  /* 0x0000002cc3057221 */ /* 0x004fce0000010000 */
[----:B------:R-:W2:Y:S01]  /*63e0*/  MUFU.EX2 R30, R30 ;  /* 0x0000001e001e7308 */ /* 0x000ea20000000800 */
[C---:B0-----:R-:W-:Y:S01]  /*63f0*/  FADD.FTZ R46, R28.reuse, R5 ;  /* 0x000000051c2e7221 */ /* 0x041fe20000010000 */
[----:B------:R-:W-:Y:S01]  /*6400*/  F2FP.BF16.F32.PACK_AB R195, R28, R195 ;  /* 0x000000c31cc3723e */ /* 0x000fe200000010ff */
[----:B------:R-:W-:-:S05]  /*6410*/  IMAD.MOV.U32 R28, RZ, RZ, R87 ;  /* 0x000000ffff1c7224 */ /* 0x000fca00078e0057 */
[----:B------:R-:W0:Y:S01]  /*6420*/  MUFU.EX2 R204, R204 ;  /* 0x000000cc00cc7308 */ /* 0x000e220000000800 */
[----:B-1----:R-:W-:-:S07]  /*6430*/  FADD.FTZ R5, R197, R46 ;  /* 0x0000002ec5057221 */ /* 0x002fce0000010000 */
[----:B------:R-:W1:Y:S01]  /*6440*/  MUFU.EX2 R199, R199 ;  /* 0x000000c700c77308 */ /* 0x000e620000000800 */
[C---:B--2---:R-:W-:Y:S01]  /*6450*/  FADD.FTZ R36, R30.reuse, R5 ;  /* 0x000000051e247221 */ /* 0x044fe20000010000 */
[----:B------:R-:W-:Y:S02]  /*6460*/  F2FP.BF16.F32.PACK_AB R197, R30, R197 ;  /* 0x000000c51ec5723e */ /* 0x000fe400000010ff */
[----:B------:R-:W-:-:S04]  /*6470*/  MOV R30, R87 ;  /* 0x00000057001e7202 */ /* 0x000fc80000000f00 */
[----:B------:R-:W2:Y:S01]  /*6480*/  MUFU.EX2 R113, R113 ;  /* 0x0000007100717308 */ /* 0x000ea20000000800 */
[----:B0-----:R-:W-:-:S07]  /*6490*/  FADD.FTZ R46, R204, R7 ;  /* 0x00000007cc2e7221 */ /* 0x001fce0000010000 */
[----:B------:R-:W0:Y:S01]  /*64a0*/  MUFU.EX2 R32, R32 ;  /* 0x0000002000207308 */ /* 0x000e220000000800 */
[----:B-1----:R-:W-:-:S07]  /*64b0*/  FADD.FTZ R5, R199, R36 ;  /* 0x00000024c7057221 */ /* 0x002fce0000010000 */
[----:B------:R-:W1:Y:S01]  /*64c0*/  MUFU.EX2 R206, R206 ;  /* 0x000000ce00ce7308 */ /* 0x000e620000000800 */
[C---:B--2---:R-:W-:Y:S01]  /*64d0*/  FADD.FTZ R7, R113.reuse, R46 ;  /* 0x0000002e71077221 */ /* 0x044fe20000010000 */
[----:B------:R-:W-:-:S06]  /*64e0*/  F2FP.BF16.F32.PACK_AB R204, R113, R204 ;  /* 0x000000cc71cc723e */ /* 0x000fcc00000010ff */
[----:B------:R-:W2:Y:S01]  /*64f0*/  MUFU.EX2 R201, R201 ;  /* 0x000000c900c97308 */ /* 0x000ea20000000800 */
[C---:B0-----:R-:W-:Y:S01]  /*6500*/  FADD.FTZ R46, R32.reuse, R5 ;  /* 0x00000005202e7221 */ /* 0x041fe20000010000 */
[----:B------:R-:W-:Y:S01]  /*6510*/  F2FP.BF16.F32.PACK_AB R199, R32, R199 ;  /* 0x000000c720c7723e */ /* 0x000fe200000010ff */
[----:B------:R-:W-:-:S05]  /*6520*/  IMAD.MOV.U32 R32, RZ, RZ, R87 ;  /* 0x000000ffff207224 */ /* 0x000fca00078e0057 */
[----:B------:R-:W0:Y:S01]  /*6530*/  MUFU.EX2 R115, R115 ;  /* 0x0000007300737308 */ /* 0x000e220000000800 */
[----:B-1----:R-:W-:-:S07]  /*6540*/  FADD.FTZ R48, R206, R7 ;  /* 0x00000007ce307221 */ /* 0x002fce0000010000 */
[----:B------:R-:W1:Y:S01]  /*6550*/  MUFU.EX2 R34, R34 ;  /* 0x0000002200227308 */ /* 0x000e620000000800 */
[----:B--2---:R-:W-:-:S07]  /*6560*/  FADD.FTZ R5, R201, R46 ;  /* 0x0000002ec9057221 */ /* 0x004fce0000010000 */
[----:B------:R-:W2:Y:S01]  /*6570*/  MUFU.EX2 R208, R208 ;  /* 0x000000d000d07308 */ /* 0x000ea20000000800 */
[C---:B0-----:R-:W-:Y:S01]  /*6580*/  FADD.FTZ R7, R115.reuse, R48 ;  /* 0x0000003073077221 */ /* 0x041fe20000010000 */
[----:B------:R-:W-:-:S06]  /*6590*/  F2FP.BF16.F32.PACK_AB R206, R115, R206 ;  /* 0x000000ce73ce723e */ /* 0x000fcc00000010ff */
[----:B------:R-:W0:Y:S01]  /*65a0*/  MUFU.EX2 R203, R203 ;  /* 0x000000cb00cb7308 */ /* 0x000e220000000800 */
[C---:B-1----:R-:W-:Y:S01]  /*65b0*/  FADD.FTZ R46, R34.reuse, R5 ;  /* 0x00000005222e7221 */ /* 0x042fe20000010000 */
[----:B------:R-:W-:Y:S01]  /*65c0*/  F2FP.BF16.F32.PACK_AB R201, R34, R201 ;  /* 0x000000c922c9723e */ /* 0x000fe200000010ff */
[----:B------:R-:W-:-:S05]  /*65d0*/  IMAD.MOV.U32 R34, RZ, RZ, R87 ;  /* 0x000000ffff227224 */ /* 0x000fca00078e0057 */
[----:B------:R-:W1:Y:S01]  /*65e0*/  MUFU.EX2 R117, R117 ;  /* 0x0000007500757308 */ /* 0x000e620000000800 */
[----:B--2---:R-:W-:-:S07]  /*65f0*/  FADD.FTZ R48, R208, R7 ;  /* 0x00000007d0307221 */ /* 0x004fce0000010000 */
[----:B------:R2:W3:Y:S01]  /*6600*/  MUFU.EX2 R38, R35 ;  /* 0x0000002300267308 */ /* 0x0004e20000000800 */
[----:B0-----:R-:W-:-:S07]  /*6610*/  FADD.FTZ R5, R203, R46 ;  /* 0x0000002ecb057221 */ /* 0x001fce0000010000 */
[----:B------:R-:W0:Y:S01]  /*6620*/  MUFU.EX2 R210, R210 ;  /* 0x000000d200d27308 */ /* 0x000e220000000800 */
[C---:B-1----:R-:W-:Y:S01]  /*6630*/  FADD.FTZ R7, R117.reuse, R48 ;  /* 0x0000003075077221 */ /* 0x042fe20000010000 */
[----:B------:R-:W-:Y:S02]  /*6640*/  F2FP.BF16.F32.PACK_AB R208, R117, R208 ;  /* 0x000000d075d0723e */ /* 0x000fe400000010ff */
[----:B--2---:R-:W-:-:S04]  /*6650*/  MOV R35, R87 ;  /* 0x0000005700237202 */ /* 0x004fc80000000f00 */
[----:B------:R-:W1:Y:S01]  /*6660*/  MUFU.EX2 R77, R77 ;  /* 0x0000004d004d7308 */ /* 0x000e620000000800 */
[C---:B---3--:R-:W-:Y:S01]  /*6670*/  FADD.FTZ R48, R38.reuse, R5 ;  /* 0x0000000526307221 */ /* 0x048fe20000010000 */
[----:B------:R-:W-:Y:S01]  /*6680*/  F2FP.BF16.F32.PACK_AB R203, R38, R203 ;  /* 0x000000cb26cb723e */ /* 0x000fe200000010ff */
[----:B------:R-:W-:-:S05]  /*6690*/  IMAD.MOV.U32 R38, RZ, RZ, R87 ;  /* 0x000000ffff267224 */ /* 0x000fca00078e0057 */
[----:B------:R-:W2:Y:S01]  /*66a0*/  MUFU.EX2 R119, R119 ;  /* 0x0000007700777308 */ /* 0x000ea20000000800 */
[----:B0-----:R-:W-:-:S07]  /*66b0*/  FADD.FTZ R50, R210, R7 ;  /* 0x00000007d2327221 */ /* 0x001fce0000010000 */
[----:B------:R0:W3:Y:S01]  /*66c0*/  MUFU.EX2 R40, R37 ;  /* 0x0000002500287308 */ /* 0x0000e20000000800 */
[----:B-1----:R-:W-:-:S07]  /*66d0*/  FADD.FTZ R5, R77, R48 ;  /* 0x000000304d057221 */ /* 0x002fce0000010000 */
[----:B------:R-:W1:Y:S01]  /*66e0*/  MUFU.EX2 R212, R212 ;  /* 0x000000d400d47308 */ /* 0x000e620000000800 */
[C---:B--2---:R-:W-:Y:S01]  /*66f0*/  FADD.FTZ R7, R119.reuse, R50 ;  /* 0x0000003277077221 */ /* 0x044fe20000010000 */
[----:B------:R-:W-:Y:S01]  /*6700*/  F2FP.BF16.F32.PACK_AB R210, R119, R210 ;  /* 0x000000d277d2723e */ /* 0x000fe200000010ff */
[----:B0-----:R-:W-:-:S05]  /*6710*/  IMAD.MOV.U32 R37, RZ, RZ, R87 ;  /* 0x000000ffff257224 */ /* 0x001fca00078e0057 */
[----:B------:R-:W0:Y:S01]  /*6720*/  MUFU.EX2 R83, R83 ;  /* 0x0000005300537308 */ /* 0x000e220000000800 */
[C---:B---3--:R-:W-:Y:S01]  /*6730*/  FADD.FTZ R48, R40.reuse, R5 ;  /* 0x0000000528307221 */ /* 0x048fe20000010000 */
[----:B------:R-:W-:Y:S01]  /*6740*/  F2FP.BF16.F32.PACK_AB R205, R40, R77 ;  /* 0x0000004d28cd723e */ /* 0x000fe200000010ff */
[----:B------:R-:W-:Y:S01]  /*6750*/  IMAD.MOV.U32 R77, RZ, RZ, R87 ;  /* 0x000000ffff4d7224 */ /* 0x000fe200078e0057 */
[----:B------:R-:W-:-:S04]  /*6760*/  MOV R40, R87 ;  /* 0x0000005700287202 */ /* 0x000fc80000000f00 */
[----:B------:R-:W2:Y:S01]  /*6770*/  MUFU.EX2 R125, R125 ;  /* 0x0000007d007d7308 */ /* 0x000ea20000000800 */
[----:B-1----:R-:W-:-:S07]  /*6780*/  FADD.FTZ R50, R212, R7 ;  /* 0x00000007d4327221 */ /* 0x002fce0000010000 */
[----:B------:R-:W1:Y:S01]  /*6790*/  MUFU.EX2 R42, R93 ;  /* 0x0000005d002a7308 */ /* 0x000e620000000800 */
[----:B0-----:R-:W-:-:S07]  /*67a0*/  FADD.FTZ R5, R83, R48 ;  /* 0x0000003053057221 */ /* 0x001fce0000010000 */
[----:B------:R-:W0:Y:S01]  /*67b0*/  MUFU.EX2 R214, R214 ;  /* 0x000000d600d67308 */ /* 0x000e220000000800 */
[C---:B--2---:R-:W-:Y:S01]  /*67c0*/  FADD.FTZ R7, R125.reuse, R50 ;  /* 0x000000327d077221 */ /* 0x044fe20000010000 */
[----:B------:R-:W-:-:S06]  /*67d0*/  F2FP.BF16.F32.PACK_AB R212, R125, R212 ;  /* 0x000000d47dd4723e */ /* 0x000fcc00000010ff */
[----:B------:R-:W2:Y:S01]  /*67e0*/  MUFU.EX2 R101, R101 ;  /* 0x0000006500657308 */ /* 0x000ea20000000800 */
[C---:B-1----:R-:W-:Y:S01]  /*67f0*/  FADD.FTZ R50, R42.reuse, R5 ;  /* 0x000000052a327221 */ /* 0x042fe20000010000 */
[----:B------:R-:W-:Y:S01]  /*6800*/  F2FP.BF16.F32.PACK_AB R207, R42, R83 ;  /* 0x000000532acf723e */ /* 0x000fe200000010ff */
[--C-:B------:R-:W-:Y:S02]  /*6810*/  IMAD.MOV.U32 R83, RZ, RZ, R87.reuse ;  /* 0x000000ffff537224 */ /* 0x100fe400078e0057 */
[----:B------:R-:W-:-:S03]  /*6820*/  IMAD.MOV.U32 R42, RZ, RZ, R87 ;  /* 0x000000ffff2a7224 */ /* 0x000fc600078e0057 */
[----:B------:R-:W1:Y:S01]  /*6830*/  MUFU.EX2 R129, R129 ;  /* 0x0000008100817308 */ /* 0x000e620000000800 */
[----:B0-----:R-:W-:-:S07]  /*6840*/  FADD.FTZ R52, R214, R7 ;  /* 0x00000007d6347221 */ /* 0x001fce0000010000 */
[----:B------:R-:W0:Y:S01]  /*6850*/  MUFU.EX2 R44, R111 ;  /* 0x0000006f002c7308 */ /* 0x000e220000000800 */
[----:B--2---:R-:W-:-:S07]  /*6860*/  FADD.FTZ R5, R101, R50 ;  /* 0x0000003265057221 */ /* 0x004fce0000010000 */
[----:B------:R-:W2:Y:S01]  /*6870*/  MUFU.EX2 R216, R216 ;  /* 0x000000d800d87308 */ /* 0x000ea20000000800 */
[C---:B-1----:R-:W-:Y:S01]  /*6880*/  FADD.FTZ R7, R129.reuse, R52 ;  /* 0x0000003481077221 */ /* 0x042fe20000010000 */
[----:B------:R-:W-:-:S06]  /*6890*/  F2FP.BF16.F32.PACK_AB R214, R129, R214 ;  /* 0x000000d681d6723e */ /* 0x000fcc00000010ff */
[----:B------:R-:W1:Y:S01]  /*68a0*/  MUFU.EX2 R25, R25 ;  /* 0x0000001900197308 */ /* 0x000e620000000800 */
[C---:B0-----:R-:W-:Y:S01]  /*68b0*/  FADD.FTZ R50, R44.reuse, R5 ;  /* 0x000000052c327221 */ /* 0x041fe20000010000 */
[----:B------:R-:W-:Y:S01]  /*68c0*/  F2FP.BF16.F32.PACK_AB R209, R44, R101 ;  /* 0x000000652cd1723e */ /* 0x000fe200000010ff */
[----:B------:R-:W-:-:S05]  /*68d0*/  IMAD.MOV.U32 R44, RZ, RZ, R87 ;  /* 0x000000ffff2c7224 */ /* 0x000fca00078e0057 */
[----:B------:R-:W0:Y:S01]  /*68e0*/  MUFU.EX2 R135, R135 ;  /* 0x0000008700877308 */ /* 0x000e220000000800 */
[----:B--2---:R-:W-:-:S07]  /*68f0*/  FADD.FTZ R52, R216, R7 ;  /* 0x00000007d8347221 */ /* 0x004fce0000010000 */
[----:B------:R2:W3:Y:S01]  /*6900*/  MUFU.EX2 R36, R29 ;  /* 0x0000001d00247308 */ /* 0x0004e20000000800 */
[----:B-1----:R-:W-:-:S07]  /*6910*/  FADD.FTZ R5, R25, R50 ;  /* 0x0000003219057221 */ /* 0x002fce0000010000 */
[----:B------:R-:W1:Y:S01]  /*6920*/  MUFU.EX2 R139, R139 ;  /* 0x0000008b008b7308 */ /* 0x000e620000000800 */
[C---:B0-----:R-:W-:Y:S01]  /*6930*/  FADD.FTZ R7, R135.reuse, R52 ;  /* 0x0000003487077221 */ /* 0x041fe20000010000 */
[----:B------:R-:W-:Y:S01]  /*6940*/  F2FP.BF16.F32.PACK_AB R216, R135, R216 ;  /* 0x000000d887d8723e */ /* 0x000fe200000010ff */
[----:B--2---:R-:W-:-:S05]  /*6950*/  IMAD.MOV.U32 R29, RZ, RZ, R87 ;  /* 0x000000ffff1d7224 */ /* 0x004fca00078e0057 */
[----:B------:R-:W0:Y:S01]  /*6960*/  MUFU.EX2 R46, R143 ;  /* 0x0000008f002e7308 */ /* 0x000e220000000800 */
[C---:B---3--:R-:W-:Y:S01]  /*6970*/  FADD.FTZ R52, R36.reuse, R5 ;  /* 0x0000000524347221 */ /* 0x048fe20000010000 */
[----:B------:R-:W-:Y:S01]  /*6980*/  F2FP.BF16.F32.PACK_AB R211, R36, R25 ;  /* 0x0000001924d3723e */ /* 0x000fe200000010ff */
[----:B------:R-:W-:Y:S01]  /*6990*/  IMAD.MOV.U32 R36, RZ, RZ, R87 ;  /* 0x000000ffff247224 */ /* 0x000fe200078e0057 */
[----:B------:R-:W-:-:S04]  /*69a0*/  MOV R25, R87 ;  /* 0x0000005700197202 */ /* 0x000fc80000000f00 */
[----:B------:R-:W2:Y:S01]  /*69b0*/  MUFU.EX2 R149, R149 ;  /* 0x0000009500957308 */ /* 0x000ea20000000800 */
[----:B-1----:R-:W-:Y:S01]  /*69c0*/  FADD.FTZ R5, R139, R52 ;  /* 0x000000348b057221 */ /* 0x002fe20000010000 */
[----:B------:R-:W-:-:S06]  /*69d0*/  IMAD.MOV.U32 R52, RZ, RZ, R87 ;  /* 0x000000ffff347224 */ /* 0x000fcc00078e0057 */
[----:B------:R-:W1:Y:S01]  /*69e0*/  MUFU.EX2 R48, R121 ;  /* 0x0000007900307308 */ /* 0x000e620000000800 */
[C---:B0-----:R-:W-:Y:S01]  /*69f0*/  FADD.FTZ R4, R46.reuse, R5 ;  /* 0x000000052e047221 */ /* 0x041fe20000010000 */
[----:B------:R-:W-:Y:S01]  /*6a00*/  F2FP.BF16.F32.PACK_AB R213, R46, R139 ;  /* 0x0000008b2ed5723e */ /* 0x000fe200000010ff */
[----:B------:R-:W-:-:S05]  /*6a10*/  IMAD.MOV.U32 R46, RZ, RZ, R87 ;  /* 0x000000ffff2e7224 */ /* 0x000fca00078e0057 */
[----:B------:R-:W0:Y:S01]  /*6a20*/  MUFU.EX2 R123, R123 ;  /* 0x0000007b007b7308 */ /* 0x000e220000000800 */
[----:B--2---:R-:W-:-:S07]  /*6a30*/  FADD.FTZ R5, R149, R4 ;  /* 0x0000000495057221 */ /* 0x004fce0000010000 */
[----:B------:R-:W2:Y:S01]  /*6a40*/  MUFU.EX2 R50, R127 ;  /* 0x0000007f00327308 */ /* 0x000ea20000000800 */
[C---:B-1----:R-:W-:Y:S01]  /*6a50*/  FADD.FTZ R6, R48.reuse, R5 ;  /* 0x0000000530067221 */ /* 0x042fe20000010000 */
[----:B------:R-:W-:Y:S01]  /*6a60*/  F2FP.BF16.F32.PACK_AB R215, R48, R149 ;  /* 0x0000009530d7723e */ /* 0x000fe200000010ff */
[----:B------:R-:W-:-:S05]  /*6a70*/  IMAD.MOV.U32 R48, RZ, RZ, R87 ;  /* 0x000000ffff307224 */ /* 0x000fca00078e0057 */
[----:B------:R-:W1:Y:S01]  /*6a80*/  MUFU.EX2 R218, R218 ;  /* 0x000000da00da7308 */ /* 0x000e620000000800 */
[----:B0-----:R-:W-:-:S07]  /*6a90*/  FADD.FTZ R5, R123, R6 ;  /* 0x000000067b057221 */ /* 0x001fce0000010000 */
[----:B------:R-:W0:Y:S01]  /*6aa0*/  MUFU.EX2 R131, R131 ;  /* 0x0000008300837308 */ /* 0x000e220000000800 */
[C---:B--2---:R-:W-:Y:S01]  /*6ab0*/  FADD.FTZ R6, R50.reuse, R5 ;  /* 0x0000000532067221 */ /* 0x044fe20000010000 */
[----:B------:R-:W-:Y:S02]  /*6ac0*/  F2FP.BF16.F32.PACK_AB R217, R50, R123 ;  /* 0x0000007b32d9723e */ /* 0x000fe400000010ff */
[----:B------:R-:W-:-:S04]  /*6ad0*/  MOV R50, R87 ;  /* 0x0000005700327202 */ /* 0x000fc80000000f00 */
[----:B------:R-:W2:Y:S01]  /*6ae0*/  MUFU.EX2 R137, R137 ;  /* 0x0000008900897308 */ /* 0x000ea20000000800 */
[----:B-1----:R-:W-:-:S07]  /*6af0*/  FADD.FTZ R54, R218, R7 ;  /* 0x00000007da367221 */ /* 0x002fce0000010000 */
[----:B------:R-:W1:Y:S01]  /*6b00*/  MUFU.EX2 R4, R133 ;  /* 0x0000008500047308 */ /* 0x000e620000000800 */
[----:B0-----:R-:W-:Y:S01]  /*6b10*/  FADD.FTZ R5, R131, R6 ;  /* 0x0000000683057221 */ /* 0x001fe20000010000 */
[C---:B--2---:R-:W-:Y:S01]  /*6b20*/  FADD.FTZ R7, R137.reuse, R54 ;  /* 0x0000003689077221 */ /* 0x044fe20000010000 */
[----:B------:R-:W-:Y:S01]  /*6b30*/  F2FP.BF16.F32.PACK_AB R218, R137, R218 ;  /* 0x000000da89da723e */ /* 0x000fe200000010ff */
[----:B------:R-:W-:Y:S02]  /*6b40*/  IMAD.MOV.U32 R54, RZ, RZ, R87 ;  /* 0x000000ffff367224 */ /* 0x000fe400078e0057 */
[C---:B-1----:R-:W-:Y:S01]  /*6b50*/  FADD.FTZ R6, R4.reuse, R5 ;  /* 0x0000000504067221 */ /* 0x042fe20000010000 */
[----:B------:R-:W-:Y:S01]  /*6b60*/  F2FP.BF16.F32.PACK_AB R219, R4, R131 ;  /* 0x0000008304db723e */ /* 0x000fe200000010ff */
[----:B------:R-:W-:Y:S06]  /*6b70*/  @!P2 BRA `(.L_x_19) ;  /* 0x000000580008a947 */ /* 0x000fec0003800000 */
[----:B------:R-:W-:Y:S01]  /*6b80*/  UMOV UR6, URZ ;  /* 0x0000003f00067c82 */ /* 0x000fe20008000000 */
[----:B------:R-:W-:Y:S01]  /*6b90*/  IMAD.U32 R220, RZ, RZ, UR36 ;  /* 0x00000024ffdc7e24 */ /* 0x000fe2000f8e00ff */
[----:B------:R-:W-:Y:S01]  /*6ba0*/  MOV R5, R89 ;  /* 0x0000005900057202 */ /* 0x000fe20000000f00 */
[----:B------:R-:W-:Y:S01]  /*6bb0*/  IMAD.MOV.U32 R4, RZ, RZ, R9 ;  /* 0x000000ffff047224 */ /* 0x000fe200078e0009 */
[----:B------:R-:W-:Y:S01]  /*6bc0*/  CS2R R86, SRZ ;  /* 0x0000000000567805 */ /* 0x000fe2000001ff00 */
[----:B------:R-:W-:Y:S01]  /*6bd0*/  IMAD.U32 R11, RZ, RZ, UR6 ;  /* 0x00000006ff0b7e24 */ /* 0x000fe2000f8e00ff */
        /* <DEDUP_REMOVED lines=30> */
[----:B------:R-:W-:Y:S01]  /*6dc0*/  CS2R R24, SRZ ;  /* 0x0000000000187805 */ /* 0x000fe2000001ff00 */
[----:B------:R-:W-:Y:S01]  /*6dd0*/  IMAD.U32 R12, RZ, RZ, UR6 ;  /* 0x00000006ff0c7e24 */ /* 0x000fe2000f8e00ff */
[----:B------:R-:W-:-:S06]  /*6de0*/  ULDC UR60, c[0x0][0x9d8] ;  /* 0x00027600003c7ab9 */ /* 0x000fcc0000000800 */
.L_x_28:
[----:B------:R-:W-:Y:S02]  /*6df0*/  R2UR UR6, R12 ;  /* 0x000000000c0672ca */ /* 0x000fe400000e0000 */
[----:B------:R-:W-:Y:S02]  /*6e00*/  R2UR UR11, R18 ;  /* 0x00000000120b72ca */ /* 0x000fe400000e0000 */
[----:B------:R-:W-:-:S09]  /*6e10*/  R2UR UR10, R11 ;  /* 0x000000000b0a72ca */ /* 0x000fd200000e0000 */
[----:B------:R-:W-:Y:S02]  /*6e20*/  UIADD3 UR6, UR6, 0x1, URZ ;  /* 0x0000000106067890 */ /* 0x000fe4000fffe03f */
[----:B------:R-:W-:Y:S02]  /*6e30*/  ISETP.NE.AND P3, PT, RZ, UR11, PT ;  /* 0x0000000bff007c0c */ /* 0x000fe4000bf65270 */
[----:B------:R-:W-:-:S04]  /*6e40*/  UISETP.NE.AND UP0, UPT, UR6, 0x2, UPT ;  /* 0x000000020600788c */ /* 0x000fc8000bf05270 */
[----:B------:R-:W-:Y:S02]  /*6e50*/  USEL UR7, URZ, 0x1, UP0 ;  /* 0x000000013f077887 */ /* 0x000fe40008000000 */
[----:B------:R-:W-:Y:S02]  /*6e60*/  USEL UR6, UR6, URZ, UP0 ;  /* 0x0000003f06067287 */ /* 0x000fe40008000000 */
[----:B------:R-:W-:-:S04]  /*6e70*/  ULOP3.LUT UR7, UR10, UR7, URZ, 0x3c, !UPT ;  /* 0x000000070a077292 */ /* 0x000fc8000f8e3c3f */
[----:B------:R-:W-:Y:S02]  /*6e80*/  IMAD.U32 R0, RZ, RZ, UR6 ;  /* 0x00000006ff007e24 */ /* 0x000fe4000f8e00ff */
[----:B------:R-:W-:Y:S01]  /*6e90*/  IMAD.U32 R221, RZ, RZ, UR7 ;  /* 0x00000007ffdd7e24 */ /* 0x000fe2000f8e00ff */
[----:B------:R-:W-:Y:S06]  /*6ea0*/  @P3 BRA `(.L_x_20) ;  /* 0x0000000000343947 */ /* 0x000fec0003800000 */
[----:B------:R-:W-:Y:S05]  /*6eb0*/  @!P0 BRA `(.L_x_21) ;  /* 0x0000000000048947 */ /* 0x000fea0003800000 */
[----:B------:R-:W-:Y:S01]  /*6ec0*/  BPT.TRAP 0x1 ;  /* 0x000000040000795c */ /* 0x000fe20000300000 */
.L_x_21:
[----:B------:R-:W-:Y:S02]  /*6ed0*/  R2UR UR7, R221 ;  /* 0x00000000dd0772ca */ /* 0x000fe400000e0000 */
[----:B------:R-:W-:-:S11]  /*6ee0*/  R2UR UR6, R16 ;  /* 0x00000000100672ca */ /* 0x000fd600000e0000 */
[----:B------:R-:W-:Y:S02]  /*6ef0*/  MOV R8, UR7 ;  /* 0x0000000700087c02 */ /* 0x000fe40008000f00 */
[----:B------:R-:W-:Y:S02]  /*6f00*/  LEA R9, R0, UR6, 0x3 ;  /* 0x0000000600097c11 */ /* 0x000fe4000f8e18ff */
[----:B------:R-:W-:-:S04]  /*6f10*/  SHF.L.U32 R8, R8, 0x1f, RZ ;  /* 0x0000001f08087819 */ /* 0x000fc800000006ff */
[----:B------:R0:W1:Y:S01]  /*6f20*/  SYNCS.PHASECHK.TRANS64.TRYWAIT P2, [R9+URZ+0x34830], R8 ;  /* 0x03483008090075a7 */ /* 0x000062000804017f */
[----:B------:R-:W-:Y:S05]  /*6f30*/  @!P0 BRA `(.L_x_22) ;  /* 0x0000000000048947 */ /* 0x000fea0003800000 */
[----:B------:R-:W-:Y:S01]  /*6f40*/  BPT.TRAP 0x1 ;  /* 0x000000040000795c */ /* 0x000fe20000300000 */
.L_x_22:
[----:B-1----:R-:W-:Y:S05]  /*6f50*/  @P2 BRA `(.L_x_20) ;  /* 0x0000000000082947 */ /* 0x002fea0003800000 */
[----:B------:R-:W1:Y:S02]  /*6f60*/  SYNCS.PHASECHK.TRANS64.TRYWAIT P2, [R9+URZ+0x34830], R8 ;  /* 0x03483008090075a7 */ /* 0x000e64000804017f */
[----:B-1----:R-:W-:Y:S05]  /*6f70*/  @!P2 BRA `(.L_x_23) ;  /* 0x000000b40010a947 */ /* 0x002fea0003800000 */
.L_x_20:
[----:B01----:R-:W-:Y:S01]  /*6f80*/  VIADD R8, R22, 0x8 ;  /* 0x0000000816087836 */ /* 0x003fe20000000000 */
[----:B------:R-:W-:Y:S01]  /*6f90*/  R2UR UR30, R0 ;  /* 0x00000000001e72ca */ /* 0x000fe200000e0000 */
[----:B------:R-:W-:Y:S01]  /*6fa0*/  UMOV UR31, 0x40000040 ;  /* 0x40000040001f7882 */ /* 0x000fe20000000000 */
[C---:B------:R-:W-:Y:S01]  /*6fb0*/  R2UR UR28, R2.reuse ;  /* 0x00000000021c72ca */ /* 0x040fe200000e0000 */
[----:B------:R-:W-:Y:S01]  /*6fc0*/  UMOV UR51, 0x40000040 ;  /* 0x4000004000337882 */ /* 0x000fe20000000000 */
[----:B------:R0:W-:Y:S01]  /*6fd0*/  BAR.SYNC.DEFER_BLOCKING R8, 0x100 ;  /* 0x000400080000751d */ /* 0x0001e20000010000 */
[C---:B------:R-:W-:Y:S02]  /*6fe0*/  R2UR UR29, R3.reuse ;  /* 0x00000000031d72ca */ /* 0x040fe400000e0000 */
[C---:B------:R-:W-:Y:S02]  /*6ff0*/  R2UR UR48, R2.reuse ;  /* 0x00000000023072ca */ /* 0x040fe400000e0000 */
[C---:B------:R-:W-:Y:S01]  /*7000*/  R2UR UR49, R3.reuse ;  /* 0x00000000033172ca */ /* 0x040fe200000e0000 */
[----:B------:R-:W-:Y:S01]  /*7010*/  UMOV UR55, 0x40000040 ;  /* 0x4000004000377882 */ /* 0x000fe20000000000 */
[C---:B------:R-:W-:Y:S01]  /*7020*/  R2UR UR52, R2.reuse ;  /* 0x00000000023472ca */ /* 0x040fe200000e0000 */
[----:B------:R-:W-:Y:S01]  /*7030*/  UMOV UR39, 0x40000040 ;  /* 0x4000004000277882 */ /* 0x000fe20000000000 */
[----:B------:R-:W-:Y:S01]  /*7040*/  UIMAD UR30, UR30, 0xb00, UR61 ;  /* 0x00000b001e1e78a4 */ /* 0x000fe2000f8e023d */
[C---:B------:R-:W-:Y:S01]  /*7050*/  R2UR UR53, R3.reuse ;  /* 0x00000000033572ca */ /* 0x040fe200000e0000 */
[----:B------:R-:W-:Y:S01]  /*7060*/  UMOV UR43, 0x40000040 ;  /* 0x40000040002b7882 */ /* 0x000fe20000000000 */
[C---:B------:R-:W-:Y:S01]  /*7070*/  R2UR UR36, R2.reuse ;  /* 0x00000000022472ca */ /* 0x040fe200000e0000 */
[----:B------:R-:W-:Y:S01]  /*7080*/  UIADD3 UR50, UR30, 0x80, URZ ;  /* 0x000000801e327890 */ /* 0x000fe2000fffe03f */
[C---:B------:R-:W-:Y:S01]  /*7090*/  R2UR UR37, R3.reuse ;  /* 0x00000000032572ca */ /* 0x040fe200000e0000 */
[----:B------:R-:W-:Y:S01]  /*70a0*/  UIADD3 UR54, UR30, 0x100, URZ ;  /* 0x000001001e367890 */ /* 0x000fe2000fffe03f */
[C---:B------:R-:W-:Y:S01]  /*70b0*/  R2UR UR40, R2.reuse ;  /* 0x00000000022872ca */ /* 0x040fe200000e0000 */
[----:B------:R-:W-:Y:S01]  /*70c0*/  UIADD3 UR38, UR30, 0x180, URZ ;  /* 0x000001801e267890 */ /* 0x000fe2000fffe03f */
[C---:B------:R-:W-:Y:S01]  /*70d0*/  R2UR UR41, R3.reuse ;  /* 0x00000000032972ca */ /* 0x040fe200000e0000 */
[----:B------:R-:W-:Y:S01]  /*70e0*/  UIADD3 UR42, UR30, 0x200, URZ ;  /* 0x000002001e2a7890 */ /* 0x000fe2000fffe03f */
[----:B------:R-:W-:Y:S01]  /*70f0*/  R2UR UR44, R2 ;  /* 0x00000000022c72ca */ /* 0x000fe200000e0000 */
[----:B------:R-:W-:Y:S01]  /*7100*/  UIADD3 UR46, UR30, 0x280, URZ ;  /* 0x000002801e2e7890 */ /* 0x000fe2000fffe03f */
[----:B------:R-:W-:Y:S01]  /*7110*/  R2UR UR45, R3 ;  /* 0x00000000032d72ca */ /* 0x000fe200000e0000 */
[----:B------:R-:W-:Y:S01]  /*7120*/  UMOV UR47, 0x40000040 ;  /* 0x40000040002f7882 */ /* 0x000fe20000000000 */
[----:B------:R-:W-:Y:S01]  /*7130*/  WARPGROUP.ARRIVE ;  /* 0x00000000000079c5 */ /* 0x000fe20000000000 */
[----:B------:R-:W-:Y:S01]  /*7140*/  UIADD3 UR6, UR30, 0x2, URZ ;  /* 0x000000021e067890 */ /* 0x000fe2000fffe03f */
[----:B------:R-:W-:Y:S01]  /*7150*/  MOV R9, UR33 ;  /* 0x0000002100097c02 */ /* 0x000fe20008000f00 */
[----:B------:R-:W-:Y:S01]  /*7160*/  UMOV UR7, 0x40000040 ;  /* 0x4000004000077882 */ /* 0x000fe20000000000 */
[----:B------:R-:W-:Y:S01]  /*7170*/  UIADD3 UR10, UR30, 0x82, URZ ;  /* 0x000000821e0a7890 */ /* 0x000fe2000fffe03f */
[----:B------:R-:W-:Y:S01]  /*7180*/  MOV R10, UR32 ;  /* 0x00000020000a7c02 */ /* 0x000fe20008000f00 */
[----:B------:R-:W-:Y:S01]  /*7190*/  HGMMA.64x16x16.F32.BF16 R168, gdesc[UR28], RZ, !UPT, gsb0 ;  /* 0x002000001ca879f0 */ /* 0x000fe2000c0018ff */
[----:B------:R-:W-:Y:S01]  /*71a0*/  UMOV UR32, UR4 ;  /* 0x0000000400207c82 */ /* 0x000fe20008000000 */
[----:B------:R-:W-:Y:S01]  /*71b0*/  UMOV UR33, UR5 ;  /* 0x0000000500217c82 */ /* 0x000fe20008000000 */
[----:B------:R-:W-:Y:S01]  /*71c0*/  UMOV UR35, 0x40000040 ;  /* 0x4000004000237882 */ /* 0x000fe20000000000 */
[----:B------:R-:W-:Y:S01]  /*71d0*/  UIADD3 UR11, UR30, 0x102, URZ ;  /* 0x000001021e0b7890 */ /* 0x000fe2000fffe03f */
[----:B------:R-:W-:Y:S01]  /*71e0*/  UMOV UR34, UR10 ;  /* 0x0000000a00227c82 */ /* 0x000fe20008000000 */
[----:B------:R-:W-:Y:S01]  /*71f0*/  UIADD3 UR58, UR30, 0x402, URZ ;  /* 0x000004021e3a7890 */ /* 0x000fe2000fffe03f */
[----:B------:R-:W-:Y:S01]  /*7200*/  UMOV UR56, UR4 ;  /* 0x0000000400387c82 */ /* 0x000fe20008000000 */
[----:B------:R-:W-:Y:S01]  /*7210*/  UMOV UR57, UR5 ;  /* 0x0000000500397c82 */ /* 0x000fe20008000000 */
[----:B------:R-:W-:Y:S01]  /*7220*/  UMOV UR59, 0x40000040 ;  /* 0x40000040003b7882 */ /* 0x000fe20000000000 */
[----:B------:R-:W-:-:S02]  /*7230*/  UIADD3 UR10, UR30, 0x502, URZ ;  /* 0x000005021e0a7890 */ /* 0x000fc4000fffe03f */
[----:B------:R-:W-:Y:S01]  /*7240*/  UIADD3 UR14, UR30, 0x6, URZ ;  /* 0x000000061e0e7890 */ /* 0x000fe2000fffe03f */
[----:B------:R-:W-:Y:S01]  /*7250*/  UMOV UR15, 0x40000040 ;  /* 0x40000040000f7882 */ /* 0x000fe20000000000 */
[----:B------:R-:W-:Y:S01]  /*7260*/  UIADD3 UR18, UR30, 0x580, URZ ;  /* 0x000005801e127890 */ /* 0x000fe2000fffe03f */
[----:B------:R-:W-:Y:S01]  /*7270*/  UMOV UR19, 0x40000040 ;  /* 0x4000004000137882 */ /* 0x000fe20000000000 */
[----:B------:R-:W-:Y:S01]  /*7280*/  UIADD3 UR22, UR30, 0x582, URZ ;  /* 0x000005821e167890 */ /* 0x000fe2000fffe03f */
[----:B------:R-:W-:Y:S01]  /*7290*/  UMOV UR23, 0x40000040 ;  /* 0x4000004000177882 */ /* 0x000fe20000000000 */
[----:B------:R-:W-:Y:S01]  /*72a0*/  UIADD3 UR26, UR30, 0x584, URZ ;  /* 0x000005841e1a7890 */ /* 0x000fe2000fffe03f */
[----:B------:R-:W-:Y:S01]  /*72b0*/  UMOV UR27, 0x40000040 ;  /* 0x40000040001b7882 */ /* 0x000fe20000000000 */
        /* <DEDUP_REMOVED lines=82> */
[----:B------:R-:W-:Y:S01]  /*77e0*/  UMOV UR35, 0x40000040 ;  /* 0x4000004000237882 */ /* 0x000fe20000000000 */
        /* <DEDUP_REMOVED lines=57> */
[----:B------:R-:W-:-:S05]  /*7b80*/  UIADD3 UR7, UR30, 0x104, URZ ;  /* 0x000001041e077890 */ /* 0x000fca000fffe03f */
[----:B------:R-:W-:Y:S01]  /*7b90*/  UMOV UR34, UR6 ;  /* 0x0000000600227c82 */ /* 0x000fe20008000000 */
        /* <DEDUP_REMOVED lines=65> */
[----:B------:R-:W-:-:S07]  /*7fb0*/  UIADD3 UR6, UR30, 0x86, URZ ;  /* 0x000000861e067890 */ /* 0x000fce000fffe03f */
[----:B------:R-:W-:Y:S01]  /*7fc0*/  UMOV UR34, UR6 ;  /* 0x0000000600227c82 */ /* 0x000fe20008000000 */
        /* <DEDUP_REMOVED lines=74> */
[----:B------:R-:W-:Y:S03]  /*8470*/  HGMMA.64x16x16.F32.BF16 R88, gdesc[UR12], R88, gsb0 ;  /* 0x002000000c5879f0 */ /* 0x000fe60008001858 */
        /* <DEDUP_REMOVED lines=149> */
[----:B------:R-:W-:Y:S01]  /*8dd0*/  R2UR UR33, R9 ;  /* 0x00000000092172ca */ /* 0x000fe200000e0000 */
[----:B------:R-:W-:Y:S01]  /*8de0*/  UIADD3 UR34, UR30, 0x586, URZ ;  /* 0x000005861e227890 */ /* 0x000fe2000fffe03f */
[----:B------:R-:W-:Y:S01]  /*8df0*/  R2UR UR32, R10 ;  /* 0x000000000a2072ca */ /* 0x000fe200000e0000 */
[----:B------:R-:W-:-:S10]  /*8e00*/  UMOV UR35, 0x40000040 ;  /* 0x4000004000237882 */ /* 0x000fd40000000000 */
[----:B------:R-:W-:Y:S02]  /*8e10*/  UMOV UR29, UR33 ;  /* 0x00000021001d7c82 */ /* 0x000fe40008000000 */
[----:B------:R-:W-:Y:S01]  /*8e20*/  UMOV UR28, UR32 ;  /* 0x00000020001c7c82 */ /* 0x000fe20008000000 */
        /* <DEDUP_REMOVED lines=61> */
[----:B------:R-:W-:-:S07]  /*9200*/  UIADD3 UR6, UR30, 0x986, URZ ;  /* 0x000009861e067890 */ /* 0x000fce000fffe03f */
[----:B------:R-:W-:Y:S01]  /*9210*/  UMOV UR30, UR6 ;  /* 0x00000006001e7c82 */ /* 0x000fe20008000000 */
[----:B------:R-:W-:Y:S02]  /*9220*/  WARPGROUP.DEPBAR.LE gsb0, 0x0 ;  /* 0x00008000000079c5 */ /* 0x000fe40000010000 */
[----:B------:R-:W-:-:S06]  /*9230*/  WARPGROUP.ARRIVE ;  /* 0x00000000000079c5 */ /* 0x000fcc0000000000 */
[----:B------:R-:W-:Y:S03]  /*9240*/  HGMMA.64x16x16.F32.BF16 R160, gdesc[UR32], R160, gsb0 ;  /* 0x0020000020a079f0 */ /* 0x000fe600080018a0 */
        /* <DEDUP_REMOVED lines=20> */
[----:B------:R-:W-:Y:S01]  /*9390*/  HGMMA.64x16x16.F32.BF16 R104, gdesc[UR28], R104, gsb0 ;  /* 0x002000001c6879f0 */ /* 0x000fe20008001868 */
[----:B------:R-:W-:Y:S01]  /*93a0*/  UMOV UR28, UR32 ;  /* 0x00000020001c7c82 */ /* 0x000fe20008000000 */
[----:B------:R-:W-:Y:S01]  /*93b0*/  UMOV UR29, UR33 ;  /* 0x00000021001d7c82 */ /* 0x000fe20008000000 */
[----:B------:R-:W-:Y:S01]  /*93c0*/  UMOV UR30, UR7 ;  /* 0x00000007001e7c82 */ /* 0x000fe20008000000 */
        /* <DEDUP_REMOVED lines=10> */
[----:B------:R-:W-:Y:S03]  /*9470*/  HGMMA.64x16x16.F32.BF16 R88, gdesc[UR28], R88, gsb0 ;  /* 0x002000001c5879f0 */ /* 0x000fe60008001858 */
[----:B------:R-:W-:Y:S02]  /*9480*/  WARPGROUP.DEPBAR.LE gsb0, 0x0 ;  /* 0x00008000000079c5 */ /* 0x000fe40000010000 */
[----:B0-----:R-:W-:Y:S05]  /*9490*/  @P3 BRA `(.L_x_24) ;  /* 0x0000000000383947 */ /* 0x001fea0003800000 */
[----:B------:R-:W-:Y:S05]  /*94a0*/  @!P0 BRA `(.L_x_25) ;  /* 0x0000000000048947 */ /* 0x000fea0003800000 */
[----:B------:R-:W-:Y:S01]  /*94b0*/  BPT.TRAP 0x1 ;  /* 0x000000040000795c */ /* 0x000fe20000300000 */
.L_x_25:
[----:B------:R-:W-:Y:S02]  /*94c0*/  R2UR UR10, R16 ;  /* 0x00000000100a72ca */ /* 0x000fe400000e0000 */
[----:B------:R-:W-:Y:S02]  /*94d0*/  R2UR UR6, R12 ;  /* 0x000000000c0672ca */ /* 0x000fe400000e0000 */
[----:B------:R-:W-:-:S11]  /*94e0*/  R2UR UR7, R11 ;  /* 0x000000000b0772ca */ /* 0x000fd600000e0000 */
[----:B------:R-:W-:Y:S02]  /*94f0*/  ULEA UR6, UR6, UR10, 0x3 ;  /* 0x0000000a06067291 */ /* 0x000fe4000f8e183f */
[----:B------:R-:W-:-:S05]  /*9500*/  IMAD.U32 R8, RZ, RZ, UR7 ;  /* 0x00000007ff087e24 */ /* 0x000fca000f8e00ff */
[----:B------:R-:W-:-:S04]  /*9510*/  SHF.L.U32 R8, R8, 0x1f, RZ ;  /* 0x0000001f08087819 */ /* 0x000fc800000006ff */
[----:B------:R0:W1:Y:S01]  /*9520*/  SYNCS.PHASECHK.TRANS64.TRYWAIT P2, [UR6+0x34850], R8 ;  /* 0x03485008ff0075a7 */ /* 0x0000620008040146 */
[----:B------:R-:W-:Y:S05]  /*9530*/  @!P0 BRA `(.L_x_26) ;  /* 0x0000000000048947 */ /* 0x000fea0003800000 */
[----:B------:R-:W-:Y:S01]  /*9540*/  BPT.TRAP 0x1 ;  /* 0x000000040000795c */ /* 0x000fe20000300000 */
.L_x_26:
[----:B-1----:R-:W-:Y:S05]  /*9550*/  @P2 BRA `(.L_x_24) ;  /* 0x0000000000082947 */ /* 0x002fea0003800000 */
[----:B------:R-:W1:Y:S02]  /*9560*/  SYNCS.PHASECHK.TRANS64.TRYWAIT P2, [UR6+0x34850], R8 ;  /* 0x03485008ff0075a7 */ /* 0x000e640008040146 */
[----:B-1----:R-:W-:Y:S05]  /*9570*/  @!P2 BRA `(.L_x_27) ;  /* 0x0000008c00a4a947 */ /* 0x002fea0003800000 */
.L_x_24:
[----:B------:R-:W-:Y:S01]  /*9580*/  R2UR UR14, R16 ;  /* 0x00000000100e72ca */ /* 0x000fe200000e0000 */
[----:B------:R-:W-:Y:S01]  /*9590*/  WARPGROUP.ARRIVE ;  /* 0x00000000000079c5 */ /* 0x000fe20000000000 */
[----:B------:R-:W-:Y:S01]  /*95a0*/  R2UR UR15, R12 ;  /* 0x000000000c0f72ca */ /* 0x000fe200000e0000 */
[----:B------:R-:W-:Y:S01]  /*95b0*/  UMOV UR7, 0x40000040 ;  /* 0x4000004000077882 */ /* 0x000fe20000000000 */
[----:B------:R-:W-:Y:S01]  /*95c0*/  UMOV UR11, 0x40000040 ;  /* 0x40000040000b7882 */ /* 0x000fe20000000000 */
[----:B01----:R-:W-:Y:S01]  /*95d0*/  FMUL.FTZ R8, R168, UR60 ;  /* 0x0000003ca8087c20 */ /* 0x003fe20008410000 */
[----:B------:R-:W-:Y:S01]  /*95e0*/  FMUL.FTZ R9, R169, UR60 ;  /* 0x0000003ca9097c20 */ /* 0x000fe20008410000 */
[----:B------:R-:W-:Y:S01]  /*95f0*/  FMUL.FTZ R12, R172, UR60 ;  /* 0x0000003cac0c7c20 */ /* 0x000fe20008410000 */
[----:B------:R-:W-:Y:S01]  /*9600*/  FMUL.FTZ R13, R173, UR60 ;  /* 0x0000003cad0d7c20 */ /* 0x000fe20008410000 */
[----:B------:R-:W-:Y:S01]  /*9610*/  FMUL.FTZ R20, R160, UR60 ;  /* 0x0000003ca0147c20 */ /* 0x000fe20008410000 */
[----:B------:R-:W-:Y:S01]  /*9620*/  FMUL.FTZ R21, R161, UR60 ;  /* 0x0000003ca1157c20 */ /* 0x000fe20008410000 */
[----:B------:R-:W0:Y:S01]  /*9630*/  MUFU.TANH R8, R8 ;  /* 0x0000000800087308 */ /* 0x000e220000002400 */
[----:B------:R-:W-:Y:S01]  /*9640*/  FMUL.FTZ R160, R163, UR60 ;  /* 0x0000003ca3a07c20 */ /* 0x000fe20008410000 */
[----:B------:R-:W-:Y:S01]  /*9650*/  UIADD3 UR6, UR14, 0x400, URZ ;  /* 0x000004000e067890 */ /* 0x000fe2000fffe03f */
[----:B------:R-:W-:Y:S01]  /*9660*/  FMUL.FTZ R163, R166, UR60 ;  /* 0x0000003ca6a37c20 */ /* 0x000fe20008410000 */
[----:B------:R-:W-:Y:S01]  /*9670*/  FMUL.FTZ R161, R164, UR60 ;  /* 0x0000003ca4a17c20 */ /* 0x000fe20008410000 */
[----:B------:R-:W-:Y:S01]  /*9680*/  FMUL.FTZ R23, R162, UR60 ;  /* 0x0000003ca2177c20 */ /* 0x000fe20008410000 */
[----:B------:R-:W-:Y:S01]  /*9690*/  USHF.R.U32.HI UR6, URZ, 0x4, UR6 ;  /* 0x000000043f067899 */ /* 0x000fe20008011606 */
[----:B------:R-:W-:Y:S01]  /*96a0*/  FMUL.FTZ R162, R165, UR60 ;  /* 0x0000003ca5a27c20 */ /* 0x000fe20008410000 */
[----:B------:R-:W1:Y:S01]  /*96b0*/  MUFU.TANH R9, R9 ;  /* 0x0000000900097308 */ /* 0x000e620000002400 */
[----:B------:R-:W-:Y:S01]  /*96c0*/  FMUL.FTZ R152, R152, UR60 ;  /* 0x0000003c98987c20 */ /* 0x000fe20008410000 */
[----:B------:R-:W-:Y:S01]  /*96d0*/  ULOP3.LUT UR6, UR6, 0x3fff, URZ, 0xc0, !UPT ;  /* 0x00003fff06067892 */ /* 0x000fe2000f8ec03f */
[----:B------:R-:W-:Y:S01]  /*96e0*/  FMUL.FTZ R153, R153, UR60 ;  /* 0x0000003c99997c20 */ /* 0x000fe20008410000 */
[----:B------:R-:W-:Y:S01]  /*96f0*/  FMUL.FTZ R156, R156, UR60 ;  /* 0x0000003c9c9c7c20 */ /* 0x000fe20008410000 */
[----:B------:R-:W-:Y:S01]  /*9700*/  FMUL.FTZ R157, R157, UR60 ;  /* 0x0000003c9d9d7c20 */ /* 0x000fe20008410000 */
[----:B------:R-:W-:Y:S01]  /*9710*/  ULOP3.LUT UR6, UR6, 0x5800000, URZ, 0xfc, !UPT ;  /* 0x0580000006067892 */ /* 0x000fe2000f8efc3f */
[----:B------:R-:W-:Y:S01]  /*9720*/  FMUL.FTZ R144, R144, UR60 ;  /* 0x0000003c90907c20 */ /* 0x000fe20008410000 */
[----:B------:R-:W2:Y:S01]  /*9730*/  MUFU.TANH R12, R12 ;  /* 0x0000000c000c7308 */ /* 0x000ea20000002400 */
[----:B0-----:R-:W-:Y:S01]  /*9740*/  FMNMX.FTZ R166, R8, R5, !PT ;  /* 0x0000000508a67209 */ /* 0x001fe20007810000 */
[----:B------:R-:W-:Y:S01]  /*9750*/  UIMAD UR6, UR15, 0xb00, UR6 ;  /* 0x00000b000f0678a4 */ /* 0x000fe2000f8e0206 */
[----:B------:R-:W-:Y:S01]  /*9760*/  FMUL.FTZ R145, R145, UR60 ;  /* 0x0000003c91917c20 */ /* 0x000fe20008410000 */
[----:B------:R-:W-:Y:S01]  /*9770*/  FMUL.FTZ R148, R148, UR60 ;  /* 0x0000003c94947c20 */ /* 0x000fe20008410000 */
[----:B------:R-:W-:Y:S01]  /*9780*/  FMUL.FTZ R149, R149, UR60 ;  /* 0x0000003c95957c20 */ /* 0x000fe20008410000 */
[----:B------:R-:W-:Y:S01]  /*9790*/  UIADD3 UR10, UR6, 0x80, URZ ;  /* 0x00000080060a7890 */ /* 0x000fe2000fffe03f */
[----:B------:R-:W-:Y:S01]  /*97a0*/  FMUL.FTZ R136, R136, UR60 ;  /* 0x0000003c88887c20 */ /* 0x000fe20008410000 */
[----:B------:R-:W0:Y:S01]  /*97b0*/  MUFU.TANH R13, R13 ;  /* 0x0000000d000d7308 */ /* 0x000e220000002400 */
[----:B-1----:R-:W-:Y:S01]  /*97c0*/  FMNMX.FTZ R165, R9, R166, !PT ;  /* 0x000000a609a57209 */ /* 0x002fe20007810000 */
[----:B------:R-:W-:Y:S01]  /*97d0*/  FMUL.FTZ R137, R137, UR60 ;  /* 0x0000003c89897c20 */ /* 0x000fe20008410000 */
[----:B------:R-:W-:Y:S01]  /*97e0*/  HGMMA.64x128x16.F32.BF16 R24, R176, gdesc[UR4].tnspB, R24, gsb0 ;  /* 0x41e00004b0187df0 */ /* 0x000fe20008001818 */
[----:B------:R-:W-:Y:S01]  /*97f0*/  FMUL.FTZ R140, R140, UR60 ;  /* 0x0000003c8c8c7c20 */ /* 0x000fe20008410000 */
[----:B------:R-:W-:Y:S01]  /*9800*/  FMUL.FTZ R164, R167, UR60 ;  /* 0x0000003ca7a47c20 */ /* 0x000fe20008410000 */
[----:B------:R-:W-:Y:S01]  /*9810*/  FMUL.FTZ R141, R141, UR60 ;  /* 0x0000003c8d8d7c20 */ /* 0x000fe20008410000 */
[----:B------:R-:W-:Y:S01]  /*9820*/  FMUL.FTZ R128, R128, UR60 ;  /* 0x0000003c80807c20 */ /* 0x000fe20008410000 */
[----:B------:R-:W1:Y:S01]  /*9830*/  MUFU.TANH R20, R20 ;  /* 0x0000001400147308 */ /* 0x000e620000002400 */
[----:B--2---:R-:W-:Y:S01]  /*9840*/  FMNMX.FTZ R166, R12, R165, !PT ;  /* 0x000000a50ca67209 */ /* 0x004fe20007810000 */
[----:B------:R-:W-:Y:S01]  /*9850*/  FMUL.FTZ R129, R129, UR60 ;  /* 0x0000003c81817c20 */ /* 0x000fe20008410000 */
[----:B------:R-:W-:Y:S01]  /*9860*/  FMUL.FTZ R132, R132, UR60 ;  /* 0x0000003c84847c20 */ /* 0x000fe20008410000 */
[----:B------:R-:W-:Y:S01]  /*9870*/  FMUL.FTZ R133, R133, UR60 ;  /* 0x0000003c85857c20 */ /* 0x000fe20008410000 */
[----:B------:R-:W-:Y:S01]  /*9880*/  FMUL.FTZ R120, R120, UR60 ;  /* 0x0000003c78787c20 */ /* 0x000fe20008410000 */
[----:B------:R-:W-:Y:S01]  /*9890*/  FMUL.FTZ R10, R171, UR60 ;  /* 0x0000003cab0a7c20 */ /* 0x000fe20008410000 */
[----:B------:R-:W-:Y:S01]  /*98a0*/  FMUL.FTZ R121, R121, UR60 ;  /* 0x0000003c79797c20 */ /* 0x000fe20008410000 */
[----:B------:R-:W2:Y:S01]  /*98b0*/  MUFU.TANH R21, R21 ;  /* 0x0000001500157308 */ /* 0x000ea20000002400 */
[----:B0-----:R-:W-:Y:S01]  /*98c0*/  FMNMX.FTZ R165, R13, R166, !PT ;  /* 0x000000a60da57209 */ /* 0x001fe20007810000 */
[----:B------:R-:W-:Y:S01]  /*98d0*/  FMUL.FTZ R124, R124, UR60 ;  /* 0x0000003c7c7c7c20 */ /* 0x000fe20008410000 */
[----:B------:R-:W-:Y:S01]  /*98e0*/  FMUL.FTZ R125, R125, UR60 ;  /* 0x0000003c7d7d7c20 */ /* 0x000fe20008410000 */
[----:B------:R-:W-:Y:S01]  /*98f0*/  FMUL.FTZ R112, R112, UR60 ;  /* 0x0000003c70707c20 */ /* 0x000fe20008410000 */
[----:B------:R-:W-:Y:S01]  /*9900*/  FMUL.FTZ R113, R113, UR60 ;  /* 0x0000003c71717c20 */ /* 0x000fe20008410000 */
[----:B------:R-:W-:Y:S01]  /*9910*/  FMUL.FTZ R116, R116, UR60 ;  /* 0x0000003c74747c20 */ /* 0x000fe20008410000 */
[----:B------:R-:W-:Y:S01]  /*9920*/  FMUL.FTZ R15, R175, UR60 ;  /* 0x0000003caf0f7c20 */ /* 0x000fe20008410000 */
[----:B------:R-:W0:Y:S01]  /*9930*/  MUFU.TANH R161, R161 ;  /* 0x000000a100a17308 */ /* 0x000e220000002400 */
[----:B-1----:R-:W-:Y:S01]  /*9940*/  FMNMX.FTZ R166, R20, R165, !PT ;  /* 0x000000a514a67209 */ /* 0x002fe20007810000 */
[----:B------:R-:W-:Y:S01]  /*9950*/  FMUL.FTZ R105, R105, UR60 ;  /* 0x0000003c69697c20 */ /* 0x000fe20008410000 */
[----:B------:R-:W-:Y:S01]  /*9960*/  FMUL.FTZ R109, R109, UR60 ;  /* 0x0000003c6d6d7c20 */ /* 0x000fe20008410000 */
        /* <DEDUP_REMOVED lines=47> */
[----:B------:R-:W-:-:S05]  /*9c60*/  UMOV UR7, 0x40000040 ;  /* 0x4000004000077882 */ /* 0x000fca0000000000 */
[----:B------:R-:W1:Y:S01]  /*9c70*/  MUFU.TANH R145, R145 ;  /* 0x0000009100917308 */ /* 0x000e620000002400 */
[----:B--2---:R-:W-:-:S07]  /*9c80*/  FMNMX.FTZ R117, R157, R166, !PT ;  /* 0x000000a69d757209 */ /* 0x004fce0007810000 */
[----:B------:R-:W2:Y:S01]  /*9c90*/  MUFU.TANH R148, R148 ;  /* 0x0000009400947308 */ /* 0x000ea20000002400 */
[----:B0-----:R-:W-:Y:S01]  /*9ca0*/  FMNMX.FTZ R166, R144, R117, !PT ;  /* 0x0000007590a67209 */ /* 0x001fe20007810000 */
[----:B------:R-:W-:-:S06]  /*9cb0*/  FMUL.FTZ R117, R118, UR60 ;  /* 0x0000003c76757c20 */ /* 0x000fcc0008410000 */
[----:B------:R-:W0:Y:S01]  /*9cc0*/  MUFU.TANH R149, R149 ;  /* 0x0000009500957308 */ /* 0x000e220000002400 */
[----:B-1----:R-:W-:-:S07]  /*9cd0*/  FMNMX.FTZ R167, R145, R166, !PT ;  /* 0x000000a691a77209 */ /* 0x002fce0007810000 */
[----:B------:R-:W1:Y:S01]  /*9ce0*/  MUFU.TANH R136, R136 ;  /* 0x0000008800887308 */ /* 0x000e620000002400 */
[----:B--2---:R-:W-:Y:S01]  /*9cf0*/  FMNMX.FTZ R118, R148, R167, !PT ;  /* 0x000000a794767209 */ /* 0x004fe20007810000 */
[----:B------:R-:W-:-:S06]  /*9d00*/  FMUL.FTZ R167, R104, UR60 ;  /* 0x0000003c68a77c20 */ /* 0x000fcc0008410000 */
[----:B------:R-:W2:Y:S01]  /*9d10*/  MUFU.TANH R137, R137 ;  /* 0x0000008900897308 */ /* 0x000ea20000002400 */
[----:B0-----:R-:W-:Y:S01]  /*9d20*/  FMNMX.FTZ R169, R149, R118, !PT ;  /* 0x0000007695a97209 */ /* 0x001fe20007810000 */
[----:B------:R-:W-:-:S05]  /*9d30*/  IMAD.U32 R118, RZ, RZ, UR15 ;  /* 0x0000000fff767e24 */ /* 0x000fca000f8e00ff */
[----:B------:R-:W-:Y:S01]  /*9d40*/  @!P1 LEA R118, R118, UR14, 0x3 ;  /* 0x0000000e76769c11 */ /* 0x000fe2000f8e18ff */
[----:B------:R-:W0:Y:S01]  /*9d50*/  MUFU.TANH R140, R140 ;  /* 0x0000008c008c7308 */ /* 0x000e220000002400 */
[----:B-1----:R-:W-:Y:S02]  /*9d60*/  FMNMX.FTZ R104, R136, R169, !PT ;  /* 0x000000a988687209 */ /* 0x002fe40007810000 */
[----:B------:R-:W-:-:S04]  /*9d70*/  @!P1 IADD3 R118, R118, 0x34860, RZ ;  /* 0x0003486076769810 */ /* 0x000fc80007ffe0ff */
[----:B------:R-:W-:Y:S01]  /*9d80*/  @!P1 PRMT R118, RZ, 0x654, R118 ;  /* 0x00000654ff769816 */ /* 0x000fe20000000076 */
[----:B------:R-:W1:Y:S01]  /*9d90*/  MUFU.TANH R141, R141 ;  /* 0x0000008d008d7308 */ /* 0x000e620000002400 */
[----:B--2---:R-:W-:-:S07]  /*9da0*/  FMNMX.FTZ R169, R137, R104, !PT ;  /* 0x0000006889a97209 */ /* 0x004fce0007810000 */
[----:B------:R-:W2:Y:S01]  /*9db0*/  MUFU.TANH R128, R128 ;  /* 0x0000008000807308 */ /* 0x000ea20000002400 */
[----:B0-----:R-:W-:Y:S01]  /*9dc0*/  FMNMX.FTZ R104, R140, R169, !PT ;  /* 0x000000a98c687209 */ /* 0x001fe20007810000 */
[----:B------:R-:W-:-:S06]  /*9dd0*/  FMUL.FTZ R169, R108, UR60 ;  /* 0x0000003c6ca97c20 */ /* 0x000fcc0008410000 */
[----:B------:R-:W0:Y:S01]  /*9de0*/  MUFU.TANH R129, R129 ;  /* 0x0000008100817308 */ /* 0x000e220000002400 */
[----:B------:R-:W-:Y:S02]  /*9df0*/  WARPGROUP.DEPBAR.LE gsb0, 0x0 ;  /* 0x00008000000079c5 */ /* 0x000fe40000010000 */
[----:B------:R-:W-:Y:S01]  /*9e00*/  WARPGROUP.ARRIVE ;  /* 0x00000000000079c5 */ /* 0x000fe20000000000 */
[----:B-1----:R-:W-:Y:S01]  /*9e10*/  FMNMX.FTZ R171, R141, R104, !PT ;  /* 0x000000688dab7209 */ /* 0x002fe20007810000 */
[----:B------:R-:W-:Y:S01]  /*9e20*/  FMUL.FTZ R177, R89, UR60 ;  /* 0x0000003c59b17c20 */ /* 0x000fe20008410000 */
[----:B------:R-:W-:Y:S02]  /*9e30*/  FMUL.FTZ R179, R92, UR60 ;  /* 0x0000003c5cb37c20 */ /* 0x000fe40008410000 */
[----:B------:R-:W1:Y:S01]  /*9e40*/  MUFU.TANH R132, R132 ;  /* 0x0000008400847308 */ /* 0x000e620000002400 */
[----:B------:R-:W-:Y:S01]  /*9e50*/  HGMMA.64x128x16.F32.BF16 R24, R180, gdesc[UR8].tnspB, R24, gsb0 ;  /* 0x41e00008b4187df0 */ /* 0x000fe20008001818 */
[----:B------:R-:W-:Y:S01]  /*9e60*/  UIADD3 UR10, UR6, 0x100, URZ ;  /* 0x00000100060a7890 */ /* 0x000fe2000fffe03f */
[----:B--2---:R-:W-:Y:S01]  /*9e70*/  FMNMX.FTZ R104, R128, R171, !PT ;  /* 0x000000ab80687209 */ /* 0x004fe20007810000 */
[----:B------:R-:W-:-:S04]  /*9e80*/  UMOV UR11, 0x40000040 ;  /* 0x40000040000b7882 */ /* 0x000fc80000000000 */
[----:B------:R-:W2:Y:S01]  /*9e90*/  MUFU.TANH R133, R133 ;  /* 0x0000008500857308 */ /* 0x000ea20000002400 */
[----:B0-----:R-:W-:-:S07]  /*9ea0*/  FMNMX.FTZ R171, R129, R104, !PT ;  /* 0x0000006881ab7209 */ /* 0x001fce0007810000 */
[----:B------:R-:W0:Y:S01]  /*9eb0*/  MUFU.TANH R120, R120 ;  /* 0x0000007800787308 */ /* 0x000e220000002400 */
[----:B-1----:R-:W-:Y:S01]  /*9ec0*/  FMNMX.FTZ R104, R132, R171, !PT ;  /* 0x000000ab84687209 */ /* 0x002fe20007810000 */
[----:B------:R-:W-:-:S06]  /*9ed0*/  FMUL.FTZ R171, R96, UR60 ;  /* 0x0000003c60ab7c20 */ /* 0x000fcc0008410000 */
[----:B------:R-:W1:Y:S01]  /*9ee0*/  MUFU.TANH R121, R121 ;  /* 0x0000007900797308 */ /* 0x000e620000002400 */
[----:B--2---:R-:W-:-:S07]  /*9ef0*/  FMNMX.FTZ R173, R133, R104, !PT ;  /* 0x0000006885ad7209 */ /* 0x004fce0007810000 */
[----:B------:R-:W2:Y:S01]  /*9f00*/  MUFU.TANH R124, R124 ;  /* 0x0000007c007c7308 */ /* 0x000ea20000002400 */
[----:B0-----:R-:W-:-:S07]  /*9f10*/  FMNMX.FTZ R96, R120, R173, !PT ;  /* 0x000000ad78607209 */ /* 0x001fce0007810000 */
[----:B------:R-:W0:Y:S01]  /*9f20*/  MUFU.TANH R125, R125 ;  /* 0x0000007d007d7308 */ /* 0x000e220000002400 */
[----:B-1----:R-:W-:-:S07]  /*9f30*/  FMNMX.FTZ R173, R121, R96, !PT ;  /* 0x0000006079ad7209 */ /* 0x002fce0007810000 */
[----:B------:R-:W1:Y:S01]  /*9f40*/  MUFU.TANH R112, R112 ;  /* 0x0000007000707308 */ /* 0x000e620000002400 */
[----:B--2---:R-:W-:Y:S01]  /*9f50*/  FMNMX.FTZ R96, R124, R173, !PT ;  /* 0x000000ad7c607209 */ /* 0x004fe20007810000 */
[----:B------:R-:W-:-:S06]  /*9f60*/  FMUL.FTZ R173, R100, UR60 ;  /* 0x0000003c64ad7c20 */ /* 0x000fcc0008410000 */
[----:B------:R-:W2:Y:S01]  /*9f70*/  MUFU.TANH R113, R113 ;  /* 0x0000007100717308 */ /* 0x000ea20000002400 */
[----:B0-----:R-:W-:-:S07]  /*9f80*/  FMNMX.FTZ R175, R125, R96, !PT ;  /* 0x000000607daf7209 */ /* 0x001fce0007810000 */
[----:B------:R-:W0:Y:S01]  /*9f90*/  MUFU.TANH R116, R116 ;  /* 0x0000007400747308 */ /* 0x000e220000002400 */
[----:B-1----:R-:W-:-:S07]  /*9fa0*/  FMNMX.FTZ R96, R112, R175, !PT ;  /* 0x000000af70607209 */ /* 0x002fce0007810000 */
[----:B------:R-:W1:Y:S01]  /*9fb0*/  MUFU.TANH R165, R165 ;  /* 0x000000a500a57308 */ /* 0x000e620000002400 */
[----:B--2---:R-:W-:-:S07]  /*9fc0*/  FMNMX.FTZ R175, R113, R96, !PT ;  /* 0x0000006071af7209 */ /* 0x004fce0007810000 */
[----:B------:R-:W2:Y:S01]  /*9fd0*/  MUFU.TANH R167, R167 ;  /* 0x000000a700a77308 */ /* 0x000ea20000002400 */
[----:B0-----:R-:W-:Y:S01]  /*9fe0*/  FMNMX.FTZ R96, R116, R175, !PT ;  /* 0x000000af74607209 */ /* 0x001fe20007810000 */
[----:B------:R-:W-:Y:S02]  /*9ff0*/  FMUL.FTZ R175, R88, UR60 ;  /* 0x0000003c58af7c20 */ /* 0x000fe40008410000 */
[----:B------:R-:W0:Y:S04]  /*a000*/  LDC R88, c[0x0][0x988] ;  /* 0x00026200ff587b82 */ /* 0x000e280000000800 */
[----:B------:R-:W3:Y:S01]  /*a010*/  MUFU.TANH R105, R105 ;  /* 0x0000006900697308 */ /* 0x000ee20000002400 */
[----:B-1----:R-:W-:-:S07]  /*a020*/  FMNMX.FTZ R96, R165, R96, !PT ;  /* 0x00000060a5607209 */ /* 0x002fce0007810000 */
[----:B------:R-:W1:Y:S01]  /*a030*/  MUFU.TANH R169, R169 ;  /* 0x000000a900a97308 */ /* 0x000e620000002400 */
[----:B--2---:R-:W-:-:S07]  /*a040*/  FMNMX.FTZ R96, R167, R96, !PT ;  /* 0x00000060a7607209 */ /* 0x004fce0007810000 */
[----:B------:R-:W2:Y:S01]  /*a050*/  MUFU.TANH R109, R109 ;  /* 0x0000006d006d7308 */ /* 0x000ea20000002400 */
[----:B---3--:R-:W-:-:S07]  /*a060*/  FMNMX.FTZ R96, R105, R96, !PT ;  /* 0x0000006069607209 */ /* 0x008fce0007810000 */
[----:B------:R-:W3:Y:S01]  /*a070*/  MUFU.TANH R171, R171 ;  /* 0x000000ab00ab7308 */ /* 0x000ee20000002400 */
[----:B-1----:R-:W-:-:S07]  /*a080*/  FMNMX.FTZ R96, R169, R96, !PT ;  /* 0x00000060a9607209 */ /* 0x002fce0007810000 */
[----:B------:R-:W1:Y:S01]  /*a090*/  MUFU.TANH R97, R97 ;  /* 0x0000006100617308 */ /* 0x000e620000002400 */
[----:B--2---:R-:W-:-:S07]  /*a0a0*/  FMNMX.FTZ R96, R109, R96, !PT ;  /* 0x000000606d607209 */ /* 0x004fce0007810000 */
[----:B------:R-:W2:Y:S01]  /*a0b0*/  MUFU.TANH R173, R173 ;  /* 0x000000ad00ad7308 */ /* 0x000ea20000002400 */
[----:B---3--:R-:W-:-:S07]  /*a0c0*/  FMNMX.FTZ R96, R171, R96, !PT ;  /* 0x00000060ab607209 */ /* 0x008fce0007810000 */
[----:B------:R-:W3:Y:S01]  /*a0d0*/  MUFU.TANH R101, R101 ;  /* 0x0000006500657308 */ /* 0x000ee20000002400 */
[----:B-1----:R-:W-:Y:S01]  /*a0e0*/  FMNMX.FTZ R96, R97, R96, !PT ;  /* 0x0000006061607209 */ /* 0x002fe20007810000 */
[----:B------:R-:W-:Y:S02]  /*a0f0*/  WARPGROUP.DEPBAR.LE gsb0, 0x0 ;  /* 0x00008000000079c5 */ /* 0x000fe40000010000 */
[----:B------:R-:W-:-:S04]  /*a100*/  WARPGROUP.ARRIVE ;  /* 0x00000000000079c5 */ /* 0x000fc80000000000 */
[----:B------:R-:W1:Y:S01]  /*a110*/  MUFU.TANH R175, R175 ;  /* 0x000000af00af7308 */ /* 0x000e620000002400 */
[----:B--2---:R-:W-:Y:S01]  /*a120*/  FMNMX.FTZ R96, R173, R96, !PT ;  /* 0x00000060ad607209 */ /* 0x004fe20007810000 */
[----:B------:R-:W-:Y:S01]  /*a130*/  FMUL.FTZ R181, R106, UR60 ;  /* 0x0000003c6ab57c20 */ /* 0x000fe20008410000 */
[----:B------:R-:W-:Y:S01]  /*a140*/  FMUL.FTZ R183, R110, UR60 ;  /* 0x0000003c6eb77c20 */ /* 0x000fe20008410000 */
[----:B------:R-:W-:Y:S01]  /*a150*/  @!P1 LEA R110, R0, UR14, 0x3 ;  /* 0x0000000e006e9c11 */ /* 0x000fe2000f8e18ff */
[----:B------:R-:W-:Y:S01]  /*a160*/  HGMMA.64x128x16.F32.BF16 R24, R184, gdesc[UR8].tnspB, R24, gsb0 ;  /* 0x41e00008b8187df0 */ /* 0x000fe20008001818 */
[----:B------:R-:W-:Y:S01]  /*a170*/  UIADD3 UR10, UR6, 0x180, URZ ;  /* 0x00000180060a7890 */ /* 0x000fe2000fffe03f */
[----:B---3--:R-:W-:Y:S01]  /*a180*/  FMNMX.FTZ R96, R101, R96, !PT ;  /* 0x0000006065607209 */ /* 0x008fe20007810000 */
[----:B------:R-:W-:Y:S01]  /*a190*/  UMOV UR11, 0x40000040 ;  /* 0x40000040000b7882 */ /* 0x000fe20000000000 */
[----:B------:R-:W2:Y:S01]  /*a1a0*/  MUFU.TANH R177, R177 ;  /* 0x000000b100b17308 */ /* 0x000ea20000002400 */
[----:B------:R-:W-:-:S07]  /*a1b0*/  @!P1 VIADD R110, R110, 0x34840 ;  /* 0x000348406e6e9836 */ /* 0x000fce0000000000 */
[----:B------:R-:W3:Y:S01]  /*a1c0*/  MUFU.TANH R179, R179 ;  /* 0x000000b300b37308 */ /* 0x000ee20000002400 */
[----:B-1----:R-:W-:-:S07]  /*a1d0*/  FMNMX.FTZ R96, R175, R96, !PT ;  /* 0x00000060af607209 */ /* 0x002fce0007810000 */
[----:B------:R-:W1:Y:S01]  /*a1e0*/  MUFU.TANH R93, R93 ;  /* 0x0000005d005d7308 */ /* 0x000e620000002400 */
[----:B--2---:R-:W-:-:S07]  /*a1f0*/  FMNMX.FTZ R96, R177, R96, !PT ;  /* 0x00000060b1607209 */ /* 0x004fce0007810000 */
[----:B------:R-:W2:Y:S01]  /*a200*/  MUFU.TANH R11, R11 ;  /* 0x0000000b000b7308 */ /* 0x000ea20000002400 */
[----:B---3--:R-:W-:-:S07]  /*a210*/  FMNMX.FTZ R96, R179, R96, !PT ;  /* 0x00000060b3607209 */ /* 0x008fce0007810000 */
[----:B------:R-:W3:Y:S01]  /*a220*/  MUFU.TANH R10, R10 ;  /* 0x0000000a000a7308 */ /* 0x000ee20000002400 */
[----:B-1----:R-:W-:-:S05]  /*a230*/  FMNMX.FTZ R96, R93, R96, !PT ;  /* 0x000000605d607209 */ /* 0x002fca0007810000 */
[----:B------:R-:W1:Y:S02]  /*a240*/  SHFL.BFLY PT, R89, R96, 0x2, 0x1f ;  /* 0x0c401f0060597f89 */ /* 0x000e6400000e0000 */
[----:B------:R-:W4:Y:S08]  /*a250*/  MUFU.TANH R14, R14 ;  /* 0x0000000e000e7308 */ /* 0x000f300000002400 */
[----:B------:R-:W5:Y:S08]  /*a260*/  MUFU.TANH R15, R15 ;  /* 0x0000000f000f7308 */ /* 0x000f700000002400 */
[----:B------:R-:W5:Y:S01]  /*a270*/  MUFU.TANH R23, R23 ;  /* 0x0000001700177308 */ /* 0x000f620000002400 */
[----:B-1----:R-:W-:-:S07]  /*a280*/  FMNMX.FTZ R89, R96, R89, !PT ;  /* 0x0000005960597209 */ /* 0x002fce0007810000 */
[----:B------:R-:W1:Y:S01]  /*a290*/  MUFU.TANH R160, R160 ;  /* 0x000000a000a07308 */ /* 0x000e620000002400 */
[----:B------:R-:W0:Y:S07]  /*a2a0*/  SHFL.BFLY PT, R92, R89, 0x1, 0x1f ;  /* 0x0c201f00595c7f89 */ /* 0x000e2e00000e0000 */
[----:B------:R-:W1:Y:S08]  /*a2b0*/  MUFU.TANH R163, R163 ;  /* 0x000000a300a37308 */ /* 0x000e700000002400 */
[----:B------:R-:W1:Y:S08]  /*a2c0*/  MUFU.TANH R164, R164 ;  /* 0x000000a400a47308 */ /* 0x000e700000002400 */
[----:B------:R-:W-:Y:S01]  /*a2d0*/  MUFU.TANH R154, R154 ;  /* 0x0000009a009a7308 */ /* 0x000fe20000002400 */
[----:B0-----:R-:W-:-:S05]  /*a2e0*/  FMNMX.FTZ R89, R89, R92, !PT ;  /* 0x0000005c59597209 */ /* 0x001fca0007810000 */
[----:B------:R-:W-:Y:S02]  /*a2f0*/  FADD.FTZ R5, -R89, R5 ;  /* 0x0000000559057221 */ /* 0x000fe40000010100 */
[----:B------:R-:W-:Y:S08]  /*a300*/  MUFU.TANH R155, R155 ;  /* 0x0000009b009b7308 */ /* 0x000ff00000002400 */
[----:B------:R-:W-:Y:S08]  /*a310*/  MUFU.TANH R158, R158 ;  /* 0x0000009e009e7308 */ /* 0x000ff00000002400 */
[----:B------:R-:W-:Y:S08]  /*a320*/  MUFU.TANH R159, R159 ;  /* 0x0000009f009f7308 */ /* 0x000ff00000002400 */
[----:B------:R-:W-:Y:S08]  /*a330*/  MUFU.TANH R146, R146 ;  /* 0x0000009200927308 */ /* 0x000ff00000002400 */
[----:B------:R-:W-:Y:S08]  /*a340*/  MUFU.TANH R147, R147 ;  /* 0x0000009300937308 */ /* 0x000ff00000002400 */
[----:B------:R-:W-:Y:S01]  /*a350*/  MUFU.TANH R150, R150 ;  /* 0x0000009600967308 */ /* 0x000fe20000002400 */
[----:B------:R-:W-:-:S02]  /*a360*/  WARPGROUP.DEPBAR.LE gsb0, 0x0 ;  /* 0x00008000000079c5 */ /* 0x000fc40000010000 */
[----:B------:R-:W-:Y:S01]  /*a370*/  WARPGROUP.ARRIVE ;  /* 0x00000000000079c5 */ /* 0x000fe20000000000 */
[----:B------:R-:W-:Y:S01]  /*a380*/  FMUL.FTZ R185, R98, UR60 ;  /* 0x0000003c62b97c20 */ /* 0x000fe20008410000 */
[----:B------:R-:W-:-:S03]  /*a390*/  FMUL.FTZ R187, R102, UR60 ;  /* 0x0000003c66bb7c20 */ /* 0x000fc60008410000 */
[----:B------:R-:W-:Y:S01]  /*a3a0*/  MUFU.TANH R151, R151 ;  /* 0x0000009700977308 */ /* 0x000fe20000002400 */
[----:B------:R-:W-:Y:S01]  /*a3b0*/  HGMMA.64x128x16.F32.BF16 R24, R188, gdesc[UR8].tnspB, R24, gsb0 ;  /* 0x41e00008bc187df0 */ /* 0x000fe20008001818 */
[----:B------:R-:W-:Y:S01]  /*a3c0*/  UIADD3 UR10, UR6, 0x200, URZ ;  /* 0x00000200060a7890 */ /* 0x000fe2000fffe03f */
[----:B------:R-:W-:-:S05]  /*a3d0*/  UMOV UR11, 0x40000040 ;  /* 0x40000040000b7882 */ /* 0x000fca0000000000 */
[----:B------:R-:W-:Y:S08]  /*a3e0*/  MUFU.TANH R138, R138 ;  /* 0x0000008a008a7308 */ /* 0x000ff00000002400 */
        /* <DEDUP_REMOVED lines=19> */
[----:B------:R-:W-:-:S03]  /*a520*/  FMUL.FTZ R90, R5, R88 ;  /* 0x00000058055a7220 */ /* 0x000fc60000410000 */
[----:B------:R-:W-:Y:S01]  /*a530*/  MUFU.TANH R107, R107 ;  /* 0x0000006b006b7308 */ /* 0x000fe20000002400 */
[----:B------:R-:W-:Y:S01]  /*a540*/  FMUL.FTZ R191, R94, UR60 ;  /* 0x0000003c5ebf7c20 */ /* 0x000fe20008410000 */
[----:B------:R-:W-:Y:S01]  /*a550*/  HGMMA.64x128x16.F32.BF16 R24, R192, gdesc[UR8].tnspB, R24, gsb0 ;  /* 0x41e00008c0187df0 */ /* 0x000fe20008001818 */
[----:B------:R-:W-:Y:S01]  /*a560*/  UIADD3 UR10, UR6, 0x280, URZ ;  /* 0x00000280060a7890 */ /* 0x000fe2000fffe03f */
[----:B------:R-:W-:-:S04]  /*a570*/  UMOV UR11, 0x40000040 ;  /* 0x40000040000b7882 */ /* 0x000fc80000000000 */
        /* <DEDUP_REMOVED lines=10> */
[----:B------:R-:W-:Y:S01]  /*a620*/  MUFU.EX2 R90, R90 ;  /* 0x0000005a005a7308 */ /* 0x000fe20000000800 */
[----:B------:R-:W-:-:S02]  /*a630*/  WARPGROUP.DEPBAR.LE gsb0, 0x0 ;  /* 0x00008000000079c5 */ /* 0x000fc40000010000 */
[----:B------:R-:W-:Y:S01]  /*a640*/  WARPGROUP.ARRIVE ;  /* 0x00000000000079c5 */ /* 0x000fe20000000000 */
[----:B------:R-:W-:-:S04]  /*a650*/  FMUL.FTZ R195, R89, R88 ;  /* 0x0000005859c37220 */ /* 0x000fc80000410000 */
[--C-:B------:R-:W-:Y:S01]  /*a660*/  FFMA.FTZ R176, R9, R88, -R195.reuse ;  /* 0x0000005809b07223 */ /* 0x100fe200000108c3 */
[----:B------:R-:W-:Y:S01]  /*a670*/  HGMMA.64x128x16.F32.BF16 R24, R196, gdesc[UR8].tnspB, R24, gsb0 ;  /* 0x41e00008c4187df0 */ /* 0x000fe20008001818 */
[----:B------:R-:W-:Y:S01]  /*a680*/  UIADD3 UR10, UR6, 0x300, URZ ;  /* 0x00000300060a7890 */ /* 0x000fe2000fffe03f */
[----:B--2---:R-:W-:Y:S01]  /*a690*/  FMNMX.FTZ R9, R11, R4, !PT ;  /* 0x000000040b097209 */ /* 0x004fe20007810000 */
[----:B------:R-:W-:Y:S01]  /*a6a0*/  UMOV UR11, 0x40000040 ;  /* 0x40000040000b7882 */ /* 0x000fe20000000000 */
[-CC-:B------:R-:W-:Y:S01]  /*a6b0*/  FFMA.FTZ R5, R8, R88.reuse, -R195.reuse ;  /* 0x0000005808057223 */ /* 0x180fe200000108c3 */
[-CC-:B------:R-:W-:Y:S01]  /*a6c0*/  FFMA.FTZ R178, R12, R88.reuse, -R195.reuse ;  /* 0x000000580cb27223 */ /* 0x180fe200000108c3 */
[----:B---3--:R-:W-:Y:S01]  /*a6d0*/  FMNMX.FTZ R9, R10, R9, !PT ;  /* 0x000000090a097209 */ /* 0x008fe20007810000 */
[-CC-:B------:R-:W-:Y:S01]  /*a6e0*/  FFMA.FTZ R193, R21, R88.reuse, -R195.reuse ;  /* 0x0000005815c17223 */ /* 0x180fe200000108c3 */
[-CC-:B------:R-:W-:Y:S01]  /*a6f0*/  FFMA.FTZ R21, R157, R88.reuse, -R195.reuse ;  /* 0x000000589d157223 */ /* 0x180fe200000108c3 */
[-CC-:B------:R-:W-:Y:S01]  /*a700*/  FFMA.FTZ R157, R129, R88.reuse, -R195.reuse ;  /* 0x00000058819d7223 */ /* 0x180fe200000108c3 */
[----:B----4-:R-:W-:Y:S01]  /*a710*/  FMNMX.FTZ R8, R14, R9, !PT ;  /* 0x000000090e087209 */ /* 0x010fe20007810000 */
[-CC-:B------:R-:W-:Y:S01]  /*a720*/  FFMA.FTZ R129, R133, R88.reuse, -R195.reuse ;  /* 0x0000005885817223 */ /* 0x180fe200000108c3 */
[-CC-:B------:R-:W-:Y:S01]  /*a730*/  FFMA.FTZ R133, R165, R88.reuse, -R195.reuse ;  /* 0x00000058a5857223 */ /* 0x180fe200000108c3 */
[--C-:B------:R-:W-:Y:S01]  /*a740*/  FFMA.FTZ R165, R177, R88, -R195.reuse ;  /* 0x00000058b1a57223 */ /* 0x100fe200000108c3 */
[----:B-----5:R-:W-:Y:S01]  /*a750*/  FMNMX.FTZ R8, R15, R8, !PT ;  /* 0x000000080f087209 */ /* 0x020fe20007810000 */
[-CC-:B------:R-:W-:Y:S01]  /*a760*/  FFMA.FTZ R179, R179, R88.reuse, -R195.reuse ;  /* 0x00000058b3b37223 */ /* 0x180fe200000108c3 */
[----:B------:R-:W0:Y:S01]  /*a770*/  MUFU.EX2 R5, R5 ;  /* 0x0000000500057308 */ /* 0x000e220000000800 */
[--C-:B------:R-:W-:Y:S01]  /*a780*/  FFMA.FTZ R13, R13, R88, -R195.reuse ;  /* 0x000000580d0d7223 */ /* 0x100fe200000108c3 */
[----:B------:R-:W-:Y:S01]  /*a790*/  FMNMX.FTZ R9, R23, R8, !PT ;  /* 0x0000000817097209 */ /* 0x000fe20007810000 */
[-CC-:B------:R-:W-:Y:S01]  /*a7a0*/  FFMA.FTZ R180, R20, R88.reuse, -R195.reuse ;  /* 0x0000005814b47223 */ /* 0x180fe200000108c3 */
[-CC-:B------:R-:W-:Y:S01]  /*a7b0*/  FFMA.FTZ R182, R161, R88.reuse, -R195.reuse ;  /* 0x00000058a1b67223 */ /* 0x180fe200000108c3 */
[-CC-:B------:R-:W-:Y:S01]  /*a7c0*/  FFMA.FTZ R161, R162, R88.reuse, -R195.reuse ;  /* 0x00000058a2a17223 */ /* 0x180fe200000108c3 */
[----:B-1----:R-:W-:Y:S01]  /*a7d0*/  FMNMX.FTZ R8, R160, R9, !PT ;  /* 0x00000009a0087209 */ /* 0x002fe20007810000 */
[-CC-:B------:R-:W-:Y:S01]  /*a7e0*/  FFMA.FTZ R184, R152, R88.reuse, -R195.reuse ;  /* 0x0000005898b87223 */ /* 0x180fe200000108c3 */
[----:B------:R-:W1:Y:S01]  /*a7f0*/  MUFU.EX2 R176, R176 ;  /* 0x000000b000b07308 */ /* 0x000e620000000800 */
[--C-:B------:R-:W-:Y:S01]  /*a800*/  FFMA.FTZ R153, R153, R88, -R195.reuse ;  /* 0x0000005899997223 */ /* 0x100fe200000108c3 */
[----:B------:R-:W-:Y:S01]  /*a810*/  FMNMX.FTZ R9, R163, R8, !PT ;  /* 0x00000008a3097209 */ /* 0x000fe20007810000 */
[-CC-:B------:R-:W-:Y:S01]  /*a820*/  FFMA.FTZ R186, R156, R88.reuse, -R195.reuse ;  /* 0x000000589cba7223 */ /* 0x180fe200000108c3 */
[-CC-:B------:R-:W-:Y:S01]  /*a830*/  FFMA.FTZ R188, R144, R88.reuse, -R195.reuse ;  /* 0x0000005890bc7223 */ /* 0x180fe200000108c3 */
[-CC-:B------:R-:W-:Y:S01]  /*a840*/  FFMA.FTZ R145, R145, R88.reuse, -R195.reuse ;  /* 0x0000005891917223 */ /* 0x180fe200000108c3 */
[----:B------:R-:W-:Y:S01]  /*a850*/  FMNMX.FTZ R9, R164, R9, !PT ;  /* 0x00000009a4097209 */ /* 0x000fe20007810000 */
[-C--:B------:R-:W-:Y:S01]  /*a860*/  FFMA.FTZ R190, R148, R88.reuse, -R195 ;  /* 0x0000005894be7223 */ /* 0x080fe200000108c3 */
[----:B------:R-:W-:Y:S01]  /*a870*/  MUFU.EX2 R178, R178 ;  /* 0x000000b200b27308 */ /* 0x000fe20000000800 */
[----:B0-----:R-:W-:Y:S01]  /*a880*/  FFMA.FTZ R7, R90, R7, R5 ;  /* 0x000000075a077223 */ /* 0x001fe20000010005 */
[----:B------:R-:W-:Y:S01]  /*a890*/  FMNMX.FTZ R8, R154, R9, !PT ;  /* 0x000000099a087209 */ /* 0x000fe20007810000 */
[-CC-:B------:R-:W-:Y:S01]  /*a8a0*/  FFMA.FTZ R149, R149, R88.reuse, -R195.reuse ;  /* 0x0000005895957223 */ /* 0x180fe200000108c3 */
[-CC-:B------:R-:W-:Y:S01]  /*a8b0*/  FFMA.FTZ R192, R136, R88.reuse, -R195.reuse ;  /* 0x0000005888c07223 */ /* 0x180fe200000108c3 */
[--C-:B------:R-:W-:Y:S01]  /*a8c0*/  FFMA.FTZ R137, R137, R88, -R195.reuse ;  /* 0x0000005889897223 */ /* 0x100fe200000108c3 */
[----:B------:R-:W-:Y:S01]  /*a8d0*/  FMNMX.FTZ R9, R155, R8, !PT ;  /* 0x000000089b097209 */ /* 0x000fe20007810000 */
[-C--:B------:R-:W-:Y:S01]  /*a8e0*/  FFMA.FTZ R194, R140, R88.reuse, -R195 ;  /* 0x000000588cc27223 */ /* 0x080fe200000108c3 */
[----:B------:R-:W-:Y:S01]  /*a8f0*/  MUFU.EX2 R13, R13 ;  /* 0x0000000d000d7308 */ /* 0x000fe20000000800 */
[----:B-1----:R-:W-:Y:S01]  /*a900*/  FADD.FTZ R7, R176, R7 ;  /* 0x00000007b0077221 */ /* 0x002fe20000010000 */
[----:B------:R-:W-:Y:S01]  /*a910*/  FMNMX.FTZ R8, R158, R9, !PT ;  /* 0x000000099e087209 */ /* 0x000fe20007810000 */
[-CC-:B------:R-:W-:Y:S01]  /*a920*/  FFMA.FTZ R141, R141, R88.reuse, -R195.reuse ;  /* 0x000000588d8d7223 */ /* 0x180fe200000108c3 */
[-CC-:B------:R-:W-:Y:S01]  /*a930*/  FFMA.FTZ R121, R121, R88.reuse, -R195.reuse ;  /* 0x0000005879797223 */ /* 0x180fe200000108c3 */
[--C-:B------:R-:W-:Y:S01]  /*a940*/  FFMA.FTZ R125, R125, R88, -R195.reuse ;  /* 0x000000587d7d7223 */ /* 0x100fe200000108c3 */
[----:B------:R-:W-:Y:S01]  /*a950*/  FMNMX.FTZ R9, R159, R8, !PT ;  /* 0x000000089f097209 */ /* 0x000fe20007810000 */
[-CC-:B------:R-:W-:Y:S01]  /*a960*/  FFMA.FTZ R113, R113, R88.reuse, -R195.reuse ;  /* 0x0000005871717223 */ /* 0x180fe200000108c3 */
[----:B------:R-:W-:Y:S01]  /*a970*/  MUFU.EX2 R180, R180 ;  /* 0x000000b400b47308 */ /* 0x000fe20000000800 */
[-CC-:B------:R-:W-:Y:S01]  /*a980*/  FFMA.FTZ R105, R105, R88.reuse, -R195.reuse ;  /* 0x0000005869697223 */ /* 0x180fe200000108c3 */
[----:B------:R-:W-:Y:S01]  /*a990*/  FMNMX.FTZ R8, R146, R9, !PT ;  /* 0x0000000992087209 */ /* 0x000fe20007810000 */
[-CC-:B------:R-:W-:Y:S01]  /*a9a0*/  FFMA.FTZ R109, R109, R88.reuse, -R195.reuse ;  /* 0x000000586d6d7223 */ /* 0x180fe200000108c3 */
[-CC-:B------:R-:W-:Y:S01]  /*a9b0*/  FFMA.FTZ R97, R97, R88.reuse, -R195.reuse ;  /* 0x0000005861617223 */ /* 0x180fe200000108c3 */
[--C-:B------:R-:W-:Y:S01]  /*a9c0*/  FFMA.FTZ R101, R101, R88, -R195.reuse ;  /* 0x0000005865657223 */ /* 0x100fe200000108c3 */
[----:B------:R-:W-:Y:S01]  /*a9d0*/  FMNMX.FTZ R9, R147, R8, !PT ;  /* 0x0000000893097209 */ /* 0x000fe20007810000 */
[-CC-:B------:R-:W-:Y:S01]  /*a9e0*/  FFMA.FTZ R20, R175, R88.reuse, -R195.reuse ;  /* 0x00000058af147223 */ /* 0x180fe200000108c3 */
[----:B------:R-:W-:Y:S01]  /*a9f0*/  MUFU.EX2 R193, R193 ;  /* 0x000000c100c17308 */ /* 0x000fe20000000800 */
[----:B------:R-:W-:Y:S01]  /*aa00*/  FFMA.FTZ R93, R93, R88, -R195 ;  /* 0x000000585d5d7223 */ /* 0x000fe200000108c3 */
[----:B------:R-:W-:-:S02]  /*aa10*/  FMNMX.FTZ R8, R150, R9, !PT ;  /* 0x0000000996087209 */ /* 0x000fc40007810000 */
[----:B------:R-:W-:Y:S02]  /*aa20*/  F2FP.BF16.F32.PACK_AB R176, R176, R5 ;  /* 0x00000005b0b0723e */ /* 0x000fe400000010ff */
[----:B------:R-:W-:Y:S02]  /*aa30*/  FMNMX.FTZ R9, R151, R8, !PT ;  /* 0x0000000897097209 */ /* 0x000fe40007810000 */
[----:B------:R-:W-:Y:S02]  /*aa40*/  MUFU.EX2 R182, R182 ;  /* 0x000000b600b67308 */ /* 0x000fe40000000800 */
[----:B------:R-:W-:-:S04]  /*aa50*/  FMNMX.FTZ R8, R138, R9, !PT ;  /* 0x000000098a087209 */ /* 0x000fc80007810000 */
        /* <DEDUP_REMOVED lines=26> */
[----:B------:R-:W-:Y:S01]  /*ac00*/  FMNMX.FTZ R8, R183, R8, !PT ;  /* 0x00000008b7087209 */ /* 0x000fe20007810000 */
[----:B------:R-:W-:Y:S02]  /*ac10*/  WARPGROUP.DEPBAR.LE gsb0, 0x0 ;  /* 0x00008000000079c5 */ /* 0x000fe40000010000 */
[----:B------:R-:W-:Y:S01]  /*ac20*/  WARPGROUP.ARRIVE ;  /* 0x00000000000079c5 */ /* 0x000fe20000000000 */
[----:B------:R-:W-:Y:S02]  /*ac30*/  FMNMX.FTZ R8, R111, R8, !PT ;  /* 0x000000086f087209 */ /* 0x000fe40007810000 */
[----:B------:R-:W-:Y:S01]  /*ac40*/  MUFU.EX2 R192, R192 ;  /* 0x000000c000c07308 */ /* 0x000fe20000000800 */
[-CC-:B------:R-:W-:Y:S01]  /*ac50*/  FFMA.FTZ R196, R128, R88.reuse, -R195.reuse ;  /* 0x0000005880c47223 */ /* 0x180fe200000108c3 */
[----:B------:R-:W-:Y:S01]  /*ac60*/  FFMA.FTZ R198, R132, R88, -R195 ;  /* 0x0000005884c67223 */ /* 0x000fe200000108c3 */
[----:B------:R-:W-:Y:S01]  /*ac70*/  FMNMX.FTZ R8, R185, R8, !PT ;  /* 0x00000008b9087209 */ /* 0x000fe20007810000 */
[----:B------:R-:W-:Y:S01]  /*ac80*/  HGMMA.64x128x16.F32.BF16 R24, R200, gdesc[UR8].tnspB, R24, gsb0 ;  /* 0x41e00008c8187df0 */ /* 0x000fe20008001818 */
[----:B------:R-:W-:Y:S01]  /*ac90*/  UIADD3 UR10, UR6, 0x380, URZ ;  /* 0x00000380060a7890 */ /* 0x000fe2000fffe03f */
[----:B------:R-:W-:Y:S01]  /*aca0*/  UMOV UR11, 0x40000040 ;  /* 0x40000040000b7882 */ /* 0x000fe20000000000 */
[----:B------:R-:W-:Y:S01]  /*acb0*/  FMNMX.FTZ R8, R99, R8, !PT ;  /* 0x0000000863087209 */ /* 0x000fe20007810000 */
[----:B------:R-:W-:Y:S03]  /*acc0*/  MUFU.EX2 R137, R137 ;  /* 0x0000008900897308 */ /* 0x000fe60000000800 */
[----:B------:R-:W-:-:S04]  /*acd0*/  FMNMX.FTZ R8, R187, R8, !PT ;  /* 0x00000008bb087209 */ /* 0x000fc80007810000 */
[----:B------:R-:W-:Y:S01]  /*ace0*/  FMNMX.FTZ R8, R103, R8, !PT ;  /* 0x0000000867087209 */ /* 0x000fe20007810000 */
[----:B------:R-:W-:Y:S03]  /*acf0*/  MUFU.EX2 R194, R194 ;  /* 0x000000c200c27308 */ /* 0x000fe60000000800 */
[----:B------:R-:W-:-:S04]  /*ad00*/  FMNMX.FTZ R8, R189, R8, !PT ;  /* 0x00000008bd087209 */ /* 0x000fc80007810000 */
[----:B------:R-:W-:Y:S01]  /*ad10*/  FMNMX.FTZ R8, R91, R8, !PT ;  /* 0x000000085b087209 */ /* 0x000fe20007810000 */
[----:B------:R-:W-:Y:S03]  /*ad20*/  MUFU.EX2 R141, R141 ;  /* 0x0000008d008d7308 */ /* 0x000fe60000000800 */
[----:B------:R-:W-:-:S04]  /*ad30*/  FMNMX.FTZ R8, R191, R8, !PT ;  /* 0x00000008bf087209 */ /* 0x000fc80007810000 */
[----:B------:R-:W-:Y:S01]  /*ad40*/  FMNMX.FTZ R9, R95, R8, !PT ;  /* 0x000000085f097209 */ /* 0x000fe20007810000 */
[--C-:B------:R-:W-:Y:S01]  /*ad50*/  FFMA.FTZ R8, R171, R88, -R195.reuse ;  /* 0x00000058ab087223 */ /* 0x100fe200000108c3 */
[----:B------:R-:W-:Y:S03]  /*ad60*/  MUFU.EX2 R196, R196 ;  /* 0x000000c400c47308 */ /* 0x000fe60000000800 */
[----:B------:R-:W0:Y:S05]  /*ad70*/  SHFL.BFLY PT, R12, R9, 0x2, 0x1f ;  /* 0x0c401f00090c7f89 */ /* 0x000e2a00000e0000 */
[----:B------:R-:W-:Y:S08]  /*ad80*/  MUFU.EX2 R157, R157 ;  /* 0x0000009d009d7308 */ /* 0x000ff00000000800 */
[----:B------:R-:W-:Y:S08]  /*ad90*/  MUFU.EX2 R198, R198 ;  /* 0x000000c600c67308 */ /* 0x000ff00000000800 */
[----:B------:R-:W-:Y:S01]  /*ada0*/  MUFU.EX2 R129, R129 ;  /* 0x0000008100817308 */ /* 0x000fe20000000800 */
[----:B0-----:R-:W-:Y:S01]  /*adb0*/  FMNMX.FTZ R92, R9, R12, !PT ;  /* 0x0000000c095c7209 */ /* 0x001fe20007810000 */
[----:B------:R-:W-:-:S04]  /*adc0*/  FFMA.FTZ R12, R173, R88, -R195 ;  /* 0x00000058ad0c7223 */ /* 0x000fc800000108c3 */
[----:B------:R-:W0:Y:S02]  /*add0*/  SHFL.BFLY PT, R9, R92, 0x1, 0x1f ;  /* 0x0c201f005c097f89 */ /* 0x000e2400000e0000 */
[----:B------:R-:W-:Y:S08]  /*ade0*/  MUFU.EX2 R121, R121 ;  /* 0x0000007900797308 */ /* 0x000ff00000000800 */
[----:B------:R-:W-:Y:S08]  /*adf0*/  MUFU.EX2 R125, R125 ;  /* 0x0000007d007d7308 */ /* 0x000ff00000000800 */
[----:B------:R-:W-:Y:S01]  /*ae00*/  MUFU.EX2 R113, R113 ;  /* 0x0000007100717308 */ /* 0x000fe20000000800 */
[----:B0-----:R-:W-:-:S07]  /*ae10*/  FMNMX.FTZ R9, R92, R9, !PT ;  /* 0x000000095c097209 */ /* 0x001fce0007810000 */
[----:B------:R-:W-:Y:S08]  /*ae20*/  MUFU.EX2 R133, R133 ;  /* 0x0000008500857308 */ /* 0x000ff00000000800 */
[----:B------:R0:W-:Y:S08]  /*ae30*/  MUFU.EX2 R92, R179 ;  /* 0x000000b3005c7308 */ /* 0x0001f00000000800 */
[----:B------:R-:W-:Y:S08]  /*ae40*/  MUFU.EX2 R105, R105 ;  /* 0x0000006900697308 */ /* 0x000ff00000000800 */
[----:B------:R-:W-:Y:S08]  /*ae50*/  MUFU.EX2 R109, R109 ;  /* 0x0000006d006d7308 */ /* 0x000ff00000000800 */
[----:B------:R-:W-:Y:S08]  /*ae60*/  MUFU.EX2 R8, R8 ;  /* 0x0000000800087308 */ /* 0x000ff00000000800 */
[----:B------:R-:W-:Y:S08]  /*ae70*/  MUFU.EX2 R97, R97 ;  /* 0x0000006100617308 */ /* 0x000ff00000000800 */
[----:B------:R-:W-:Y:S01]  /*ae80*/  MUFU.EX2 R12, R12 ;  /* 0x0000000c000c7308 */ /* 0x000fe20000000800 */
[----:B------:R-:W-:-:S02]  /*ae90*/  WARPGROUP.DEPBAR.LE gsb0, 0x0 ;  /* 0x00008000000079c5 */ /* 0x000fc40000010000 */
[----:B------:R-:W-:Y:S01]  /*aea0*/  WARPGROUP.ARRIVE ;  /* 0x00000000000079c5 */ /* 0x000fe20000000000 */
[-CC-:B------:R-:W-:Y:S01]  /*aeb0*/  FFMA.FTZ R200, R120, R88.reuse, -R195.reuse ;  /* 0x0000005878c87223 */ /* 0x180fe200000108c3 */
[----:B------:R-:W-:-:S03]  /*aec0*/  FFMA.FTZ R202, R124, R88, -R195 ;  /* 0x000000587cca7223 */ /* 0x000fc600000108c3 */
[----:B------:R-:W-:Y:S01]  /*aed0*/  MUFU.EX2 R101, R101 ;  /* 0x0000006500657308 */ /* 0x000fe20000000800 */
[----:B------:R-:W-:Y:S01]  /*aee0*/  HGMMA.64x128x16.F32.BF16 R24, R204, gdesc[UR8].tnspB, R24, gsb0 ;  /* 0x41e00008cc187df0 */ /* 0x000fe20008001818 */
[----:B------:R-:W-:Y:S01]  /*aef0*/  UIADD3 UR10, UR6, 0x400, URZ ;  /* 0x00000400060a7890 */ /* 0x000fe2000fffe03f */
[----:B------:R-:W-:-:S05]  /*af00*/  UMOV UR11, 0x40000040 ;  /* 0x40000040000b7882 */ /* 0x000fca0000000000 */
        /* <DEDUP_REMOVED lines=8> */
[----:B------:R-:W-:Y:S01]  /*af90*/  IADD3 R112, -R22, 0xb, RZ ;  /* 0x0000000b16707810 */ /* 0x000fe20007ffe1ff */
[----:B------:R-:W-:Y:S01]  /*afa0*/  FFMA.FTZ R206, R116, R88, -R195 ;  /* 0x0000005874ce7223 */ /* 0x000fe200000108c3 */
[----:B------:R-:W-:Y:S02]  /*afb0*/  @!P1 PRMT R116, RZ, 0x654, R110 ;  /* 0x00000654ff749816 */ /* 0x000fe4000000006e */
[----:B------:R-:W-:Y:S01]  /*afc0*/  HGMMA.64x128x16.F32.BF16 R24, R208, gdesc[UR8].tnspB, R24, gsb0 ;  /* 0x41e00008d0187df0 */ /* 0x000fe20008001818 */
[----:B------:R-:W-:Y:S01]  /*afd0*/  UIADD3 UR10, UR6, 0x480, URZ ;  /* 0x00000480060a7890 */ /* 0x000fe2000fffe03f */
[----:B------:R-:W-:Y:S01]  /*afe0*/  MUFU.EX2 R204, R204 ;  /* 0x000000cc00cc7308 */ /* 0x000fe20000000800 */
[----:B------:R-:W-:Y:S01]  /*aff0*/  UMOV UR11, 0x40000040 ;  /* 0x40000040000b7882 */ /* 0x000fe20000000000 */
[----:B------:R-:W-:-:S06]  /*b000*/  UIADD3 UR6, UR6, 0x500, URZ ;  /* 0x0000050006067890 */ /* 0x000fcc000fffe03f */
[----:B------:R-:W-:Y:S01]  /*b010*/  MUFU.EX2 R206, R206 ;  /* 0x000000ce00ce7308 */ /* 0x000fe20000000800 */
[----:B------:R-:W-:Y:S02]  /*b020*/  WARPGROUP.DEPBAR.LE gsb0, 0x0 ;  /* 0x00008000000079c5 */ /* 0x000fe40000010000 */
[----:B------:R-:W-:Y:S01]  /*b030*/  WARPGROUP.ARRIVE ;  /* 0x00000000000079c5 */ /* 0x000fe20000000000 */
[-CC-:B------:R-:W-:Y:S01]  /*b040*/  FFMA.FTZ R208, R167, R88.reuse, -R195.reuse ;  /* 0x00000058a7d07223 */ /* 0x180fe200000108c3 */
[-C--:B------:R-:W-:Y:S01]  /*b050*/  FFMA.FTZ R210, R169, R88.reuse, -R195 ;  /* 0x00000058a9d27223 */ /* 0x080fe200000108c3 */
[C---:B------:R-:W-:Y:S01]  /*b060*/  FADD.FTZ R167, -R9.reuse, R4 ;  /* 0x0000000409a77221 */ /* 0x040fe20000010100 */
[-C--:B------:R-:W-:Y:S02]  /*b070*/  FMUL.FTZ R169, R9, R88.reuse ;  /* 0x0000005809a97220 */ /* 0x080fe40000410000 */
[----:B------:R-:W-:Y:S01]  /*b080*/  HGMMA.64x128x16.F32.BF16 R24, R212, gdesc[UR8].tnspB, R24, gsb0 ;  /* 0x41e00008d4187df0 */ /* 0x000fe20008001818 */
[-C--:B------:R-:W-:Y:S01]  /*b090*/  FMUL.FTZ R167, R167, R88.reuse ;  /* 0x00000058a7a77220 */ /* 0x080fe20000410000 */
[-CC-:B------:R-:W-:Y:S01]  /*b0a0*/  FFMA.FTZ R4, R11, R88.reuse, -R169.reuse ;  /* 0x000000580b047223 */ /* 0x180fe200000108a9 */
[-CC-:B------:R-:W-:Y:S01]  /*b0b0*/  FFMA.FTZ R177, R10, R88.reuse, -R169.reuse ;  /* 0x000000580ab17223 */ /* 0x180fe200000108a9 */
[-CC-:B0-----:R-:W-:Y:S01]  /*b0c0*/  FFMA.FTZ R179, R14, R88.reuse, -R169.reuse ;  /* 0x000000580eb37223 */ /* 0x181fe200000108a9 */
[-CC-:B------:R-:W-:Y:S01]  /*b0d0*/  FFMA.FTZ R10, R15, R88.reuse, -R169.reuse ;  /* 0x000000580f0a7223 */ /* 0x180fe200000108a9 */
[-CC-:B------:R-:W-:Y:S01]  /*b0e0*/  FFMA.FTZ R11, R23, R88.reuse, -R169.reuse ;  /* 0x00000058170b7223 */ /* 0x180fe200000108a9 */
[----:B------:R-:W-:Y:S01]  /*b0f0*/  MUFU.EX2 R167, R167 ;  /* 0x000000a700a77308 */ /* 0x000fe20000000800 */
[-CC-:B------:R-:W-:Y:S01]  /*b100*/  FFMA.FTZ R14, R160, R88.reuse, -R169.reuse ;  /* 0x00000058a00e7223 */ /* 0x180fe200000108a9 */
[-CC-:B------:R-:W-:Y:S01]  /*b110*/  FFMA.FTZ R15, R163, R88.reuse, -R169.reuse ;  /* 0x00000058a30f7223 */ /* 0x180fe200000108a9 */
[-CC-:B------:R-:W-:Y:S01]  /*b120*/  FFMA.FTZ R94, R164, R88.reuse, -R169.reuse ;  /* 0x00000058a45e7223 */ /* 0x180fe200000108a9 */
[-CC-:B------:R-:W-:Y:S01]  /*b130*/  FFMA.FTZ R23, R154, R88.reuse, -R169.reuse ;  /* 0x000000589a177223 */ /* 0x180fe200000108a9 */
[-CC-:B------:R-:W-:Y:S01]  /*b140*/  FFMA.FTZ R96, R155, R88.reuse, -R169.reuse ;  /* 0x000000589b607223 */ /* 0x180fe200000108a9 */
[-CC-:B------:R-:W-:Y:S01]  /*b150*/  FFMA.FTZ R98, R158, R88.reuse, -R169.reuse ;  /* 0x000000589e627223 */ /* 0x180fe200000108a9 */
[-CC-:B------:R-:W-:Y:S01]  /*b160*/  FFMA.FTZ R155, R159, R88.reuse, -R169.reuse ;  /* 0x000000589f9b7223 */ /* 0x180fe200000108a9 */
[----:B------:R-:W0:Y:S01]  /*b170*/  MUFU.EX2 R4, R4 ;  /* 0x0000000400047308 */ /* 0x000e220000000800 */
[-CC-:B------:R-:W-:Y:S01]  /*b180*/  FFMA.FTZ R100, R146, R88.reuse, -R169.reuse ;  /* 0x0000005892647223 */ /* 0x180fe200000108a9 */
[-CC-:B------:R-:W-:Y:S01]  /*b190*/  FFMA.FTZ R205, R114, R88.reuse, -R169.reuse ;  /* 0x0000005872cd7223 */ /* 0x180fe200000108a9 */
[-CC-:B------:R-:W-:Y:S01]  /*b1a0*/  FFMA.FTZ R114, R115, R88.reuse, -R169.reuse ;  /* 0x0000005873727223 */ /* 0x180fe200000108a9 */
[-CC-:B------:R-:W-:Y:S01]  /*b1b0*/  FFMA.FTZ R147, R147, R88.reuse, -R169.reuse ;  /* 0x0000005893937223 */ /* 0x180fe200000108a9 */
[-CC-:B------:R-:W-:Y:S01]  /*b1c0*/  FFMA.FTZ R102, R150, R88.reuse, -R169.reuse ;  /* 0x0000005896667223 */ /* 0x180fe200000108a9 */
        /* <DEDUP_REMOVED lines=9> */
[--C-:B------:R-:W-:Y:S01]  /*b260*/  FFMA.FTZ R108, R131, R88, -R169.reuse ;  /* 0x00000058836c7223 */ /* 0x100fe200000108a9 */
[----:B------:R-:W-:Y:S01]  /*b270*/  MUFU.EX2 R179, R179 ;  /* 0x000000b300b37308 */ /* 0x000fe20000000800 */
[----:B0-----:R-:W-:Y:S01]  /*b280*/  FFMA.FTZ R6, R167, R6, R4 ;  /* 0x00000006a7067223 */ /* 0x001fe20000010004 */
        /* <DEDUP_REMOVED lines=9> */
[----:B------:R-:W-:-:S05]  /*b320*/  FFMA.FTZ R95, R95, R88, -R169 ;  /* 0x000000585f5f7223 */ /* 0x000fca00000108a9 */
[----:B------:R-:W-:Y:S08]  /*b330*/  MUFU.EX2 R11, R11 ;  /* 0x0000000b000b7308 */ /* 0x000ff00000000800 */
[----:B------:R-:W0:Y:S08]  /*b340*/  MUFU.EX2 R14, R14 ;  /* 0x0000000e000e7308 */ /* 0x000e300000000800 */
[----:B------:R-:W-:Y:S08]  /*b350*/  MUFU.EX2 R15, R15 ;  /* 0x0000000f000f7308 */ /* 0x000ff00000000800 */
[----:B------:R-:W-:Y:S01]  /*b360*/  MUFU.EX2 R94, R94 ;  /* 0x0000005e005e7308 */ /* 0x000fe20000000800 */
[----:B0-----:R-:W-:-:S07]  /*b370*/  F2FP.BF16.F32.PACK_AB R181, R14, R11 ;  /* 0x0000000b0eb5723e */ /* 0x001fce00000010ff */
[----:B------:R-:W-:Y:S08]  /*b380*/  MUFU.EX2 R23, R23 ;  /* 0x0000001700177308 */ /* 0x000ff00000000800 */
[----:B------:R-:W-:Y:S08]  /*b390*/  MUFU.EX2 R96, R96 ;  /* 0x0000006000607308 */ /* 0x000ff00000000800 */
[----:B------:R-:W-:Y:S08]  /*b3a0*/  MUFU.EX2 R98, R98 ;  /* 0x0000006200627308 */ /* 0x000ff00000000800 */
[----:B------:R-:W-:Y:S08]  /*b3b0*/  MUFU.EX2 R155, R155 ;  /* 0x0000009b009b7308 */ /* 0x000ff00000000800 */
[----:B------:R-:W-:Y:S08]  /*b3c0*/  MUFU.EX2 R100, R100 ;  /* 0x0000006400647308 */ /* 0x000ff00000000800 */
[----:B------:R-:W-:Y:S08]  /*b3d0*/  MUFU.EX2 R147, R147 ;  /* 0x0000009300937308 */ /* 0x000ff00000000800 */
[----:B------:R-:W-:Y:S08]  /*b3e0*/  MUFU.EX2 R102, R102 ;  /* 0x0000006600667308 */ /* 0x000ff00000000800 */
[----:B------:R-:W-:Y:S01]  /*b3f0*/  MUFU.EX2 R151, R151 ;  /* 0x0000009700977308 */ /* 0x000fe20000000800 */
[----:B------:R-:W-:-:S02]  /*b400*/  WARPGROUP.DEPBAR.LE gsb0, 0x0 ;  /* 0x00008000000079c5 */ /* 0x000fc40000010000 */
[----:B------:R-:W-:-:S05]  /*b410*/  WARPGROUP.ARRIVE ;  /* 0x00000000000079c5 */ /* 0x000fca0000000000 */
[----:B------:R-:W-:Y:S01]  /*b420*/  MUFU.EX2 R104, R104 ;  /* 0x0000006800687308 */ /* 0x000fe20000000800 */
[----:B------:R-:W-:Y:S02]  /*b430*/  F2FP.BF16.F32.PACK_AB R214, R101, R12 ;  /* 0x0000000c65d6723e */ /* 0x000fe400000010ff */
[----:B------:R-:W-:Y:S01]  /*b440*/  F2FP.BF16.F32.PACK_AB R212, R97, R8 ;  /* 0x0000000861d4723e */ /* 0x000fe200000010ff */
[----:B------:R-:W-:Y:S01]  /*b450*/  HGMMA.64x128x16.F32.BF16 R24, R216, gdesc[UR4].tnspB, R24, gsb0 ;  /* 0x41e00004d8187df0 */ /* 0x000fe20008001818 */
[----:B------:R-:W-:-:S03]  /*b460*/  R2UR UR7, R17 ;  /* 0x00000000110772ca */ /* 0x000fc600000e0000 */
[----:B------:R-:W0:Y:S01]  /*b470*/  MUFU.EX2 R139, R139 ;  /* 0x0000008b008b7308 */ /* 0x000e220000000800 */
[----:B------:R-:W-:-:S07]  /*b480*/  R2UR UR6, R220 ;  /* 0x00000000dc0672ca */ /* 0x000fce00000e0000 */
[----:B------:R-:W1:Y:S06]  /*b490*/  MUFU.EX2 R195, R195 ;  /* 0x000000c300c37308 */ /* 0x000e6c0000000800 */
[----:B------:R-:W-:Y:S01]  /*b4a0*/  UISETP.GT.AND UP0, UPT, UR6, UR7, UPT ;  /* 0x000000070600728c */ /* 0x000fe2000bf04270 */
[----:B------:R-:W-:Y:S01]  /*b4b0*/  R2UR UR7, R0 ;  /* 0x00000000000772ca */ /* 0x000fe200000e0000 */
[----:B------:R-:W2:Y:S01]  /*b4c0*/  MUFU.EX2 R106, R106 ;  /* 0x0000006a006a7308 */ /* 0x000ea20000000800 */
[----:B------:R-:W-:-:S03]  /*b4d0*/  UIADD3 UR6, UR6, -0x1, URZ ;  /* 0xffffffff06067890 */ /* 0x000fc6000fffe03f */
[----:B------:R-:W-:-:S03]  /*b4e0*/  PLOP3.LUT P2, PT, PT, PT, UP0, 0x80, 0x0 ;  /* 0x000000000000781c */ /* 0x000fc60003f4f008 */
[----:B------:R-:W-:Y:S01]  /*b4f0*/  IMAD.U32 R220, RZ, RZ, UR6 ;  /* 0x00000006ffdc7e24 */ /* 0x000fe2000f8e00ff */
[----:B------:R-:W3:Y:S08]  /*b500*/  MUFU.EX2 R197, R197 ;  /* 0x000000c500c57308 */ /* 0x000ef00000000800 */
[----:B------:R-:W4:Y:S08]  /*b510*/  MUFU.EX2 R108, R108 ;  /* 0x0000006c006c7308 */ /* 0x000f300000000800 */
[----:B------:R-:W5:Y:S08]  /*b520*/  MUFU.EX2 R199, R199 ;  /* 0x000000c700c77308 */ /* 0x000f700000000800 */
[----:B------:R-:W5:Y:S08]  /*b530*/  MUFU.EX2 R110, R110 ;  /* 0x0000006e006e7308 */ /* 0x000f700000000800 */
[----:B------:R-:W5:Y:S08]  /*b540*/  MUFU.EX2 R201, R201 ;  /* 0x000000c900c97308 */ /* 0x000f700000000800 */
[----:B------:R-:W-:Y:S08]  /*b550*/  MUFU.EX2 R203, R203 ;  /* 0x000000cb00cb7308 */ /* 0x000ff00000000800 */
        /* <DEDUP_REMOVED lines=10> */
[----:B------:R0:W-:Y:S06]  /*b600*/  BAR.ARV R112, 0x100 ;  /* 0x000400700000751d */ /* 0x0001ec0000002000 */
[----:B------:R1:W-:Y:S01]  /*b610*/  @!P1 SYNCS.ARRIVE.TRANS64.RED.A1T0 RZ, [R116+URZ], RZ ;  /* 0x000000ff74ff99a7 */ /* 0x0003e2000810043f */
[----:B------:R-:W-:Y:S01]  /*b620*/  MUFU.EX2 R95, R95 ;  /* 0x0000005f005f7308 */ /* 0x000fe20000000800 */
[----:B0-----:R-:W-:Y:S01]  /*b630*/  FADD.FTZ R112, R178, R7 ;  /* 0x00000007b2707221 */ /* 0x001fe20000010000 */
[----:B------:R-:W-:Y:S01]  /*b640*/  F2FP.BF16.F32.PACK_AB R178, R13, R178 ;  /* 0x000000b20db2723e */ /* 0x000fe200000010ff */
[----:B------:R-:W-:Y:S01]  /*b650*/  FMUL.FTZ R24, R24, R90 ;  /* 0x0000005a18187220 */ /* 0x000fe20000410000 */
[----:B------:R-:W-:Y:S01]  /*b660*/  F2FP.BF16.F32.PACK_AB R216, R165, R20 ;  /* 0x00000014a5d8723e */ /* 0x000fe200000010ff */
[----:B------:R-:W-:Y:S01]  /*b670*/  FMUL.FTZ R25, R25, R90 ;  /* 0x0000005a19197220 */ /* 0x000fe20000410000 */
[----:B------:R-:W-:Y:S01]  /*b680*/  F2FP.BF16.F32.PACK_AB R218, R93, R92 ;  /* 0x0000005c5dda723e */ /* 0x000fe200000010ff */
[----:B-1----:R-:W-:Y:S01]  /*b690*/  FADD.FTZ R116, R177, R6 ;  /* 0x00000006b1747221 */ /* 0x002fe20000010000 */
[----:B------:R-:W-:Y:S01]  /*b6a0*/  FFMA.FTZ R6, R123, R88, -R169 ;  /* 0x000000587b067223 */ /* 0x000fe200000108a9 */
[----:B------:R-:W-:Y:S01]  /*b6b0*/  FADD.FTZ R123, R13, R112 ;  /* 0x000000700d7b7221 */ /* 0x000fe20000010000 */
[----:B------:R0:W-:Y:S01]  /*b6c0*/  @!P1 SYNCS.ARRIVE.TRANS64.RED.A1T0 RZ, [R118+URZ], RZ ;  /* 0x000000ff76ff99a7 */ /* 0x0001e2000810043f */
[----:B------:R-:W-:Y:S01]  /*b6d0*/  FADD.FTZ R7, R179, R116 ;  /* 0x00000074b3077221 */ /* 0x000fe20000010000 */
[----:B------:R-:W-:Y:S01]  /*b6e0*/  F2FP.BF16.F32.PACK_AB R179, R10, R179 ;  /* 0x000000b30ab3723e */ /* 0x000fe200000010ff */
[----:B------:R-:W-:Y:S01]  /*b6f0*/  FADD.FTZ R116, R180, R123 ;  /* 0x0000007bb4747221 */ /* 0x000fe20000010000 */
[----:B------:R-:W1:Y:S01]  /*b700*/  MUFU.EX2 R6, R6 ;  /* 0x0000000600067308 */ /* 0x000e620000000800 */
[----:B------:R-:W-:Y:S01]  /*b710*/  FADD.FTZ R112, R10, R7 ;  /* 0x000000070a707221 */ /* 0x000fe20000010000 */
[----:B------:R-:W-:Y:S01]  /*b720*/  F2FP.BF16.F32.PACK_AB R177, R177, R4 ;  /* 0x00000004b1b1723e */ /* 0x000fe200000010ff */
[C---:B------:R-:W-:Y:S01]  /*b730*/  FADD.FTZ R123, R193.reuse, R116 ;  /* 0x00000074c17b7221 */ /* 0x040fe20000010000 */
[----:B------:R-:W-:Y:S01]  /*b740*/  F2FP.BF16.F32.PACK_AB R180, R193, R180 ;  /* 0x000000b4c1b4723e */ /* 0x000fe200000010ff */
[----:B------:R-:W-:Y:S01]  /*b750*/  FADD.FTZ R7, R11, R112 ;  /* 0x000000700b077221 */ /* 0x000fe20000010000 */
[----:B------:R-:W-:Y:S01]  /*b760*/  FFMA.FTZ R112, R127, R88, -R169 ;  /* 0x000000587f707223 */ /* 0x000fe200000108a9 */
[----:B0-----:R-:W-:Y:S01]  /*b770*/  FADD.FTZ R118, R182, R123 ;  /* 0x0000007bb6767221 */ /* 0x001fe20000010000 */
[----:B------:R-:W-:Y:S01]  /*b780*/  MUFU.EX2 R4, R107 ;  /* 0x0000006b00047308 */ /* 0x000fe20000000800 */
[----:B------:R-:W-:Y:S01]  /*b790*/  FADD.FTZ R116, R14, R7 ;  /* 0x000000070e747221 */ /* 0x000fe20000010000 */
[C---:B------:R-:W-:Y:S01]  /*b7a0*/  F2FP.BF16.F32.PACK_AB R182, R161.reuse, R182 ;  /* 0x000000b6a1b6723e */ /* 0x040fe200000010ff */
[----:B------:R-:W-:Y:S01]  /*b7b0*/  FADD.FTZ R115, R161, R118 ;  /* 0x00000076a1737221 */ /* 0x000fe20000010000 */
[----:B------:R-:W-:Y:S01]  /*b7c0*/  F2FP.BF16.F32.PACK_AB R193, R139, R104 ;  /* 0x000000688bc1723e */ /* 0x000fe200000010ff */
[----:B------:R-:W-:Y:S01]  /*b7d0*/  FADD.FTZ R7, R15, R116 ;  /* 0x000000740f077221 */ /* 0x000fe20000010000 */
[-C--:B------:R-:W-:Y:S01]  /*b7e0*/  FFMA.FTZ R116, R119, R88.reuse, -R169 ;  /* 0x0000005877747223 */ /* 0x080fe200000108a9 */
[----:B------:R-:W-:Y:S01]  /*b7f0*/  FADD.FTZ R120, R184, R115 ;  /* 0x00000073b8787221 */ /* 0x000fe20000010000 */
[----:B------:R-:W0:Y:S01]  /*b800*/  MUFU.EX2 R112, R112 ;  /* 0x0000007000707308 */ /* 0x000e220000000800 */
[C---:B------:R-:W-:Y:S01]  /*b810*/  FADD.FTZ R118, R94.reuse, R7 ;  /* 0x000000075e767221 */ /* 0x040fe20000010000 */
[-CC-:B------:R-:W-:Y:S01]  /*b820*/  FFMA.FTZ R115, R183, R88.reuse, -R169.reuse ;  /* 0x00000058b7737223 */ /* 0x180fe200000108a9 */
[----:B------:R-:W-:Y:S01]  /*b830*/  FADD.FTZ R117, R153, R120 ;  /* 0x0000007899757221 */ /* 0x000fe20000010000 */
[----:B------:R-:W-:Y:S01]  /*b840*/  F2FP.BF16.F32.PACK_AB R183, R94, R15 ;  /* 0x0000000f5eb7723e */ /* 0x000fe200000010ff */
[----:B------:R-:W-:Y:S01]  /*b850*/  FADD.FTZ R7, R23, R118 ;  /* 0x0000007617077221 */ /* 0x000fe20000010000 */
[-C--:B------:R-:W-:Y:S01]  /*b860*/  FFMA.FTZ R119, R187, R88.reuse, -R169 ;  /* 0x00000058bb777223 */ /* 0x080fe200000108a9 */
[----:B------:R-:W-:Y:S01]  /*b870*/  FADD.FTZ R118, R186, R117 ;  /* 0x00000075ba767221 */ /* 0x000fe20000010000 */
[----:B------:R-:W0:Y:S01]  /*b880*/  MUFU.EX2 R116, R116 ;  /* 0x0000007400747308 */ /* 0x000e220000000800 */
[C---:B------:R-:W-:Y:S01]  /*b890*/  FADD.FTZ R7, R96.reuse, R7 ;  /* 0x0000000760077221 */ /* 0x040fe20000010000 */
[----:B------:R-:W-:Y:S01]  /*b8a0*/  FFMA.FTZ R117, R185, R88, -R169 ;  /* 0x00000058b9757223 */ /* 0x000fe200000108a9 */
[----:B------:R-:W-:Y:S01]  /*b8b0*/  F2FP.BF16.F32.PACK_AB R185, R96, R23 ;  /* 0x0000001760b9723e */ /* 0x000fe200000010ff */
[----:B------:R-:W-:Y:S01]  /*b8c0*/  FMUL.FTZ R28, R28, R90 ;  /* 0x0000005a1c1c7220 */ /* 0x000fe20000410000 */
[----:B------:R-:W-:Y:S01]  /*b8d0*/  FADD.FTZ R120, R98, R7 ;  /* 0x0000000762787221 */ /* 0x000fe20000010000 */
[----:B------:R-:W-:Y:S01]  /*b8e0*/  FADD.FTZ R7, R21, R118 ;  /* 0x0000007615077221 */ /* 0x000fe20000010000 */
[----:B------:R-:W-:Y:S01]  /*b8f0*/  FFMA.FTZ R118, R99, R88, -R169 ;  /* 0x0000005863767223 */ /* 0x000fe200000108a9 */
[----:B------:R-:W0:Y:S01]  /*b900*/  MUFU.EX2 R94, R115 ;  /* 0x00000073005e7308 */ /* 0x000e220000000800 */
[C---:B------:R-:W-:Y:S01]  /*b910*/  FADD.FTZ R123, R155.reuse, R120 ;  /* 0x000000789b7b7221 */ /* 0x040fe20000010000 */
[----:B------:R-:W-:Y:S01]  /*b920*/  FADD.FTZ R120, R188, R7 ;  /* 0x00000007bc787221 */ /* 0x000fe20000010000 */
[----:B------:R-:W-:Y:S01]  /*b930*/  F2FP.BF16.F32.PACK_AB R187, R155, R98 ;  /* 0x000000629bbb723e */ /* 0x000fe200000010ff */
[----:B------:R-:W-:Y:S01]  /*b940*/  FFMA.FTZ R99, R189, R88, -R169 ;  /* 0x00000058bd637223 */ /* 0x000fe200000108a9 */
[----:B------:R-:W-:Y:S01]  /*b950*/  FADD.FTZ R122, R100, R123 ;  /* 0x0000007b647a7221 */ /* 0x000fe20000010000 */
[----:B------:R-:W-:Y:S01]  /*b960*/  FADD.FTZ R7, R145, R120 ;  /* 0x0000007891077221 */ /* 0x000fe20000010000 */
[----:B------:R-:W-:Y:S01]  /*b970*/  F2FP.BF16.F32.PACK_AB R184, R153, R184 ;  /* 0x000000b899b8723e */ /* 0x000fe200000010ff */
[----:B------:R-:W0:Y:S01]  /*b980*/  MUFU.EX2 R96, R117 ;  /* 0x0000007500607308 */ /* 0x000e220000000800 */
[----:B------:R-:W-:Y:S01]  /*b990*/  FADD.FTZ R123, R147, R122 ;  /* 0x0000007a937b7221 */ /* 0x000fe20000010000 */
[----:B------:R-:W-:Y:S01]  /*b9a0*/  FADD.FTZ R120, R190, R7 ;  /* 0x00000007be787221 */ /* 0x000fe20000010000 */
[----:B------:R-:W-:Y:S01]  /*b9b0*/  FFMA.FTZ R7, R191, R88, -R169 ;  /* 0x00000058bf077223 */ /* 0x000fe200000108a9 */
[----:B------:R-:W-:Y:S01]  /*b9c0*/  F2FP.BF16.F32.PACK_AB R186, R21, R186 ;  /* 0x000000ba15ba723e */ /* 0x000fe200000010ff */
[----:B------:R-:W-:Y:S01]  /*b9d0*/  FADD.FTZ R122, R102, R123 ;  /* 0x0000007b667a7221 */ /* 0x000fe20000010000 */
[----:B------:R-:W-:Y:S01]  /*b9e0*/  FADD.FTZ R123, R149, R120 ;  /* 0x00000078957b7221 */ /* 0x000fe20000010000 */
[----:B------:R-:W-:Y:S01]  /*b9f0*/  F2FP.BF16.F32.PACK_AB R188, R145, R188 ;  /* 0x000000bc91bc723e */ /* 0x000fe200000010ff */
[----:B------:R-:W0:Y:S01]  /*ba00*/  MUFU.EX2 R118, R118 ;  /* 0x0000007600767308 */ /* 0x000e220000000800 */
[----:B------:R-:W-:Y:S01]  /*ba10*/  FADD.FTZ R127, R151, R122 ;  /* 0x0000007a977f7221 */ /* 0x000fe20000010000 */
[----:B------:R-:W-:Y:S01]  /*ba20*/  FADD.FTZ R120, R192, R123 ;  /* 0x0000007bc0787221 */ /* 0x000fe20000010000 */
[----:B------:R-:W-:Y:S01]  /*ba30*/  F2FP.BF16.F32.PACK_AB R189, R147, R100 ;  /* 0x0000006493bd723e */ /* 0x000fe200000010ff */
[----:B------:R-:W-:Y:S01]  /*ba40*/  FMUL.FTZ R29, R29, R90 ;  /* 0x0000005a1d1d7220 */ /* 0x000fe20000410000 */
        /* <DEDUP_REMOVED lines=11> */
[----:B------:R-:W-:Y:S01]  /*bb00*/  FMUL.FTZ R33, R33, R90 ;  /* 0x0000005a21217220 */ /* 0x000fe20000410000 */
[----:B--2---:R-:W-:Y:S01]  /*bb10*/  FADD.FTZ R10, R106, R5 ;  /* 0x000000056a0a7221 */ /* 0x004fe20000010000 */
[----:B------:R-:W-:Y:S01]  /*bb20*/  FADD.FTZ R14, R196, R13 ;  /* 0x0000000dc40e7221 */ /* 0x000fe20000010000 */
[----:B------:R-:W-:Y:S01]  /*bb30*/  F2FP.BF16.F32.PACK_AB R194, R141, R194 ;  /* 0x000000c28dc2723e */ /* 0x000fe200000010ff */
[-C--:B------:R-:W-:Y:S01]  /*bb40*/  FMUL.FTZ R36, R36, R90.reuse ;  /* 0x0000005a24247220 */ /* 0x080fe20000410000 */
[----:B---3--:R-:W-:Y:S01]  /*bb50*/  FADD.FTZ R5, R197, R10 ;  /* 0x0000000ac5057221 */ /* 0x008fe20000010000 */
[----:B------:R-:W-:Y:S01]  /*bb60*/  FADD.FTZ R11, R157, R14 ;  /* 0x0000000e9d0b7221 */ /* 0x000fe20000010000 */
[----:B------:R-:W-:Y:S01]  /*bb70*/  F2FP.BF16.F32.PACK_AB R195, R106, R195 ;  /* 0x000000c36ac3723e */ /* 0x000fe200000010ff */
[----:B------:R-:W-:Y:S01]  /*bb80*/  FMUL.FTZ R37, R37, R90 ;  /* 0x0000005a25257220 */ /* 0x000fe20000410000 */
[----:B----4-:R-:W-:Y:S01]  /*bb90*/  FADD.FTZ R10, R108, R5 ;  /* 0x000000056c0a7221 */ /* 0x010fe20000010000 */
[----:B------:R-:W-:Y:S01]  /*bba0*/  FADD.FTZ R14, R198, R11 ;  /* 0x0000000bc60e7221 */ /* 0x000fe20000010000 */
[----:B------:R-:W-:Y:S01]  /*bbb0*/  F2FP.BF16.F32.PACK_AB R196, R157, R196 ;  /* 0x000000c49dc4723e */ /* 0x000fe200000010ff */
[-C--:B------:R-:W-:Y:S01]  /*bbc0*/  FMUL.FTZ R40, R40, R90.reuse ;  /* 0x0000005a28287220 */ /* 0x080fe20000410000 */
[----:B-----5:R-:W-:Y:S01]  /*bbd0*/  FADD.FTZ R5, R199, R10 ;  /* 0x0000000ac7057221 */ /* 0x020fe20000010000 */
[----:B------:R-:W-:Y:S01]  /*bbe0*/  FADD.FTZ R11, R129, R14 ;  /* 0x0000000e810b7221 */ /* 0x000fe20000010000 */
[----:B------:R-:W-:Y:S01]  /*bbf0*/  F2FP.BF16.F32.PACK_AB R197, R108, R197 ;  /* 0x000000c56cc5723e */ /* 0x000fe200000010ff */
[----:B------:R-:W-:Y:S01]  /*bc00*/  FMUL.FTZ R41, R41, R90 ;  /* 0x0000005a29297220 */ /* 0x000fe20000410000 */
[----:B------:R-:W-:Y:S01]  /*bc10*/  FADD.FTZ R10, R110, R5 ;  /* 0x000000056e0a7221 */ /* 0x000fe20000010000 */
[----:B------:R-:W-:Y:S01]  /*bc20*/  FADD.FTZ R14, R200, R11 ;  /* 0x0000000bc80e7221 */ /* 0x000fe20000010000 */
[----:B------:R-:W-:Y:S01]  /*bc30*/  F2FP.BF16.F32.PACK_AB R198, R129, R198 ;  /* 0x000000c681c6723e */ /* 0x000fe200000010ff */
[-C--:B------:R-:W-:Y:S01]  /*bc40*/  FMUL.FTZ R44, R44, R90.reuse ;  /* 0x0000005a2c2c7220 */ /* 0x080fe20000410000 */
[----:B------:R-:W-:Y:S01]  /*bc50*/  FADD.FTZ R5, R201, R10 ;  /* 0x0000000ac9057221 */ /* 0x000fe20000010000 */
[----:B------:R-:W-:Y:S01]  /*bc60*/  FADD.FTZ R11, R121, R14 ;  /* 0x0000000e790b7221 */ /* 0x000fe20000010000 */
[C---:B-1----:R-:W-:Y:S01]  /*bc70*/  F2FP.BF16.F32.PACK_AB R201, R6.reuse, R201 ;  /* 0x000000c906c9723e */ /* 0x042fe200000010ff */
[-C--:B------:R-:W-:Y:S01]  /*bc80*/  FMUL.FTZ R45, R45, R90.reuse ;  /* 0x0000005a2d2d7220 */ /* 0x080fe20000410000 */
        /* <DEDUP_REMOVED lines=8> */
[----:B0-----:R-:W-:Y:S01]  /*bd10*/  FADD.FTZ R10, R112, R5 ;  /* 0x00000005700a7221 */ /* 0x001fe20000010000 */
[----:B------:R-:W-:Y:S01]  /*bd20*/  FADD.FTZ R14, R204, R11 ;  /* 0x0000000bcc0e7221 */ /* 0x000fe20000010000 */
[----:B------:R-:W-:Y:S01]  /*bd30*/  F2FP.BF16.F32.PACK_AB R202, R125, R202 ;  /* 0x000000ca7dca723e */ /* 0x000fe200000010ff */
        /* <DEDUP_REMOVED lines=19> */
[----:B------:R-:W0:Y:S01]  /*be70*/  MUFU.EX2 R10, R99 ;  /* 0x00000063000a7308 */ /* 0x000e220000000800 */
[C---:B------:R-:W-:Y:S01]  /*be80*/  F2FP.BF16.F32.PACK_AB R209, R4.reuse, R209 ;  /* 0x000000d104d1723e */ /* 0x040fe200000010ff */
[----:B------:R-:W-:Y:S01]  /*be90*/  FADD.FTZ R5, R4, R5 ;  /* 0x0000000504057221 */ /* 0x000fe20000010000 */
[----:B------:R-:W-:Y:S01]  /*bea0*/  FADD.FTZ R6, R210, R11 ;  /* 0x0000000bd2067221 */ /* 0x000fe20000010000 */
[----:B------:R-:W-:Y:S01]  /*beb0*/  F2FP.BF16.F32.PACK_AB R207, R116, R207 ;  /* 0x000000cf74cf723e */ /* 0x000fe200000010ff */
[----:B------:R-:W-:Y:S01]  /*bec0*/  FMUL.FTZ R61, R61, R90 ;  /* 0x0000005a3d3d7220 */ /* 0x000fe20000410000 */
[----:B------:R-:W-:Y:S01]  /*bed0*/  FADD.FTZ R5, R94, R5 ;  /* 0x000000055e057221 */ /* 0x000fe20000010000 */
[----:B------:R-:W-:Y:S01]  /*bee0*/  FADD.FTZ R11, R109, R6 ;  /* 0x000000066d0b7221 */ /* 0x000fe20000010000 */
[----:B------:R1:W2:Y:S01]  /*bef0*/  MUFU.EX2 R14, R7 ;  /* 0x00000007000e7308 */ /* 0x0002a20000000800 */
[----:B------:R-:W-:Y:S01]  /*bf00*/  F2FP.BF16.F32.PACK_AB R208, R105, R208 ;  /* 0x000000d069d0723e */ /* 0x000fe200000010ff */
        /* <DEDUP_REMOVED lines=8> */
[----:B------:R-:W-:Y:S01]  /*bf90*/  FADD.FTZ R5, R118, R5 ;  /* 0x0000000576057221 */ /* 0x000fe20000010000 */
[----:B------:R-:W-:Y:S01]  /*bfa0*/  FADD.FTZ R6, R12, R11 ;  /* 0x0000000b0c067221 */ /* 0x000fe20000010000 */
[----:B------:R-:W-:Y:S01]  /*bfb0*/  IMAD.U32 R12, RZ, RZ, UR7 ;  /* 0x00000007ff0c7e24 */ /* 0x000fe2000f8e00ff */
[----:B------:R-:W-:Y:S01]  /*bfc0*/  R2UR UR7, R221 ;  /* 0x00000000dd0772ca */ /* 0x000fe200000e0000 */
[----:B------:R-:W-:Y:S01]  /*bfd0*/  FADD.FTZ R5, R98, R5 ;  /* 0x0000000562057221 */ /* 0x000fe20000010000 */
[----:B------:R-:W-:Y:S01]  /*bfe0*/  FADD.FTZ R11, R101, R6 ;  /* 0x00000006650b7221 */ /* 0x000fe20000010000 */
[----:B------:R-:W-:Y:S01]  /*bff0*/  F2FP.BF16.F32.PACK_AB R213, R118, R96 ;  /* 0x0000006076d5723e */ /* 0x000fe200000010ff */
[----:B------:R-:W-:Y:S01]  /*c000*/  FMUL.FTZ R68, R68, R90 ;  /* 0x0000005a44447220 */ /* 0x000fe20000410000 */
[C---:B------:R-:W-:Y:S01]  /*c010*/  FADD.FTZ R5, R103.reuse, R5 ;  /* 0x0000000567057221 */ /* 0x040fe20000010000 */
[----:B------:R-:W-:Y:S01]  /*c020*/  FADD.FTZ R4, R20, R11 ;  /* 0x0000000b14047221 */ /* 0x000fe20000010000 */
[----:B------:R-:W-:Y:S01]  /*c030*/  F2FP.BF16.F32.PACK_AB R215, R103, R98 ;  /* 0x0000006267d7723e */ /* 0x000fe200000010ff */
[----:B------:R-:W-:Y:S01]  /*c040*/  FMUL.FTZ R69, R69, R90 ;  /* 0x0000005a45457220 */ /* 0x000fe20000410000 */
[----:B0-----:R-:W-:Y:S01]  /*c050*/  FADD.FTZ R5, R10, R5 ;  /* 0x000000050a057221 */ /* 0x001fe20000010000 */
[----:B-1----:R-:W-:Y:S01]  /*c060*/  FADD.FTZ R7, R165, R4 ;  /* 0x00000004a5077221 */ /* 0x002fe20000010000 */
[C---:B------:R-:W-:Y:S01]  /*c070*/  F2FP.BF16.F32.PACK_AB R217, R91.reuse, R10 ;  /* 0x0000000a5bd9723e */ /* 0x040fe200000010ff */
[-C--:B------:R-:W-:Y:S01]  /*c080*/  FMUL.FTZ R72, R72, R90.reuse ;  /* 0x0000005a48487220 */ /* 0x080fe20000410000 */
[----:B------:R-:W-:Y:S01]  /*c090*/  FADD.FTZ R5, R91, R5 ;  /* 0x000000055b057221 */ /* 0x000fe20000010000 */
[----:B------:R-:W-:Y:S01]  /*c0a0*/  FADD.FTZ R4, R92, R7 ;  /* 0x000000075c047221 */ /* 0x000fe20000010000 */
[----:B------:R-:W-:Y:S01]  /*c0b0*/  MOV R11, UR7 ;  /* 0x00000007000b7c02 */ /* 0x000fe20008000f00 */
[----:B------:R-:W-:Y:S01]  /*c0c0*/  FMUL.FTZ R73, R73, R90 ;  /* 0x0000005a49497220 */ /* 0x000fe20000410000 */
[----:B--2---:R-:W-:Y:S01]  /*c0d0*/  FADD.FTZ R5, R14, R5 ;  /* 0x000000050e057221 */ /* 0x004fe20000010000 */
[----:B------:R-:W-:Y:S01]  /*c0e0*/  FADD.FTZ R7, R93, R4 ;  /* 0x000000045d077221 */ /* 0x000fe20000010000 */
[C---:B------:R-:W-:Y:S01]  /*c0f0*/  F2FP.BF16.F32.PACK_AB R219, R95.reuse, R14 ;  /* 0x0000000e5fdb723e */ /* 0x040fe200000010ff */
[-C--:B------:R-:W-:Y:S01]  /*c100*/  FMUL.FTZ R76, R76, R90.reuse ;  /* 0x0000005a4c4c7220 */ /* 0x080fe20000410000 */
[----:B------:R-:W-:Y:S01]  /*c110*/  FADD.FTZ R6, R95, R5 ;  /* 0x000000055f067221 */ /* 0x000fe20000010000 */
[-C--:B------:R-:W-:Y:S01]  /*c120*/  FMUL.FTZ R77, R77, R90.reuse ;  /* 0x0000005a4d4d7220 */ /* 0x080fe20000410000 */
[-C--:B------:R-:W-:Y:S01]  /*c130*/  FMUL.FTZ R80, R80, R90.reuse ;  /* 0x0000005a50507220 */ /* 0x080fe20000410000 */
[-C--:B------:R-:W-:Y:S01]  /*c140*/  FMUL.FTZ R81, R81, R90.reuse ;  /* 0x0000005a51517220 */ /* 0x080fe20000410000 */
[-C--:B------:R-:W-:Y:S01]  /*c150*/  FMUL.FTZ R84, R84, R90.reuse ;  /* 0x0000005a54547220 */ /* 0x080fe20000410000 */
[----:B------:R-:W-:Y:S01]  /*c160*/  FMUL.FTZ R85, R85, R90 ;  /* 0x0000005a55557220 */ /* 0x000fe20000410000 */
[-C--:B------:R-:W-:Y:S01]  /*c170*/  FMUL.FTZ R26, R26, R167.reuse ;  /* 0x000000a71a1a7220 */ /* 0x080fe20000410000 */
        /* <DEDUP_REMOVED lines=30> */
[----:B------:R-:W-:Y:S01]  /*c360*/  FMUL.FTZ R87, R87, R167 ;  /* 0x000000a757577220 */ /* 0x000fe20000410000 */
[----:B------:R-:W-:-:S02]  /*c370*/  IMAD.MOV.U32 R4, RZ, RZ, R9 ;  /* 0x000000ffff047224 */ /* 0x000fc400078e0009 */
[----:B------:R-:W-:Y:S01]  /*c380*/  IMAD.MOV.U32 R5, RZ, RZ, R89 ;  /* 0x000000ffff057224 */ /* 0x000fe200078e0059 */
[----:B------:R-:W-:Y:S06]  /*c390*/  @P2 BRA `(.L_x_28) ;  /* 0xffffffa800942947 */ /* 0x000fec000383ffff */
.L_x_19:
[----:B------:R-:W-:Y:S06]  /*c3a0*/  BAR.ARV 0x8, 0x180 ;  /* 0x0206000000007b1d */ /* 0x000fec0000002000 */
[----:B------:R-:W-:Y:S05]  /*c3b0*/  @!P0 BRA `(.L_x_29) ;  /* 0x0000000000048947 */ /* 0x000fea0003800000 */
[----:B------:R-:W-:Y:S01]  /*c3c0*/  BPT.TRAP 0x1 ;  /* 0x000000040000795c */ /* 0x000fe20000300000 */
.L_x_29:
[----:B------:R-:W-:Y:S02]  /*c3d0*/  R2UR UR5, R221 ;  /* 0x00000000dd0572ca */ /* 0x000fe400000e0000 */
[----:B------:R-:W-:-:S11]  /*c3e0*/  R2UR UR4, R16 ;  /* 0x00000000100472ca */ /* 0x000fd600000e0000 */
[----:B------:R-:W-:Y:S02]  /*c3f0*/  IMAD.U32 R2, RZ, RZ, UR5 ;  /* 0x00000005ff027e24 */ /* 0x000fe4000f8e00ff */
[----:B------:R-:W-:-:S03]  /*c400*/  LEA R11, R0, UR4, 0x3 ;  /* 0x00000004000b7c11 */ /* 0x000fc6000f8e18ff */
[----:B------:R-:W-:-:S04]  /*c410*/  SHF.L.U32 R2, R2, 0x1f, RZ ;  /* 0x0000001f02027819 */ /* 0x000fc800000006ff */
[----:B------:R0:W1:Y:S01]  /*c420*/  SYNCS.PHASECHK.TRANS64.TRYWAIT P2, [R11+URZ+0x34850], R2 ;  /* 0x034850020b0075a7 */ /* 0x000062000804017f */
[----:B------:R-:W-:Y:S05]  /*c430*/  @!P0 BRA `(.L_x_30) ;  /* 0x0000000000048947 */ /* 0x000fea0003800000 */
[----:B------:R-:W-:Y:S01]  /*c440*/  BPT.TRAP 0x1 ;  /* 0x000000040000795c */ /* 0x000fe20000300000 */
.L_x_30:
[----:B-1----:R-:W-:Y:S05]  /*c450*/  @P2 BRA `(.L_x_31) ;  /* 0x0000000000082947 */ /* 0x002fea0003800000 */
[----:B------:R-:W1:Y:S02]  /*c460*/  SYNCS.PHASECHK.TRANS64.TRYWAIT P0, [R11+URZ+0x34850], R2 ;  /* 0x034850020b0075a7 */ /* 0x000e64000800017f */
[----:B-1----:R-:W-:Y:S05]  /*c470*/  @!P0 BRA `(.L_x_32) ;  /* 0x0000005c00fc8947 */ /* 0x002fea0003800000 */
.L_x_31:
[----:B------:R-:W-:Y:S01]  /*c480*/  R2UR UR4, R16 ;  /* 0x00000000100472ca */ /* 0x000fe200000e0000 */
[----:B------:R-:W-:Y:S01]  /*c490*/  WARPGROUP.ARRIVE ;  /* 0x00000000000079c5 */ /* 0x000fe20000000000 */
[----:B------:R-:W-:Y:S01]  /*c4a0*/  R2UR UR5, R0 ;  /* 0x00000000000572ca */ /* 0x000fe200000e0000 */
[----:B------:R-:W-:Y:S01]  /*c4b0*/  UMOV UR7, 0x40000040 ;  /* 0x4000004000077882 */ /* 0x000fe20000000000 */
[----:B------:R-:W2:Y:S01]  /*c4c0*/  SHFL.BFLY PT, R0, R7, 0x2, 0x1f ;  /* 0x0c401f0007007f89 */ /* 0x000ea200000e0000 */
[----:B------:R-:W-:Y:S01]  /*c4d0*/  IMAD.MOV.U32 R8, RZ, RZ, RZ ;  /* 0x000000ffff087224 */ /* 0x000fe200078e00ff */
[----:B------:R-:W-:Y:S01]  /*c4e0*/  MOV R17, RZ ;  /* 0x000000ff00117202 */ /* 0x000fe20000000f00 */
[----:B------:R-:W-:Y:S01]  /*c4f0*/  IMAD.MOV.U32 R16, RZ, RZ, -0x800000 ;  /* 0xff800000ff107424 */ /* 0x000fe200078e00ff */
[----:B------:R-:W0:Y:S05]  /*c500*/  SHFL.BFLY PT, R3, R6, 0x2, 0x1f ;  /* 0x0c401f0006037f89 */ /* 0x000e2a00000e0000 */
[----:B------:R-:W-:-:S04]  /*c510*/  UIADD3 UR4, UR4, 0x400, URZ ;  /* 0x0000040004047890 */ /* 0x000fc8000fffe03f */
[----:B------:R-:W-:-:S04]  /*c520*/  USHF.R.U32.HI UR4, URZ, 0x4, UR4 ;  /* 0x000000043f047899 */ /* 0x000fc80008011604 */
[----:B------:R-:W-:-:S04]  /*c530*/  ULOP3.LUT UR4, UR4, 0x3fff, URZ, 0xc0, !UPT ;  /* 0x00003fff04047892 */ /* 0x000fc8000f8ec03f */
[----:B------:R-:W-:Y:S01]  /*c540*/  ULOP3.LUT UR4, UR4, 0x5800000, URZ, 0xfc, !UPT ;  /* 0x0580000004047892 */ /* 0x000fe2000f8efc3f */
[----:B--2---:R-:W-:-:S03]  /*c550*/  FADD.FTZ R0, R0, R7 ;  /* 0x0000000700007221 */ /* 0x004fc60000010000 */
[----:B------:R-:W-:Y:S01]  /*c560*/  UIMAD UR4, UR5, 0xb00, UR4 ;  /* 0x00000b00050478a4 */ /* 0x000fe2000f8e0204 */
[----:B01----:R-:W-:Y:S02]  /*c570*/  FADD.FTZ R2, R3, R6 ;  /* 0x0000000603027221 */ /* 0x003fe40000010000 */
[----:B------:R-:W0:Y:S04]  /*c580*/  SHFL.BFLY PT, R3, R0, 0x1, 0x1f ;  /* 0x0c201f0000037f89 */ /* 0x000e2800000e0000 */
[----:B------:R-:W-:Y:S02]  /*c590*/  UMOV UR6, UR4 ;  /* 0x0000000400067c82 */ /* 0x000fe40008000000 */
[----:B------:R-:W-:Y:S01]  /*c5a0*/  HGMMA.64x128x16.F32.BF16 R24, R176, gdesc[UR4].tnspB, R24, gsb0 ;  /* 0x41e00004b0187df0 */ /* 0x000fe20008001818 */
[----:B------:R-:W-:Y:S01]  /*c5b0*/  UIADD3 UR6, UR4, 0x80, URZ ;  /* 0x0000008004067890 */ /* 0x000fe2000fffe03f */
[----:B------:R-:W1:Y:S01]  /*c5c0*/  SHFL.BFLY PT, R5, R2, 0x1, 0x1f ;  /* 0x0c201f0002057f89 */ /* 0x000e6200000e0000 */
[----:B------:R-:W-:Y:S01]  /*c5d0*/  UMOV UR7, 0x40000040 ;  /* 0x4000004000077882 */ /* 0x000fe20000000000 */
[----:B0-----:R-:W-:Y:S01]  /*c5e0*/  FADD.FTZ R10, R0, R3 ;  /* 0x00000003000a7221 */ /* 0x001fe20000010000 */
[----:B------:R-:W-:-:S04]  /*c5f0*/  IMAD.MOV.U32 R0, RZ, RZ, -0x800000 ;  /* 0xff800000ff007424 */ /* 0x000fc800078e00ff */
[----:B------:R-:W-:Y:S01]  /*c600*/  FSETP.NE.FTZ.AND P0, PT, R10, RZ, PT ;  /* 0x000000ff0a00720b */ /* 0x000fe20003f15000 */
[----:B-1----:R-:W-:Y:S01]  /*c610*/  FADD.FTZ R12, R2, R5 ;  /* 0x00000005020c7221 */ /* 0x002fe20000010000 */
[----:B------:R-:W-:-:S04]  /*c620*/  @!P1 VIADD R5, R11, 0x34860 ;  /* 0x000348600b059836 */ /* 0x000fc80000000000 */
[----:B------:R-:W-:Y:S02]  /*c630*/  FSETP.NE.FTZ.AND P2, PT, R12, RZ, PT ;  /* 0x000000ff0c00720b */ /* 0x000fe40003f55000 */
[----:B------:R-:W-:-:S05]  /*c640*/  @!P1 PRMT R5, RZ, 0x654, R5 ;  /* 0x00000654ff059816 */ /* 0x000fca0000000005 */
[----:B------:R-:W0:Y:S01]  /*c650*/  @P0 MUFU.LG2 R3, R10 ;  /* 0x0000000a00030308 */ /* 0x000e220000000c00 */
[----:B------:R-:W-:-:S05]  /*c660*/  @P0 FMUL.FTZ R2, R88, 0.69314718246459960938 ;  /* 0x3f31721858020820 */ /* 0x000fca0000410000 */
[----:B------:R-:W-:Y:S02]  /*c670*/  @P2 FMUL.FTZ R7, R88, 0.69314718246459960938 ;  /* 0x3f31721858072820 */ /* 0x000fe40000410000 */
[----:B------:R-:W1:Y:S08]  /*c680*/  @P2 MUFU.LG2 R4, R12 ;  /* 0x0000000c00042308 */ /* 0x000e700000000c00 */
[----:B------:R-:W2:Y:S01]  /*c690*/  @P0 MUFU.RCP R8, R10 ;  /* 0x0000000a00080308 */ /* 0x000ea20000001000 */
[----:B0-----:R-:W-:-:S04]  /*c6a0*/  @P0 FMUL.FTZ R3, R3, 0.69314718246459960938 ;  /* 0x3f31721803030820 */ /* 0x001fc80000410000 */
[----:B------:R-:W-:Y:S01]  /*c6b0*/  @P0 FFMA.FTZ R16, R2, R89, R3 ;  /* 0x0000005902100223 */ /* 0x000fe20000010003 */
[----:B------:R-:W-:Y:S02]  /*c6c0*/  PLOP3.LUT P0, PT, PT, PT, PT, 0x8, 0x0 ;  /* 0x000000000000781c */ /* 0x000fe40003f0e170 */
[----:B------:R-:W0:Y:S01]  /*c6d0*/  @P2 MUFU.RCP R17, R12 ;  /* 0x0000000c00112308 */ /* 0x000e220000001000 */
[----:B-1----:R-:W-:-:S04]  /*c6e0*/  @P2 FMUL.FTZ R4, R4, 0.69314718246459960938 ;  /* 0x3f31721804042820 */ /* 0x002fc80000410000 */
[----:B------:R-:W-:Y:S01]  /*c6f0*/  @P2 FFMA.FTZ R0, R7, R9, R4 ;  /* 0x0000000907002223 */ /* 0x000fe20000010004 */
[----:B------:R-:W-:Y:S02]  /*c700*/  WARPGROUP.DEPBAR.LE gsb0, 0x0 ;  /* 0x00008000000079c5 */ /* 0x000fe40000010000 */
[----:B------:R-:W-:-:S06]  /*c710*/  WARPGROUP.ARRIVE ;  /* 0x00000000000079c5 */ /* 0x000fcc0000000000 */
[----:B------:R-:W-:Y:S01]  /*c720*/  HGMMA.64x128x16.F32.BF16 R24, R180, gdesc[UR4].tnspB, R24, gsb0 ;  /* 0x41e00004b4187df0 */ /* 0x000fe20008001818 */
[----:B------:R-:W-:Y:S01]  /*c730*/  UIADD3 UR6, UR4, 0x100, URZ ;  /* 0x0000010004067890 */ /* 0x000fe2000fffe03f */
[----:B------:R-:W-:Y:S01]  /*c740*/  UMOV UR7, 0x40000040 ;  /* 0x4000004000077882 */ /* 0x000fe20000000000 */
[----:B------:R-:W-:Y:S02]  /*c750*/  WARPGROUP.DEPBAR.LE gsb0, 0x0 ;  /* 0x00008000000079c5 */ /* 0x000fe40000010000 */
[----:B------:R-:W-:-:S07]  /*c760*/  WARPGROUP.ARRIVE ;  /* 0x00000000000079c5 */ /* 0x000fce0000000000 */
        /* <DEDUP_REMOVED lines=33> */
[----:B------:R-:W-:Y:S01]  /*c980*/  UIADD3 UR4, UR4, 0x500, URZ ;  /* 0x0000050004047890 */ /* 0x000fe2000fffe03f */
[----:B------:R-:W-:Y:S02]  /*c990*/  WARPGROUP.DEPBAR.LE gsb0, 0x0 ;  /* 0x00008000000079c5 */ /* 0x000fe40000010000 */
[----:B------:R-:W-:-:S06]  /*c9a0*/  WARPGROUP.ARRIVE ;  /* 0x00000000000079c5 */ /* 0x000fcc0000000000 */
[----:B------:R-:W-:Y:S01]  /*c9b0*/  HGMMA.64x128x16.F32.BF16 R24, R212, gdesc[UR4].tnspB, R24, gsb0 ;  /* 0x41e00004d4187df0 */ /* 0x000fe20008001818 */
[----:B------:R-:W-:Y:S01]  /*c9c0*/  UMOV UR6, UR4 ;  /* 0x0000000400067c82 */ /* 0x000fe20008000000 */
[----:B------:R-:W-:Y:S01]  /*c9d0*/  UMOV UR7, 0x40000040 ;  /* 0x4000004000077882 */ /* 0x000fe20000000000 */
[----:B------:R-:W-:Y:S02]  /*c9e0*/  WARPGROUP.DEPBAR.LE gsb0, 0x0 ;  /* 0x00008000000079c5 */ /* 0x000fe40000010000 */
[----:B------:R-:W-:-:S07]  /*c9f0*/  WARPGROUP.ARRIVE ;  /* 0x00000000000079c5 */ /* 0x000fce0000000000 */
[----:B------:R-:W-:Y:S03]  /*ca00*/  HGMMA.64x128x16.F32.BF16 R24, R216, gdesc[UR4].tnspB, R24, gsb0 ;  /* 0x41e00004d8187df0 */ /* 0x000fe60008001818 */
[----:B------:R-:W-:Y:S02]  /*ca10*/  WARPGROUP.DEPBAR.LE gsb0, 0x0 ;  /* 0x00008000000079c5 */ /* 0x000fe40000010000 */
[-C--:B--2---:R-:W-:Y:S01]  /*ca20*/  FMUL.FTZ R94, R36, R8.reuse ;  /* 0x00000008245e7220 */ /* 0x084fe20000410000 */
        /* <DEDUP_REMOVED lines=11> */
[-C--:B0-----:R-:W-:Y:S01]  /*cae0*/  FMUL.FTZ R40, R30, R17.reuse ;  /* 0x000000111e287220 */ /* 0x081fe20000410000 */
[-C--:B------:R-:W-:Y:S01]  /*caf0*/  FMUL.FTZ R41, R31, R17.reuse ;  /* 0x000000111f297220 */ /* 0x080fe20000410000 */
[----:B------:R0:W-:Y:S01]  /*cb00*/  @!P1 SYNCS.ARRIVE.TRANS64.RED.A1T0 RZ, [R5+URZ], RZ ;  /* 0x000000ff05ff99a7 */ /* 0x0001e2000810043f */
        /* <DEDUP_REMOVED lines=49> */
[----:B------:R-:W-:-:S07]  /*ce20*/  FMUL.FTZ R87, R87, R17 ;  /* 0x0000001157577220 */ /* 0x000fce0000410000 */
.L_x_12:
[----:B------:R-:W-:Y:S05]  /*ce30*/  @P0 BRA `(.L_x_33) ;  /* 0x0000001400600947 */ /* 0x000fea0003800000 */
[----:B------:R-:W0:Y:S01]  /*ce40*/  S2R R17, SR_TID.X ;  /* 0x0000000000117919 */ /* 0x000e220000002100 */
[----:B------:R-:W1:Y:S01]  /*ce50*/  LDC R71, c[0x0][0xbe8] ;  /* 0x0002fa00ff477b82 */ /* 0x000e620000000800 */
[----:B------:R-:W-:Y:S01]  /*ce60*/  R2UR UR13, R19 ;  /* 0x00000000130d72ca */ /* 0x000fe200000e0000 */
[----:B------:R-:W-:Y:S01]  /*ce70*/  ULDC.64 UR8, c[0x0][0xbd0] ;  /* 0x0002f40000087ab9 */ /* 0x000fe20000000a00 */
[----:B------:R-:W2:Y:S01]  /*ce80*/  S2R R64, SR_CTAID.X ;  /* 0x0000000000407919 */ /* 0x000ea20000002500 */
[----:B------:R-:W-:Y:S01]  /*ce90*/  ULDC.64 UR14, c[0x0][0x208] ;  /* 0x00008200000e7ab9 */ /* 0x000fe20000000a00 */
[----:B------:R-:W-:Y:S03]  /*cea0*/  BSSY B0, `(.L_x_34) ;  /* 0x00000eb000007945 */ /* 0x000fe60003800000 */
[----:B------:R-:W3:Y:S06]  /*ceb0*/  S2UR UR12, SR_CTAID.Z ;  /* 0x00000000000c79c3 */ /* 0x000eec0000002700 */
[----:B------:R-:W-:-:S02]  /*cec0*/  USHF.R.S32.HI UR7, URZ, 0x1f, UR13 ;  /* 0x0000001f3f077899 */ /* 0x000fc4000801140d */
[----:B------:R-:W4:Y:S01]  /*ced0*/  LDC.64 R68, c[0x0][0xbd8] ;  /* 0x0002f600ff447b82 */ /* 0x000f220000000a00 */
[----:B------:R-:W-:Y:S02]  /*cee0*/  UIMAD.WIDE.U32 UR4, UR13, UR8, URZ ;  /* 0x000000080d0472a5 */ /* 0x000fe4000f8e003f */
[----:B------:R-:W-:-:S04]  /*cef0*/  UIMAD UR6, UR7, UR8, URZ ;  /* 0x00000008070672a4 */ /* 0x000fc8000f8e023f */
[----:B------:R-:W-:Y:S01]  /*cf00*/  UIMAD UR6, UR13, UR9, UR6 ;  /* 0x000000090d0672a4 */ /* 0x000fe2000f8e0206 */
[----:B-1----:R-:W-:Y:S01]  /*cf10*/  ISETP.NE.AND P0, PT, R71, 0x1, PT ;  /* 0x000000014700780c */ /* 0x002fe20003f05270 */
[----:B------:R-:W1:Y:S01]  /*cf20*/  S2UR UR11, SR_CTAID.Y ;  /* 0x00000000000b79c3 */ /* 0x000e620000002600 */
[----:B------:R-:W-:Y:S01]  /*cf30*/  ULDC.64 UR8, c[0x0][0xb38] ;  /* 0x0002ce0000087ab9 */ /* 0x000fe20000000a00 */
[----:B------:R-:W-:Y:S02]  /*cf40*/  UIADD3 UR6, UR5, UR6, URZ ;  /* 0x0000000605067290 */ /* 0x000fe4000fffe03f */
[----:B------:R-:W-:Y:S01]  /*cf50*/  UIMAD UR7, UR7, UR8, URZ ;  /* 0x00000008070772a4 */ /* 0x000fe2000f8e023f */
[----:B0-----:R-:W-:Y:S01]  /*cf60*/  VIADD R59, R17, 0xffffff80 ;  /* 0xffffff80113b7836 */ /* 0x001fe20000000000 */
[----:B---3--:R-:W-:Y:S02]  /*cf70*/  USHF.R.S32.HI UR10, URZ, 0x1f, UR12 ;  /* 0x0000001f3f0a7899 */ /* 0x008fe4000801140c */
[----:B------:R-:W1:Y:S02]  /*cf80*/  LDC R75, c[0x0][0xc50] ;  /* 0x00031400ff4b7b82 */ /* 0x000e640000000800 */
[----:B------:R-:W-:-:S04]  /*cf90*/  SHF.R.S32.HI R22, RZ, 0x1f, R59 ;  /* 0x0000001fff167819 */ /* 0x000fc8000001143b */
[CC--:B------:R-:W-:Y:S02]  /*cfa0*/  LEA.HI R17, R22.reuse, R59.reuse, RZ, 0x7 ;  /* 0x0000003b16117211 */ /* 0x0c0fe400078f38ff */
[----:B------:R-:W0:Y:S01]  /*cfb0*/  LDC.64 R72, c[0x0][0xb40] ;  /* 0x0002d000ff487b82 */ /* 0x000e220000000a00 */
[----:B------:R-:W-:Y:S02]  /*cfc0*/  LEA.HI R22, R22, R59, RZ, 0x2 ;  /* 0x0000003b16167211 */ /* 0x000fe400078f10ff */
[----:B------:R-:W-:Y:S02]  /*cfd0*/  LOP3.LUT R18, R17, 0xffffff80, RZ, 0xc0, !PT ;  /* 0xffffff8011127812 */ /* 0x000fe400078ec0ff */
[----:B------:R-:W-:Y:S02]  /*cfe0*/  SHF.R.S32.HI R58, RZ, 0x7, R17 ;  /* 0x00000007ff3a7819 */ /* 0x000fe40000011411 */
[----:B------:R-:W-:Y:S01]  /*cff0*/  LOP3.LUT R22, R22, 0xfffffffc, RZ, 0xc0, !PT ;  /* 0xfffffffc16167812 */ /* 0x000fe200078ec0ff */
[----:B------:R-:W-:Y:S01]  /*d000*/  IMAD.IADD R70, R59, 0x1, -R18 ;  /* 0x000000013b467824 */ /* 0x000fe200078e0a12 */
[----:B------:R-:W-:Y:S01]  /*d010*/  LEA.HI R17, R17, R58, RZ, 0x1 ;  /* 0x0000003a11117211 */ /* 0x000fe200078f08ff */
[----:B------:R-:W3:Y:S02]  /*d020*/  @P0 LDC R67, c[0x0][0xbf0] ;  /* 0x0002fc00ff430b82 */ /* 0x000ee40000000800 */
[----:B------:R-:W-:Y:S01]  /*d030*/  IMAD.IADD R22, R59, 0x1, -R22 ;  /* 0x000000013b167824 */ /* 0x000fe200078e0a16 */
[----:B------:R-:W-:-:S02]  /*d040*/  SHF.R.S32.HI R63, RZ, 0x1f, R70 ;  /* 0x0000001fff3f7819 */ /* 0x000fc40000011446 */
[----:B------:R-:W-:Y:S02]  /*d050*/  LOP3.LUT R17, R17, 0x3fffffe, RZ, 0xc0, !PT ;  /* 0x03fffffe11117812 */ /* 0x000fe400078ec0ff */
[----:B------:R-:W-:Y:S01]  /*d060*/  LEA.HI R77, R63, R70, RZ, 0x2 ;  /* 0x000000463f4d7211 */ /* 0x000fe200078f10ff */
[----:B------:R-:W5:Y:S01]  /*d070*/  @P0 LDC R79, c[0x0][0xbec] ;  /* 0x0002fb00ff4f0b82 */ /* 0x000f620000000800 */
[----:B------:R-:W-:Y:S02]  /*d080*/  IADD3 R17, R58, -R17, RZ ;  /* 0x800000113a117210 */ /* 0x000fe40007ffe0ff */
[--C-:B------:R-:W-:Y:S02]  /*d090*/  SHF.R.S32.HI R18, RZ, 0x2, R77.reuse ;  /* 0x00000002ff127819 */ /* 0x100fe4000001144d */
[----:B------:R-:W-:Y:S01]  /*d0a0*/  SHF.R.S32.HI R23, RZ, 0x1f, R77 ;  /* 0x0000001fff177819 */ /* 0x000fe2000001144d */
[----:B0-----:R-:W-:Y:S01]  /*d0b0*/  IMAD R66, R72, UR10, RZ ;  /* 0x0000000a48427c24 */ /* 0x001fe2000f8e02ff */
[----:B------:R-:W-:Y:S01]  /*d0c0*/  LEA.HI R58, R22, R22, RZ, 0x1 ;  /* 0x00000016163a7211 */ /* 0x000fe200078f08ff */
[----:B------:R-:W0:Y:S01]  /*d0d0*/  @P0 LDC R74, c[0x0][0xbf0] ;  /* 0x0002fc00ff4a0b82 */ /* 0x000e220000000800 */
[----:B------:R-:W-:-:S02]  /*d0e0*/  LEA.HI R23, R23, R18, RZ, 0x3 ;  /* 0x0000001217177211 */ /* 0x000fc400078f18ff */
[----:B------:R-:W-:Y:S02]  /*d0f0*/  LOP3.LUT R59, R58, 0x1ffffffe, RZ, 0xc0, !PT ;  /* 0x1ffffffe3a3b7812 */ /* 0x000fe400078ec0ff */
[----:B------:R-:W-:Y:S02]  /*d100*/  LOP3.LUT R23, R23, 0xfffffff8, RZ, 0xc0, !PT ;  /* 0xfffffff817177812 */ /* 0x000fe400078ec0ff */
[----:B------:R-:W-:Y:S01]  /*d110*/  LOP3.LUT R77, R77, 0x7ffffffc, RZ, 0xc0, !PT ;  /* 0x7ffffffc4d4d7812 */ /* 0x000fe200078ec0ff */
[----:B------:R-:W-:Y:S02]  /*d120*/  IMAD.IADD R58, R22, 0x1, -R59 ;  /* 0x00000001163a7824 */ /* 0x000fe400078e0a3b */
[----:B------:R-:W-:Y:S01]  /*d130*/  IMAD.IADD R23, R18, 0x1, -R23 ;  /* 0x0000000112177824 */ /* 0x000fe200078e0a17 */
[----:B------:R-:W-:Y:S01]  /*d140*/  LEA.HI R18, R63, R70, RZ, 0x5 ;  /* 0x000000463f127211 */ /* 0x000fe200078f28ff */
[----:B------:R-:W-:Y:S01]  /*d150*/  IMAD.U32 R22, RZ, RZ, UR4 ;  /* 0x00000004ff167e24 */ /* 0x000fe2000f8e00ff */
[----:B------:R-:W1:Y:S02]  /*d160*/  @P0 LDC R63, c[0x0][0xbec] ;  /* 0x0002fb00ff3f0b82 */ /* 0x000e640000000800 */
[----:B------:R-:W-:-:S05]  /*d170*/  SHF.R.S32.HI R18, RZ, 0x5, R18 ;  /* 0x00000005ff127819 */ /* 0x000fca0000011412 */
[----:B------:R-:W-:Y:S01]  /*d180*/  IMAD R18, R18, 0x10, R23 ;  /* 0x0000001012127824 */ /* 0x000fe200078e0217 */
[----:B------:R-:W-:Y:S01]  /*d190*/  MOV R23, UR5 ;  /* 0x0000000500177c02 */ /* 0x000fe20008000f00 */
[----:B------:R-:W-:Y:S01]  /*d1a0*/  IMAD.U32 R23, RZ, RZ, UR6 ;  /* 0x00000006ff177e24 */ /* 0x000fe2000f8e00ff */
[----:B------:R-:W-:Y:S01]  /*d1b0*/  UIMAD.WIDE.U32 UR4, UR13, UR8, URZ ;  /* 0x000000080d0472a5 */ /* 0x000fe2000f8e003f */
[----:B------:R-:W-:Y:S01]  /*d1c0*/  IMAD R17, R17, 0x40, R18 ;  /* 0x0000004011117824 */ /* 0x000fe200078e0212 */
[----:B------:R-:W-:Y:S01]  /*d1d0*/  UIMAD UR6, UR13, UR9, UR7 ;  /* 0x000000090d0672a4 */ /* 0x000fe2000f8e0207 */
[----:B----4-:R-:W-:Y:S02]  /*d1e0*/  IMAD R18, R68, UR10, RZ ;  /* 0x0000000a44127c24 */ /* 0x010fe4000f8e02ff */
[----:B------:R-:W-:Y:S01]  /*d1f0*/  IMAD R58, R58, 0x8, R17 ;  /* 0x000000083a3a7824 */ /* 0x000fe200078e0211 */
[----:B------:R-:W-:Y:S01]  /*d200*/  UIADD3 UR6, UR5, UR6, URZ ;  /* 0x0000000605067290 */ /* 0x000fe2000fffe03f */
[----:B------:R-:W-:Y:S01]  /*d210*/  IMAD R65, R69, UR12, R18 ;  /* 0x0000000c45417c24 */ /* 0x000fe2000f8e0212 */
[----:B------:R-:W-:Y:S01]  /*d220*/  ULDC.64 UR8, c[0x0][0xb28] ;  /* 0x0002ca0000087ab9 */ /* 0x000fe20000000a00 */
[----:B--2---:R-:W-:Y:S01]  /*d230*/  IMAD R18, R64, 0x80, R58 ;  /* 0x0000008040127824 */ /* 0x004fe200078e023a */
[----:B------:R-:W-:Y:S01]  /*d240*/  MOV R58, UR4 ;  /* 0x00000004003a7c02 */ /* 0x000fe20008000f00 */
[----:B------:R-:W-:-:S04]  /*d250*/  IMAD.WIDE.U32 R22, R68, UR12, R22 ;  /* 0x0000000c44167c25 */ /* 0x000fc8000f8e0016 */
[----:B------:R-:W-:Y:S01]  /*d260*/  IMAD R68, RZ, RZ, -UR13 ;  /* 0x8000000dff447e24 */ /* 0x000fe2000f8e02ff */
[----:B------:R-:W-:Y:S01]  /*d270*/  IADD3 R23, R23, R65, RZ ;  /* 0x0000004117177210 */ /* 0x000fe20007ffe0ff */
[----:B-1----:R-:W-:-:S04]  /*d280*/  @P0 IMAD.HI.U32 R62, R18, R63, RZ ;  /* 0x0000003f123e0227 */ /* 0x002fc800078e00ff */
[----:B------:R-:W-:Y:S01]  /*d290*/  IMAD.U32 R59, RZ, RZ, UR5 ;  /* 0x00000005ff3b7e24 */ /* 0x000fe2000f8e00ff */
[----:B------:R-:W-:Y:S01]  /*d2a0*/  ULDC.64 UR4, c[0x0][0xbe0] ;  /* 0x0002f80000047ab9 */ /* 0x000fe20000000a00 */
[----:B------:R-:W-:Y:S02]  /*d2b0*/  IMAD R75, R75, R68, UR11 ;  /* 0x0000000b4b4b7e24 */ /* 0x000fe4000f8e0244 */
[----:B------:R-:W-:Y:S01]  /*d2c0*/  IMAD.U32 R59, RZ, RZ, UR6 ;  /* 0x00000006ff3b7e24 */ /* 0x000fe2000f8e00ff */
[----:B------:R-:W-:Y:S01]  /*d2d0*/  ULDC.64 UR6, c[0x0][0xb48] ;  /* 0x0002d20000067ab9 */ /* 0x000fe20000000a00 */
[----:B------:R-:W-:Y:S01]  /*d2e0*/  IMAD.MOV.U32 R63, RZ, RZ, R18 ;  /* 0x000000ffff3f7224 */ /* 0x000fe200078e0012 */
[----:B---3--:R-:W-:Y:S01]  /*d2f0*/  @P0 SHF.R.U32.HI R63, RZ, R67, R62 ;  /* 0x00000043ff3f0219 */ /* 0x008fe2000001163e */
[----:B------:R-:W-:Y:S01]  /*d300*/  IMAD R67, R73, UR12, R66 ;  /* 0x0000000c49437c24 */ /* 0x000fe2000f8e0242 */
[----:B------:R-:W-:Y:S01]  /*d310*/  SHF.R.S32.HI R66, RZ, 0x1f, R75 ;  /* 0x0000001fff427819 */ /* 0x000fe2000001144b */
[----:B------:R-:W-:-:S04]  /*d320*/  IMAD.WIDE.U32 R58, R72, UR12, R58 ;  /* 0x0000000c483a7c25 */ /* 0x000fc8000f8e003a */
[----:B-----5:R-:W-:-:S04]  /*d330*/  @P0 IMAD.HI.U32 R79, R18, R79, RZ ;  /* 0x0000004f124f0227 */ /* 0x020fc800078e00ff */
[----:B------:R-:W-:Y:S02]  /*d340*/  IMAD.IADD R59, R59, 0x1, R67 ;  /* 0x000000013b3b7824 */ /* 0x000fe400078e0243 */
[----:B------:R-:W-:Y:S02]  /*d350*/  IMAD R67, R66, UR6, RZ ;  /* 0x0000000642437c24 */ /* 0x000fe4000f8e02ff */
[----:B------:R-:W-:-:S04]  /*d360*/  IMAD.WIDE.U32 R22, R75, UR4, R22 ;  /* 0x000000044b167c25 */ /* 0x000fc8000f8e0016 */
[----:B------:R-:W-:Y:S01]  /*d370*/  IMAD.MOV.U32 R65, RZ, RZ, R18 ;  /* 0x000000ffff417224 */ /* 0x000fe200078e0012 */
[----:B0-----:R-:W-:Y:S01]  /*d380*/  @P0 SHF.R.U32.HI R65, RZ, R74, R79 ;  /* 0x0000004aff410219 */ /* 0x001fe2000001164f */
[----:B------:R-:W-:Y:S01]  /*d390*/  IMAD R62, R66, UR4, RZ ;  /* 0x00000004423e7c24 */ /* 0x000fe2000f8e02ff */
[----:B------:R-:W-:Y:S01]  /*d3a0*/  BAR.SYNC.DEFER_BLOCKING 0x1, 0x100 ;  /* 0x0044000000007b1d */ /* 0x000fe20000010000 */
[C---:B------:R-:W-:Y:S01]  /*d3b0*/  IMAD R69, R75.reuse, UR7, R67 ;  /* 0x000000074b457c24 */ /* 0x040fe2000f8e0243 */
[--C-:B------:R-:W-:Y:S01]  /*d3c0*/  SHF.R.S32.HI R67, RZ, 0x1f, R63.reuse ;  /* 0x0000001fff437819 */ /* 0x100fe2000001143f */
[----:B------:R-:W-:Y:S01]  /*d3d0*/  IMAD R66, R75, UR5, R62 ;  /* 0x000000054b427c24 */ /* 0x000fe2000f8e023e */
[----:B------:R-:W-:Y:S01]  /*d3e0*/  IADD3 R22, P0, R63, R22, RZ ;  /* 0x000000163f167210 */ /* 0x000fe20007f1e0ff */
[----:B------:R-:W-:Y:S01]  /*d3f0*/  IMAD.MOV R63, RZ, RZ, -R63 ;  /* 0x000000ffff3f7224 */ /* 0x000fe200078e0a3f */
[----:B------:R-:W-:Y:S01]  /*d400*/  SHF.R.S32.HI R62, RZ, 0x1f, R65 ;  /* 0x0000001fff3e7819 */ /* 0x000fe20000011441 */
[----:B------:R-:W-:Y:S01]  /*d410*/  IMAD.WIDE.U32 R58, R75, UR6, R58 ;  /* 0x000000064b3a7c25 */ /* 0x000fe2000f8e003a */
[----:B------:R-:W-:Y:S01]  /*d420*/  ULDC.64 UR4, c[0x0][0xb30] ;  /* 0x0002cc0000047ab9 */ /* 0x000fe20000000a00 */
[----:B------:R-:W-:Y:S01]  /*d430*/  IADD3.X R23, R67, R23, R66, P0, !PT ;  /* 0x0000001743177210 */ /* 0x000fe200007fe442 */
[----:B------:R-:W-:Y:S01]  /*d440*/  ULDC.64 UR6, c[0x0][0xbc8] ;  /* 0x0002f20000067ab9 */ /* 0x000fe20000000a00 */
[----:B------:R-:W-:Y:S01]  /*d450*/  IMAD.MOV R68, RZ, RZ, -R65 ;  /* 0x000000ffff447224 */ /* 0x000fe200078e0a41 */
[----:B------:R-:W-:Y:S01]  /*d460*/  IADD3 R59, R59, R69, RZ ;  /* 0x000000453b3b7210 */ /* 0x000fe20007ffe0ff */
[----:B------:R-:W-:-:S02]  /*d470*/  IMAD R63, R71, R63, R18 ;  /* 0x0000003f473f7224 */ /* 0x000fc400078e0212 */
[----:B------:R-:W-:Y:S02]  /*d480*/  IMAD R62, R62, UR4, RZ ;  /* 0x000000043e3e7c24 */ /* 0x000fe4000f8e02ff */
[----:B------:R-:W-:Y:S01]  /*d490*/  IMAD R67, R71, R68, R18 ;  /* 0x0000004447437224 */ /* 0x000fe200078e0212 */
[----:B------:R-:W-:Y:S01]  /*d4a0*/  SHF.R.S32.HI R18, RZ, 0x1f, R63 ;  /* 0x0000001fff127819 */ /* 0x000fe2000001143f */
[C---:B------:R-:W-:Y:S01]  /*d4b0*/  IMAD R69, R65.reuse, UR5, R62 ;  /* 0x0000000541457c24 */ /* 0x040fe2000f8e023e */
[----:B------:R-:W0:Y:S01]  /*d4c0*/  S2UR UR5, SR_CgaCtaId ;  /* 0x00000000000579c3 */ /* 0x000e220000008800 */
[----:B------:R-:W-:Y:S01]  /*d4d0*/  IMAD.WIDE.U32 R58, R65, UR4, R58 ;  /* 0x00000004413a7c25 */ /* 0x000fe2000f8e003a */
[----:B------:R-:W-:Y:S01]  /*d4e0*/  SHF.R.S32.HI R62, RZ, 0x1f, R67 ;  /* 0x0000001fff3e7819 */ /* 0x000fe20000011443 */
[----:B------:R-:W-:Y:S02]  /*d4f0*/  UMOV UR4, 0x400 ;  /* 0x0000040000047882 */ /* 0x000fe40000000000 */
[----:B------:R-:W-:-:S02]  /*d500*/  IMAD R18, R18, UR6, RZ ;  /* 0x0000000612127c24 */ /* 0x000fc4000f8e02ff */
[----:B------:R-:W-:Y:S02]  /*d510*/  IMAD.IADD R59, R59, 0x1, R69 ;  /* 0x000000013b3b7824 */ /* 0x000fe400078e0245 */
[----:B------:R-:W-:Y:S02]  /*d520*/  IMAD R62, R62, UR8, RZ ;  /* 0x000000083e3e7c24 */ /* 0x000fe4000f8e02ff */
[C---:B------:R-:W-:Y:S02]  /*d530*/  IMAD R65, R63.reuse, UR7, R18 ;  /* 0x000000073f417c24 */ /* 0x040fe4000f8e0212 */
[----:B------:R-:W-:Y:S01]  /*d540*/  IMAD.WIDE.U32 R22, R63, UR6, R22 ;  /* 0x000000063f167c25 */ /* 0x000fe2000f8e0016 */
[----:B------:R-:W-:-:S03]  /*d550*/  ULDC.64 UR6, c[0x0][0xba8] ;  /* 0x0002ea0000067ab9 */ /* 0x000fc60000000a00 */
[C---:B------:R-:W-:Y:S01]  /*d560*/  IMAD R69, R67.reuse, UR9, R62 ;  /* 0x0000000943457c24 */ /* 0x040fe2000f8e023e */
[----:B------:R-:W-:Y:S01]  /*d570*/  LEA R62, P0, R22, UR6, 0x2 ;  /* 0x00000006163e7c11 */ /* 0x000fe2000f8010ff */
[----:B------:R-:W-:Y:S01]  /*d580*/  IMAD.WIDE.U32 R58, R67, UR8, R58 ;  /* 0x00000008433a7c25 */ /* 0x000fe2000f8e003a */
[----:B------:R-:W-:Y:S01]  /*d590*/  ULDC.64 UR8, c[0x0][0xb00] ;  /* 0x0002c00000087ab9 */ /* 0x000fe20000000a00 */
[----:B------:R-:W-:Y:S02]  /*d5a0*/  ULDC UR6, c[0x0][0xa88] ;  /* 0x0002a20000067ab9 */ /* 0x000fe40000000800 */
[----:B------:R-:W-:Y:S01]  /*d5b0*/  IMAD.IADD R63, R23, 0x1, R65 ;  /* 0x00000001173f7824 */ /* 0x000fe200078e0241 */
[----:B------:R-:W-:Y:S01]  /*d5c0*/  LEA R74, P1, R58, UR8, 0x2 ;  /* 0x000000083a4a7c11 */ /* 0x000fe2000f8210ff */
[----:B------:R-:W-:Y:S01]  /*d5d0*/  IMAD.IADD R23, R59, 0x1, R69 ;  /* 0x000000013b177824 */ /* 0x000fe200078e0245 */
[----:B0-----:R-:W-:Y:S01]  /*d5e0*/  ULEA UR4, UR5, UR4, 0x18 ;  /* 0x0000000405047291 */ /* 0x001fe2000f8ec03f */
[----:B------:R-:W-:Y:S01]  /*d5f0*/  IMAD R17, R64, 0x80, R17 ;  /* 0x0000008040117824 */ /* 0x000fe200078e0211 */
[----:B------:R-:W-:Y:S01]  /*d600*/  LEA.HI.X R63, R22, UR7, R63, 0x2, P0 ;  /* 0x00000007163f7c11 */ /* 0x000fe200080f143f */
[----:B------:R-:W-:Y:S01]  /*d610*/  IMAD R18, R71, UR6, RZ ;  /* 0x0000000647127c24 */ /* 0x000fe2000f8e02ff */
[----:B------:R-:W-:Y:S01]  /*d620*/  LEA.HI.X R76, R58, UR9, R23, 0x2, P1 ;  /* 0x000000093a4c7c11 */ /* 0x000fe200088f1417 */
[----:B------:R-:W-:Y:S01]  /*d630*/  SHFL.IDX PT, R22, R62, RZ, 0x1c1f ;  /* 0x001c1fff3e167589 */ /* 0x000fe200000e0000 */
[C---:B------:R-:W-:Y:S01]  /*d640*/  LOP3.LUT P0, RZ, R70.reuse, 0x3, RZ, 0xc0, !PT ;  /* 0x0000000346ff7812 */ /* 0x040fe2000780c0ff */
[----:B------:R-:W-:Y:S01]  /*d650*/  UIADD3 UR4, UR4, 0x34820, URZ ;  /* 0x0003482004047890 */ /* 0x000fe2000fffe03f */
[C---:B------:R-:W-:Y:S01]  /*d660*/  IADD3 R69, R17.reuse, 0x8, RZ ;  /* 0x0000000811457810 */ /* 0x040fe20007ffe0ff */
[----:B------:R-:W0:Y:S01]  /*d670*/  SHFL.IDX PT, R23, R63, RZ, 0x1c1f ;  /* 0x001c1fff3f177589 */ /* 0x000e2200000e0000 */
[-C--:B------:R-:W-:Y:S01]  /*d680*/  ISETP.GE.OR P1, PT, R17, R18.reuse, P0 ;  /* 0x000000121100720c */ /* 0x080fe20000726670 */
[----:B------:R-:W-:Y:S01]  /*d690*/  UPRMT UR4, URZ, 0x654, UR4 ;  /* 0x000006543f047896 */ /* 0x000fe20008000004 */
[-C--:B------:R-:W-:Y:S01]  /*d6a0*/  ISETP.GE.OR P0, PT, R69, R18.reuse, P0 ;  /* 0x000000124500720c */ /* 0x080fe20000706670 */
[----:B------:R-:W-:Y:S01]  /*d6b0*/  SHFL.IDX PT, R58, R62, 0x1, 0x1c1f ;  /* 0x003c1f003e3a7f89 */ /* 0x000fe200000e0000 */
[----:B------:R-:W-:Y:S01]  /*d6c0*/  ISETP.GE.AND P2, PT, R17, R18, PT ;  /* 0x000000121100720c */ /* 0x000fe20003f46270 */
[----:B------:R-:W-:-:S02]  /*d6d0*/  IMAD.IADD R71, R70, 0x1, -R77 ;  /* 0x0000000146477824 */ /* 0x000fc400078e0a4d */
[----:B------:R-:W1:Y:S02]  /*d6e0*/  SHFL.IDX PT, R59, R63, 0x1, 0x1c1f ;  /* 0x003c1f003f3b7f89 */ /* 0x000e6400000e0000 */
[----:B------:R-:W-:Y:S01]  /*d6f0*/  IMAD.SHL.U32 R71, R71, 0x2, RZ ;  /* 0x0000000247477824 */ /* 0x000fe200078e00ff */
[----:B------:R-:W-:Y:S01]  /*d700*/  SYNCS.ARRIVE.TRANS64.RED.A1T0 RZ, [UR4], RZ ;  /* 0x000000ffffff79a7 */ /* 0x000fe20008100404 */
[----:B------:R2:W3:Y:S04]  /*d710*/  SHFL.IDX PT, R66, R74, RZ, 0x1c1f ;  /* 0x001c1fff4a427589 */ /* 0x0004e800000e0000 */
[----:B------:R2:W4:Y:S04]  /*d720*/  SHFL.IDX PT, R67, R76, RZ, 0x1c1f ;  /* 0x001c1fff4c437589 */ /* 0x00052800000e0000 */
[----:B0-----:R2:W-:Y:S04]  /*d730*/  @!P1 ST.E desc[UR14][R22.64], R16 ;  /* 0x0000001016009985 */ /* 0x0015e8000c10190e */
[----:B-1----:R2:W-:Y:S01]  /*d740*/  @!P0 ST.E desc[UR14][R58.64], R0 ;  /* 0x000000003a008985 */ /* 0x0025e2000c10190e */
[----:B------:R-:W-:Y:S05]  /*d750*/  @P2 BRA `(.L_x_35) ;  /* 0x00000004007c2947 */ /* 0x000fea0003800000 */
[C---:B--2---:R-:W-:Y:S01]  /*d760*/  VIADD R0, R71.reuse, 0x8 ;  /* 0x0000000847007836 */ /* 0x044fe20000000000 */
[----:B------:R-:W-:Y:S01]  /*d770*/  ULDC UR4, c[0x0][0xac8] ;  /* 0x0002b20000047ab9 */ /* 0x000fe20000000800 */
[C---:B------:R-:W-:Y:S01]  /*d780*/  VIADD R58, R71.reuse, 0x10 ;  /* 0x00000010473a7836 */ /* 0x040fe20000000000 */
[C---:B------:R-:W-:Y:S01]  /*d790*/  ISETP.GE.AND P2, PT, R71.reuse, UR4, PT ;  /* 0x0000000447007c0c */ /* 0x040fe2000bf46270 */
[C---:B------:R-:W-:Y:S01]  /*d7a0*/  VIADD R62, R71.reuse, 0x28 ;  /* 0x00000028473e7836 */ /* 0x040fe20000000000 */
[----:B------:R-:W-:Y:S01]  /*d7b0*/  ISETP.GE.AND P3, PT, R0, UR4, PT ;  /* 0x0000000400007c0c */ /* 0x000fe2000bf66270 */
[----:B------:R-:W-:Y:S01]  /*d7c0*/  ULDC.64 UR6, c[0x0][0x208] ;  /* 0x0000820000067ab9 */ /* 0x000fe20000000a00 */
[C---:B------:R-:W-:Y:S01]  /*d7d0*/  IADD3 R59, R71.reuse, 0x18, RZ ;  /* 0x00000018473b7810 */ /* 0x040fe20007ffe0ff */
[C---:B------:R-:W-:Y:S01]  /*d7e0*/  VIADD R63, R71.reuse, 0x30 ;  /* 0x00000030473f7836 */ /* 0x040fe20000000000 */
[----:B------:R-:W-:Y:S01]  /*d7f0*/  ISETP.GE.AND P0, PT, R58, UR4, PT ;  /* 0x000000043a007c0c */ /* 0x000fe2000bf06270 */
[----:B------:R-:W-:Y:S01]  /*d800*/  VIADD R64, R71, 0x38 ;  /* 0x0000003847407836 */ /* 0x000fe20000000000 */
[----:B------:R-:W-:Y:S01]  /*d810*/  ISETP.GE.AND P1, PT, R59, UR4, PT ;  /* 0x000000043b007c0c */ /* 0x000fe2000bf26270 */
[C---:B------:R-:W-:Y:S01]  /*d820*/  VIADD R68, R71.reuse, 0x50 ;  /* 0x0000005047447836 */ /* 0x040fe20000000000 */
[C---:B------:R-:W-:Y:S01]  /*d830*/  IADD3 R65, R71.reuse, 0x40, RZ ;  /* 0x0000004047417810 */ /* 0x040fe20007ffe0ff */
[----:B------:R-:W-:Y:S01]  /*d840*/  VIADD R70, R71, 0x58 ;  /* 0x0000005847467836 */ /* 0x000fe20000000000 */
[----:B------:R-:W-:Y:S01]  /*d850*/  ISETP.GE.AND P4, PT, R63, UR4, PT ;  /* 0x000000043f007c0c */ /* 0x000fe2000bf86270 */
[----:B---34-:R-:W-:Y:S01]  /*d860*/  @!P2 IMAD.WIDE R16, R71, 0x4, R66 ;  /* 0x000000044710a825 */ /* 0x018fe200078e0242 */
[----:B------:R-:W-:-:S02]  /*d870*/  ISETP.GE.AND P5, PT, R64, UR4, PT ;  /* 0x0000000440007c0c */ /* 0x000fc4000bfa6270 */
[----:B------:R-:W-:Y:S01]  /*d880*/  @!P3 LEA.HI R0, R0, R0, RZ, 0x1 ;  /* 0x000000000000b211 */ /* 0x000fe200078f08ff */
[----:B------:R-:W-:Y:S01]  /*d890*/  VIADD R72, R71, 0x60 ;  /* 0x0000006047487836 */ /* 0x000fe20000000000 */
[----:B------:R0:W-:Y:S01]  /*d8a0*/  @!P2 ST.E.64 desc[UR6][R16.64], R88 ;  /* 0x000000581000a985 */ /* 0x0001e2000c101b06 */
[----:B------:R-:W-:Y:S02]  /*d8b0*/  ISETP.GE.AND P6, PT, R65, UR4, PT ;  /* 0x0000000441007c0c */ /* 0x000fe4000bfc6270 */
[----:B------:R-:W-:Y:S01]  /*d8c0*/  @!P3 LOP3.LUT R23, R0, 0xfffffffe, RZ, 0xc0, !PT ;  /* 0xfffffffe0017b812 */ /* 0x000fe200078ec0ff */
[----:B------:R-:W-:Y:S01]  /*d8d0*/  VIADD R0, R71, 0x20 ;  /* 0x0000002047007836 */ /* 0x000fe20000000000 */
[----:B------:R-:W-:Y:S02]  /*d8e0*/  @!P0 LEA.HI R58, R58, R58, RZ, 0x1 ;  /* 0x0000003a3a3a8211 */ /* 0x000fe400078f08ff */
[----:B------:R-:W-:Y:S01]  /*d8f0*/  @!P1 LEA.HI R59, R59, R59, RZ, 0x1 ;  /* 0x0000003b3b3b9211 */ /* 0x000fe200078f08ff */
[----:B------:R-:W-:Y:S01]  /*d900*/  @!P3 IMAD.WIDE R22, R23, 0x4, R66 ;  /* 0x000000041716b825 */ /* 0x000fe200078e0242 */
[----:B------:R-:W-:-:S02]  /*d910*/  ISETP.GE.AND P2, PT, R0, UR4, PT ;  /* 0x0000000400007c0c */ /* 0x000fc4000bf46270 */
[----:B------:R-:W-:Y:S02]  /*d920*/  @!P5 LEA.HI R64, R64, R64, RZ, 0x1 ;  /* 0x000000404040d211 */ /* 0x000fe400078f08ff */
[----:B------:R1:W-:Y:S01]  /*d930*/  @!P3 ST.E.64 desc[UR6][R22.64], R92 ;  /* 0x0000005c1600b985 */ /* 0x0003e2000c101b06 */
[----:B------:R-:W-:Y:S02]  /*d940*/  ISETP.GE.AND P3, PT, R62, UR4, PT ;  /* 0x000000043e007c0c */ /* 0x000fe4000bf66270 */
[----:B0-----:R-:W-:Y:S02]  /*d950*/  @!P0 LOP3.LUT R17, R58, 0xfffffffe, RZ, 0xc0, !PT ;  /* 0xfffffffe3a118812 */ /* 0x001fe400078ec0ff */
[----:B------:R-:W-:Y:S02]  /*d960*/  @!P4 LEA.HI R58, R63, R63, RZ, 0x1 ;  /* 0x0000003f3f3ac211 */ /* 0x000fe400078f08ff */
[----:B------:R-:W-:Y:S01]  /*d970*/  @!P5 LOP3.LUT R73, R64, 0xfffffffe, RZ, 0xc0, !PT ;  /* 0xfffffffe4049d812 */ /* 0x000fe200078ec0ff */
[----:B------:R-:W-:Y:S01]  /*d980*/  @!P0 IMAD.WIDE R16, R17, 0x4, R66 ;  /* 0x0000000411108825 */ /* 0x000fe200078e0242 */
[----:B------:R-:W-:-:S04]  /*d990*/  @!P2 LEA.HI R0, R0, R0, RZ, 0x1 ;  /* 0x000000000000a211 */ /* 0x000fc800078f08ff */
[----:B------:R0:W-:Y:S01]  /*d9a0*/  @!P0 ST.E.64 desc[UR6][R16.64], R90 ;  /* 0x0000005a10008985 */ /* 0x0001e2000c101b06 */
[----:B------:R-:W-:Y:S02]  /*d9b0*/  @!P3 LEA.HI R62, R62, R62, RZ, 0x1 ;  /* 0x0000003e3e3eb211 */ /* 0x000fe400078f08ff */
[----:B-1----:R-:W-:Y:S02]  /*d9c0*/  @!P1 LOP3.LUT R23, R59, 0xfffffffe, RZ, 0xc0, !PT ;  /* 0xfffffffe3b179812 */ /* 0x002fe400078ec0ff */
[----:B------:R-:W-:Y:S02]  /*d9d0*/  @!P2 LOP3.LUT R59, R0, 0xfffffffe, RZ, 0xc0, !PT ;  /* 0xfffffffe003ba812 */ /* 0x000fe400078ec0ff */
[----:B------:R-:W-:Y:S01]  /*d9e0*/  @!P3 LOP3.LUT R63, R62, 0xfffffffe, RZ, 0xc0, !PT ;  /* 0xfffffffe3e3fb812 */ /* 0x000fe200078ec0ff */
[--C-:B------:R-:W-:Y:S01]  /*d9f0*/  @!P1 IMAD.WIDE R22, R23, 0x4, R66.reuse ;  /* 0x0000000417169825 */ /* 0x100fe200078e0242 */
[----:B------:R-:W-:Y:S02]  /*da00*/  @!P6 LEA.HI R0, R65, R65, RZ, 0x1 ;  /* 0x000000414100e211 */ /* 0x000fe400078f08ff */
[----:B------:R-:W-:Y:S01]  /*da10*/  @!P4 LOP3.LUT R65, R58, 0xfffffffe, RZ, 0xc0, !PT ;  /* 0xfffffffe3a41c812 */ /* 0x000fe200078ec0ff */
[--C-:B------:R-:W-:Y:S01]  /*da20*/  @!P2 IMAD.WIDE R58, R59, 0x4, R66.reuse ;  /* 0x000000043b3aa825 */ /* 0x100fe200078e0242 */
[----:B------:R-:W-:Y:S01]  /*da30*/  @!P6 LOP3.LUT R75, R0, 0xfffffffe, RZ, 0xc0, !PT ;  /* 0xfffffffe004be812 */ /* 0x000fe200078ec0ff */
[----:B------:R1:W-:Y:S01]  /*da40*/  @!P1 ST.E.64 desc[UR6][R22.64], R94 ;  /* 0x0000005e16009985 */ /* 0x0003e2000c101b06 */
[----:B------:R-:W-:Y:S01]  /*da50*/  ISETP.GE.AND P1, PT, R68, UR4, PT ;  /* 0x0000000444007c0c */ /* 0x000fe2000bf26270 */
[----:B0-----:R-:W-:-:S02]  /*da60*/  @!P3 IMAD.WIDE R16, R63, 0x4, R66 ;  /* 0x000000043f10b825 */ /* 0x001fc400078e0242 */
[----:B------:R0:W-:Y:S01]  /*da70*/  @!P2 ST.E.64 desc[UR6][R58.64], R36 ;  /* 0x000000243a00a985 */ /* 0x0001e2000c101b06 */
[----:B------:R-:W-:Y:S01]  /*da80*/  ISETP.GE.AND P2, PT, R70, UR4, PT ;  /* 0x0000000446007c0c */ /* 0x000fe2000bf46270 */
[----:B------:R-:W-:Y:S02]  /*da90*/  VIADD R0, R71, 0x48 ;  /* 0x0000004847007836 */ /* 0x000fe40000000000 */
[--C-:B------:R-:W-:Y:S01]  /*daa0*/  @!P5 IMAD.WIDE R62, R73, 0x4, R66.reuse ;  /* 0x00000004493ed825 */ /* 0x100fe200078e0242 */
[----:B------:R2:W-:Y:S01]  /*dab0*/  @!P3 ST.E.64 desc[UR6][R16.64], R32 ;  /* 0x000000201000b985 */ /* 0x0005e2000c101b06 */
[----:B------:R-:W-:Y:S02]  /*dac0*/  ISETP.GE.AND P3, PT, R72, UR4, PT ;  /* 0x0000000448007c0c */ /* 0x000fe4000bf66270 */
[----:B------:R-:W-:Y:S01]  /*dad0*/  ISETP.GE.AND P0, PT, R0, UR4, PT ;  /* 0x0000000400007c0c */ /* 0x000fe2000bf06270 */
[----:B-1----:R-:W-:Y:S01]  /*dae0*/  @!P4 IMAD.WIDE R22, R65, 0x4, R66 ;  /* 0x000000044116c825 */ /* 0x002fe200078e0242 */
[----:B------:R-:W-:-:S03]  /*daf0*/  @!P1 LEA.HI R68, R68, R68, RZ, 0x1 ;  /* 0x0000004444449211 */ /* 0x000fc600078f08ff */
[----:B------:R-:W-:Y:S01]  /*db00*/  @!P6 IMAD.WIDE R64, R75, 0x4, R66 ;  /* 0x000000044b40e825 */ /* 0x000fe200078e0242 */
[----:B------:R1:W-:Y:S01]  /*db10*/  @!P4 ST.E.64 desc[UR6][R22.64], R28 ;  /* 0x0000001c1600c985 */ /* 0x0003e2000c101b06 */
[C---:B0-----:R-:W-:Y:S02]  /*db20*/  IADD3 R36, R71.reuse, 0x68, RZ ;  /* 0x0000006847247810 */ /* 0x041fe40007ffe0ff */
[C---:B------:R-:W-:Y:S01]  /*db30*/  VIADD R37, R71.reuse, 0x70 ;  /* 0x0000007047257836 */ /* 0x040fe20000000000 */
[----:B------:R0:W-:Y:S01]  /*db40*/  @!P5 ST.E.64 desc[UR6][R62.64], R44 ;  /* 0x0000002c3e00d985 */ /* 0x0001e2000c101b06 */
[----:B--2---:R-:W-:Y:S01]  /*db50*/  VIADD R17, R71, 0x78 ;  /* 0x0000007847117836 */ /* 0x004fe20000000000 */
[----:B------:R-:W-:Y:S02]  /*db60*/  ISETP.GE.AND P4, PT, R36, UR4, PT ;  /* 0x0000000424007c0c */ /* 0x000fe4000bf86270 */
[----:B------:R2:W-:Y:S01]  /*db70*/  @!P6 ST.E.64 desc[UR6][R64.64], R96 ;  /* 0x000000604000e985 */ /* 0x0005e2000c101b06 */
[----:B------:R-:W-:-:S02]  /*db80*/  ISETP.GE.AND P5, PT, R37, UR4, PT ;  /* 0x0000000425007c0c */ /* 0x000fc4000bfa6270 */
[----:B------:R-:W-:Y:S02]  /*db90*/  ISETP.GE.AND P6, PT, R17, UR4, PT ;  /* 0x0000000411007c0c */ /* 0x000fe4000bfc6270 */
[----:B------:R-:W-:Y:S02]  /*dba0*/  @!P0 LEA.HI R0, R0, R0, RZ, 0x1 ;  /* 0x0000000000008211 */ /* 0x000fe400078f08ff */
[----:B------:R-:W-:Y:S02]  /*dbb0*/  @!P2 LEA.HI R70, R70, R70, RZ, 0x1 ;  /* 0x000000464646a211 */ /* 0x000fe400078f08ff */
[----:B------:R-:W-:Y:S02]  /*dbc0*/  @!P3 LEA.HI R72, R72, R72, RZ, 0x1 ;  /* 0x000000484848b211 */ /* 0x000fe400078f08ff */
[----:B------:R-:W-:Y:S02]  /*dbd0*/  @!P4 LEA.HI R36, R36, R36, RZ, 0x1 ;  /* 0x000000242424c211 */ /* 0x000fe400078f08ff */
[----:B-1----:R-:W-:-:S02]  /*dbe0*/  @!P1 LOP3.LUT R23, R68, 0xfffffffe, RZ, 0xc0, !PT ;  /* 0xfffffffe44179812 */ /* 0x002fc400078ec0ff */
[----:B------:R-:W-:Y:S02]  /*dbf0*/  @!P5 LEA.HI R16, R37, R37, RZ, 0x1 ;  /* 0x000000252510d211 */ /* 0x000fe400078f08ff */
[----:B------:R-:W-:Y:S02]  /*dc00*/  @!P6 LEA.HI R22, R17, R17, RZ, 0x1 ;  /* 0x000000111116e211 */ /* 0x000fe400078f08ff */
[----:B------:R-:W-:Y:S02]  /*dc10*/  @!P0 LOP3.LUT R17, R0, 0xfffffffe, RZ, 0xc0, !PT ;  /* 0xfffffffe00118812 */ /* 0x000fe400078ec0ff */
[----:B------:R-:W-:Y:S02]  /*dc20*/  @!P2 LOP3.LUT R29, R70, 0xfffffffe, RZ, 0xc0, !PT ;  /* 0xfffffffe461da812 */ /* 0x000fe400078ec0ff */
[----:B------:R-:W-:Y:S02]  /*dc30*/  @!P3 LOP3.LUT R33, R72, 0xfffffffe, RZ, 0xc0, !PT ;  /* 0xfffffffe4821b812 */ /* 0x000fe400078ec0ff */
[----:B------:R-:W-:Y:S01]  /*dc40*/  @!P4 LOP3.LUT R37, R36, 0xfffffffe, RZ, 0xc0, !PT ;  /* 0xfffffffe2425c812 */ /* 0x000fe200078ec0ff */
[----:B------:R-:W-:Y:S01]  /*dc50*/  @!P2 IMAD.WIDE R28, R29, 0x4, R66 ;  /* 0x000000041d1ca825 */ /* 0x000fe200078e0242 */
[----:B0-----:R-:W-:-:S02]  /*dc60*/  @!P5 LOP3.LUT R45, R16, 0xfffffffe, RZ, 0xc0, !PT ;  /* 0xfffffffe102dd812 */ /* 0x001fc400078ec0ff */
[----:B------:R-:W-:Y:S01]  /*dc70*/  @!P6 LOP3.LUT R59, R22, 0xfffffffe, RZ, 0xc0, !PT ;  /* 0xfffffffe163be812 */ /* 0x000fe200078ec0ff */
[----:B------:R-:W-:-:S04]  /*dc80*/  @!P0 IMAD.WIDE R16, R17, 0x4, R66 ;  /* 0x0000000411108825 */ /* 0x000fc800078e0242 */
[--C-:B------:R-:W-:Y:S01]  /*dc90*/  @!P1 IMAD.WIDE R22, R23, 0x4, R66.reuse ;  /* 0x0000000417169825 */ /* 0x100fe200078e0242 */
[----:B------:R2:W-:Y:S03]  /*dca0*/  @!P0 ST.E.64 desc[UR6][R16.64], R2 ;  /* 0x0000000210008985 */ /* 0x0005e6000c101b06 */
[--C-:B------:R-:W-:Y:S01]  /*dcb0*/  @!P3 IMAD.WIDE R32, R33, 0x4, R66.reuse ;  /* 0x000000042120b825 */ /* 0x100fe200078e0242 */
[----:B------:R2:W-:Y:S03]  /*dcc0*/  @!P1 ST.E.64 desc[UR6][R22.64], R4 ;  /* 0x0000000416009985 */ /* 0x0005e6000c101b06 */
[--C-:B------:R-:W-:Y:S01]  /*dcd0*/  @!P4 IMAD.WIDE R36, R37, 0x4, R66.reuse ;  /* 0x000000042524c825 */ /* 0x100fe200078e0242 */
[----:B------:R2:W-:Y:S03]  /*dce0*/  @!P2 ST.E.64 desc[UR6][R28.64], R6 ;  /* 0x000000061c00a985 */ /* 0x0005e6000c101b06 */
[--C-:B------:R-:W-:Y:S01]  /*dcf0*/  @!P5 IMAD.WIDE R44, R45, 0x4, R66.reuse ;  /* 0x000000042d2cd825 */ /* 0x100fe200078e0242 */
[----:B------:R2:W-:Y:S03]  /*dd00*/  @!P3 ST.E.64 desc[UR6][R32.64], R12 ;  /* 0x0000000c2000b985 */ /* 0x0005e6000c101b06 */
[----:B------:R-:W-:Y:S01]  /*dd10*/  @!P6 IMAD.WIDE R58, R59, 0x4, R66 ;  /* 0x000000043b3ae825 */ /* 0x000fe200078e0242 */
[----:B------:R2:W-:Y:S04]  /*dd20*/  @!P4 ST.E.64 desc[UR6][R36.64], R24 ;  /* 0x000000182400c985 */ /* 0x0005e8000c101b06 */
[----:B------:R2:W-:Y:S04]  /*dd30*/  @!P5 ST.E.64 desc[UR6][R44.64], R48 ;  /* 0x000000302c00d985 */ /* 0x0005e8000c101b06 */
[----:B------:R2:W-:Y:S02]  /*dd40*/  @!P6 ST.E.64 desc[UR6][R58.64], R60 ;  /* 0x0000003c3a00e985 */ /* 0x0005e4000c101b06 */
.L_x_35:
[----:B------:R-:W-:Y:S05]  /*dd50*/  BSYNC B0 ;  /* 0x0000000000007941 */ /* 0x000fea0003800000 */
.L_x_34:
[----:B------:R-:W-:Y:S01]  /*dd60*/  ISETP.GE.AND P0, PT, R69, R18, PT ;  /* 0x000000124500720c */ /* 0x000fe20003f06270 */
[----:B--2---:R0:W1:Y:S04]  /*dd70*/  SHFL.IDX PT, R23, R76, 0x1, 0x1c1f ;  /* 0x003c1f004c177f89 */ /* 0x00406800000e0000 */
[----:B------:R0:W2:Y:S08]  /*dd80*/  SHFL.IDX PT, R22, R74, 0x1, 0x1c1f ;  /* 0x003c1f004a167f89 */ /* 0x0000b000000e0000 */
[----:B0-----:R-:W-:Y:S05]  /*dd90*/  @P0 BRA `(.L_x_10) ;  /* 0x0000004400480947 */ /* 0x001fea0003800000 */
[----:B------:R-:W-:Y:S01]  /*dda0*/  ULDC UR4, c[0x0][0xac8] ;  /* 0x0002b20000047ab9 */ /* 0x000fe20000000800 */
[C---:B------:R-:W-:Y:S01]  /*ddb0*/  VIADD R0, R71.reuse, 0x8 ;  /* 0x0000000847007836 */ /* 0x040fe20000000000 */
[C---:B------:R-:W-:Y:S01]  /*ddc0*/  ISETP.GE.AND P0, PT, R71.reuse, UR4, PT ;  /* 0x0000000447007c0c */ /* 0x040fe2000bf06270 */
[C---:B------:R-:W-:Y:S01]  /*ddd0*/  VIADD R4, R71.reuse, 0x10 ;  /* 0x0000001047047836 */ /* 0x040fe20000000000 */
[C---:B------:R-:W-:Y:S01]  /*dde0*/  IADD3 R6, R71.reuse, 0x18, RZ ;  /* 0x0000001847067810 */ /* 0x040fe20007ffe0ff */
[----:B------:R-:W-:Y:S01]  /*ddf0*/  ULDC.64 UR6, c[0x0][0x208] ;  /* 0x0000820000067ab9 */ /* 0x000fe20000000a00 */
[----:B------:R-:W-:Y:S01]  /*de00*/  ISETP.GE.AND P5, PT, R0, UR4, PT ;  /* 0x0000000400007c0c */ /* 0x000fe2000bfa6270 */
[C---:B------:R-:W-:Y:S01]  /*de10*/  VIADD R13, R71.reuse, 0x28 ;  /* 0x00000028470d7836 */ /* 0x040fe20000000000 */
[----:B------:R-:W-:Y:S01]  /*de20*/  ISETP.GE.AND P6, PT, R4, UR4, PT ;  /* 0x0000000404007c0c */ /* 0x000fe2000bfc6270 */
[C---:B------:R-:W-:Y:S01]  /*de30*/  VIADD R12, R71.reuse, 0x20 ;  /* 0x00000020470c7836 */ /* 0x040fe20000000000 */
[C---:B------:R-:W-:Y:S01]  /*de40*/  IADD3 R24, R71.reuse, 0x40, RZ ;  /* 0x0000004047187810 */ /* 0x040fe20007ffe0ff */
[----:B------:R-:W-:Y:S01]  /*de50*/  VIADD R17, R71, 0x38 ;  /* 0x0000003847117836 */ /* 0x000fe20000000000 */
[----:B------:R-:W-:Y:S01]  /*de60*/  ISETP.GE.AND P3, PT, R13, UR4, PT ;  /* 0x000000040d007c0c */ /* 0x000fe2000bf66270 */
[C---:B------:R-:W-:Y:S01]  /*de70*/  VIADD R16, R71.reuse, 0x30 ;  /* 0x0000003047107836 */ /* 0x040fe20000000000 */
[----:B------:R-:W-:Y:S01]  /*de80*/  ISETP.GE.AND P4, PT, R12, UR4, PT ;  /* 0x000000040c007c0c */ /* 0x000fe2000bf86270 */
[----:B-12---:R-:W-:Y:S01]  /*de90*/  @!P0 IMAD.WIDE R2, R71, 0x4, R22 ;  /* 0x0000000447028825 */ /* 0x006fe200078e0216 */
[----:B------:R-:W-:-:S02]  /*dea0*/  ISETP.GE.AND P1, PT, R17, UR4, PT ;  /* 0x0000000411007c0c */ /* 0x000fc4000bf26270 */
[----:B------:R-:W-:Y:S01]  /*deb0*/  ISETP.GE.AND P2, PT, R16, UR4, PT ;  /* 0x0000000410007c0c */ /* 0x000fe2000bf46270 */
[C---:B------:R-:W-:Y:S01]  /*dec0*/  VIADD R28, R71.reuse, 0x48 ;  /* 0x00000048471c7836 */ /* 0x040fe20000000000 */
[----:B------:R0:W-:Y:S01]  /*ded0*/  @!P0 ST.E.64 desc[UR6][R2.64], R52 ;  /* 0x0000003402008985 */ /* 0x0001e2000c101b06 */
[----:B------:R-:W-:Y:S01]  /*dee0*/  ISETP.GE.AND P0, PT, R6, UR4, PT ;  /* 0x0000000406007c0c */ /* 0x000fe2000bf06270 */
[----:B------:R-:W-:Y:S01]  /*def0*/  VIADD R32, R71, 0x70 ;  /* 0x0000007047207836 */ /* 0x000fe20000000000 */
[----:B------:R-:W-:Y:S02]  /*df00*/  @!P5 LEA.HI R0, R0, R0, RZ, 0x1 ;  /* 0x000000000000d211 */ /* 0x000fe400078f08ff */
[----:B------:R-:W-:Y:S02]  /*df10*/  @!P6 LEA.HI R4, R4, R4, RZ, 0x1 ;  /* 0x000000040404e211 */ /* 0x000fe400078f08ff */
[----:B------:R-:W-:Y:S02]  /*df20*/  @!P5 LOP3.LUT R5, R0, 0xfffffffe, RZ, 0xc0, !PT ;  /* 0xfffffffe0005d812 */ /* 0x000fe400078ec0ff */
[----:B------:R-:W-:-:S02]  /*df30*/  @!P6 LOP3.LUT R7, R4, 0xfffffffe, RZ, 0xc0, !PT ;  /* 0xfffffffe0407e812 */ /* 0x000fc400078ec0ff */
[----:B------:R-:W-:Y:S02]  /*df40*/  @!P3 LEA.HI R0, R13, R13, RZ, 0x1 ;  /* 0x0000000d0d00b211 */ /* 0x000fe400078f08ff */
[----:B------:R-:W-:Y:S01]  /*df50*/  @!P4 LEA.HI R12, R12, R12, RZ, 0x1 ;  /* 0x0000000c0c0cc211 */ /* 0x000fe200078f08ff */
[--C-:B0-----:R-:W-:Y:S01]  /*df60*/  @!P5 IMAD.WIDE R2, R5, 0x4, R22.reuse ;  /* 0x000000040502d825 */ /* 0x101fe200078e0216 */
[----:B------:R-:W-:Y:S02]  /*df70*/  @!P0 LEA.HI R6, R6, R6, RZ, 0x1 ;  /* 0x0000000606068211 */ /* 0x000fe400078f08ff */
[----:B------:R-:W-:Y:S01]  /*df80*/  @!P1 LEA.HI R18, R17, R17, RZ, 0x1 ;  /* 0x0000001111129211 */ /* 0x000fe200078f08ff */
[----:B------:R-:W-:Y:S01]  /*df90*/  @!P6 IMAD.WIDE R4, R7, 0x4, R22 ;  /* 0x000000040704e825 */ /* 0x000fe200078e0216 */
[----:B------:R-:W-:Y:S01]  /*dfa0*/  @!P0 LOP3.LUT R7, R6, 0xfffffffe, RZ, 0xc0, !PT ;  /* 0xfffffffe06078812 */ /* 0x000fe200078ec0ff */
[----:B------:R0:W-:Y:S01]  /*dfb0*/  @!P5 ST.E.64 desc[UR6][R2.64], R40 ;  /* 0x000000280200d985 */ /* 0x0001e2000c101b06 */
[----:B------:R-:W-:-:S02]  /*dfc0*/  ISETP.GE.AND P5, PT, R24, UR4, PT ;  /* 0x0000000418007c0c */ /* 0x000fc4000bfa6270 */
[----:B------:R-:W-:Y:S01]  /*dfd0*/  @!P2 LEA.HI R16, R16, R16, RZ, 0x1 ;  /* 0x000000101010a211 */ /* 0x000fe200078f08ff */
[----:B------:R1:W-:Y:S01]  /*dfe0*/  @!P6 ST.E.64 desc[UR6][R4.64], R56 ;  /* 0x000000380400e985 */ /* 0x0003e2000c101b06 */
[----:B------:R-:W-:Y:S01]  /*dff0*/  @!P3 LOP3.LUT R17, R0, 0xfffffffe, RZ, 0xc0, !PT ;  /* 0xfffffffe0011b812 */ /* 0x000fe200078ec0ff */
[----:B------:R-:W-:Y:S01]  /*e000*/  VIADD R0, R71, 0x50 ;  /* 0x0000005047007836 */ /* 0x000fe20000000000 */
[----:B------:R-:W-:Y:S02]  /*e010*/  @!P4 LOP3.LUT R13, R12, 0xfffffffe, RZ, 0xc0, !PT ;  /* 0xfffffffe0c0dc812 */ /* 0x000fe400078ec0ff */
[----:B------:R-:W-:Y:S02]  /*e020*/  @!P2 LOP3.LUT R25, R16, 0xfffffffe, RZ, 0xc0, !PT ;  /* 0xfffffffe1019a812 */ /* 0x000fe400078ec0ff */
[----:B------:R-:W-:Y:S02]  /*e030*/  ISETP.GE.AND P6, PT, R28, UR4, PT ;  /* 0x000000041c007c0c */ /* 0x000fe4000bfc6270 */
[----:B------:R-:W-:Y:S01]  /*e040*/  @!P1 LOP3.LUT R29, R18, 0xfffffffe, RZ, 0xc0, !PT ;  /* 0xfffffffe121d9812 */ /* 0x000fe200078ec0ff */
[----:B0-----:R-:W-:Y:S01]  /*e050*/  @!P0 IMAD.WIDE R2, R7, 0x4, R22 ;  /* 0x0000000407028825 */ /* 0x001fe200078e0216 */
[----:B------:R-:W-:-:S03]  /*e060*/  @!P5 LEA.HI R24, R24, R24, RZ, 0x1 ;  /* 0x000000181818d211 */ /* 0x000fc600078f08ff */
[--C-:B-1----:R-:W-:Y:S01]  /*e070*/  @!P4 IMAD.WIDE R4, R13, 0x4, R22.reuse ;  /* 0x000000040d04c825 */ /* 0x102fe200078e0216 */
[----:B------:R0:W-:Y:S01]  /*e080*/  @!P0 ST.E.64 desc[UR6][R2.64], R10 ;  /* 0x0000000a02008985 */ /* 0x0001e2000c101b06 */
[----:B------:R-:W-:Y:S02]  /*e090*/  ISETP.GE.AND P0, PT, R0, UR4, PT ;  /* 0x0000000400007c0c */ /* 0x000fe4000bf06270 */
[--C-:B------:R-:W-:Y:S01]  /*e0a0*/  @!P3 IMAD.WIDE R6, R17, 0x4, R22.reuse ;  /* 0x000000041106b825 */ /* 0x100fe200078e0216 */
[----:B------:R1:W-:Y:S01]  /*e0b0*/  @!P4 ST.E.64 desc[UR6][R4.64], R20 ;  /* 0x000000140400c985 */ /* 0x0003e2000c101b06 */
[----:B------:R-:W-:Y:S02]  /*e0c0*/  @!P6 LEA.HI R28, R28, R28, RZ, 0x1 ;  /* 0x0000001c1c1ce211 */ /* 0x000fe400078f08ff */
[----:B------:R-:W-:Y:S01]  /*e0d0*/  @!P2 IMAD.WIDE R12, R25, 0x4, R22 ;  /* 0x00000004190ca825 */ /* 0x000fe200078e0216 */
[----:B------:R2:W-:Y:S01]  /*e0e0*/  @!P3 ST.E.64 desc[UR6][R6.64], R30 ;  /* 0x0000001e0600b985 */ /* 0x0005e2000c101b06 */
[----:B------:R-:W-:-:S02]  /*e0f0*/  ISETP.GE.AND P4, PT, R32, UR4, PT ;  /* 0x0000000420007c0c */ /* 0x000fc4000bf86270 */
[--C-:B------:R-:W-:Y:S01]  /*e100*/  @!P1 IMAD.WIDE R16, R29, 0x4, R22.reuse ;  /* 0x000000041d109825 */ /* 0x100fe200078e0216 */
[----:B------:R-:W-:Y:S01]  /*e110*/  @!P2 ST.E.64 desc[UR6][R12.64], R34 ;  /* 0x000000220c00a985 */ /* 0x000fe2000c101b06 */
[C---:B------:R-:W-:Y:S02]  /*e120*/  IADD3 R29, R71.reuse, 0x68, RZ ;  /* 0x00000068471d7810 */ /* 0x040fe40007ffe0ff */
[C---:B------:R-:W-:Y:S01]  /*e130*/  VIADD R18, R71.reuse, 0x58 ;  /* 0x0000005847127836 */ /* 0x040fe20000000000 */
[----:B------:R-:W-:Y:S01]  /*e140*/  @!P1 ST.E.64 desc[UR6][R16.64], R46 ;  /* 0x0000002e10009985 */ /* 0x000fe2000c101b06 */
[C---:B------:R-:W-:Y:S01]  /*e150*/  VIADD R25, R71.reuse, 0x60 ;  /* 0x0000006047197836 */ /* 0x040fe20000000000 */
[----:B0-----:R-:W-:Y:S01]  /*e160*/  @!P5 LOP3.LUT R3, R24, 0xfffffffe, RZ, 0xc0, !PT ;  /* 0xfffffffe1803d812 */ /* 0x001fe200078ec0ff */
[----:B------:R-:W-:Y:S01]  /*e170*/  VIADD R71, R71, 0x78 ;  /* 0x0000007847477836 */ /* 0x000fe20000000000 */
[----:B------:R-:W-:Y:S02]  /*e180*/  ISETP.GE.AND P1, PT, R18, UR4, PT ;  /* 0x0000000412007c0c */ /* 0x000fe4000bf26270 */
[----:B------:R-:W-:Y:S01]  /*e190*/  ISETP.GE.AND P2, PT, R25, UR4, PT ;  /* 0x0000000419007c0c */ /* 0x000fe2000bf46270 */
[----:B------:R-:W-:Y:S01]  /*e1a0*/  @!P5 IMAD.WIDE R2, R3, 0x4, R22 ;  /* 0x000000040302d825 */ /* 0x000fe200078e0216 */
[----:B------:R-:W-:-:S02]  /*e1b0*/  ISETP.GE.AND P3, PT, R29, UR4, PT ;  /* 0x000000041d007c0c */ /* 0x000fc4000bf66270 */
[----:B------:R-:W-:Y:S02]  /*e1c0*/  @!P0 LEA.HI R0, R0, R0, RZ, 0x1 ;  /* 0x0000000000008211 */ /* 0x000fe400078f08ff */
[----:B-1----:R-:W-:Y:S01]  /*e1d0*/  @!P6 LOP3.LUT R5, R28, 0xfffffffe, RZ, 0xc0, !PT ;  /* 0xfffffffe1c05e812 */ /* 0x002fe200078ec0ff */
[----:B------:R0:W-:Y:S01]  /*e1e0*/  @!P5 ST.E.64 desc[UR6][R2.64], R38 ;  /* 0x000000260200d985 */ /* 0x0001e2000c101b06 */
[----:B--2---:R-:W-:Y:S02]  /*e1f0*/  @!P0 LOP3.LUT R7, R0, 0xfffffffe, RZ, 0xc0, !PT ;  /* 0xfffffffe00078812 */ /* 0x004fe400078ec0ff */
[----:B------:R-:W-:Y:S01]  /*e200*/  @!P4 LEA.HI R32, R32, R32, RZ, 0x1 ;  /* 0x000000202020c211 */ /* 0x000fe200078f08ff */
[----:B------:R-:W-:Y:S01]  /*e210*/  @!P6 IMAD.WIDE R4, R5, 0x4, R22 ;  /* 0x000000040504e825 */ /* 0x000fe200078e0216 */
[----:B------:R-:W-:Y:S02]  /*e220*/  @!P1 LEA.HI R18, R18, R18, RZ, 0x1 ;  /* 0x0000001212129211 */ /* 0x000fe400078f08ff */
[----:B------:R-:W-:-:S02]  /*e230*/  @!P2 LEA.HI R25, R25, R25, RZ, 0x1 ;  /* 0x000000191919a211 */ /* 0x000fc400078f08ff */
[----:B------:R-:W-:Y:S01]  /*e240*/  @!P3 LEA.HI R29, R29, R29, RZ, 0x1 ;  /* 0x0000001d1d1db211 */ /* 0x000fe200078f08ff */
[----:B------:R1:W-:Y:S01]  /*e250*/  @!P6 ST.E.64 desc[UR6][R4.64], R50 ;  /* 0x000000320400e985 */ /* 0x0003e2000c101b06 */
[----:B------:R-:W-:Y:S02]  /*e260*/  @!P1 LOP3.LUT R11, R18, 0xfffffffe, RZ, 0xc0, !PT ;  /* 0xfffffffe120b9812 */ /* 0x000fe400078ec0ff */
[----:B------:R-:W-:Y:S01]  /*e270*/  @!P2 LOP3.LUT R25, R25, 0xfffffffe, RZ, 0xc0, !PT ;  /* 0xfffffffe1919a812 */ /* 0x000fe200078ec0ff */
[--C-:B0-----:R-:W-:Y:S01]  /*e280*/  @!P0 IMAD.WIDE R2, R7, 0x4, R22.reuse ;  /* 0x0000000407028825 */ /* 0x101fe200078e0216 */
[----:B------:R-:W-:Y:S02]  /*e290*/  @!P3 LOP3.LUT R29, R29, 0xfffffffe, RZ, 0xc0, !PT ;  /* 0xfffffffe1d1db812 */ /* 0x000fe400078ec0ff */
[----:B------:R-:W-:Y:S01]  /*e2a0*/  @!P4 LOP3.LUT R13, R32, 0xfffffffe, RZ, 0xc0, !PT ;  /* 0xfffffffe200dc812 */ /* 0x000fe200078ec0ff */
[----:B------:R-:W-:Y:S01]  /*e2b0*/  @!P2 IMAD.WIDE R6, R25, 0x4, R22 ;  /* 0x000000041906a825 */ /* 0x000fe200078e0216 */
[----:B------:R0:W-:Y:S01]  /*e2c0*/  @!P0 ST.E.64 desc[UR6][R2.64], R8 ;  /* 0x0000000802008985 */ /* 0x0001e2000c101b06 */
[----:B------:R-:W-:-:S02]  /*e2d0*/  ISETP.GE.AND P0, PT, R71, UR4, PT ;  /* 0x0000000447007c0c */ /* 0x000fc4000bf06270 */
[----:B------:R-:W-:-:S04]  /*e2e0*/  @!P4 IMAD.WIDE R12, R13, 0x4, R22 ;  /* 0x000000040d0cc825 */ /* 0x000fc800078e0216 */
[----:B-1----:R-:W-:-:S04]  /*e2f0*/  @!P1 IMAD.WIDE R4, R11, 0x4, R22 ;  /* 0x000000040b049825 */ /* 0x002fc800078e0216 */
[----:B------:R-:W-:Y:S01]  /*e300*/  @!P3 IMAD.WIDE R10, R29, 0x4, R22 ;  /* 0x000000041d0ab825 */ /* 0x000fe200078e0216 */
[----:B------:R0:W-:Y:S04]  /*e310*/  @!P1 ST.E.64 desc[UR6][R4.64], R14 ;  /* 0x0000000e04009985 */ /* 0x0001e8000c101b06 */
[----:B------:R0:W-:Y:S04]  /*e320*/  @!P2 ST.E.64 desc[UR6][R6.64], R26 ;  /* 0x0000001a0600a985 */ /* 0x0001e8000c101b06 */
[----:B------:R0:W-:Y:S04]  /*e330*/  @!P3 ST.E.64 desc[UR6][R10.64], R42 ;  /* 0x0000002a0a00b985 */ /* 0x0001e8000c101b06 */
[----:B------:R0:W-:Y:S01]  /*e340*/  @!P4 ST.E.64 desc[UR6][R12.64], R54 ;  /* 0x000000360c00c985 */ /* 0x0001e2000c101b06 */
[----:B------:R-:W-:Y:S05]  /*e350*/  @P0 BRA `(.L_x_10) ;  /* 0x0000003c00d80947 */ /* 0x000fea0003800000 */
[----:B------:R-:W-:Y:S01]  /*e360*/  LEA.HI R71, R71, R71, RZ, 0x1 ;  /* 0x0000004747477211 */ /* 0x000fe200078f08ff */
[----:B------:R-:W-:-:S03]  /*e370*/  ULDC.64 UR4, c[0x0][0x208] ;  /* 0x0000820000047ab9 */ /* 0x000fc60000000a00 */
[----:B0-----:R-:W-:-:S05]  /*e380*/  LOP3.LUT R3, R71, 0xfffffffe, RZ, 0xc0, !PT ;  /* 0xfffffffe47037812 */ /* 0x001fca00078ec0ff */
[----:B------:R-:W-:-:S05]  /*e390*/  IMAD.WIDE R2, R3, 0x4, R22 ;  /* 0x0000000403027825 */ /* 0x000fca00078e0216 */
[----:B------:R0:W-:Y:S01]  /*e3a0*/  ST.E.64 desc[UR4][R2.64], R86 ;  /* 0x0000005602007985 */ /* 0x0001e2000c101b04 */
[----:B------:R-:W-:Y:S05]  /*e3b0*/  BRA `(.L_x_10) ;  /* 0x0000003c00c07947 */ /* 0x000fea0003800000 */
.L_x_33:
[----:B------:R-:W0:Y:S02]  /*e3c0*/  S2R R0, SR_TID.X ;  /* 0x0000000000007919 */ /* 0x000e240000002100 */
[----:B0-----:R-:W-:-:S05]  /*e3d0*/  VIADD R2, R0, 0xffffff80 ;  /* 0xffffff8000027836 */ /* 0x001fca0000000000 */
[----:B------:R-:W-:-:S13]  /*e3e0*/  ISETP.GT.AND P0, PT, R2, 0x7f, PT ;  /* 0x0000007f0200780c */ /* 0x000fda0003f04270 */
[----:B------:R-:W-:Y:S05]  /*e3f0*/  @P0 BRA `(.L_x_10) ;  /* 0x0000003c00b00947 */ /* 0x000fea0003800000 */
[----:B------:R-:W0:Y:S01]  /*e400*/  S2R R3, SR_CTAID.X ;  /* 0x0000000000037919 */ /* 0x000e220000002500 */
[----:B------:R-:W1:Y:S01]  /*e410*/  LDC R6, c[0x0][0xbe8] ;  /* 0x0002fa00ff067b82 */ /* 0x000e620000000800 */
[----:B------:R-:W-:Y:S01]  /*e420*/  ULDC UR4, c[0x0][0xa88] ;  /* 0x0002a20000047ab9 */ /* 0x000fe20000000800 */
[----:B0-----:R-:W-:Y:S02]  /*e430*/  IMAD R0, R3, 0x80, R0 ;  /* 0x0000008003007824 */ /* 0x001fe400078e0200 */
[----:B-1----:R-:W-:-:S03]  /*e440*/  IMAD R3, R6, UR4, RZ ;  /* 0x0000000406037c24 */ /* 0x002fc6000f8e02ff */
[----:B------:R-:W-:-:S04]  /*e450*/  IADD3 R0, R0, -0x80, RZ ;  /* 0xffffff8000007810 */ /* 0x000fc80007ffe0ff */
[----:B------:R-:W-:-:S13]  /*e460*/  ISETP.GE.AND P0, PT, R0, R3, PT ;  /* 0x000000030000720c */ /* 0x000fda0003f06270 */
[----:B------:R-:W-:Y:S05]  /*e470*/  @P0 BRA `(.L_x_10) ;  /* 0x0000003c00900947 */ /* 0x000fea0003800000 */
[----:B------:R-:W-:Y:S01]  /*e480*/  ISETP.NE.AND P0, PT, R6, 0x1, PT ;  /* 0x000000010600780c */ /* 0x000fe20003f05270 */
[----:B------:R-:W0:Y:S01]  /*e490*/  S2UR UR7, SR_CTAID.Z ;  /* 0x00000000000779c3 */ /* 0x000e220000002700 */
[----:B------:R-:W-:Y:S01]  /*e4a0*/  R2UR UR11, R19 ;  /* 0x00000000130b72ca */ /* 0x000fe200000e0000 */
[----:B------:R-:W-:Y:S01]  /*e4b0*/  ULDC.64 UR8, c[0x0][0xbd0] ;  /* 0x0002f40000087ab9 */ /* 0x000fe20000000a00 */
[----:B------:R-:W-:Y:S01]  /*e4c0*/  IMAD.MOV.U32 R5, RZ, RZ, R0 ;  /* 0x000000ffff057224 */ /* 0x000fe200078e0000 */
[----:B------:R-:W-:-:S04]  /*e4d0*/  ULDC.64 UR12, c[0x0][0x208] ;  /* 0x00008200000c7ab9 */ /* 0x000fc80000000a00 */
[----:B------:R-:W1:Y:S06]  /*e4e0*/  LDC.64 R10, c[0x0][0xbd8] ;  /* 0x0002f600ff0a7b82 */ /* 0x000e6c0000000a00 */
[----:B------:R-:W-:Y:S02]  /*e4f0*/  USHF.R.S32.HI UR6, URZ, 0x1f, UR11 ;  /* 0x0000001f3f067899 */ /* 0x000fe4000801140b */
[----:B------:R-:W2:Y:S01]  /*e500*/  @P0 LDC R7, c[0x0][0xbec] ;  /* 0x0002fb00ff070b82 */ /* 0x000ea20000000800 */
[----:B------:R-:W-:Y:S02]  /*e510*/  UIMAD.WIDE.U32 UR4, UR11, UR8, URZ ;  /* 0x000000080b0472a5 */ /* 0x000fe4000f8e003f */
[----:B------:R-:W-:-:S04]  /*e520*/  UIMAD UR6, UR6, UR8, URZ ;  /* 0x00000008060672a4 */ /* 0x000fc8000f8e023f */
[----:B------:R-:W-:Y:S01]  /*e530*/  UIMAD UR6, UR11, UR9, UR6 ;  /* 0x000000090b0672a4 */ /* 0x000fe2000f8e0206 */
[----:B------:R-:W3:Y:S01]  /*e540*/  @P0 LDC R9, c[0x0][0xbf0] ;  /* 0x0002fc00ff090b82 */ /* 0x000ee20000000800 */
[----:B0-----:R-:W-:Y:S01]  /*e550*/  USHF.R.S32.HI UR8, URZ, 0x1f, UR7 ;  /* 0x0000001f3f087899 */ /* 0x001fe20008011407 */
[----:B------:R-:W-:Y:S01]  /*e560*/  IMAD.U32 R3, RZ, RZ, UR5 ;  /* 0x00000005ff037e24 */ /* 0x000fe2000f8e00ff */
[----:B------:R-:W-:Y:S01]  /*e570*/  UIADD3 UR6, UR5, UR6, URZ ;  /* 0x0000000605067290 */ /* 0x000fe2000fffe03f */
[----:B------:R-:W-:Y:S02]  /*e580*/  IMAD.U32 R2, RZ, RZ, UR4 ;  /* 0x00000004ff027e24 */ /* 0x000fe4000f8e00ff */
[----:B------:R-:W-:Y:S02]  /*e590*/  ULDC.64 UR4, c[0x0][0xbe0] ;  /* 0x0002f80000047ab9 */ /* 0x000fe40000000a00 */
[----:B------:R-:W0:Y:S01]  /*e5a0*/  S2UR UR10, SR_CTAID.Y ;  /* 0x00000000000a79c3 */ /* 0x000e220000002600 */
[----:B------:R-:W-:-:S02]  /*e5b0*/  IMAD.U32 R3, RZ, RZ, UR6 ;  /* 0x00000006ff037e24 */ /* 0x000fc4000f8e00ff */
[C---:B-1----:R-:W-:Y:S02]  /*e5c0*/  IMAD R12, R10.reuse, UR8, RZ ;  /* 0x000000080a0c7c24 */ /* 0x042fe4000f8e02ff */
[----:B------:R-:W-:-:S03]  /*e5d0*/  IMAD.WIDE.U32 R2, R10, UR7, R2 ;  /* 0x000000070a027c25 */ /* 0x000fc6000f8e0002 */
[----:B------:R-:W0:Y:S01]  /*e5e0*/  LDC R8, c[0x0][0xc50] ;  /* 0x00031400ff087b82 */ /* 0x000e220000000800 */
[----:B--2---:R-:W-:Y:S01]  /*e5f0*/  @P0 IMAD.HI.U32 R4, R0, R7, RZ ;  /* 0x0000000700040227 */ /* 0x004fe200078e00ff */
[----:B------:R-:W-:-:S03]  /*e600*/  IADD3 R7, RZ, -UR11, RZ ;  /* 0x8000000bff077c10 */ /* 0x000fc6000fffe0ff */
[----:B------:R-:W-:Y:S01]  /*e610*/  IMAD R11, R11, UR7, R12 ;  /* 0x000000070b0b7c24 */ /* 0x000fe2000f8e020c */
[----:B---3--:R-:W-:-:S03]  /*e620*/  @P0 SHF.R.U32.HI R5, RZ, R9, R4 ;  /* 0x00000009ff050219 */ /* 0x008fc60000011604 */
[----:B------:R-:W-:Y:S02]  /*e630*/  IMAD.IADD R3, R11, 0x1, R3 ;  /* 0x000000010b037824 */ /* 0x000fe400078e0203 */
[----:B0-----:R-:W-:Y:S02]  /*e640*/  IMAD R9, R8, R7, UR10 ;  /* 0x0000000a08097e24 */ /* 0x001fe4000f8e0207 */
[----:B------:R-:W-:Y:S02]  /*e650*/  IMAD.MOV R7, RZ, RZ, -R5 ;  /* 0x000000ffff077224 */ /* 0x000fe400078e0a05 */
[----:B------:R-:W-:Y:S01]  /*e660*/  IMAD.WIDE.U32 R2, R9, UR4, R2 ;  /* 0x0000000409027c25 */ /* 0x000fe2000f8e0002 */
[----:B------:R-:W-:-:S03]  /*e670*/  SHF.R.S32.HI R4, RZ, 0x1f, R9 ;  /* 0x0000001fff047819 */ /* 0x000fc60000011409 */
[----:B------:R-:W-:Y:S01]  /*e680*/  IMAD R7, R6, R7, R0 ;  /* 0x0000000706077224 */ /* 0x000fe200078e0200 */
[----:B------:R-:W-:Y:S01]  /*e690*/  IADD3 R2, P0, R5, R2, RZ ;  /* 0x0000000205027210 */ /* 0x000fe20007f1e0ff */
[----:B------:R-:W-:-:S03]  /*e6a0*/  IMAD R4, R4, UR4, RZ ;  /* 0x0000000404047c24 */ /* 0x000fc6000f8e02ff */
[----:B------:R-:W-:Y:S01]  /*e6b0*/  SHF.R.S32.HI R0, RZ, 0x1f, R7 ;  /* 0x0000001fff007819 */ /* 0x000fe20000011407 */
[----:B------:R-:W-:Y:S01]  /*e6c0*/  IMAD R4, R9, UR5, R4 ;  /* 0x0000000509047c24 */ /* 0x000fe2000f8e0204 */
[----:B------:R-:W-:Y:S01]  /*e6d0*/  SHF.R.S32.HI R9, RZ, 0x1f, R5 ;  /* 0x0000001fff097819 */ /* 0x000fe20000011405 */
[----:B------:R-:W-:Y:S02]  /*e6e0*/  ULDC.64 UR4, c[0x0][0xbc8] ;  /* 0x0002f20000047ab9 */ /* 0x000fe40000000a00 */
[----:B------:R-:W-:Y:S01]  /*e6f0*/  IMAD R0, R0, UR4, RZ ;  /* 0x0000000400007c24 */ /* 0x000fe2000f8e02ff */
[----:B------:R-:W-:-:S03]  /*e700*/  IADD3.X R3, R9, R3, R4, P0, !PT ;  /* 0x0000000309037210 */ /* 0x000fc600007fe404 */
[C---:B------:R-:W-:Y:S02]  /*e710*/  IMAD R5, R7.reuse, UR5, R0 ;  /* 0x0000000507057c24 */ /* 0x040fe4000f8e0200 */
[----:B------:R-:W-:Y:S01]  /*e720*/  IMAD.WIDE.U32 R2, R7, UR4, R2 ;  /* 0x0000000407027c25 */ /* 0x000fe2000f8e0002 */
[----:B------:R-:W-:-:S03]  /*e730*/  ULDC.64 UR4, c[0x0][0xba8] ;  /* 0x0002ea0000047ab9 */ /* 0x000fc60000000a00 */
[----:B------:R-:W-:Y:S01]  /*e740*/  IMAD.IADD R3, R3, 0x1, R5 ;  /* 0x0000000103037824 */ /* 0x000fe200078e0205 */
[----:B------:R-:W-:-:S04]  /*e750*/  LEA R4, P0, R2, UR4, 0x2 ;  /* 0x0000000402047c11 */ /* 0x000fc8000f8010ff */
[----:B------:R-:W-:Y:S01]  /*e760*/  LEA.HI.X R5, R2, UR5, R3, 0x2, P0 ;  /* 0x0000000502057c11 */ /* 0x000fe200080f1403 */
[----:B------:R-:W-:-:S05]  /*e770*/  IMAD.MOV.U32 R3, RZ, RZ, -0x800000 ;  /* 0xff800000ff037424 */ /* 0x000fca00078e00ff */
[----:B------:R0:W-:Y:S01]  /*e780*/  STG.E desc[UR12][R4.64], R3 ;  /* 0x0000000304007986 */ /* 0x0001e2000c10190c */
[----:B------:R-:W-:Y:S05]  /*e790*/  BRA `(.L_x_10) ;  /* 0x0000003800c87947 */ /* 0x000fea0003800000 */
.L_x_8:
[----:B------:R-:W-:-:S08]  /*e7a0*/  NOP ;  /* 0x0000000000007918 */ /* 0x000fd00000000000 */
[----:B0-----:R-:W0:-:S00]  /*e7b0*/  USETMAXREG.DEALLOC.CTAPOOL 0x18 ;  /* 0x00000018000079c8 */ /* 0x001e0000080e0500 */
[----:B0-----:R-:W-:Y:S01]  /*e7c0*/  LOP3.LUT R0, R0, 0x3, RZ, 0xc0, !PT ;  /* 0x0000000300007812 */ /* 0x001fe200078ec0ff */
[----:B------:R-:W0:Y:S05]  /*e7d0*/  S2R R18, SR_CTAID.Z ;  /* 0x0000000000127919 */ /* 0x000e2a0000002700 */
[----:B------:R-:W1:Y:S01]  /*e7e0*/  S2UR UR6, SR_CTAID.Y ;  /* 0x00000000000679c3 */ /* 0x000e620000002600 */
[----:B------:R-:W2:Y:S02]  /*e7f0*/  SHFL.IDX PT, R0, R0, RZ, 0x1f ;  /* 0x00001fff00007589 */ /* 0x000ea400000e0000 */
[----:B--2---:R-:W-:-:S13]  /*e800*/  ISETP.NE.AND P0, PT, R0, RZ, PT ;  /* 0x000000ff0000720c */ /* 0x004fda0003f05270 */
[----:B01----:R-:W-:Y:S05]  /*e810*/  @!P0 BRA `(.L_x_36) ;  /* 0x0000000000288947 */ /* 0x003fea0003800000 */
[----:B------:R-:W-:Y:S01]  /*e820*/  ULDC UR7, c[0x0][0xc50] ;  /* 0x0003140000077ab9 */ /* 0x000fe20000000800 */
[----:B------:R-:W-:Y:S01]  /*e830*/  UMOV UR36, UR6 ;  /* 0x0000000600247c82 */ /* 0x000fe20008000000 */
[----:B------:R-:W-:-:S06]  /*e840*/  UISETP.NE.AND UP0, UPT, UR7, 0x1, UPT ;  /* 0x000000010700788c */ /* 0x000fcc000bf05270 */
[----:B------:R-:W-:-:S13]  /*e850*/  PLOP3.LUT P0, PT, PT, PT, UP0, 0x80, 0x0 ;  /* 0x000000000000781c */ /* 0x000fda0003f0f008 */
[----:B------:R-:W-:Y:S05]  /*e860*/  @!P0 BRA `(.L_x_37) ;  /* 0x0000000000308947 */ /* 0x000fea0003800000 */
[----:B------:R-:W-:Y:S01]  /*e870*/  ULDC UR4, c[0x0][0xc54] ;  /* 0x0003150000047ab9 */ /* 0x000fe20000000800 */
[----:B------:R-:W-:Y:S01]  /*e880*/  ULDC UR36, c[0x0][0xc58] ;  /* 0x0003160000247ab9 */ /* 0x000fe20000000800 */
[----:B------:R-:W-:-:S04]  /*e890*/  UIMAD.WIDE.U32 UR4, UR6, UR4, URZ ;  /* 0x00000004060472a5 */ /* 0x000fc8000f8e003f */
[----:B------:R-:W-:Y:S01]  /*e8a0*/  USHF.R.U32.HI UR36, URZ, UR36, UR5 ;  /* 0x000000243f247299 */ /* 0x000fe20008011605 */
[----:B------:R-:W-:Y:S11]  /*e8b0*/  BRA `(.L_x_37) ;  /* 0x00000000001c7947 */ /* 0x000ff60003800000 */
.L_x_36:
[----:B------:R-:W-:Y:S01]  /*e8c0*/  ULDC UR7, c[0x0][0xc50] ;  /* 0x0003140000077ab9 */ /* 0x000fe20000000800 */
[----:B------:R-:W-:Y:S01]  /*e8d0*/  UMOV UR36, UR6 ;  /* 0x0000000600247c82 */ /* 0x000fe20008000000 */
[----:B------:R-:W-:-:S11]  /*e8e0*/  UISETP.NE.AND UP0, UPT, UR7, 0x1, UPT ;  /* 0x000000010700788c */ /* 0x000fd6000bf05270 */
[----:B------:R-:W-:Y:S01]  /*e8f0*/  @UP0 ULDC UR4, c[0x0][0xc54] ;  /* 0x0003150000040ab9 */ /* 0x000fe20000000800 */
[----:B------:R-:W-:Y:S01]  /*e900*/  @UP0 ULDC UR8, c[0x0][0xc58] ;  /* 0x0003160000080ab9 */ /* 0x000fe20000000800 */
[----:B------:R-:W-:-:S04]  /*e910*/  UIMAD.WIDE.U32 UR4, UR6, UR4, URZ ;  /* 0x00000004060472a5 */ /* 0x000fc8000f8e003f */
[----:B------:R-:W-:-:S12]  /*e920*/  @UP0 USHF.R.U32.HI UR36, URZ, UR8, UR5 ;  /* 0x000000083f240299 */ /* 0x000fd80008011605 */
.L_x_37:
[----:B------:R-:W-:Y:S01]  /*e930*/  ISETP.GE.AND P0, PT, R18, RZ, PT ;  /* 0x000000ff1200720c */ /* 0x000fe20003f06270 */
[----:B------:R-:W-:Y:S01]  /*e940*/  UIADD3 UR4, -UR36, URZ, URZ ;  /* 0x0000003f24047290 */ /* 0x000fe2000fffe13f */
[----:B------:R-:W-:Y:S01]  /*e950*/  MOV R9, 0x1 ;  /* 0x0000000100097802 */ /* 0x000fe20000000f00 */
[----:B------:R-:W-:Y:S02]  /*e960*/  IMAD.MOV.U32 R0, RZ, RZ, RZ ;  /* 0x000000ffff007224 */ /* 0x000fe400078e00ff */
[----:B------:R-:W-:Y:S01]  /*e970*/  UIMAD UR6, UR7, UR4, UR6 ;  /* 0x00000004070672a4 */ /* 0x000fe2000f8e0206 */
[----:B------:R-:W-:-:S07]  /*e980*/  IMAD.MOV.U32 R3, RZ, RZ, 0x1 ;  /* 0x00000001ff037424 */ /* 0x000fce00078e00ff */
[----:B------:R-:W-:Y:S05]  /*e990*/  @!P0 BRA `(.L_x_38) ;  /* 0x0000003400808947 */ /* 0x000fea0003800000 */
[----:B------:R-:W-:Y:S01]  /*e9a0*/  ULDC.64 UR4, c[0x0][0x418] ;  /* 0x0001060000047ab9 */ /* 0x000fe20000000a00 */
[----:B------:R-:W-:Y:S02]  /*e9b0*/  ULOP3.LUT UR42, UR6, 0xffff, URZ, 0xc0, !UPT ;  /* 0x0000ffff062a7892 */ /* 0x000fe4000f8ec03f */
[----:B------:R-:W-:Y:S01]  /*e9c0*/  UISETP.NE.U32.AND UP0, UPT, UR4, URZ, UPT ;  /* 0x0000003f0400728c */ /* 0x000fe2000bf05070 */
[----:B------:R-:W-:Y:S02]  /*e9d0*/  UMOV UR41, URZ ;  /* 0x0000003f00297c82 */ /* 0x000fe40008000000 */
[----:B------:R-:W-:Y:S01]  /*e9e0*/  ULDC UR4, c[0x0][0x424] ;  /* 0x0001090000047ab9 */ /* 0x000fe20000000800 */
[----:B------:R-:W-:-:S03]  /*e9f0*/  UISETP.NE.AND.EX UP0, UPT, UR5, URZ, UPT, UP0 ;  /* 0x0000003f0500728c */ /* 0x000fc6000bf05300 */
[----:B------:R-:W-:Y:S01]  /*ea00*/  ULDC UR5, c[0x0][0x2f0] ;  /* 0x0000bc0000057ab9 */ /* 0x000fe20000000800 */
[----:B------:R-:W-:-:S04]  /*ea10*/  USEL UR4, UR4, 0x1, UP0 ;  /* 0x0000000104047887 */ /* 0x000fc80008000000 */
[----:B------:R-:W-:-:S04]  /*ea20*/  UIMAD UR4, UR4, UR5, URZ ;  /* 0x00000005040472a4 */ /* 0x000fc8000f8e023f */
[----:B------:R-:W-:Y:S02]  /*ea30*/  UISETP.GE.AND UP0, UPT, UR4, 0x1, UPT ;  /* 0x000000010400788c */ /* 0x000fe4000bf06270 */
[----:B------:R-:W-:-:S04]  /*ea40*/  UIADD3 UR5, UR4, 0xaf, URZ ;  /* 0x000000af04057890 */ /* 0x000fc8000fffe03f */
[----:B------:R-:W-:Y:S01]  /*ea50*/  PLOP3.LUT P0, PT, PT, PT, UP0, 0x80, 0x0 ;  /* 0x000000000000781c */ /* 0x000fe20003f0f008 */
[----:B------:R-:W-:-:S04]  /*ea60*/  UIMAD.WIDE UR4, UR5, 0x2e8ba2e9, URZ ;  /* 0x2e8ba2e9050478a5 */ /* 0x000fc8000f8e023f */
[----:B------:R-:W-:-:S04]  /*ea70*/  USHF.R.U32.HI UR40, URZ, 0x1f, UR5 ;  /* 0x0000001f3f287899 */ /* 0x000fc80008011605 */
        /* <DEDUP_REMOVED lines=9> */
[----:B------:R-:W-:Y:S02]  /*eb10*/  IABS R4, R3 ;  /* 0x0000000300047213 */ /* 0x000fe40000000000 */
[----:B------:R-:W-:Y:S02]  /*eb20*/  R2UR UR11, R0 ;  /* 0x00000000000b72ca */ /* 0x000fe400000e0000 */
[----:B------:R-:W-:Y:S01]  /*eb30*/  MOV R3, UR7 ;  /* 0x0000000700037c02 */ /* 0x000fe20008000f00 */
[----:B------:R-:W-:Y:S01]  /*eb40*/  IMAD.MOV R4, RZ, RZ, -R4 ;  /* 0x000000ffff047224 */ /* 0x000fe200078e0a04 */
[----:B------:R-:W-:-:S09]  /*eb50*/  ULOP3.LUT UR7, UR7, UR6, URZ, 0x3c, !UPT ;  /* 0x0000000607077292 */ /* 0x000fd2000f8e3c3f */
[----:B------:R-:W0:Y:S08]  /*eb60*/  I2F.RP R0, UR11 ;  /* 0x0000000b00007d06 */ /* 0x000e300008209400 */
[----:B0-----:R-:W0:Y:S02]  /*eb70*/  MUFU.RCP R0, R0 ;  /* 0x0000000000007308 */ /* 0x001e240000001000 */
[----:B0-----:R-:W-:Y:S01]  /*eb80*/  VIADD R2, R0, 0xffffffe ;  /* 0x0ffffffe00027836 */ /* 0x001fe20000000000 */
[----:B------:R-:W-:Y:S01]  /*eb90*/  IABS R0, R3 ;  /* 0x0000000300007213 */ /* 0x000fe20000000000 */
[----:B------:R-:W-:-:S03]  /*eba0*/  IMAD.MOV.U32 R3, RZ, RZ, R4 ;  /* 0x000000ffff037224 */ /* 0x000fc600078e0004 */
[----:B------:R-:W-:Y:S01]  /*ebb0*/  R2UR UR9, R0 ;  /* 0x00000000000972ca */ /* 0x000fe200000e0000 */
[----:B------:R-:W0:Y:S01]  /*ebc0*/  F2I.FTZ.U32.TRUNC.NTZ R2, R2 ;  /* 0x0000000200027305 */ /* 0x000e22000021f000 */
[----:B------:R-:W-:Y:S02]  /*ebd0*/  R2UR UR10, R3 ;  /* 0x00000000030a72ca */ /* 0x000fe400000e0000 */
[----:B0-----:R-:W-:-:S13]  /*ebe0*/  R2UR UR5, R2 ;  /* 0x00000000020572ca */ /* 0x001fda00000e0000 */
[----:B------:R-:W-:-:S04]  /*ebf0*/  UIADD3 UR8, URZ, -UR5, URZ ;  /* 0x800000053f087290 */ /* 0x000fc8000fffe03f */
[----:B------:R-:W-:-:S04]  /*ec00*/  UIMAD UR8, UR8, UR11, URZ ;  /* 0x0000000b080872a4 */ /* 0x000fc8000f8e023f */
[----:B------:R-:W-:-:S04]  /*ec10*/  UIMAD.WIDE.U32 UR4, UR5, UR8, UR4 ;  /* 0x00000008050472a5 */ /* 0x000fc8000f8e0004 */
[----:B------:R-:W-:-:S04]  /*ec20*/  UIMAD.WIDE.U32 UR4, UR5, UR9, URZ ;  /* 0x00000009050472a5 */ /* 0x000fc8000f8e003f */
[----:B------:R-:W-:-:S04]  /*ec30*/  UIMAD UR4, UR5, UR10, UR9 ;  /* 0x0000000a050472a4 */ /* 0x000fc8000f8e0209 */
[----:B------:R-:W-:-:S11]  /*ec40*/  UISETP.GT.U32.AND UP1, UPT, UR11, UR4, UPT ;  /* 0x000000040b00728c */ /* 0x000fd6000bf24070 */
[----:B------:R-:W-:Y:S02]  /*ec50*/  @!UP1 UIADD3 UR4, UR4, -UR11, URZ ;  /* 0x8000000b04049290 */ /* 0x000fe4000fffe03f */
[----:B------:R-:W-:Y:S02]  /*ec60*/  @!UP1 UIADD3 UR5, UR5, 0x1, URZ ;  /* 0x0000000105059890 */ /* 0x000fe4000fffe03f */
[----:B------:R-:W-:Y:S02]  /*ec70*/  UISETP.GE.U32.AND UP0, UPT, UR4, UR11, UPT ;  /* 0x0000000b0400728c */ /* 0x000fe4000bf06070 */
[----:B------:R-:W-:-:S09]  /*ec80*/  UISETP.GE.AND UP1, UPT, UR7, URZ, UPT ;  /* 0x0000003f0700728c */ /* 0x000fd2000bf26270 */
[----:B------:R-:W-:Y:S02]  /*ec90*/  @UP0 UIADD3 UR5, UR5, 0x1, URZ ;  /* 0x0000000105050890 */ /* 0x000fe4000fffe03f */
[----:B------:R-:W-:Y:S02]  /*eca0*/  UISETP.NE.AND UP0, UPT, UR6, URZ, UPT ;  /* 0x0000003f0600728c */ /* 0x000fe4000bf05270 */
[----:B------:R-:W-:-:S09]  /*ecb0*/  @!UP1 UIADD3 UR5, -UR5, URZ, URZ ;  /* 0x0000003f05059290 */ /* 0x000fd2000fffe13f */
[----:B------:R-:W-:-:S07]  /*ecc0*/  @!UP0 ULOP3.LUT UR5, URZ, UR6, URZ, 0x33, !UPT ;  /* 0x000000063f058292 */ /* 0x000fce000f8e333f */
[----:B------:R-:W-:-:S05]  /*ecd0*/  UMOV UR41, UR5 ;  /* 0x0000000500297c82 */ /* 0x000fca0008000000 */
.L_x_39:
[----:B------:R-:W-:Y:S01]  /*ece0*/  UIMAD UR39, UR42, UR41, URZ ;  /* 0x000000292a2772a4 */ /* 0x000fe2000f8e023f */
[----:B------:R-:W-:-:S05]  /*ecf0*/  IMAD.U32 R0, RZ, RZ, UR40 ;  /* 0x00000028ff007e24 */ /* 0x000fca000f8e00ff */
[----:B------:R-:W-:-:S05]  /*ed00*/  IMAD.U32 R3, RZ, RZ, UR39 ;  /* 0x00000027ff037e24 */ /* 0x000fca000f8e00ff */
[----:B------:R-:W-:Y:S01]  /*ed10*/  VIADDMNMX R17, R3, UR41, R0, PT ;  /* 0x0000002903117c46 */ /* 0x000fe2000b800100 */
[----:B------:R-:W-:Y:S01]  /*ed20*/  IMAD.MOV.U32 R3, RZ, RZ, 0x1 ;  /* 0x00000001ff037424 */ /* 0x000fe200078e00ff */
[----:B------:R-:W-:Y:S02]  /*ed30*/  MOV R0, RZ ;  /* 0x000000ff00007202 */ /* 0x000fe40000000f00 */
[----:B------:R-:W-:Y:S01]  /*ed40*/  ISETP.GT.AND P0, PT, R17, UR39, PT ;  /* 0x0000002711007c0c */ /* 0x000fe2000bf04270 */
[----:B------:R0:W-:-:S12]  /*ed50*/  STL [R1+0x8], R17 ;  /* 0x0000081101007387 */ /* 0x0001d80000100800 */
[----:B0-----:R-:W-:Y:S05]  /*ed60*/  @!P0 BRA `(.L_x_38) ;  /* 0x00000030008c8947 */ /* 0x001fea0003800000 */
[----:B------:R-:W0:Y:S01]  /*ed70*/  S2UR UR4, SR_CgaCtaId ;  /* 0x00000000000479c3 */ /* 0x000e220000008800 */
[----:B------:R-:W-:Y:S02]  /*ed80*/  UMOV UR38, 0x400 ;  /* 0x0000040000267882 */ /* 0x000fe40000000000 */
[----:B0-----:R-:W-:-:S04]  /*ed90*/  ULEA UR38, UR4, UR38, 0x18 ;  /* 0x0000002604267291 */ /* 0x001fc8000f8ec03f */
[----:B------:R-:W-:-:S04]  /*eda0*/  UIADD3 UR4, UR38, 0x1e400, URZ ;  /* 0x0001e40026047890 */ /* 0x000fc8000fffe03f */
[----:B------:R-:W-:-:S06]  /*edb0*/  ULOP3.LUT UP0, URZ, UR4, 0x3ff, URZ, 0xc0, !UPT ;  /* 0x000003ff043f7892 */ /* 0x000fcc000f80c03f */
[----:B------:R-:W-:-:S13]  /*edc0*/  PLOP3.LUT P0, PT, PT, PT, UP0, 0x80, 0x0 ;  /* 0x000000000000781c */ /* 0x000fda0003f0f008 */
[----:B------:R-:W-:Y:S05]  /*edd0*/  @!P0 BRA `(.L_x_40) ;  /* 0x0000000000408947 */ /* 0x000fea0003800000 */
[----:B------:R-:W-:Y:S01]  /*ede0*/  MOV R2, 0x0 ;  /* 0x0000000000027802 */ /* 0x000fe20000000f00 */
[----:B------:R-:W-:Y:S01]  /*edf0*/  ULDC.64 UR6, c[0x4][0xa0] ;  /* 0x0100280000067ab9 */ /* 0x000fe20000000a00 */
[----:B------:R-:W-:Y:S01]  /*ee00*/  ULDC.64 UR8, c[0x4][0xa8] ;  /* 0x01002a0000087ab9 */ /* 0x000fe20000000a00 */
[----:B------:R-:W-:Y:S01]  /*ee10*/  ULDC.64 UR4, c[0x4][0x28] ;  /* 0x01000a0000047ab9 */ /* 0x000fe20000000a00 */
[----:B------:R-:W-:Y:S01]  /*ee20*/  IMAD.U32 R4, RZ, RZ, UR6 ;  /* 0x00000006ff047e24 */ /* 0x000fe2000f8e00ff */
[----:B------:R-:W-:Y:S01]  /*ee30*/  MOV R7, UR9 ;  /* 0x0000000900077c02 */ /* 0x000fe20008000f00 */
[----:B------:R-:W0:Y:S01]  /*ee40*/  LDC.64 R2, c[0x4][R2] ;  /* 0x0100000002027b82 */ /* 0x000e220000000a00 */
[----:B------:R-:W-:Y:S01]  /*ee50*/  IMAD.U32 R5, RZ, RZ, UR7 ;  /* 0x00000007ff057e24 */ /* 0x000fe2000f8e00ff */
[----:B------:R-:W-:Y:S01]  /*ee60*/  MOV R13, RZ ;  /* 0x000000ff000d7202 */ /* 0x000fe20000000f00 */
[----:B------:R-:W-:Y:S02]  /*ee70*/  IMAD.U32 R6, RZ, RZ, UR8 ;  /* 0x00000008ff067e24 */ /* 0x000fe4000f8e00ff */
[----:B------:R-:W-:-:S02]  /*ee80*/  IMAD.U32 R10, RZ, RZ, UR4 ;  /* 0x00000004ff0a7e24 */ /* 0x000fc4000f8e00ff */
[----:B------:R-:W-:Y:S02]  /*ee90*/  IMAD.U32 R11, RZ, RZ, UR5 ;  /* 0x00000005ff0b7e24 */ /* 0x000fe4000f8e00ff */
[----:B------:R-:W-:Y:S02]  /*eea0*/  IMAD.MOV.U32 R8, RZ, RZ, 0x70 ;  /* 0x00000070ff087424 */ /* 0x000fe400078e00ff */
[----:B------:R-:W-:-:S07]  /*eeb0*/  IMAD.MOV.U32 R12, RZ, RZ, 0x1 ;  /* 0x00000001ff0c7424 */ /* 0x000fce00078e00ff */
[----:B------:R-:W-:-:S07]  /*eec0*/  LEPC R20, `(.L_x_40) ;  /* 0x000000001014794e */ /* 0x000fce0000000000 */
[----:B0-----:R-:W-:Y:S05]  /*eed0*/  CALL.ABS.NOINC R2 ;  /* 0x0000000002007343 */ /* 0x001fea0003c00000 */
.L_x_40:
        /* <DEDUP_REMOVED lines=8> */
[----:B------:R0:W1:Y:S01]  /*ef60*/  LDC.64 R2, c[0x4][R16] ;  /* 0x0100000010027b82 */ /* 0x0000620000000a00 */
[----:B------:R-:W-:Y:S01]  /*ef70*/  IMAD.U32 R4, RZ, RZ, UR6 ;  /* 0x00000006ff047e24 */ /* 0x000fe2000f8e00ff */
[----:B------:R-:W-:Y:S01]  /*ef80*/  MOV R10, UR4 ;  /* 0x00000004000a7c02 */ /* 0x000fe20008000f00 */
[----:B------:R-:W-:Y:S02]  /*ef90*/  IMAD.U32 R5, RZ, RZ, UR7 ;  /* 0x00000007ff057e24 */ /* 0x000fe4000f8e00ff */
[----:B------:R-:W-:Y:S02]  /*efa0*/  IMAD.U32 R6, RZ, RZ, UR8 ;  /* 0x00000008ff067e24 */ /* 0x000fe4000f8e00ff */
[----:B------:R-:W-:-:S02]  /*efb0*/  IMAD.U32 R7, RZ, RZ, UR9 ;  /* 0x00000009ff077e24 */ /* 0x000fc4000f8e00ff */
[----:B------:R-:W-:Y:S02]  /*efc0*/  IMAD.U32 R11, RZ, RZ, UR5 ;  /* 0x00000005ff0b7e24 */ /* 0x000fe4000f8e00ff */
[----:B------:R-:W-:Y:S02]  /*efd0*/  IMAD.MOV.U32 R8, RZ, RZ, 0x70 ;  /* 0x00000070ff087424 */ /* 0x000fe400078e00ff */
[----:B------:R-:W-:Y:S02]  /*efe0*/  IMAD.MOV.U32 R12, RZ, RZ, 0x1 ;  /* 0x00000001ff0c7424 */ /* 0x000fe400078e00ff */
[----:B0-----:R-:W-:-:S07]  /*eff0*/  IMAD.MOV.U32 R13, RZ, RZ, RZ ;  /* 0x000000ffff0d7224 */ /* 0x001fce00078e00ff */
[----:B------:R-:W-:-:S07]  /*f000*/  LEPC R20, `(.L_x_42) ;  /* 0x000000001014794e */ /* 0x000fce0000000000 */
[----:B-1----:R-:W-:Y:S05]  /*f010*/  CALL.ABS.NOINC R2 ;  /* 0x0000000002007343 */ /* 0x002fea0003c00000 */
.L_x_42:
[----:B------:R0:W1:Y:S01]  /*f020*/  LDC.64 R2, c[0x4][R16] ;  /* 0x0100000010027b82 */ /* 0x0000620000000a00 */
[----:B------:R-:W-:Y:S01]  /*f030*/  ULDC.64 UR6, c[0x4][0xa0] ;  /* 0x0100280000067ab9 */ /* 0x000fe20000000a00 */
[----:B------:R-:W-:Y:S01]  /*f040*/  ULDC.64 UR8, c[0x4][0xa8] ;  /* 0x01002a0000087ab9 */ /* 0x000fe20000000a00 */
[----:B------:R-:W-:Y:S01]  /*f050*/  ULDC.64 UR4, c[0x4][0x38] ;  /* 0x01000e0000047ab9 */ /* 0x000fe20000000a00 */
[----:B------:R-:W-:Y:S01]  /*f060*/  MOV R4, UR6 ;  /* 0x0000000600047c02 */ /* 0x000fe20008000f00 */
[----:B------:R-:W-:Y:S01]  /*f070*/  IMAD.U32 R5, RZ, RZ, UR7 ;  /* 0x00000007ff057e24 */ /* 0x000fe2000f8e00ff */
[----:B------:R-:W-:Y:S01]  /*f080*/  MOV R11, UR5 ;  /* 0x00000005000b7c02 */ /* 0x000fe20008000f00 */
[----:B------:R-:W-:Y:S02]  /*f090*/  IMAD.U32 R6, RZ, RZ, UR8 ;  /* 0x00000008ff067e24 */ /* 0x000fe4000f8e00ff */
[----:B------:R-:W-:Y:S02]  /*f0a0*/  IMAD.U32 R7, RZ, RZ, UR9 ;  /* 0x00000009ff077e24 */ /* 0x000fe4000f8e00ff */
[----:B------:R-:W-:-:S02]  /*f0b0*/  IMAD.U32 R10, RZ, RZ, UR4 ;  /* 0x00000004ff0a7e24 */ /* 0x000fc4000f8e00ff */
[----:B------:R-:W-:Y:S02]  /*f0c0*/  IMAD.MOV.U32 R8, RZ, RZ, 0x70 ;  /* 0x00000070ff087424 */ /* 0x000fe400078e00ff */
[----:B------:R-:W-:Y:S02]  /*f0d0*/  IMAD.MOV.U32 R12, RZ, RZ, 0x1 ;  /* 0x00000001ff0c7424 */ /* 0x000fe400078e00ff */
[----:B0-----:R-:W-:-:S07]  /*f0e0*/  IMAD.MOV.U32 R13, RZ, RZ, RZ ;  /* 0x000000ffff0d7224 */ /* 0x001fce00078e00ff */
[----:B------:R-:W-:-:S07]  /*f0f0*/  LEPC R20, `(.L_x_41) ;  /* 0x000000001014794e */ /* 0x000fce0000000000 */
[----:B-1----:R-:W-:Y:S05]  /*f100*/  CALL.ABS.NOINC R2 ;  /* 0x0000000002007343 */ /* 0x002fea0003c00000 */
.L_x_41:
[----:B------:R-:W0:Y:S01]  /*f110*/  LDC.64 R2, c[0x0][0x9f8] ;  /* 0x00027e00ff027b82 */ /* 0x000e220000000a00 */
[----:B------:R-:W-:Y:S01]  /*f120*/  ULDC.64 UR4, c[0x0][0x208] ;  /* 0x0000820000047ab9 */ /* 0x000fe20000000a00 */
[----:B0-----:R-:W-:-:S04]  /*f130*/  ISETP.NE.U32.AND P0, PT, R2, RZ, PT ;  /* 0x000000ff0200720c */ /* 0x001fc80003f05070 */
[----:B------:R-:W-:-:S13]  /*f140*/  ISETP.NE.AND.EX P0, PT, R3, RZ, PT, P0 ;  /* 0x000000ff0300720c */ /* 0x000fda0003f05300 */
[----:B------:R-:W0:Y:S02]  /*f150*/  @P0 LDC.64 R2, c[0x0][0x9f8] ;  /* 0x00027e00ff020b82 */ /* 0x000e240000000a00 */
[----:B0-----:R-:W-:-:S05]  /*f160*/  @P0 IMAD.WIDE R2, R18, 0x4, R2 ;  /* 0x0000000412020825 */ /* 0x001fca00078e0202 */
[----:B------:R0:W2:Y:S01]  /*f170*/  @P0 LDG.E R18, desc[UR4][R2.64] ;  /* 0x0000000402120981 */ /* 0x0000a2000c1e1900 */
[----:B------:R-:W-:Y:S01]  /*f180*/  UMOV UR4, 0xffffffff ;  /* 0xffffffff00047882 */ /* 0x000fe20000000000 */
[----:B------:R-:W-:Y:S01]  /*f190*/  VIADD R17, R17, 0xffffffff ;  /* 0xffffffff11117836 */ /* 0x000fe20000000000 */
[----:B------:R-:W1:Y:S01]  /*f1a0*/  S2R R16, SR_TID.X ;  /* 0x0000000000107919 */ /* 0x000e620000002100 */
[----:B0-----:R-:W0:Y:S02]  /*f1b0*/  LDC.64 R2, c[0x0][0x418] ;  /* 0x00010600ff027b82 */ /* 0x001e240000000a00 */
[----:B0-----:R-:W-:Y:S02]  /*f1c0*/  ISETP.NE.U32.AND P0, PT, R2, RZ, PT ;  /* 0x000000ff0200720c */ /* 0x001fe40003f05070 */
[----:B-1----:R-:W-:Y:S02]  /*f1d0*/  SHF.R.U32.HI R0, RZ, 0x5, R16 ;  /* 0x00000005ff007819 */ /* 0x002fe40000011610 */
[----:B------:R-:W-:-:S02]  /*f1e0*/  ISETP.NE.AND.EX P1, PT, R3, RZ, PT, P0 ;  /* 0x000000ff0300720c */ /* 0x000fc40003f25300 */
[----:B------:R-:W-:Y:S02]  /*f1f0*/  LOP3.LUT R0, R0, 0x3, RZ, 0xc0, !PT ;  /* 0x0000000300007812 */ /* 0x000fe400078ec0ff */
[----:B------:R-:W-:-:S05]  /*f200*/  P2R R4, PR, RZ, 0x2 ;  /* 0x00000002ff047803 */ /* 0x000fca0000000000 */
[----:B------:R0:W-:Y:S01]  /*f210*/  STL [R1+0x4], R4 ;  /* 0x0000040401007387 */ /* 0x0001e20000100800 */
[----:B--2---:R-:W-:Y:S02]  /*f220*/  SHF.R.S32.HI R19, RZ, 0x1f, R18 ;  /* 0x0000001fff137819 */ /* 0x004fe40000011412 */
[----:B------:R-:W-:Y:S01]  /*f230*/  SEL R16, R18, RZ, !P1 ;  /* 0x000000ff12107207 */ /* 0x000fe20004800000 */
[----:B0-----:R-:W-:Y:S06]  /*f240*/  BRA.DIV UR4, `(.L_x_43) ;  /* 0x00000032049c7947 */ /* 0x001fec000b800000 */
[----:B------:R0:W1:Y:S02]  /*f250*/  SHFL.IDX PT, R14, R0, RZ, 0x1f ;  /* 0x00001fff000e7589 */ /* 0x00006400000e0000 */
.L_x_120:
[----:B------:R-:W-:Y:S02]  /*f260*/  PLOP3.LUT P2, PT, PT, PT, PT, 0x8, 0x0 ;  /* 0x000000000000781c */ /* 0x000fe40003f4e170 */
[----:B-1----:R-:W-:Y:S02]  /*f270*/  ISETP.NE.AND P0, PT, R14, RZ, PT ;  /* 0x000000ff0e00720c */ /* 0x002fe40003f05270 */
[----:B0-----:R-:W-:-:S05]  /*f280*/  P2R R0, PR, RZ, 0x4 ;  /* 0x00000004ff007803 */ /* 0x001fca0000000000 */
[----:B------:R0:W-:Y:S06]  /*f290*/  STL [R1], R0 ;  /* 0x0000000001007387 */ /* 0x0001ec0000100800 */
[----:B------:R-:W-:Y:S05]  /*f2a0*/  @P0 BRA `(.L_x_44) ;  /* 0x0000000000fc0947 */ /* 0x000fea0003800000 */
[----:B------:R-:W-:-:S03]  /*f2b0*/  UMOV UR4, 0xffffffff ;  /* 0xffffffff00047882 */ /* 0x000fc60000000000 */
[----:B------:R-:W-:Y:S05]  /*f2c0*/  BRA.DIV UR4, `(.L_x_45) ;  /* 0x00000032049c7947 */ /* 0x000fea000b800000 */
[----:B------:R-:W-:-:S13]  /*f2d0*/  ELECT P6, URZ, PT ;  /* 0x00000000003f782f */ /* 0x000fda00038c0000 */
.L_x_123:
[----:B------:R-:W-:Y:S05]  /*f2e0*/  @!P6 BRA `(.L_x_44) ;  /* 0x0000000000ece947 */ /* 0x000fea0003800000 */
[----:B------:R-:W-:Y:S01]  /*f2f0*/  MOV R16, R18 ;  /* 0x0000001200107202 */ /* 0x000fe20000000f00 */
[----:B------:R-:W-:Y:S06]  /*f300*/  @!P1 BRA `(.L_x_46) ;  /* 0x00000000004c9947 */ /* 0x000fec0003800000 */
[----:B------:R-:W1:Y:S01]  /*f310*/  LDC R6, c[0x0][0x43c] ;  /* 0x00010f00ff067b82 */ /* 0x000e620000000800 */
[----:B0-----:R-:W-:Y:S01]  /*f320*/  IMAD.MOV.U32 R0, RZ, RZ, R17 ;  /* 0x000000ffff007224 */ /* 0x001fe200078e0011 */
[----:B------:R-:W-:Y:S01]  /*f330*/  ULDC.64 UR4, c[0x0][0x428] ;  /* 0x00010a0000047ab9 */ /* 0x000fe20000000a00 */
[----:B------:R-:W-:Y:S01]  /*f340*/  ULDC.64 UR6, c[0x0][0x208] ;  /* 0x0000820000067ab9 */ /* 0x000fe20000000a00 */
[----:B------:R-:W-:-:S04]  /*f350*/  IMAD R7, R19, UR4, RZ ;  /* 0x0000000413077c24 */ /* 0x000fc8000f8e02ff */
[----:B------:R-:W-:Y:S01]  /*f360*/  IMAD R7, R18, UR5, R7 ;  /* 0x0000000512077c24 */ /* 0x000fe2000f8e0207 */
[----:B-1----:R-:W-:-:S13]  /*f370*/  ISETP.NE.AND P0, PT, R6, 0x1, PT ;  /* 0x000000010600780c */ /* 0x002fda0003f05270 */
[----:B------:R-:W0:Y:S02]  /*f380*/  @P0 LDC.64 R4, c[0x0][0x440] ;  /* 0x00011000ff040b82 */ /* 0x000e240000000a00 */
[----:B0-----:R-:W-:-:S05]  /*f390*/  @P0 IMAD.HI.U32 R4, R17, R4, RZ ;  /* 0x0000000411040227 */ /* 0x001fca00078e00ff */
[----:B------:R-:W-:-:S04]  /*f3a0*/  @P0 SHF.R.U32.HI R0, RZ, R5, R4 ;  /* 0x00000005ff000219 */ /* 0x000fc80000011604 */
[--C-:B------:R-:W-:Y:S01]  /*f3b0*/  SHF.R.S32.HI R5, RZ, 0x1f, R0.reuse ;  /* 0x0000001fff057819 */ /* 0x100fe20000011400 */
[----:B------:R-:W-:-:S04]  /*f3c0*/  IMAD.MOV.U32 R4, RZ, RZ, R0 ;  /* 0x000000ffff047224 */ /* 0x000fc800078e0000 */
[----:B------:R-:W-:-:S04]  /*f3d0*/  IMAD.WIDE.U32 R4, R18, UR4, R4 ;  /* 0x0000000412047c25 */ /* 0x000fc8000f8e0004 */
[----:B------:R-:W-:Y:S01]  /*f3e0*/  IMAD.IADD R5, R5, 0x1, R7 ;  /* 0x0000000105057824 */ /* 0x000fe200078e0207 */
[----:B------:R-:W-:-:S04]  /*f3f0*/  LEA R2, P0, R4, R2, 0x2 ;  /* 0x0000000204027211 */ /* 0x000fc800078010ff */
[----:B------:R-:W-:-:S05]  /*f400*/  LEA.HI.X R3, R4, R3, R5, 0x2, P0 ;  /* 0x0000000304037211 */ /* 0x000fca00000f1405 */
[----:B------:R1:W5:Y:S01]  /*f410*/  LDG.E R16, desc[UR6][R2.64] ;  /* 0x0000000602107981 */ /* 0x000362000c1e1900 */
[----:B------:R-:W-:-:S04]  /*f420*/  IMAD.MOV R0, RZ, RZ, -R0 ;  /* 0x000000ffff007224 */ /* 0x000fc800078e0a00 */
[----:B------:R-:W-:-:S07]  /*f430*/  IMAD R17, R6, R0, R17 ;  /* 0x0000000006117224 */ /* 0x000fce00078e0211 */
.L_x_46:
[----:B0-----:R-:W-:Y:S01]  /*f440*/  MOV R0, 0x1 ;  /* 0x0000000100007802 */ /* 0x001fe20000000f00 */
[----:B------:R-:W1:Y:S03]  /*f450*/  S2R R8, SR_TID.X ;  /* 0x0000000000087919 */ /* 0x000e660000002100 */
[----:B------:R-:W-:-:S04]  /*f460*/  SHF.L.U32 R0, R0, 0x1f, RZ ;  /* 0x0000001f00007819 */ /* 0x000fc800000006ff */
[----:B------:R-:W0:Y:S01]  /*f470*/  SYNCS.PHASECHK.TRANS64.TRYWAIT P0, [UR38+0x34840], R0 ;  /* 0x03484000ff0075a7 */ /* 0x000e220008000166 */
[----:B-1----:R-:W-:-:S04]  /*f480*/  LOP3.LUT R2, R8, 0x7f, RZ, 0xc0, !PT ;  /* 0x0000007f08027812 */ /* 0x002fc800078ec0ff */
[----:B------:R-:W-:Y:S01]  /*f490*/  ISETP.NE.AND P1, PT, R2, RZ, PT ;  /* 0x000000ff0200720c */ /* 0x000fe20003f25270 */
[----:B0-----:R-:W-:-:S12]  /*f4a0*/  @!P0 BRA `(.L_x_47) ;  /* 0x0000003000448947 */ /* 0x001fd80003800000 */
.L_x_124:
[----:B------:R-:W-:Y:S05]  /*f4b0*/  @P1 BRA `(.L_x_48) ;  /* 0x0000000000181947 */ /* 0x000fea0003800000 */
[----:B------:R-:W1:Y:S01]  /*f4c0*/  S2R R2, SR_TID.X ;  /* 0x0000000000027919 */ /* 0x000e620000002100 */
[----:B0-----:R-:W-:-:S04]  /*f4d0*/  IMAD.MOV.U32 R0, RZ, RZ, 0xb000 ;  /* 0x0000b000ff007424 */ /* 0x001fc800078e00ff */
[----:B------:R2:W-:Y:S01]  /*f4e0*/  SYNCS.ARRIVE.TRANS64 RZ, [UR38+0x34830], R0 ;  /* 0x03483000ffff79a7 */ /* 0x0005e20008000026 */
[----:B-1----:R-:W-:-:S13]  /*f4f0*/  LOP3.LUT P0, RZ, R2, 0x1f, RZ, 0xc0, !PT ;  /* 0x0000001f02ff7812 */ /* 0x002fda000780c0ff */
[----:B--2---:R-:W-:Y:S05]  /*f500*/  @!P0 BRA `(.L_x_48) ;  /* 0x0000000000048947 */ /* 0x004fea0003800000 */
[----:B------:R-:W-:Y:S01]  /*f510*/  BPT.TRAP 0x1 ;  /* 0x000000040000795c */ /* 0x000fe20000300000 */
.L_x_48:
[----:B------:R-:W-:Y:S01]  /*f520*/  R2UR UR11, R17 ;  /* 0x00000000110b72ca */ /* 0x000fe200000e0000 */
[----:B------:R-:W-:Y:S01]  /*f530*/  ULDC.64 UR4, c[0x0][0x198] ;  /* 0x0000660000047ab9 */ /* 0x000fe20000000a00 */
[----:B-----5:R-:W-:Y:S01]  /*f540*/  R2UR UR13, R16 ;  /* 0x00000000100d72ca */ /* 0x020fe200000e0000 */
[----:B------:R-:W-:Y:S01]  /*f550*/  UIADD3 UR4, UP0, UR4, 0x370, URZ ;  /* 0x0000037004047890 */ /* 0x000fe2000ff1e03f */
[----:B------:R-:W-:Y:S01]  /*f560*/  PLOP3.LUT P0, PT, PT, PT, PT, 0x80, 0x0 ;  /* 0x000000000000781c */ /* 0x000fe20003f0f070 */
[----:B------:R-:W-:Y:S02]  /*f570*/  UIADD3 UR8, UR38, 0x1e400, URZ ;  /* 0x0001e40026087890 */ /* 0x000fe4000fffe03f */
[----:B------:R-:W-:Y:S01]  /*f580*/  UIADD3 UR9, UR38, 0x34830, URZ ;  /* 0x0003483026097890 */ /* 0x000fe2000fffe03f */
[----:B0-----:R-:W-:Y:S01]  /*f590*/  P2R R0, PR, RZ, 0x1 ;  /* 0x00000001ff007803 */ /* 0x001fe20000000000 */
[----:B------:R-:W-:Y:S02]  /*f5a0*/  UIADD3.X UR5, URZ, UR5, URZ, UP0, !UPT ;  /* 0x000000053f057290 */ /* 0x000fe400087fe43f */
[----:B------:R-:W-:-:S02]  /*f5b0*/  UIADD3 UR16, UR38, 0x23c00, URZ ;  /* 0x00023c0026107890 */ /* 0x000fc4000fffe03f */
[----:B------:R-:W-:Y:S01]  /*f5c0*/  UIMAD UR11, UR11, 0xb0, URZ ;  /* 0x000000b00b0b78a4 */ /* 0x000fe2000f8e023f */
[----:B------:R1:W-:Y:S01]  /*f5d0*/  STL [R1], R0 ;  /* 0x0000000001007387 */ /* 0x0003e20000100800 */
[----:B------:R-:W-:Y:S01]  /*f5e0*/  UMOV UR6, 0x0 ;  /* 0x0000000000067882 */ /* 0x000fe20000000000 */
[----:B------:R-:W-:Y:S01]  /*f5f0*/  UMOV UR7, 0x14f00000 ;  /* 0x14f0000000077882 */ /* 0x000fe20000000000 */
[----:B------:R-:W-:Y:S01]  /*f600*/  UMOV UR10, URZ ;  /* 0x0000003f000a7c82 */ /* 0x000fe20008000000 */
[----:B------:R-:W-:Y:S01]  /*f610*/  UMOV UR12, UR36 ;  /* 0x00000024000c7c82 */ /* 0x000fe20008000000 */
[----:B------:R-:W-:Y:S01]  /*f620*/  UMOV UR18, 0x40 ;  /* 0x0000004000127882 */ /* 0x000fe20000000000 */
[----:B------:R-:W-:Y:S01]  /*f630*/  UMOV UR20, UR36 ;  /* 0x0000002400147c82 */ /* 0x000fe20008000000 */
[----:B------:R-:W-:Y:S01]  /*f640*/  UMOV UR17, UR9 ;  /* 0x0000000900117c82 */ /* 0x000fe20008000000 */
[----:B------:R-:W-:Y:S01]  /*f650*/  UMOV UR21, UR13 ;  /* 0x0000000d00157c82 */ /* 0x000fe20008000000 */
[----:B------:R-:W-:Y:S01]  /*f660*/  UMOV UR19, UR11 ;  /* 0x0000000b00137c82 */ /* 0x000fe20008000000 */
[----:B------:R1:W-:Y:S01]  /*f670*/  UTMALDG.4D [UR8], [UR4], desc[UR6] ;  /* 0x00000608040075b4 */ /* 0x0003e20008019000 */
[----:B------:R1:W-:Y:S02]  /*f680*/  UTMALDG.4D [UR16], [UR4], desc[UR6] ;  /* 0x00000610040075b4 */ /* 0x0003e40008019000 */
[----:B-1----:R-:W-:Y:S01]  /*f690*/  NOP ;  /* 0x0000000000007918 */ /* 0x002fe20000000000 */
.L_x_44:
[----:B------:R-:W-:Y:S05]  /*f6a0*/  WARPSYNC.ALL ;  /* 0x0000000000007948 */ /* 0x000fea0003800000 */
[----:B------:R-:W-:Y:S01]  /*f6b0*/  UIADD3 UR4, UR38, 0x16400, URZ ;  /* 0x0001640026047890 */ /* 0x000fe2000fffe03f */
[----:B------:R-:W-:Y:S03]  /*f6c0*/  BAR.SYNC.DEFER_BLOCKING 0x8, 0x180 ;  /* 0x0206000000007b1d */ /* 0x000fe60000010000 */
        /* <DEDUP_REMOVED lines=9> */
[----:B------:R-:W1:Y:S01]  /*f760*/  LDC.64 R2, c[0x4][R2] ;  /* 0x0100000002027b82 */ /* 0x000e620000000a00 */
        /* <DEDUP_REMOVED lines=8> */
[----:B01----:R-:W-:Y:S05]  /*f7f0*/  CALL.ABS.NOINC R2 ;  /* 0x0000000002007343 */ /* 0x003fea0003c00000 */
.L_x_49:
[----:B------:R-:W1:Y:S01]  /*f800*/  LDC R6, c[0x0][0x448] ;  /* 0x00011200ff067b82 */ /* 0x000e620000000800 */
[----:B------:R-:W2:Y:S01]  /*f810*/  S2R R14, SR_TID.X ;  /* 0x00000000000e7919 */ /* 0x000ea20000002100 */
[----:B------:R-:W-:Y:S01]  /*f820*/  USHF.R.S32.HI UR6, URZ, 0x1f, UR36 ;  /* 0x0000001f3f067899 */ /* 0x000fe20008011424 */
[----:B------:R-:W-:Y:S01]  /*f830*/  ULDC.64 UR8, c[0x0][0x2d8] ;  /* 0x0000b60000087ab9 */ /* 0x000fe20000000a00 */
[----:B------:R-:W3:Y:S02]  /*f840*/  S2R R15, SR_CTAID.Z ;  /* 0x00000000000f7919 */ /* 0x000ee40000002700 */
[----:B------:R-:W-:Y:S02]  /*f850*/  UIMAD UR6, UR6, UR8, URZ ;  /* 0x00000008060672a4 */ /* 0x000fe4000f8e023f */
[----:B------:R-:W4:Y:S01]  /*f860*/  LDC.64 R2, c[0x0][0x2e0] ;  /* 0x0000b800ff027b82 */ /* 0x000f220000000a00 */
[----:B------:R-:W5:Y:S01]  /*f870*/  S2R R12, SR_CTAID.X ;  /* 0x00000000000c7919 */ /* 0x000f620000002500 */
[----:B------:R-:W-:-:S02]  /*f880*/  UIMAD.WIDE.U32 UR4, UR36, UR8, URZ ;  /* 0x00000008240472a5 */ /* 0x000fc4000f8e003f */
[----:B------:R-:W-:-:S04]  /*f890*/  UIMAD UR6, UR36, UR9, UR6 ;  /* 0x00000009240672a4 */ /* 0x000fc8000f8e0206 */
[----:B------:R-:W-:Y:S01]  /*f8a0*/  UIADD3 UR5, UR5, UR6, URZ ;  /* 0x0000000605057290 */ /* 0x000fe2000fffe03f */
[----:B-1----:R-:W-:Y:S02]  /*f8b0*/  ISETP.NE.AND P0, PT, R6, 0x1, PT ;  /* 0x000000010600780c */ /* 0x002fe40003f05270 */
[C---:B--2---:R-:W-:Y:S01]  /*f8c0*/  LOP3.LUT R13, R14.reuse, 0x7f, RZ, 0xc0, !PT ;  /* 0x0000007f0e0d7812 */ /* 0x044fe200078ec0ff */
[----:B------:R-:W-:-:S10]  /*f8d0*/  IMAD.SHL.U32 R11, R14, 0x10, RZ ;  /* 0x000000100e0b7824 */ /* 0x000fd400078e00ff */
[----:B------:R-:W1:Y:S01]  /*f8e0*/  @P0 LDC R9, c[0x0][0x44c] ;  /* 0x00011300ff090b82 */ /* 0x000e620000000800 */
[----:B------:R-:W-:Y:S02]  /*f8f0*/  SHF.R.U32.HI R8, RZ, 0x3, R13 ;  /* 0x00000003ff087819 */ /* 0x000fe4000001160d */
[----:B---3--:R-:W-:Y:S02]  /*f900*/  SHF.R.S32.HI R5, RZ, 0x1f, R15 ;  /* 0x0000001fff057819 */ /* 0x008fe4000001140f */
[----:B0-----:R-:W-:-:S03]  /*f910*/  LOP3.LUT R0, R8, 0x70, R11, 0xf8, !PT ;  /* 0x0000007008007812 */ /* 0x001fc600078ef80b */
[----:B------:R-:W0:Y:S01]  /*f920*/  @P0 LDC R7, c[0x0][0x450] ;  /* 0x00011400ff070b82 */ /* 0x000e220000000800 */
[-C--:B----4-:R-:W-:Y:S02]  /*f930*/  IMAD R4, R5, R2.reuse, RZ ;  /* 0x0000000205047224 */ /* 0x090fe400078e02ff */
[----:B-----5:R-:W-:Y:S02]  /*f940*/  IMAD R0, R12, 0x80, R0 ;  /* 0x000000800c007824 */ /* 0x020fe400078e0200 */
[C---:B------:R-:W-:Y:S02]  /*f950*/  IMAD R5, R15.reuse, R3, R4 ;  /* 0x000000030f057224 */ /* 0x040fe400078e0204 */
[----:B------:R-:W-:Y:S02]  /*f960*/  IMAD.MOV.U32 R4, RZ, RZ, R0 ;  /* 0x000000ffff047224 */ /* 0x000fe400078e0000 */
[----:B------:R-:W-:Y:S01]  /*f970*/  IMAD.WIDE.U32 R2, R15, R2, UR4 ;  /* 0x000000040f027e25 */ /* 0x000fe2000f8e0002 */
[----:B------:R-:W-:-:S03]  /*f980*/  ULDC.64 UR4, c[0x0][0x2d0] ;  /* 0x0000b40000047ab9 */ /* 0x000fc60000000a00 */
[----:B------:R-:W-:Y:S02]  /*f990*/  IMAD.IADD R3, R3, 0x1, R5 ;  /* 0x0000000103037824 */ /* 0x000fe400078e0205 */
[----:B-1----:R-:W-:-:S05]  /*f9a0*/  @P0 IMAD.HI.U32 R10, R0, R9, RZ ;  /* 0x00000009000a0227 */ /* 0x002fca00078e00ff */
[----:B0-----:R-:W-:-:S04]  /*f9b0*/  @P0 SHF.R.U32.HI R4, RZ, R7, R10 ;  /* 0x00000007ff040219 */ /* 0x001fc8000001160a */
[----:B------:R-:W-:Y:S01]  /*f9c0*/  SHF.R.S32.HI R5, RZ, 0x1f, R4 ;  /* 0x0000001fff057819 */ /* 0x000fe20000011404 */
[C---:B------:R-:W-:Y:S01]  /*f9d0*/  IMAD.WIDE.U32 R2, R4.reuse, UR4, R2 ;  /* 0x0000000404027c25 */ /* 0x040fe2000f8e0002 */
[----:B------:R-:W-:-:S03]  /*f9e0*/  IADD3 R7, -R4, RZ, RZ ;  /* 0x000000ff04077210 */ /* 0x000fc60007ffe1ff */
[----:B------:R-:W-:Y:S02]  /*f9f0*/  IMAD R5, R5, UR4, RZ ;  /* 0x0000000405057c24 */ /* 0x000fe4000f8e02ff */
[----:B------:R-:W-:Y:S02]  /*fa00*/  IMAD R0, R6, R7, R0 ;  /* 0x0000000706007224 */ /* 0x000fe400078e0200 */
[----:B------:R-:W-:Y:S01]  /*fa10*/  IMAD R5, R4, UR5, R5 ;  /* 0x0000000504057c24 */ /* 0x000fe2000f8e0205 */
[----:B------:R-:W-:Y:S02]  /*fa20*/  ULDC.64 UR4, c[0x0][0x2c8] ;  /* 0x0000b20000047ab9 */ /* 0x000fe40000000a00 */
[----:B------:R-:W-:Y:S01]  /*fa30*/  SHF.R.S32.HI R4, RZ, 0x1f, R0 ;  /* 0x0000001fff047819 */ /* 0x000fe20000011400 */
[----:B------:R-:W-:-:S04]  /*fa40*/  IMAD.IADD R3, R3, 0x1, R5 ;  /* 0x0000000103037824 */ /* 0x000fc800078e0205 */
[----:B------:R-:W-:Y:S02]  /*fa50*/  IMAD R5, R4, UR4, RZ ;  /* 0x0000000404057c24 */ /* 0x000fe4000f8e02ff */
[----:B------:R-:W-:-:S04]  /*fa60*/  IMAD.WIDE.U32 R2, R0, UR4, R2 ;  /* 0x0000000400027c25 */ /* 0x000fc8000f8e0002 */
[----:B------:R-:W-:Y:S01]  /*fa70*/  IMAD R5, R0, UR5, R5 ;  /* 0x0000000500057c24 */ /* 0x000fe2000f8e0205 */
[----:B------:R-:W-:Y:S02]  /*fa80*/  ULDC.64 UR4, c[0x0][0x280] ;  /* 0x0000a00000047ab9 */ /* 0x000fe40000000a00 */
[----:B------:R-:W-:Y:S01]  /*fa90*/  LEA R0, P0, R2, UR4, 0x1 ;  /* 0x0000000402007c11 */ /* 0x000fe2000f8008ff */
[----:B------:R-:W-:Y:S01]  /*faa0*/  IMAD.IADD R7, R3, 0x1, R5 ;  /* 0x0000000103077824 */ /* 0x000fe200078e0205 */
[----:B------:R-:W-:-:S04]  /*fab0*/  ULDC UR4, c[0x0][0x2b8] ;  /* 0x0000ae0000047ab9 */ /* 0x000fc80000000800 */
[----:B------:R-:W-:Y:S01]  /*fac0*/  LEA.HI.X R7, R2, UR5, R7, 0x1, P0 ;  /* 0x0000000502077c11 */ /* 0x000fe200080f0c07 */
[----:B------:R-:W-:-:S05]  /*fad0*/  IMAD.SHL.U32 R2, R14, 0x8, RZ ;  /* 0x000000080e027824 */ /* 0x000fca00078e00ff */
[C---:B------:R-:W-:Y:S02]  /*fae0*/  LOP3.LUT R3, R2.reuse, 0x1c0, RZ, 0xc0, !PT ;  /* 0x000001c002037812 */ /* 0x040fe400078ec0ff */
[----:B------:R-:W-:Y:S02]  /*faf0*/  LOP3.LUT R10, R2, 0x38, RZ, 0xc0, !PT ;  /* 0x00000038020a7812 */ /* 0x000fe400078ec0ff */
[----:B------:R-:W-:Y:S02]  /*fb00*/  LOP3.LUT R3, R3, 0x38, R2, 0xf8, !PT ;  /* 0x0000003803037812 */ /* 0x000fe400078ef802 */
[C---:B------:R-:W-:Y:S02]  /*fb10*/  LOP3.LUT R2, R10.reuse, 0x40, RZ, 0xfc, !PT ;  /* 0x000000400a027812 */ /* 0x040fe400078efcff */
[----:B------:R-:W-:Y:S02]  /*fb20*/  ISETP.GE.AND P1, PT, R10, UR4, PT ;  /* 0x000000040a007c0c */ /* 0x000fe4000bf26270 */
[----:B------:R-:W-:Y:S01]  /*fb30*/  ISETP.GE.AND P0, PT, R2, UR4, PT ;  /* 0x0000000402007c0c */ /* 0x000fe2000bf06270 */
[----:B------:R-:W-:Y:S01]  /*fb40*/  UMOV UR4, 0xffffffff ;  /* 0xffffffff00047882 */ /* 0x000fe20000000000 */
[----:B------:R-:W-:-:S02]  /*fb50*/  LOP3.LUT R3, R3, 0x38, R14, 0x78, !PT ;  /* 0x0000003803037812 */ /* 0x000fc400078e780e */
[----:B------:R-:W-:-:S04]  /*fb60*/  SHF.L.U32 R2, R13, 0x3, RZ ;  /* 0x000000030d027819 */ /* 0x000fc800000006ff */
[----:B------:R-:W-:Y:S01]  /*fb70*/  LOP3.LUT R9, R3, 0x200, R2, 0xf8, !PT ;  /* 0x0000020003097812 */ /* 0x000fe200078ef802 */
[----:B------:R-:W-:Y:S06]  /*fb80*/  BRA.DIV UR4, `(.L_x_50) ;  /* 0x0000002a04a47947 */ /* 0x000fec000b800000 */
[----:B------:R-:W0:Y:S01]  /*fb90*/  S2R R3, SR_CTAID.X ;  /* 0x0000000000037919 */ /* 0x000e220000002500 */
[----:B------:R-:W-:Y:S01]  /*fba0*/  ULDC UR4, c[0x0][0x288] ;  /* 0x0000a20000047ab9 */ /* 0x000fe20000000800 */
[----:B------:R-:W-:Y:S01]  /*fbb0*/  ULDC.64 UR6, c[0x0][0x208] ;  /* 0x0000820000067ab9 */ /* 0x000fe20000000a00 */
[----:B------:R-:W-:Y:S01]  /*fbc0*/  IMAD R6, R6, UR4, RZ ;  /* 0x0000000406067c24 */ /* 0x000fe2000f8e02ff */
[----:B------:R-:W1:Y:S04]  /*fbd0*/  SHFL.IDX PT, R2, R7, RZ, 0x181f ;  /* 0x00181fff07027589 */ /* 0x000e6800000e0000 */
[----:B------:R-:W2:Y:S04]  /*fbe0*/  SHFL.IDX PT, R14, R0, RZ, 0x181f ;  /* 0x00181fff000e7589 */ /* 0x000ea800000e0000 */
[----:B------:R-:W3:Y:S01]  /*fbf0*/  SHFL.IDX PT, R4, R7, 0x1, 0x181f ;  /* 0x00381f0007047f89 */ /* 0x000ee200000e0000 */
[----:B0-----:R-:W-:-:S02]  /*fc00*/  IMAD R8, R3, 0x80, R8 ;  /* 0x0000008003087824 */ /* 0x001fc400078e0208 */
[----:B-1----:R-:W-:Y:S02]  /*fc10*/  IMAD.MOV.U32 R3, RZ, RZ, R2 ;  /* 0x000000ffff037224 */ /* 0x002fe400078e0002 */
[----:B--2---:R-:W-:Y:S01]  /*fc20*/  IMAD.MOV.U32 R2, RZ, RZ, R14 ;  /* 0x000000ffff027224 */ /* 0x004fe200078e000e */
[C---:B------:R-:W-:Y:S01]  /*fc30*/  ISETP.GE.AND P2, PT, R8.reuse, R6, PT ;  /* 0x000000060800720c */ /* 0x040fe20003f46270 */
[----:B------:R-:W0:Y:S01]  /*fc40*/  SHFL.IDX PT, R14, R0, 0x1, 0x181f ;  /* 0x00381f00000e7f89 */ /* 0x000e2200000e0000 */
[----:B------:R-:W-:-:S11]  /*fc50*/  IADD3 R5, R8, 0x10, RZ ;  /* 0x0000001008057810 */ /* 0x000fd60007ffe0ff */
[----:B------:R-:W-:Y:S01]  /*fc60*/  @!P2 IMAD.WIDE.U32 R2, R10, 0x2, R2 ;  /* 0x000000020a02a825 */ /* 0x000fe200078e0002 */
[----:B------:R-:W-:-:S05]  /*fc70*/  @!P2 LEA R21, R9, UR38, 0x1 ;  /* 0x000000260915ac11 */ /* 0x000fca000f8e08ff */
[----:B------:R-:W-:Y:S04]  /*fc80*/  @!P2 LDGSTS.E.BYPASS.LTC128B.128 [R21+0x16400], desc[UR6][R2.64], !P1 ;  /* 0x164000000215afae */ /* 0x000fe8000c901d46 */
[----:B------:R1:W-:Y:S01]  /*fc90*/  @!P2 LDGSTS.E.BYPASS.LTC128B.128 [R21+0x1a400], desc[UR6][R2.64+0x80], !P0 ;  /* 0x1a4000800215afae */ /* 0x0003e2000c101d46 */
[----:B------:R-:W-:Y:S01]  /*fca0*/  ISETP.GE.AND P2, PT, R5, R6, PT ;  /* 0x000000060500720c */ /* 0x000fe20003f46270 */
[----:B---3--:R-:W-:Y:S02]  /*fcb0*/  IMAD.MOV.U32 R5, RZ, RZ, R4 ;  /* 0x000000ffff057224 */ /* 0x008fe400078e0004 */
[----:B0-----:R-:W-:Y:S02]  /*fcc0*/  IMAD.MOV.U32 R4, RZ, RZ, R14 ;  /* 0x000000ffff047224 */ /* 0x001fe400078e000e */
[----:B------:R-:W-:Y:S04]  /*fcd0*/  SHFL.IDX PT, R14, R0, 0x2, 0x181f ;  /* 0x00581f00000e7f89 */ /* 0x000fe800000e0000 */
[----:B-1----:R-:W0:Y:S01]  /*fce0*/  SHFL.IDX PT, R2, R7, 0x2, 0x181f ;  /* 0x00581f0007027f89 */ /* 0x002e2200000e0000 */
[----:B------:R-:W-:-:S03]  /*fcf0*/  VIADD R3, R8, 0x20 ;  /* 0x0000002008037836 */ /* 0x000fc60000000000 */
[----:B------:R-:W-:Y:S01]  /*fd00*/  @!P2 LEA R20, R9, UR38, 0x1 ;  /* 0x000000260914ac11 */ /* 0x000fe2000f8e08ff */
[----:B------:R-:W-:-:S05]  /*fd10*/  @!P2 IMAD.WIDE.U32 R4, R10, 0x2, R4 ;  /* 0x000000020a04a825 */ /* 0x000fca00078e0004 */
[----:B------:R-:W-:Y:S04]  /*fd20*/  @!P2 LDGSTS.E.BYPASS.LTC128B.128 [R20+0x16c00], desc[UR6][R4.64], !P1 ;  /* 0x16c000000414afae */ /* 0x000fe8000c901d46 */
[----:B------:R1:W-:Y:S01]  /*fd30*/  @!P2 LDGSTS.E.BYPASS.LTC128B.128 [R20+0x1ac00], desc[UR6][R4.64+0x80], !P0 ;  /* 0x1ac000800414afae */ /* 0x0003e2000c101d46 */
[----:B------:R-:W-:Y:S02]  /*fd40*/  ISETP.GE.AND P2, PT, R3, R6, PT ;  /* 0x000000060300720c */ /* 0x000fe40003f46270 */
[----:B0-----:R-:W-:Y:S01]  /*fd50*/  MOV R3, R2 ;  /* 0x0000000200037202 */ /* 0x001fe20000000f00 */
[----:B------:R-:W-:Y:S01]  /*fd60*/  IMAD.MOV.U32 R2, RZ, RZ, R14 ;  /* 0x000000ffff027224 */ /* 0x000fe200078e000e */
[----:B-1----:R-:W0:Y:S09]  /*fd70*/  SHFL.IDX PT, R4, R7, 0x3, 0x181f ;  /* 0x00781f0007047f89 */ /* 0x002e3200000e0000 */
[----:B------:R-:W-:Y:S01]  /*fd80*/  @!P2 LEA R21, R9, UR38, 0x1 ;  /* 0x000000260915ac11 */ /* 0x000fe2000f8e08ff */
[----:B------:R-:W-:Y:S01]  /*fd90*/  VIADD R5, R8, 0x30 ;  /* 0x0000003008057836 */ /* 0x000fe20000000000 */
[----:B------:R-:W1:Y:S01]  /*fda0*/  SHFL.IDX PT, R14, R0, 0x3, 0x181f ;  /* 0x00781f00000e7f89 */ /* 0x000e6200000e0000 */
[----:B------:R-:W-:-:S05]  /*fdb0*/  @!P2 IMAD.WIDE.U32 R2, R10, 0x2, R2 ;  /* 0x000000020a02a825 */ /* 0x000fca00078e0002 */
[----:B------:R-:W-:Y:S04]  /*fdc0*/  @!P2 LDGSTS.E.BYPASS.LTC128B.128 [R21+0x17400], desc[UR6][R2.64], !P1 ;  /* 0x174000000215afae */ /* 0x000fe8000c901d46 */
[----:B------:R2:W-:Y:S01]  /*fdd0*/  @!P2 LDGSTS.E.BYPASS.LTC128B.128 [R21+0x1b400], desc[UR6][R2.64+0x80], !P0 ;  /* 0x1b4000800215afae */ /* 0x0005e2000c101d46 */
[----:B------:R-:W-:Y:S01]  /*fde0*/  ISETP.GE.AND P2, PT, R5, R6, PT ;  /* 0x000000060500720c */ /* 0x000fe20003f46270 */
[----:B0-----:R-:W-:Y:S02]  /*fdf0*/  IMAD.MOV.U32 R5, RZ, RZ, R4 ;  /* 0x000000ffff057224 */ /* 0x001fe400078e0004 */
[----:B--2---:R-:W0:Y:S01]  /*fe00*/  SHFL.IDX PT, R2, R7, 0x4, 0x181f ;  /* 0x00981f0007027f89 */ /* 0x004e2200000e0000 */
[----:B------:R-:W-:Y:S01]  /*fe10*/  VIADD R3, R8, 0x40 ;  /* 0x0000004008037836 */ /* 0x000fe20000000000 */
[----:B-1----:R-:W-:-:S02]  /*fe20*/  MOV R4, R14 ;  /* 0x0000000e00047202 */ /* 0x002fc40000000f00 */
[----:B------:R-:W1:Y:S06]  /*fe30*/  SHFL.IDX PT, R14, R0, 0x4, 0x181f ;  /* 0x00981f00000e7f89 */ /* 0x000e6c00000e0000 */
[----:B------:R-:W-:Y:S01]  /*fe40*/  @!P2 LEA R20, R9, UR38, 0x1 ;  /* 0x000000260914ac11 */ /* 0x000fe2000f8e08ff */
[----:B------:R-:W-:-:S05]  /*fe50*/  @!P2 IMAD.WIDE.U32 R4, R10, 0x2, R4 ;  /* 0x000000020a04a825 */ /* 0x000fca00078e0004 */
[----:B------:R-:W-:Y:S04]  /*fe60*/  @!P2 LDGSTS.E.BYPASS.LTC128B.128 [R20+0x17c00], desc[UR6][R4.64], !P1 ;  /* 0x17c000000414afae */ /* 0x000fe8000c901d46 */
[----:B------:R2:W-:Y:S01]  /*fe70*/  @!P2 LDGSTS.E.BYPASS.LTC128B.128 [R20+0x1bc00], desc[UR6][R4.64+0x80], !P0 ;  /* 0x1bc000800414afae */ /* 0x0005e2000c101d46 */
[----:B------:R-:W-:Y:S01]  /*fe80*/  ISETP.GE.AND P2, PT, R3, R6, PT ;  /* 0x000000060300720c */ /* 0x000fe20003f46270 */
[----:B0-----:R-:W-:Y:S02]  /*fe90*/  IMAD.MOV.U32 R3, RZ, RZ, R2 ;  /* 0x000000ffff037224 */ /* 0x001fe400078e0002 */
[----:B-1----:R-:W-:Y:S01]  /*fea0*/  IMAD.MOV.U32 R2, RZ, RZ, R14 ;  /* 0x000000ffff027224 */ /* 0x002fe200078e000e */
[----:B--2---:R-:W0:Y:S09]  /*feb0*/  SHFL.IDX PT, R4, R7, 0x5, 0x181f ;  /* 0x00b81f0007047f89 */ /* 0x004e3200000e0000 */
[----:B------:R-:W-:Y:S01]  /*fec0*/  @!P2 LEA R21, R9, UR38, 0x1 ;  /* 0x000000260915ac11 */ /* 0x000fe2000f8e08ff */
[----:B------:R-:W-:Y:S01]  /*fed0*/  @!P2 IMAD.WIDE.U32 R2, R10, 0x2, R2 ;  /* 0x000000020a02a825 */ /* 0x000fe200078e0002 */
[----:B------:R-:W1:Y:S01]  /*fee0*/  SHFL.IDX PT, R14, R0, 0x5, 0x181f ;  /* 0x00b81f00000e7f89 */ /* 0x000e6200000e0000 */
[----:B------:R-:W-:-:S03]  /*fef0*/  IADD3 R5, R8, 0x50, RZ ;  /* 0x0000005008057810 */ /* 0x000fc60007ffe0ff */
[----:B------:R-:W-:Y:S04]  /*ff00*/  @!P2 LDGSTS.E.BYPASS.LTC128B.128 [R21+0x18400], desc[UR6][R2.64], !P1 ;  /* 0x184000000215afae */ /* 0x000fe8000c901d46 */
[----:B------:R2:W-:Y:S01]  /*ff10*/  @!P2 LDGSTS.E.BYPASS.LTC128B.128 [R21+0x1c400], desc[UR6][R2.64+0x80], !P0 ;  /* 0x1c4000800215afae */ /* 0x0005e2000c101d46 */
[----:B------:R-:W-:Y:S01]  /*ff20*/  ISETP.GE.AND P2, PT, R5, R6, PT ;  /* 0x000000060500720c */ /* 0x000fe20003f46270 */
[----:B0-----:R-:W-:Y:S02]  /*ff30*/  IMAD.MOV.U32 R5, RZ, RZ, R4 ;  /* 0x000000ffff057224 */ /* 0x001fe400078e0004 */
[----:B--2---:R-:W0:Y:S10]  /*ff40*/  SHFL.IDX PT, R2, R7, 0x6, 0x181f ;  /* 0x00d81f0007027f89 */ /* 0x004e3400000e0000 */
[----:B------:R-:W-:Y:S01]  /*ff50*/  @!P2 LEA R20, R9, UR38, 0x1 ;  /* 0x000000260914ac11 */ /* 0x000fe2000f8e08ff */
[----:B------:R-:W-:-:S02]  /*ff60*/  VIADD R3, R8, 0x60 ;  /* 0x0000006008037836 */ /* 0x000fc40000000000 */
[----:B-1----:R-:W-:Y:S02]  /*ff70*/  IMAD.MOV.U32 R4, RZ, RZ, R14 ;  /* 0x000000ffff047224 */ /* 0x002fe400078e000e */
[----:B------:R-:W1:Y:S02]  /*ff80*/  SHFL.IDX PT, R14, R0, 0x6, 0x181f ;  /* 0x00d81f00000e7f89 */ /* 0x000e6400000e0000 */
[----:B------:R-:W-:-:S05]  /*ff90*/  @!P2 IMAD.WIDE.U32 R4, R10, 0x2, R4 ;  /* 0x000000020a04a825 */ /* 0x000fca00078e0004 */
[----:B------:R-:W-:Y:S04]  /*ffa0*/  @!P2 LDGSTS.E.BYPASS.LTC128B.128 [R20+0x18c00], desc[UR6][R4.64], !P1 ;  /* 0x18c000000414afae */ /* 0x000fe8000c901d46 */
[----:B------:R-:W-:Y:S01]  /*ffb0*/  @!P2 LDGSTS.E.BYPASS.LTC128B.128 [R20+0x1cc00], desc[UR6][R4.64+0x80], !P0 ;  /* 0x1cc000800414afae */ /* 0x000fe2000c101d46 */
[----:B------:R-:W-:Y:S02]  /*ffc0*/  ISETP.GE.AND P2, PT, R3, R6, PT ;  /* 0x000000060300720c */ /* 0x000fe40003f46270 */
[----:B0-----:R-:W-:Y:S01]  /*ffd0*/  MOV R3, R2 ;  /* 0x0000000200037202 */ /* 0x001fe20000000f00 */
[----:B-1----:R-:W-:-:S10]  /*ffe0*/  IMAD.MOV.U32 R2, RZ, RZ, R14 ;  /* 0x000000ffff027224 */ /* 0x002fd400078e000e */
[----:B------:R-:W-:Y:S01]  /*fff0*/  @!P2 LEA R21, R9, UR38, 0x1 ;  /* 0x000000260915ac11 */ /* 0x000fe2000f8e08ff */
[----:B------:R0:W1:Y:S01]  /*10000*/  SHFL.IDX PT, R14, R0, 0x7, 0x181f ;  /* 0x00f81f00000e7f89 */ /* 0x00006200000e0000 */
[----:B------:R-:W-:-:S05]  /*10010*/  @!P2 IMAD.WIDE.U32 R2, R10, 0x2, R2 ;  /* 0x000000020a02a825 */ /* 0x000fca00078e0002 */
[----:B------:R-:W-:Y:S04]  /*10020*/  @!P2 LDGSTS.E.BYPASS.LTC128B.128 [R21+0x19400], desc[UR6][R2.64], !P1 ;  /* 0x194000000215afae */ /* 0x000fe8000c901d46 */
[----:B------:R2:W-:Y:S04]  /*10030*/  @!P2 LDGSTS.E.BYPASS.LTC128B.128 [R21+0x1d400], desc[UR6][R2.64+0x80], !P0 ;  /* 0x1d4000800215afae */ /* 0x0005e8000c101d46 */
[----:B--2---:R0:W2:Y:S02]  /*10040*/  SHFL.IDX PT, R2, R7, 0x7, 0x181f ;  /* 0x00f81f0007027f89 */ /* 0x0040a400000e0000 */
.L_x_141:
[----:B------:R-:W-:Y:S01]  /*10050*/  VIADD R3, R8, 0x70 ;  /* 0x0000007008037836 */ /* 0x000fe20000000000 */
[----:B------:R-:W-:Y:S04]  /*10060*/  BSSY B0, `(.L_x_51) ;  /* 0x000000d000007945 */ /* 0x000fe80003800000 */
[----:B------:R-:W-:Y:S01]  /*10070*/  ISETP.GE.AND P2, PT, R3, R6, PT ;  /* 0x000000060300720c */ /* 0x000fe20003f46270 */
[----:B--2---:R-:W-:Y:S01]  /*10080*/  IMAD.MOV.U32 R3, RZ, RZ, R2 ;  /* 0x000000ffff037224 */ /* 0x004fe200078e0002 */
[----:B-1----:R-:W-:-:S11]  /*10090*/  MOV R2, R14 ;  /* 0x0000000e00027202 */ /* 0x002fd60000000f00 */
[----:B------:R-:W-:Y:S05]  /*100a0*/  @P2 BRA `(.L_x_52) ;  /* 0x0000000000202947 */ /* 0x000fea0003800000 */
[----:B------:R-:W-:Y:S01]  /*100b0*/  IMAD.WIDE.U32 R2, R10, 0x2, R2 ;  /* 0x000000020a027825 */ /* 0x000fe200078e0002 */
[----:B------:R-:W-:Y:S01]  /*100c0*/  LEA R9, R9, UR38, 0x1 ;  /* 0x0000002609097c11 */ /* 0x000fe2000f8e08ff */
[----:B------:R-:W-:-:S04]  /*100d0*/  ULDC.64 UR4, c[0x0][0x208] ;  /* 0x0000820000047ab9 */ /* 0x000fc80000000a00 */
[----:B------:R-:W-:Y:S01]  /*100e0*/  @!PT LDS RZ, [RZ] ;  /* 0x00000000fffff984 */ /* 0x000fe20000000800 */
[----:B------:R-:W-:Y:S01]  /*100f0*/  @!PT LDS RZ, [RZ] ;  /* 0x00000000fffff984 */ /* 0x000fe20000000800 */
[----:B------:R-:W-:Y:S01]  /*10100*/  @!PT LDS RZ, [RZ] ;  /* 0x00000000fffff984 */ /* 0x000fe20000000800 */
[----:B------:R1:W-:Y:S04]  /*10110*/  LDGSTS.E.BYPASS.LTC128B.128 [R9+0x19c00], desc[UR4][R2.64], !P1 ;  /* 0x19c0000002097fae */ /* 0x0003e8000c901d44 */
[----:B------:R1:W-:Y:S02]  /*10120*/  LDGSTS.E.BYPASS.LTC128B.128 [R9+0x1dc00], desc[UR4][R2.64+0x80], !P0 ;  /* 0x1dc0008002097fae */ /* 0x0003e4000c101d44 */
.L_x_52:
[----:B------:R-:W-:Y:S05]  /*10130*/  BSYNC B0 ;  /* 0x0000000000007941 */ /* 0x000fea0003800000 */
.L_x_51:
[----:B------:R-:W-:Y:S01]  /*10140*/  NOP ;  /* 0x0000000000007918 */ /* 0x000fe20000000000 */
[----:B------:R-:W-:Y:S01]  /*10150*/  SYNCS.ARRIVE.TRANS64.RED.A0T1 RZ, [UR38+0x34800], RZ ;  /* 0x034800ffffff79a7 */ /* 0x000fe20008200426 */
[----:B-1----:R-:W-:Y:S01]  /*10160*/  IMAD.MOV.U32 R2, RZ, RZ, 0x1 ;  /* 0x00000001ff027424 */ /* 0x002fe200078e00ff */
[----:B------:R-:W-:Y:S04]  /*10170*/  ARRIVES.LDGSTSBAR.64.TRANSCNT [UR38+0x34800] ;  /* 0x03480000ff0079b0 */ /* 0x000fe80008000aa6 */
[----:B------:R-:W-:Y:S01]  /*10180*/  SHF.L.U32 R2, R2, 0x1f, RZ ;  /* 0x0000001f02027819 */ /* 0x000fe200000006ff */
[----:B------:R-:W-:Y:S01]  /*10190*/  NOP ;  /* 0x0000000000007918 */ /* 0x000fe20000000000 */
[----:B------:R-:W0:Y:S01]  /*101a0*/  LDL.LU R3, [R1+0x8] ;  /* 0x0000080001037983 */ /* 0x000e220000300800 */
[----:B------:R-:W-:Y:S01]  /*101b0*/  SYNCS.ARRIVE.TRANS64.A1T0 RZ, [UR38+0x34800], RZ ;  /* 0x034800ffffff79a7 */ /* 0x000fe20008100026 */
[----:B------:R-:W1:Y:S01]  /*101c0*/  SYNCS.PHASECHK.TRANS64.TRYWAIT P0, [UR38+0x34820], R2 ;  /* 0x03482002ff0075a7 */ /* 0x000e620008000166 */
[----:B0-----:R-:W-:-:S05]  /*101d0*/  VIADD R0, R3, 0xfffffffe ;  /* 0xfffffffe03007836 */ /* 0x001fca0000000000 */
[----:B------:R-:W-:Y:S01]  /*101e0*/  ISETP.GE.AND P1, PT, R0, UR39, PT ;  /* 0x0000002700007c0c */ /* 0x000fe2000bf26270 */
[----:B-1----:R-:W-:-:S12]  /*101f0*/  @!P0 BRA `(.L_x_53) ;  /* 0x0000002c00ac8947 */ /* 0x002fd80003800000 */
.L_x_142:
[----:B------:R-:W-:Y:S01]  /*10200*/  IMAD.MOV.U32 R9, RZ, RZ, 0x1 ;  /* 0x00000001ff097424 */ /* 0x000fe200078e00ff */
[----:B------:R-:W-:Y:S01]  /*10210*/  MOV R8, RZ ;  /* 0x000000ff00087202 */ /* 0x000fe20000000f00 */
[----:B------:R-:W-:Y:S06]  /*10220*/  @!P1 BRA `(.L_x_54) ;  /* 0x0000001800609947 */ /* 0x000fec0003800000 */
[----:B------:R-:W-:Y:S01]  /*10230*/  UIADD3 UR4, UR42, 0x1, URZ ;  /* 0x000000012a047890 */ /* 0x000fe2000fffe03f */
[----:B0-----:R-:W-:Y:S01]  /*10240*/  LOP3.LUT R2, RZ, UR39, RZ, 0x33, !PT ;  /* 0x00000027ff027c12 */ /* 0x001fe2000f8e33ff */
[----:B------:R-:W0:Y:S01]  /*10250*/  S2R R4, SR_TID.X ;  /* 0x0000000000047919 */ /* 0x000e220000002100 */
[----:B------:R-:W-:Y:S01]  /*10260*/  IMAD.MOV.U32 R9, RZ, RZ, 0x1 ;  /* 0x00000001ff097424 */ /* 0x000fe200078e00ff */
[----:B------:R-:W-:-:S04]  /*10270*/  UIMAD UR4, UR4, UR41, URZ ;  /* 0x00000029040472a4 */ /* 0x000fc8000f8e023f */
[----:B------:R-:W-:-:S04]  /*10280*/  UISETP.LT.AND UP0, UPT, UR40, UR4, UPT ;  /* 0x000000042800728c */ /* 0x000fc8000bf01270 */
[----:B------:R-:W-:-:S06]  /*10290*/  USEL UR4, UR40, UR4, UP0 ;  /* 0x0000000428047287 */ /* 0x000fcc0008000000 */
[----:B------:R-:W-:-:S05]  /*102a0*/  IMAD R3, RZ, RZ, -UR4 ;  /* 0x80000004ff037e24 */ /* 0x000fca000f8e02ff */
[----:B------:R-:W-:-:S04]  /*102b0*/  VIADDMNMX R2, R3, 0x1, R2, !PT ;  /* 0x0000000103027846 */ /* 0x000fc80007800102 */
[----:B------:R-:W-:Y:S02]  /*102c0*/  R2UR UR5, R2 ;  /* 0x00000000020572ca */ /* 0x000fe400000e0000 */
[----:B------:R-:W-:Y:S02]  /*102d0*/  LOP3.LUT R2, RZ, UR4, RZ, 0x33, !PT ;  /* 0x00000004ff027c12 */ /* 0x000fe4000f8e33ff */
[----:B0-----:R-:W-:Y:S02]  /*102e0*/  LOP3.LUT R10, R4, 0x1f, RZ, 0xc0, !PT ;  /* 0x0000001f040a7812 */ /* 0x001fe400078ec0ff */
[----:B------:R-:W-:-:S07]  /*102f0*/  MOV R4, R16 ;  /* 0x0000001000047202 */ /* 0x000fce0000000f00 */
[----:B------:R-:W-:Y:S02]  /*10300*/  UIADD3 UR6, UR5, -0x2, URZ ;  /* 0xfffffffe05067890 */ /* 0x000fe4000fffe03f */
[----:B------:R-:W-:-:S04]  /*10310*/  UIADD3 UR5, UR4, UR5, URZ ;  /* 0x0000000504057290 */ /* 0x000fc8000fffe03f */
[----:B------:R-:W-:Y:S02]  /*10320*/  ISETP.NE.AND P0, PT, R2, UR6, PT ;  /* 0x0000000602007c0c */ /* 0x000fe4000bf05270 */
[----:B------:R-:W-:-:S05]  /*10330*/  IMAD.U32 R12, RZ, RZ, UR5 ;  /* 0x00000005ff0c7e24 */ /* 0x000fca000f8e00ff */
[----:B------:R-:W-:-:S06]  /*10340*/  LOP3.LUT R12, R12, 0x1, RZ, 0xc0, !PT ;  /* 0x000000010c0c7812 */ /* 0x000fcc00078ec0ff */
[----:B------:R-:W-:Y:S05]  /*10350*/  @!P0 BRA `(.L_x_55) ;  /* 0x0000001000188947 */ /* 0x000fea0003800000 */
[----:B------:R-:W-:Y:S01]  /*10360*/  R2UR UR4, R12 ;  /* 0x000000000c0472ca */ /* 0x000fe200000e0000 */
[----:B------:R-:W-:Y:S01]  /*10370*/  BSSY B0, `(.L_x_55) ;  /* 0x0000104000007945 */ /* 0x000fe20003800000 */
[----:B------:R-:W-:Y:S02]  /*10380*/  IMAD.MOV.U32 R6, RZ, RZ, 0x1 ;  /* 0x00000001ff067424 */ /* 0x000fe400078e00ff */
[----:B------:R-:W-:-:S09]  /*10390*/  IMAD.MOV.U32 R4, RZ, RZ, R16 ;  /* 0x000000ffff047224 */ /* 0x000fd200078e0010 */
[----:B------:R-:W-:-:S06]  /*103a0*/  UIADD3 UR4, UR5, -UR4, URZ ;  /* 0x8000000405047290 */ /* 0x000fcc000fffe03f */
[----:B------:R-:W-:-:S07]  /*103b0*/  IMAD.U32 R7, RZ, RZ, UR4 ;  /* 0x00000004ff077e24 */ /* 0x000fce000f8e00ff */
.L_x_86:
[----:B------:R-:W2:Y:S01]  /*103c0*/  LDL R2, [R1] ;  /* 0x0000000001027983 */ /* 0x000ea20000100800 */
[----:B------:R-:W-:Y:S01]  /*103d0*/  IADD3 R7, R7, -0x2, RZ ;  /* 0xfffffffe07077810 */ /* 0x000fe20007ffe0ff */
[----:B------:R-:W-:Y:S03]  /*103e0*/  BSSY B1, `(.L_x_56) ;  /* 0x000007b000017945 */ /* 0x000fe60003800000 */
[----:B------:R-:W-:Y:S02]  /*103f0*/  ISETP.NE.AND P1, PT, R7, RZ, PT ;  /* 0x000000ff0700720c */ /* 0x000fe40003f25270 */
[----:B--2---:R-:W-:-:S13]  /*10400*/  ISETP.NE.AND P0, PT, R2, RZ, PT ;  /* 0x000000ff0200720c */ /* 0x004fda0003f05270 */
[----:B------:R-:W-:Y:S05]  /*10410*/  @!P0 BRA `(.L_x_57) ;  /* 0x0000000400dc8947 */ /* 0x000fea0003800000 */
[----:B------:R-:W2:Y:S01]  /*10420*/  LDL R2, [R1+0x4] ;  /* 0x0000040001027983 */ /* 0x000ea20000100800 */
[----:B------:R-:W-:Y:S01]  /*10430*/  IMAD.MOV.U32 R9, RZ, RZ, R0 ;  /* 0x000000ffff097224 */ /* 0x000fe200078e0000 */
[----:B--2---:R-:W-:-:S13]  /*10440*/  ISETP.NE.AND P0, PT, R2, RZ, PT ;  /* 0x000000ff0200720c */ /* 0x004fda0003f05270 */
[----:B------:R-:W-:Y:S05]  /*10450*/  @!P0 BRA `(.L_x_58) ;  /* 0x00000000004c8947 */ /* 0x000fea0003800000 */
[----:B------:R-:W0:Y:S01]  /*10460*/  LDC R9, c[0x0][0x43c] ;  /* 0x00010f00ff097b82 */ /* 0x000e220000000800 */
[----:B------:R-:W-:Y:S01]  /*10470*/  ULDC.64 UR4, c[0x0][0x428] ;  /* 0x00010a0000047ab9 */ /* 0x000fe20000000a00 */
[----:B------:R-:W-:Y:S01]  /*10480*/  ULDC.64 UR6, c[0x0][0x208] ;  /* 0x0000820000067ab9 */ /* 0x000fe20000000a00 */
[----:B------:R-:W-:Y:S01]  /*10490*/  IMAD R5, R19, UR4, RZ ;  /* 0x0000000413057c24 */ /* 0x000fe2000f8e02ff */
[----:B0-----:R-:W-:-:S13]  /*104a0*/  ISETP.NE.AND P0, PT, R9, 0x1, PT ;  /* 0x000000010900780c */ /* 0x001fda0003f05270 */
[----:B------:R-:W0:Y:S02]  /*104b0*/  @P0 LDC.64 R2, c[0x0][0x440] ;  /* 0x00011000ff020b82 */ /* 0x000e240000000a00 */
[----:B0-----:R-:W-:-:S04]  /*104c0*/  @P0 IMAD.HI.U32 R4, R0, R2, RZ ;  /* 0x0000000200040227 */ /* 0x001fc800078e00ff */
[----:B------:R-:W-:Y:S01]  /*104d0*/  IMAD.MOV.U32 R2, RZ, RZ, R0 ;  /* 0x000000ffff027224 */ /* 0x000fe200078e0000 */
[----:B------:R-:W-:Y:S01]  /*104e0*/  @P0 SHF.R.U32.HI R2, RZ, R3, R4 ;  /* 0x00000003ff020219 */ /* 0x000fe20000011604 */
[----:B------:R-:W-:-:S03]  /*104f0*/  IMAD R4, R18, UR5, R5 ;  /* 0x0000000512047c24 */ /* 0x000fc6000f8e0205 */
[--C-:B------:R-:W-:Y:S01]  /*10500*/  SHF.R.S32.HI R3, RZ, 0x1f, R2.reuse ;  /* 0x0000001fff037819 */ /* 0x100fe20000011402 */
[--C-:B------:R-:W-:Y:S02]  /*10510*/  IMAD.MOV R5, RZ, RZ, -R2.reuse ;  /* 0x000000ffff057224 */ /* 0x100fe400078e0a02 */
[----:B------:R-:W-:Y:S01]  /*10520*/  IMAD.WIDE.U32 R2, R18, UR4, R2 ;  /* 0x0000000412027c25 */ /* 0x000fe2000f8e0002 */
[----:B------:R-:W-:-:S03]  /*10530*/  ULDC.64 UR4, c[0x0][0x418] ;  /* 0x0001060000047ab9 */ /* 0x000fc60000000a00 */
[----:B------:R-:W-:Y:S01]  /*10540*/  IMAD R9, R9, R5, R0 ;  /* 0x0000000509097224 */ /* 0x000fe200078e0200 */
[----:B------:R-:W-:Y:S02]  /*10550*/  IADD3 R3, R4, R3, RZ ;  /* 0x0000000304037210 */ /* 0x000fe40007ffe0ff */
[----:B------:R-:W-:-:S04]  /*10560*/  LEA R4, P0, R2, UR4, 0x2 ;  /* 0x0000000402047c11 */ /* 0x000fc8000f8010ff */
[----:B------:R-:W-:-:S05]  /*10570*/  LEA.HI.X R5, R2, UR5, R3, 0x2, P0 ;  /* 0x0000000502057c11 */ /* 0x000fca00080f1403 */
[----:B------:R0:W5:Y:S04]  /*10580*/  LDG.E R4, desc[UR6][R4.64] ;  /* 0x0000000604047981 */ /* 0x000168000c1e1900 */
.L_x_58:
[----:B------:R-:W1:Y:S01]  /*10590*/  S2R R2, SR_TID.X ;  /* 0x0000000000027919 */ /* 0x000e620000002100 */
[----:B------:R-:W-:Y:S01]  /*105a0*/  BSSY B2, `(.L_x_59) ;  /* 0x0000006000027945 */ /* 0x000fe20003800000 */
[----:B-1----:R-:W-:Y:S02]  /*105b0*/  LOP3.LUT R3, R2, 0x7f, RZ, 0xc0, !PT ;  /* 0x0000007f02037812 */ /* 0x002fe400078ec0ff */
[----:B------:R-:W-:Y:S02]  /*105c0*/  SHF.L.U32 R2, R6, 0x1f, RZ ;  /* 0x0000001f06027819 */ /* 0x000fe400000006ff */
[----:B------:R-:W-:Y:S02]  /*105d0*/  ISETP.NE.AND P2, PT, R3, RZ, PT ;  /* 0x000000ff0300720c */ /* 0x000fe40003f45270 */
[----:B------:R-:W1:Y:S02]  /*105e0*/  SYNCS.PHASECHK.TRANS64.TRYWAIT P0, [UR38+0x34848], R2 ;  /* 0x03484802ff0075a7 */ /* 0x000e640008000166 */
[----:B-1----:R-:W-:Y:S09]  /*105f0*/  @!P0 BRA `(.L_x_60) ;  /* 0x0000002800c48947 */ /* 0x002ff20003800000 */
.L_x_143:
[----:B------:R-:W-:Y:S05]  /*10600*/  BSYNC B2 ;  /* 0x0000000000027941 */ /* 0x000fea0003800000 */
.L_x_59:
[----:B------:R-:W-:Y:S04]  /*10610*/  BSSY B2, `(.L_x_61) ;  /* 0x0000007000027945 */ /* 0x000fe80003800000 */
[----:B------:R-:W-:Y:S05]  /*10620*/  @P2 BRA `(.L_x_62) ;  /* 0x0000000000142947 */ /* 0x000fea0003800000 */
[----:B------:R-:W-:Y:S01]  /*10630*/  ISETP.NE.AND P0, PT, R10, RZ, PT ;  /* 0x000000ff0a00720c */ /* 0x000fe20003f05270 */
[----:B-1----:R-:W-:-:S04]  /*10640*/  IMAD.MOV.U32 R3, RZ, RZ, 0xb000 ;  /* 0x0000b000ff037424 */ /* 0x002fc800078e00ff */
[----:B------:R2:W-:Y:S08]  /*10650*/  SYNCS.ARRIVE.TRANS64 RZ, [UR38+0x34838], R3 ;  /* 0x03483803ffff79a7 */ /* 0x0005f00008000026 */
[----:B--2---:R-:W-:Y:S05]  /*10660*/  @!P0 BRA `(.L_x_62) ;  /* 0x0000000000048947 */ /* 0x004fea0003800000 */
[----:B------:R-:W-:Y:S01]  /*10670*/  BPT.TRAP 0x1 ;  /* 0x000000040000795c */ /* 0x000fe20000300000 */
.L_x_62:
[----:B------:R-:W-:Y:S05]  /*10680*/  BSYNC B2 ;  /* 0x0000000000027941 */ /* 0x000fea0003800000 */
.L_x_61:
[----:B0-----:R-:W-:Y:S01]  /*10690*/  IMAD.MOV.U32 R5, RZ, RZ, RZ ;  /* 0x000000ffff057224 */ /* 0x001fe200078e00ff */
[----:B------:R-:W-:Y:S01]  /*106a0*/  ULDC.64 UR4, c[0x0][0x198] ;  /* 0x0000660000047ab9 */ /* 0x000fe20000000a00 */
[----:B------:R-:W-:Y:S01]  /*106b0*/  PLOP3.LUT P0, PT, PT, PT, PT, 0x80, 0x0 ;  /* 0x000000000000781c */ /* 0x000fe20003f0f070 */
[----:B------:R-:W-:Y:S01]  /*106c0*/  UIADD3 UR4, UP0, UR4, 0x370, URZ ;  /* 0x0000037004047890 */ /* 0x000fe2000ff1e03f */
[----:B-1----:R-:W-:Y:S01]  /*106d0*/  IMAD R3, R9, 0xb0, RZ ;  /* 0x000000b009037824 */ /* 0x002fe200078e02ff */
[----:B------:R-:W-:Y:S01]  /*106e0*/  R2UR UR34, R5 ;  /* 0x00000000052272ca */ /* 0x000fe200000e0000 */
[----:B------:R-:W-:Y:S02]  /*106f0*/  UIADD3 UR32, UR38, 0x29400, URZ ;  /* 0x0002940026207890 */ /* 0x000fe4000fffe03f */
[----:B------:R-:W-:Y:S02]  /*10700*/  UIADD3 UR33, UR38, 0x34838, URZ ;  /* 0x0003483826217890 */ /* 0x000fe4000fffe03f */
[----:B------:R-:W-:Y:S01]  /*10710*/  UIADD3.X UR5, URZ, UR5, URZ, UP0, !UPT ;  /* 0x000000053f057290 */ /* 0x000fe200087fe43f */
[----:B------:R-:W-:Y:S01]  /*10720*/  UMOV UR6, 0x0 ;  /* 0x0000000000067882 */ /* 0x000fe20000000000 */
[----:B------:R-:W-:-:S10]  /*10730*/  UMOV UR7, 0x14f00000 ;  /* 0x14f0000000077882 */ /* 0x000fd40000000000 */
.L_x_63:
[----:B------:R-:W-:-:S13]  /*10740*/  @P0 ELECT P3, URZ, PT ;  /* 0x00000000003f082f */ /* 0x000fda0003860000 */
[----:B-----5:R-:W-:Y:S02]  /*10750*/  @P3 R2UR UR37, R4 ;  /* 0x00000000042532ca */ /* 0x020fe400000e0000 */
[----:B------:R-:W-:Y:S02]  /*10760*/  @P3 R2UR UR35, R3 ;  /* 0x00000000032332ca */ /* 0x000fe400000e0000 */
[----:B------:R-:W-:Y:S02]  /*10770*/  @P3 PLOP3.LUT P0, PT, P3, PT, PT, 0x8, 0x0 ;  /* 0x000000000000381c */ /* 0x000fe40001f0e170 */
[----:B------:R-:W-:-:S09]  /*10780*/  PLOP3.LUT P3, PT, PT, PT, PT, 0x8, 0x0 ;  /* 0x000000000000781c */ /* 0x000fd20003f6e170 */
[----:B------:R0:W-:Y:S02]  /*10790*/  UTMALDG.4D [UR32], [UR4], desc[UR6] ;  /* 0x00000620040075b4 */ /* 0x0001e40008019000 */
[----:B0-----:R-:W-:Y:S05]  /*107a0*/  @P0 BRA.U.ANY `(.L_x_63) ;  /* 0xfffffffd00e40947 */ /* 0x001fea000393ffff */
[----:B------:R-:W-:Y:S01]  /*107b0*/  IMAD.MOV.U32 R11, RZ, RZ, 0x40 ;  /* 0x00000040ff0b7424 */ /* 0x000fe200078e00ff */
[----:B------:R-:W-:Y:S01]  /*107c0*/  PLOP3.LUT P0, PT, PT, PT, PT, 0x80, 0x0 ;  /* 0x000000000000781c */ /* 0x000fe20003f0f070 */
[----:B------:R-:W-:Y:S01]  /*107d0*/  UIADD3 UR8, UR38, 0x2ec00, URZ ;  /* 0x0002ec0026087890 */ /* 0x000fe2000fffe03f */
[----:B------:R-:W-:Y:S02]  /*107e0*/  UMOV UR6, 0x0 ;  /* 0x0000000000067882 */ /* 0x000fe40000000000 */
[----:B------:R-:W-:Y:S01]  /*107f0*/  R2UR UR10, R11 ;  /* 0x000000000b0a72ca */ /* 0x000fe200000e0000 */
[----:B------:R-:W-:-:S14]  /*10800*/  UMOV UR7, 0x14f00000 ;  /* 0x14f0000000077882 */ /* 0x000fdc0000000000 */
.L_x_64:
[----:B------:R-:W-:-:S13]  /*10810*/  @P0 ELECT P3, URZ, PT ;  /* 0x00000000003f082f */ /* 0x000fda0003860000 */
[----:B------:R-:W-:Y:S01]  /*10820*/  @P3 R2UR UR13, R4 ;  /* 0x00000000040d32ca */ /* 0x000fe200000e0000 */
[----:B------:R-:W-:Y:S01]  /*10830*/  UMOV UR9, UR33 ;  /* 0x0000002100097c82 */ /* 0x000fe20008000000 */
[----:B------:R-:W-:Y:S01]  /*10840*/  @P3 R2UR UR11, R3 ;  /* 0x00000000030b32ca */ /* 0x000fe200000e0000 */
[----:B------:R-:W-:Y:S01]  /*10850*/  UMOV UR12, UR36 ;  /* 0x00000024000c7c82 */ /* 0x000fe20008000000 */
[----:B------:R-:W-:Y:S02]  /*10860*/  @P3 PLOP3.LUT P0, PT, P3, PT, PT, 0x8, 0x0 ;  /* 0x000000000000381c */ /* 0x000fe40001f0e170 */
[----:B------:R-:W-:-:S09]  /*10870*/  PLOP3.LUT P3, PT, PT, PT, PT, 0x8, 0x0 ;  /* 0x000000000000781c */ /* 0x000fd20003f6e170 */
[----:B------:R0:W-:Y:S02]  /*10880*/  UTMALDG.4D [UR8], [UR4], desc[UR6] ;  /* 0x00000608040075b4 */ /* 0x0001e40008019000 */
[----:B0-----:R-:W-:Y:S05]  /*10890*/  @P0 BRA.U.ANY `(.L_x_64) ;  /* 0xfffffffd00dc0947 */ /* 0x001fea000393ffff */
[----:B------:R-:W0:Y:S01]  /*108a0*/  SYNCS.PHASECHK.TRANS64.TRYWAIT P0, [UR38+0x34860], R2 ;  /* 0x03486002ff0075a7 */ /* 0x000e220008000166 */
[----:B------:R-:W-:Y:S04]  /*108b0*/  BSSY B2, `(.L_x_65) ;  /* 0x0000002000027945 */ /* 0x000fe80003800000 */
[----:B0-----:R-:W-:Y:S05]  /*108c0*/  @!P0 BRA `(.L_x_66) ;  /* 0x0000002800288947 */ /* 0x001fea0003800000 */
.L_x_144:
[----:B------:R-:W-:Y:S05]  /*108d0*/  BSYNC B2 ;  /* 0x0000000000027941 */ /* 0x000fea0003800000 */
.L_x_65:
[----:B------:R-:W-:Y:S01]  /*108e0*/  BSSY B2, `(.L_x_67) ;  /* 0x0000009000027945 */ /* 0x000fe20003800000 */
[----:B0-----:R-:W-:Y:S01]  /*108f0*/  MOV R2, 0x0 ;  /* 0x0000000000027802 */ /* 0x001fe20000000f00 */
[----:B------:R-:W-:Y:S02]  /*10900*/  IMAD.MOV.U32 R3, RZ, RZ, 0x14f00000 ;  /* 0x14f00000ff037424 */ /* 0x000fe400078e00ff */
[----:B------:R-:W-:Y:S05]  /*10910*/  @P2 BRA `(.L_x_68) ;  /* 0x0000000000142947 */ /* 0x000fea0003800000 */
[----:B------:R-:W-:Y:S01]  /*10920*/  ISETP.NE.AND P0, PT, R10, RZ, PT ;  /* 0x000000ff0a00720c */ /* 0x000fe20003f05270 */
[----:B------:R-:W-:-:S04]  /*10930*/  IMAD.MOV.U32 R13, RZ, RZ, 0xb000 ;  /* 0x0000b000ff0d7424 */ /* 0x000fc800078e00ff */
[----:B------:R0:W-:Y:S08]  /*10940*/  SYNCS.ARRIVE.TRANS64 RZ, [UR38+0x34850], R13 ;  /* 0x0348500dffff79a7 */ /* 0x0001f00008000026 */
[----:B0-----:R-:W-:Y:S05]  /*10950*/  @!P0 BRA `(.L_x_68) ;  /* 0x0000000000048947 */ /* 0x001fea0003800000 */
[----:B------:R-:W-:Y:S01]  /*10960*/  BPT.TRAP 0x1 ;  /* 0x000000040000795c */ /* 0x000fe20000300000 */
.L_x_68:
[----:B------:R-:W-:Y:S05]  /*10970*/  BSYNC B2 ;  /* 0x0000000000027941 */ /* 0x000fea0003800000 */
.L_x_67:
[----:B------:R-:W-:Y:S01]  /*10980*/  R2UR UR6, R2 ;  /* 0x00000000020672ca */ /* 0x000fe200000e0000 */
[----:B------:R-:W-:Y:S01]  /*10990*/  ULDC.64 UR4, c[0x0][0x198] ;  /* 0x0000660000047ab9 */ /* 0x000fe20000000a00 */
[----:B------:R-:W-:Y:S01]  /*109a0*/  R2UR UR7, R3 ;  /* 0x00000000030772ca */ /* 0x000fe200000e0000 */
[----:B------:R-:W-:Y:S01]  /*109b0*/  UIADD3 UR4, UP0, UR4, 0x470, URZ ;  /* 0x0000047004047890 */ /* 0x000fe2000ff1e03f */
[----:B------:R-:W-:Y:S01]  /*109c0*/  R2UR UR10, R5 ;  /* 0x00000000050a72ca */ /* 0x000fe200000e0000 */
[----:B------:R-:W-:Y:S01]  /*109d0*/  IMAD R5, R17, 0xb0, RZ ;  /* 0x000000b011057824 */ /* 0x000fe200078e02ff */
[----:B------:R-:W-:Y:S01]  /*109e0*/  PLOP3.LUT P0, PT, PT, PT, PT, 0x80, 0x0 ;  /* 0x000000000000781c */ /* 0x000fe20003f0f070 */
[----:B------:R-:W-:Y:S02]  /*109f0*/  UIADD3 UR8, UR38, 0x400, URZ ;  /* 0x0000040026087890 */ /* 0x000fe4000fffe03f */
[----:B------:R-:W-:Y:S02]  /*10a00*/  UIADD3 UR9, UR38, 0x34850, URZ ;  /* 0x0003485026097890 */ /* 0x000fe4000fffe03f */
[----:B------:R-:W-:-:S12]  /*10a10*/  UIADD3.X UR5, URZ, UR5, URZ, UP0, !UPT ;  /* 0x000000053f057290 */ /* 0x000fd800087fe43f */
.L_x_69:
[----:B------:R-:W-:-:S13]  /*10a20*/  @P0 ELECT P2, URZ, PT ;  /* 0x00000000003f082f */ /* 0x000fda0003840000 */
[----:B------:R-:W-:Y:S01]  /*10a30*/  @P2 R2UR UR13, R16 ;  /* 0x00000000100d22ca */ /* 0x000fe200000e0000 */
[----:B------:R-:W-:Y:S01]  /*10a40*/  UMOV UR12, UR36 ;  /* 0x00000024000c7c82 */ /* 0x000fe20008000000 */
[----:B------:R-:W-:Y:S02]  /*10a50*/  @P2 R2UR UR11, R5 ;  /* 0x00000000050b22ca */ /* 0x000fe400000e0000 */
[----:B------:R-:W-:Y:S02]  /*10a60*/  @P2 PLOP3.LUT P0, PT, P2, PT, PT, 0x8, 0x0 ;  /* 0x000000000000281c */ /* 0x000fe4000170e170 */
[----:B------:R-:W-:-:S09]  /*10a70*/  PLOP3.LUT P2, PT, PT, PT, PT, 0x8, 0x0 ;  /* 0x000000000000781c */ /* 0x000fd20003f4e170 */
[----:B------:R0:W-:Y:S02]  /*10a80*/  UTMALDG.4D [UR8], [UR4], desc[UR6] ;  /* 0x00000608040075b4 */ /* 0x0001e40008019000 */
[----:B0-----:R-:W-:Y:S05]  /*10a90*/  @P0 BRA.U.ANY `(.L_x_69) ;  /* 0xfffffffd00e00947 */ /* 0x001fea000393ffff */
[----:B------:R-:W-:Y:S01]  /*10aa0*/  R2UR UR6, R2 ;  /* 0x00000000020672ca */ /* 0x000fe200000e0000 */
[----:B------:R-:W-:Y:S01]  /*10ab0*/  UIADD3 UR8, UR38, 0x5c00, URZ ;  /* 0x00005c0026087890 */ /* 0x000fe2000fffe03f */
[----:B------:R-:W-:Y:S02]  /*10ac0*/  R2UR UR7, R3 ;  /* 0x00000000030772ca */ /* 0x000fe400000e0000 */
[----:B------:R-:W-:Y:S02]  /*10ad0*/  R2UR UR10, R11 ;  /* 0x000000000b0a72ca */ /* 0x000fe400000e0000 */
[----:B------:R-:W-:-:S13]  /*10ae0*/  PLOP3.LUT P0, PT, PT, PT, PT, 0x80, 0x0 ;  /* 0x000000000000781c */ /* 0x000fda0003f0f070 */
.L_x_70:
        /* <DEDUP_REMOVED lines=8> */
[----:B------:R-:W-:Y:S01]  /*10b70*/  IMAD.MOV.U32 R17, RZ, RZ, R9 ;  /* 0x000000ffff117224 */ /* 0x000fe200078e0009 */
[----:B------:R-:W-:-:S07]  /*10b80*/  MOV R16, R4 ;  /* 0x0000000400107202 */ /* 0x000fce0000000f00 */
.L_x_57:
[----:B------:R-:W-:Y:S05]  /*10b90*/  BSYNC B1 ;  /* 0x0000000000017941 */ /* 0x000fea0003800000 */
.L_x_56:
[----:B------:R-:W2:Y:S01]  /*10ba0*/  LDL R2, [R1] ;  /* 0x0000000001027983 */ /* 0x000ea20000100800 */
[----:B------:R-:W-:Y:S01]  /*10bb0*/  BSSY B1, `(.L_x_71) ;  /* 0x000007c000017945 */ /* 0x000fe20003800000 */
[----:B------:R-:W-:Y:S02]  /*10bc0*/  LOP3.LUT R9, R6, 0x1, RZ, 0x3c, !PT ;  /* 0x0000000106097812 */ /* 0x000fe400078e3cff */
[----:B--2---:R-:W-:-:S13]  /*10bd0*/  ISETP.NE.AND P0, PT, R2, RZ, PT ;  /* 0x000000ff0200720c */ /* 0x004fda0003f05270 */
[----:B------:R-:W-:Y:S05]  /*10be0*/  @!P0 BRA `(.L_x_72) ;  /* 0x0000000400e08947 */ /* 0x000fea0003800000 */
[----:B------:R-:W2:Y:S01]  /*10bf0*/  LDL R2, [R1+0x4] ;  /* 0x0000040001027983 */ /* 0x000ea20000100800 */
[----:B------:R-:W-:Y:S01]  /*10c00*/  VIADD R11, R0, 0xffffffff ;  /* 0xffffffff000b7836 */ /* 0x000fe20000000000 */
[----:B--2---:R-:W-:-:S13]  /*10c10*/  ISETP.NE.AND P0, PT, R2, RZ, PT ;  /* 0x000000ff0200720c */ /* 0x004fda0003f05270 */
[----:B------:R-:W-:Y:S05]  /*10c20*/  @!P0 BRA `(.L_x_73) ;  /* 0x00000000004c8947 */ /* 0x000fea0003800000 */
[----:B------:R-:W0:Y:S01]  /*10c30*/  LDC R4, c[0x0][0x43c] ;  /* 0x00010f00ff047b82 */ /* 0x000e220000000800 */
[----:B------:R-:W-:Y:S01]  /*10c40*/  ULDC.64 UR4, c[0x0][0x428] ;  /* 0x00010a0000047ab9 */ /* 0x000fe20000000a00 */
[----:B------:R-:W-:Y:S01]  /*10c50*/  ULDC.64 UR6, c[0x0][0x208] ;  /* 0x0000820000067ab9 */ /* 0x000fe20000000a00 */
[----:B0-----:R-:W-:-:S13]  /*10c60*/  ISETP.NE.AND P0, PT, R4, 0x1, PT ;  /* 0x000000010400780c */ /* 0x001fda0003f05270 */
[----:B------:R-:W0:Y:S02]  /*10c70*/  @P0 LDC.64 R2, c[0x0][0x440] ;  /* 0x00011000ff020b82 */ /* 0x000e240000000a00 */
[----:B0-----:R-:W-:-:S04]  /*10c80*/  @P0 IMAD.HI.U32 R5, R11, R2, RZ ;  /* 0x000000020b050227 */ /* 0x001fc800078e00ff */
[----:B------:R-:W-:Y:S01]  /*10c90*/  IMAD.MOV.U32 R2, RZ, RZ, R11 ;  /* 0x000000ffff027224 */ /* 0x000fe200078e000b */
[----:B------:R-:W-:-:S05]  /*10ca0*/  @P0 SHF.R.U32.HI R2, RZ, R3, R5 ;  /* 0x00000003ff020219 */ /* 0x000fca0000011605 */
[----:B------:R-:W-:-:S04]  /*10cb0*/  IMAD.MOV R3, RZ, RZ, -R2 ;  /* 0x000000ffff037224 */ /* 0x000fc800078e0a02 */
[----:B------:R-:W-:Y:S01]  /*10cc0*/  IMAD R11, R4, R3, R11 ;  /* 0x00000003040b7224 */ /* 0x000fe200078e020b */
[----:B------:R-:W-:Y:S01]  /*10cd0*/  SHF.R.S32.HI R3, RZ, 0x1f, R2 ;  /* 0x0000001fff037819 */ /* 0x000fe20000011402 */
[----:B------:R-:W-:-:S04]  /*10ce0*/  IMAD R4, R19, UR4, RZ ;  /* 0x0000000413047c24 */ /* 0x000fc8000f8e02ff */
[C---:B------:R-:W-:Y:S02]  /*10cf0*/  IMAD R4, R18.reuse, UR5, R4 ;  /* 0x0000000512047c24 */ /* 0x040fe4000f8e0204 */
[----:B------:R-:W-:Y:S01]  /*10d00*/  IMAD.WIDE.U32 R2, R18, UR4, R2 ;  /* 0x0000000412027c25 */ /* 0x000fe2000f8e0002 */
[----:B------:R-:W-:-:S04]  /*10d10*/  ULDC.64 UR4, c[0x0][0x418] ;  /* 0x0001060000047ab9 */ /* 0x000fc80000000a00 */
[----:B------:R-:W-:Y:S02]  /*10d20*/  IADD3 R3, R4, R3, RZ ;  /* 0x0000000304037210 */ /* 0x000fe40007ffe0ff */
[----:B------:R-:W-:-:S04]  /*10d30*/  LEA R4, P0, R2, UR4, 0x2 ;  /* 0x0000000402047c11 */ /* 0x000fc8000f8010ff */
[----:B------:R-:W-:-:S05]  /*10d40*/  LEA.HI.X R5, R2, UR5, R3, 0x2, P0 ;  /* 0x0000000502057c11 */ /* 0x000fca00080f1403 */
[----:B------:R0:W5:Y:S04]  /*10d50*/  LDG.E R4, desc[UR6][R4.64] ;  /* 0x0000000604047981 */ /* 0x000168000c1e1900 */
.L_x_73:
[----:B------:R-:W1:Y:S01]  /*10d60*/  S2R R2, SR_TID.X ;  /* 0x0000000000027919 */ /* 0x000e620000002100 */
[----:B------:R-:W-:Y:S01]  /*10d70*/  BSSY B2, `(.L_x_74) ;  /* 0x0000006000027945 */ /* 0x000fe20003800000 */
[----:B-1----:R-:W-:Y:S02]  /*10d80*/  LOP3.LUT R3, R2, 0x7f, RZ, 0xc0, !PT ;  /* 0x0000007f02037812 */ /* 0x002fe400078ec0ff */
[----:B------:R-:W-:Y:S02]  /*10d90*/  SHF.L.U32 R2, R9, 0x1f, RZ ;  /* 0x0000001f09027819 */ /* 0x000fe400000006ff */
[----:B------:R-:W-:Y:S02]  /*10da0*/  ISETP.NE.AND P2, PT, R3, RZ, PT ;  /* 0x000000ff0300720c */ /* 0x000fe40003f45270 */
[----:B------:R-:W1:Y:S02]  /*10db0*/  SYNCS.PHASECHK.TRANS64.TRYWAIT P0, [UR38+0x34840], R2 ;  /* 0x03484002ff0075a7 */ /* 0x000e640008000166 */
[----:B-1----:R-:W-:Y:S09]  /*10dc0*/  @!P0 BRA `(.L_x_75) ;  /* 0x0000002400008947 */ /* 0x002ff20003800000 */
.L_x_145:
[----:B------:R-:W-:Y:S05]  /*10dd0*/  BSYNC B2 ;  /* 0x0000000000027941 */ /* 0x000fea0003800000 */
.L_x_74:
[----:B------:R-:W-:Y:S04]  /*10de0*/  BSSY B2, `(.L_x_76) ;  /* 0x0000007000027945 */ /* 0x000fe80003800000 */
[----:B------:R-:W-:Y:S05]  /*10df0*/  @P2 BRA `(.L_x_77) ;  /* 0x0000000000142947 */ /* 0x000fea0003800000 */
[----:B------:R-:W-:Y:S01]  /*10e00*/  ISETP.NE.AND P0, PT, R10, RZ, PT ;  /* 0x000000ff0a00720c */ /* 0x000fe20003f05270 */
[----:B-1----:R-:W-:-:S04]  /*10e10*/  IMAD.MOV.U32 R2, RZ, RZ, 0xb000 ;  /* 0x0000b000ff027424 */ /* 0x002fc800078e00ff */
[----:B------:R2:W-:Y:S08]  /*10e20*/  SYNCS.ARRIVE.TRANS64 RZ, [UR38+0x34830], R2 ;  /* 0x03483002ffff79a7 */ /* 0x0005f00008000026 */
[----:B--2---:R-:W-:Y:S05]  /*10e30*/  @!P0 BRA `(.L_x_77) ;  /* 0x0000000000048947 */ /* 0x004fea0003800000 */
[----:B------:R-:W-:Y:S01]  /*10e40*/  BPT.TRAP 0x1 ;  /* 0x000000040000795c */ /* 0x000fe20000300000 */
.L_x_77:
[----:B------:R-:W-:Y:S05]  /*10e50*/  BSYNC B2 ;  /* 0x0000000000027941 */ /* 0x000fea0003800000 */
.L_x_76:
        /* <DEDUP_REMOVED lines=11> */
.L_x_78:
[----:B------:R-:W-:-:S13]  /*10f10*/  @P0 ELECT P3, URZ, PT ;  /* 0x00000000003f082f */ /* 0x000fda0003860000 */
[----:B-----5:R-:W-:Y:S01]  /*10f20*/  @P3 R2UR UR13, R4 ;  /* 0x00000000040d32ca */ /* 0x020fe200000e0000 */
[----:B------:R-:W-:Y:S01]  /*10f30*/  UMOV UR12, UR36 ;  /* 0x00000024000c7c82 */ /* 0x000fe20008000000 */
        /* <DEDUP_REMOVED lines=11> */
.L_x_79:
        /* <DEDUP_REMOVED lines=8> */
[----:B------:R-:W-:Y:S01]  /*11070*/  SHF.L.U32 R2, R6, 0x1f, RZ ;  /* 0x0000001f06027819 */ /* 0x000fe200000006ff */
[----:B------:R-:W-:Y:S03]  /*11080*/  BSSY B2, `(.L_x_80) ;  /* 0x0000003000027945 */ /* 0x000fe60003800000 */
[----:B------:R-:W0:Y:S02]  /*11090*/  SYNCS.PHASECHK.TRANS64.TRYWAIT P0, [UR38+0x34868], R2 ;  /* 0x03486802ff0075a7 */ /* 0x000e240008000166 */
[----:B0-----:R-:W-:Y:S05]  /*110a0*/  @!P0 BRA `(.L_x_81) ;  /* 0x0000002000608947 */ /* 0x001fea0003800000 */
.L_x_146:
[----:B------:R-:W-:Y:S05]  /*110b0*/  BSYNC B2 ;  /* 0x0000000000027941 */ /* 0x000fea0003800000 */
.L_x_80:
        /* <DEDUP_REMOVED lines=9> */
.L_x_83:
[----:B------:R-:W-:Y:S05]  /*11150*/  BSYNC B2 ;  /* 0x0000000000027941 */ /* 0x000fea0003800000 */
.L_x_82:
        /* <DEDUP_REMOVED lines=10> */
.L_x_84:
        /* <DEDUP_REMOVED lines=13> */
.L_x_85:
        /* <DEDUP_REMOVED lines=10> */
.L_x_72:
[----:B------:R-:W-:Y:S05]  /*11370*/  BSYNC B1 ;  /* 0x0000000000017941 */ /* 0x000fea0003800000 */
.L_x_71:
[----:B------:R-:W-:Y:S02]  /*11380*/  VIADD R0, R0, 0xfffffffe ;  /* 0xfffffffe00007836 */ /* 0x000fe40000000000 */
[----:B------:R-:W-:Y:S01]  /*11390*/  IMAD.MOV.U32 R6, RZ, RZ, R9 ;  /* 0x000000ffff067224 */ /* 0x000fe200078e0009 */
[----:B------:R-:W-:Y:S06]  /*113a0*/  @P1 BRA `(.L_x_86) ;  /* 0xfffffff000041947 */ /* 0x000fec000383ffff */
[----:B------:R-:W-:Y:S05]  /*113b0*/  BSYNC B0 ;  /* 0x0000000000007941 */ /* 0x000fea0003800000 */
.L_x_55:
[----:B------:R-:W-:Y:S01]  /*113c0*/  ISETP.NE.AND P0, PT, R12, RZ, PT ;  /* 0x000000ff0c00720c */ /* 0x000fe20003f05270 */
[----:B------:R-:W-:-:S12]  /*113d0*/  BSSY B0, `(.L_x_54) ;  /* 0x000007d000007945 */ /* 0x000fd80003800000 */
[----:B------:R-:W-:Y:S05]  /*113e0*/  @!P0 BRA `(.L_x_87) ;  /* 0x0000000400ec8947 */ /* 0x000fea0003800000 */
[----:B------:R-:W2:Y:S01]  /*113f0*/  LDL R2, [R1] ;  /* 0x0000000001027983 */ /* 0x000ea20000100800 */
[----:B------:R-:W-:Y:S01]  /*11400*/  IMAD.MOV.U32 R8, RZ, RZ, 0x1 ;  /* 0x00000001ff087424 */ /* 0x000fe200078e00ff */
[----:B--2---:R-:W-:-:S13]  /*11410*/  ISETP.NE.AND P1, PT, R2, RZ, PT ;  /* 0x000000ff0200720c */ /* 0x004fda0003f25270 */
[----:B------:R-:W-:Y:S05]  /*11420*/  @!P1 BRA `(.L_x_87) ;  /* 0x0000000400dc9947 */ /* 0x000fea0003800000 */
[----:B------:R-:W2:Y:S02]  /*11430*/  LDL.LU R2, [R1+0x4] ;  /* 0x0000040001027983 */ /* 0x000ea40000300800 */
[----:B--2---:R-:W-:-:S13]  /*11440*/  ISETP.NE.AND P1, PT, R2, RZ, PT ;  /* 0x000000ff0200720c */ /* 0x004fda0003f25270 */
[----:B------:R-:W-:Y:S05]  /*11450*/  @!P1 BRA `(.L_x_88) ;  /* 0x0000000000509947 */ /* 0x000fea0003800000 */
[----:B------:R-:W0:Y:S01]  /*11460*/  LDC R7, c[0x0][0x43c] ;  /* 0x00010f00ff077b82 */ /* 0x000e220000000800 */
[----:B------:R-:W-:Y:S01]  /*11470*/  MOV R6, R0 ;  /* 0x0000000000067202 */ /* 0x000fe20000000f00 */
[----:B------:R-:W-:Y:S01]  /*11480*/  ULDC.64 UR4, c[0x0][0x428] ;  /* 0x00010a0000047ab9 */ /* 0x000fe20000000a00 */
[----:B------:R-:W-:Y:S01]  /*11490*/  ULDC.64 UR6, c[0x0][0x208] ;  /* 0x0000820000067ab9 */ /* 0x000fe20000000a00 */
[----:B------:R-:W-:-:S04]  /*114a0*/  IMAD R19, R19, UR4, RZ ;  /* 0x0000000413137c24 */ /* 0x000fc8000f8e02ff */
[----:B------:R-:W-:Y:S01]  /*114b0*/  IMAD R19, R18, UR5, R19 ;  /* 0x0000000512137c24 */ /* 0x000fe2000f8e0213 */
[----:B0-----:R-:W-:-:S13]  /*114c0*/  ISETP.NE.AND P0, PT, R7, 0x1, PT ;  /* 0x000000010700780c */ /* 0x001fda0003f05270 */
[----:B------:R-:W0:Y:S02]  /*114d0*/  @P0 LDC.64 R2, c[0x0][0x440] ;  /* 0x00011000ff020b82 */ /* 0x000e240000000a00 */
[----:B0-----:R-:W-:-:S05]  /*114e0*/  @P0 IMAD.HI.U32 R2, R0, R2, RZ ;  /* 0x0000000200020227 */ /* 0x001fca00078e00ff */
[----:B------:R-:W-:-:S04]  /*114f0*/  @P0 SHF.R.U32.HI R6, RZ, R3, R2 ;  /* 0x00000003ff060219 */ /* 0x000fc80000011602 */
[--C-:B------:R-:W-:Y:S01]  /*11500*/  SHF.R.S32.HI R3, RZ, 0x1f, R6.reuse ;  /* 0x0000001fff037819 */ /* 0x100fe20000011406 */
[----:B------:R-:W-:-:S04]  /*11510*/  IMAD.MOV.U32 R2, RZ, RZ, R6 ;  /* 0x000000ffff027224 */ /* 0x000fc800078e0006 */
[----:B------:R-:W-:Y:S01]  /*11520*/  IMAD.WIDE.U32 R2, R18, UR4, R2 ;  /* 0x0000000412027c25 */ /* 0x000fe2000f8e0002 */
[----:B------:R-:W-:-:S03]  /*11530*/  ULDC.64 UR4, c[0x0][0x418] ;  /* 0x0001060000047ab9 */ /* 0x000fc60000000a00 */
[----:B------:R-:W-:Y:S01]  /*11540*/  IMAD.IADD R3, R19, 0x1, R3 ;  /* 0x0000000113037824 */ /* 0x000fe200078e0203 */
[----:B------:R-:W-:-:S04]  /*11550*/  LEA R4, P0, R2, UR4, 0x2 ;  /* 0x0000000402047c11 */ /* 0x000fc8000f8010ff */
[----:B------:R-:W-:-:S05]  /*11560*/  LEA.HI.X R5, R2, UR5, R3, 0x2, P0 ;  /* 0x0000000502057c11 */ /* 0x000fca00080f1403 */
[----:B------:R0:W5:Y:S01]  /*11570*/  LDG.E R4, desc[UR6][R4.64] ;  /* 0x0000000604047981 */ /* 0x000162000c1e1900 */
[----:B------:R-:W-:-:S04]  /*11580*/  IMAD.MOV R2, RZ, RZ, -R6 ;  /* 0x000000ffff027224 */ /* 0x000fc800078e0a06 */
[----:B------:R-:W-:-:S07]  /*11590*/  IMAD R0, R7, R2, R0 ;  /* 0x0000000207007224 */ /* 0x000fce00078e0200 */
.L_x_88:
[----:B------:R-:W1:Y:S01]  /*115a0*/  S2R R2, SR_TID.X ;  /* 0x0000000000027919 */ /* 0x000e620000002100 */
[----:B------:R-:W-:Y:S01]  /*115b0*/  BSSY B1, `(.L_x_89) ;  /* 0x0000006000017945 */ /* 0x000fe20003800000 */
[----:B-1----:R-:W-:Y:S02]  /*115c0*/  LOP3.LUT R3, R2, 0x7f, RZ, 0xc0, !PT ;  /* 0x0000007f02037812 */ /* 0x002fe400078ec0ff */
[----:B------:R-:W-:Y:S02]  /*115d0*/  SHF.L.U32 R2, R9, 0x1f, RZ ;  /* 0x0000001f09027819 */ /* 0x000fe400000006ff */
[----:B------:R-:W-:Y:S02]  /*115e0*/  ISETP.NE.AND P1, PT, R3, RZ, PT ;  /* 0x000000ff0300720c */ /* 0x000fe40003f25270 */
[----:B------:R-:W1:Y:S02]  /*115f0*/  SYNCS.PHASECHK.TRANS64.TRYWAIT P0, [UR38+0x34848], R2 ;  /* 0x03484802ff0075a7 */ /* 0x000e640008000166 */
[----:B-1----:R-:W-:Y:S09]  /*11600*/  @!P0 BRA `(.L_x_90) ;  /* 0x0000001c00208947 */ /* 0x002ff20003800000 */
.L_x_147:
[----:B------:R-:W-:Y:S05]  /*11610*/  BSYNC B1 ;  /* 0x0000000000017941 */ /* 0x000fea0003800000 */
.L_x_89:
[----:B------:R-:W-:Y:S04]  /*11620*/  BSSY B1, `(.L_x_91) ;  /* 0x0000007000017945 */ /* 0x000fe80003800000 */
[----:B------:R-:W-:Y:S05]  /*11630*/  @P1 BRA `(.L_x_92) ;  /* 0x0000000000141947 */ /* 0x000fea0003800000 */
[----:B------:R-:W-:Y:S02]  /*11640*/  ISETP.NE.AND P0, PT, R10, RZ, PT ;  /* 0x000000ff0a00720c */ /* 0x000fe40003f05270 */
[----:B-1----:R-:W-:-:S04]  /*11650*/  MOV R3, 0xb000 ;  /* 0x0000b00000037802 */ /* 0x002fc80000000f00 */
[----:B------:R2:W-:Y:S07]  /*11660*/  SYNCS.ARRIVE.TRANS64 RZ, [UR38+0x34838], R3 ;  /* 0x03483803ffff79a7 */ /* 0x0005ee0008000026 */
[----:B------:R-:W-:Y:S05]  /*11670*/  @!P0 BRA `(.L_x_92) ;  /* 0x0000000000048947 */ /* 0x000fea0003800000 */
[----:B------:R-:W-:Y:S01]  /*11680*/  BPT.TRAP 0x1 ;  /* 0x000000040000795c */ /* 0x000fe20000300000 */
.L_x_92:
[----:B------:R-:W-:Y:S05]  /*11690*/  BSYNC B1 ;  /* 0x0000000000017941 */ /* 0x000fea0003800000 */
.L_x_91:
[----:B0-----:R-:W-:Y:S01]  /*116a0*/  IMAD.MOV.U32 R5, RZ, RZ, RZ ;  /* 0x000000ffff057224 */ /* 0x001fe200078e00ff */
[----:B------:R-:W-:Y:S01]  /*116b0*/  ULDC.64 UR4, c[0x0][0x198] ;  /* 0x0000660000047ab9 */ /* 0x000fe20000000a00 */
[----:B------:R-:W-:Y:S01]  /*116c0*/  PLOP3.LUT P0, PT, PT, PT, PT, 0x80, 0x0 ;  /* 0x000000000000781c */ /* 0x000fe20003f0f070 */
[----:B------:R-:W-:Y:S01]  /*116d0*/  UIADD3 UR4, UP0, UR4, 0x370, URZ ;  /* 0x0000037004047890 */ /* 0x000fe2000ff1e03f */
[----:B-12---:R-:W-:Y:S01]  /*116e0*/  IMAD R3, R0, 0xb0, RZ ;  /* 0x000000b000037824 */ /* 0x006fe200078e02ff */
[----:B------:R-:W-:Y:S01]  /*116f0*/  R2UR UR10, R5 ;  /* 0x00000000050a72ca */ /* 0x000fe200000e0000 */
[----:B------:R-:W-:Y:S02]  /*11700*/  UIADD3 UR8, UR38, 0x29400, URZ ;  /* 0x0002940026087890 */ /* 0x000fe4000fffe03f */
[----:B------:R-:W-:Y:S02]  /*11710*/  UIADD3 UR9, UR38, 0x34838, URZ ;  /* 0x0003483826097890 */ /* 0x000fe4000fffe03f */
[----:B------:R-:W-:Y:S01]  /*11720*/  UIADD3.X UR5, URZ, UR5, URZ, UP0, !UPT ;  /* 0x000000053f057290 */ /* 0x000fe200087fe43f */
[----:B------:R-:W-:Y:S01]  /*11730*/  UMOV UR6, 0x0 ;  /* 0x0000000000067882 */ /* 0x000fe20000000000 */
[----:B------:R-:W-:-:S10]  /*11740*/  UMOV UR7, 0x14f00000 ;  /* 0x14f0000000077882 */ /* 0x000fd40000000000 */
.L_x_93:
        /* <DEDUP_REMOVED lines=14> */
.L_x_94:
        /* <DEDUP_REMOVED lines=8> */
[----:B------:R-:W0:Y:S01]  /*118b0*/  SYNCS.PHASECHK.TRANS64.TRYWAIT P0, [UR38+0x34860], R2 ;  /* 0x03486002ff0075a7 */ /* 0x000e220008000166 */
[----:B------:R-:W-:Y:S04]  /*118c0*/  BSSY B1, `(.L_x_95) ;  /* 0x0000002000017945 */ /* 0x000fe80003800000 */
[----:B0-----:R-:W-:Y:S05]  /*118d0*/  @!P0 BRA `(.L_x_96) ;  /* 0x0000001800848947 */ /* 0x001fea0003800000 */
.L_x_148:
[----:B------:R-:W-:Y:S05]  /*118e0*/  BSYNC B1 ;  /* 0x0000000000017941 */ /* 0x000fea0003800000 */
.L_x_95:
[----:B------:R-:W-:Y:S01]  /*118f0*/  BSSY B1, `(.L_x_97) ;  /* 0x0000009000017945 */ /* 0x000fe20003800000 */
[----:B0-----:R-:W-:Y:S01]  /*11900*/  IMAD.MOV.U32 R2, RZ, RZ, 0x0 ;  /* 0x00000000ff027424 */ /* 0x001fe200078e00ff */
[----:B------:R-:W-:Y:S02]  /*11910*/  MOV R3, 0x14f00000 ;  /* 0x14f0000000037802 */ /* 0x000fe40000000f00 */
[----:B------:R-:W-:Y:S05]  /*11920*/  @P1 BRA `(.L_x_98) ;  /* 0x0000000000141947 */ /* 0x000fea0003800000 */
[----:B------:R-:W-:Y:S01]  /*11930*/  ISETP.NE.AND P0, PT, R10, RZ, PT ;  /* 0x000000ff0a00720c */ /* 0x000fe20003f05270 */
[----:B------:R-:W-:-:S04]  /*11940*/  IMAD.MOV.U32 R7, RZ, RZ, 0xb000 ;  /* 0x0000b000ff077424 */ /* 0x000fc800078e00ff */
[----:B------:R0:W-:Y:S08]  /*11950*/  SYNCS.ARRIVE.TRANS64 RZ, [UR38+0x34850], R7 ;  /* 0x03485007ffff79a7 */ /* 0x0001f00008000026 */
[----:B0-----:R-:W-:Y:S05]  /*11960*/  @!P0 BRA `(.L_x_98) ;  /* 0x0000000000048947 */ /* 0x001fea0003800000 */
[----:B------:R-:W-:Y:S01]  /*11970*/  BPT.TRAP 0x1 ;  /* 0x000000040000795c */ /* 0x000fe20000300000 */
.L_x_98:
[----:B------:R-:W-:Y:S05]  /*11980*/  BSYNC B1 ;  /* 0x0000000000017941 */ /* 0x000fea0003800000 */
.L_x_97:
        /* <DEDUP_REMOVED lines=10> */
.L_x_99:
        /* <DEDUP_REMOVED lines=13> */
.L_x_100:
        /* <DEDUP_REMOVED lines=8> */
[----:B------:R-:W-:Y:S02]  /*11b80*/  IMAD.MOV.U32 R17, RZ, RZ, R0 ;  /* 0x000000ffff117224 */ /* 0x000fe400078e0000 */
[----:B------:R-:W-:-:S07]  /*11b90*/  IMAD.MOV.U32 R16, RZ, RZ, R4 ;  /* 0x000000ffff107224 */ /* 0x000fce00078e0004 */
.L_x_87:
[----:B------:R-:W-:Y:S05]  /*11ba0*/  BSYNC B0 ;  /* 0x0000000000007941 */ /* 0x000fea0003800000 */
.L_x_54:
[----:B------:R-:W2:Y:S01]  /*11bb0*/  LDL.LU R0, [R1] ;  /* 0x0000000001007983 */ /* 0x000ea20000300800 */
[----:B------:R-:W-:Y:S01]  /*11bc0*/  BSSY B0, `(.L_x_101) ;  /* 0x0000037000007945 */ /* 0x000fe20003800000 */
[----:B--2---:R-:W-:-:S13]  /*11bd0*/  ISETP.NE.AND P0, PT, R0, RZ, PT ;  /* 0x000000ff0000720c */ /* 0x004fda0003f05270 */
[----:B------:R-:W-:Y:S05]  /*11be0*/  @!P0 BRA `(.L_x_102) ;  /* 0x0000000000d08947 */ /* 0x000fea0003800000 */
[----:B------:R-:W1:Y:S01]  /*11bf0*/  S2R R0, SR_TID.X ;  /* 0x0000000000007919 */ /* 0x000e620000002100 */
[----:B0-----:R-:W-:Y:S01]  /*11c00*/  LEA R3, R8, UR38, 0x3 ;  /* 0x0000002608037c11 */ /* 0x001fe2000f8e18ff */
[----:B------:R-:W-:Y:S01]  /*11c10*/  BSSY B1, `(.L_x_103) ;  /* 0x0000006000017945 */ /* 0x000fe20003800000 */
[----:B-1----:R-:W-:Y:S02]  /*11c20*/  LOP3.LUT R2, R0, 0x7f, RZ, 0xc0, !PT ;  /* 0x0000007f00027812 */ /* 0x002fe400078ec0ff */
[----:B------:R-:W-:Y:S02]  /*11c30*/  SHF.L.U32 R0, R9, 0x1f, RZ ;  /* 0x0000001f09007819 */ /* 0x000fe400000006ff */
[----:B------:R-:W-:Y:S02]  /*11c40*/  ISETP.NE.AND P1, PT, R2, RZ, PT ;  /* 0x000000ff0200720c */ /* 0x000fe40003f25270 */
[----:B------:R-:W0:Y:S02]  /*11c50*/  SYNCS.PHASECHK.TRANS64.TRYWAIT P0, [R3+URZ+0x34860], R0 ;  /* 0x03486000030075a7 */ /* 0x000e24000800017f */
[----:B0-----:R-:W-:Y:S09]  /*11c60*/  @!P0 BRA `(.L_x_104) ;  /* 0x0000001400b88947 */ /* 0x001ff20003800000 */
.L_x_149:
[----:B------:R-:W-:Y:S05]  /*11c70*/  BSYNC B1 ;  /* 0x0000000000017941 */ /* 0x000fea0003800000 */
.L_x_103:
[----:B------:R-:W-:Y:S04]  /*11c80*/  BSSY B1, `(.L_x_105) ;  /* 0x0000008000017945 */ /* 0x000fe80003800000 */
[----:B------:R-:W-:Y:S05]  /*11c90*/  @P1 BRA `(.L_x_106) ;  /* 0x0000000000181947 */ /* 0x000fea0003800000 */
[----:B------:R-:W1:Y:S01]  /*11ca0*/  S2R R2, SR_TID.X ;  /* 0x0000000000027919 */ /* 0x000e620000002100 */
[----:B0-----:R-:W-:-:S04]  /*11cb0*/  MOV R0, 0xb000 ;  /* 0x0000b00000007802 */ /* 0x001fc80000000f00 */
[----:B------:R2:W-:Y:S01]  /*11cc0*/  SYNCS.ARRIVE.TRANS64 RZ, [R3+URZ+0x34850], R0 ;  /* 0x0348500003ff79a7 */ /* 0x0005e2000800003f */
[----:B-1----:R-:W-:-:S13]  /*11cd0*/  LOP3.LUT P0, RZ, R2, 0x1f, RZ, 0xc0, !PT ;  /* 0x0000001f02ff7812 */ /* 0x002fda000780c0ff */
[----:B--2---:R-:W-:Y:S05]  /*11ce0*/  @!P0 BRA `(.L_x_106) ;  /* 0x0000000000048947 */ /* 0x004fea0003800000 */
[----:B------:R-:W-:Y:S01]  /*11cf0*/  BPT.TRAP 0x1 ;  /* 0x000000040000795c */ /* 0x000fe20000300000 */
.L_x_106:
[----:B------:R-:W-:Y:S05]  /*11d00*/  BSYNC B1 ;  /* 0x0000000000017941 */ /* 0x000fea0003800000 */
.L_x_105:
[----:B------:R-:W-:Y:S01]  /*11d10*/  R2UR UR4, R8 ;  /* 0x00000000080472ca */ /* 0x000fe200000e0000 */
[----:B------:R-:W-:Y:S01]  /*11d20*/  ULDC.64 UR6, c[0x0][0x198] ;  /* 0x0000660000067ab9 */ /* 0x000fe20000000a00 */
[----:B------:R-:W-:Y:S01]  /*11d30*/  R2UR UR9, R3 ;  /* 0x00000000030972ca */ /* 0x000fe200000e0000 */
[----:B------:R-:W-:Y:S01]  /*11d40*/  UIADD3 UR6, UP0, UR6, 0x470, URZ ;  /* 0x0000047006067890 */ /* 0x000fe2000ff1e03f */
[----:B------:R-:W-:Y:S01]  /*11d50*/  PLOP3.LUT P0, PT, PT, PT, PT, 0x80, 0x0 ;  /* 0x000000000000781c */ /* 0x000fe20003f0f070 */
[----:B------:R-:W-:Y:S01]  /*11d60*/  IMAD R17, R17, 0xb0, RZ ;  /* 0x000000b011117824 */ /* 0x000fe200078e02ff */
[----:B------:R-:W-:Y:S01]  /*11d70*/  UMOV UR14, 0x0 ;  /* 0x00000000000e7882 */ /* 0x000fe20000000000 */
[----:B------:R-:W-:Y:S01]  /*11d80*/  UIADD3.X UR7, URZ, UR7, URZ, UP0, !UPT ;  /* 0x000000073f077290 */ /* 0x000fe200087fe43f */
[----:B------:R-:W-:Y:S01]  /*11d90*/  UMOV UR15, 0x14f00000 ;  /* 0x14f00000000f7882 */ /* 0x000fe20000000000 */
[----:B------:R-:W-:-:S04]  /*11da0*/  UMOV UR10, URZ ;  /* 0x0000003f000a7c82 */ /* 0x000fc80008000000 */
[----:B------:R-:W-:Y:S02]  /*11db0*/  UIMAD UR4, UR4, 0xb000, UR38 ;  /* 0x0000b000040478a4 */ /* 0x000fe4000f8e0226 */
[----:B------:R-:W-:Y:S02]  /*11dc0*/  UIADD3 UR9, UR9, 0x34850, URZ ;  /* 0x0003485009097890 */ /* 0x000fe4000fffe03f */
[----:B------:R-:W-:-:S12]  /*11dd0*/  UIADD3 UR8, UR4, 0x400, URZ ;  /* 0x0000040004087890 */ /* 0x000fd8000fffe03f */
.L_x_107:
[----:B------:R-:W-:-:S13]  /*11de0*/  @P0 ELECT P1, URZ, PT ;  /* 0x00000000003f082f */ /* 0x000fda0003820000 */
[----:B------:R-:W-:Y:S01]  /*11df0*/  @P1 R2UR UR13, R16 ;  /* 0x00000000100d12ca */ /* 0x000fe200000e0000 */
[----:B------:R-:W-:Y:S01]  /*11e00*/  UMOV UR12, UR36 ;  /* 0x00000024000c7c82 */ /* 0x000fe20008000000 */
[----:B------:R-:W-:Y:S02]  /*11e10*/  @P1 R2UR UR11, R17 ;  /* 0x00000000110b12ca */ /* 0x000fe400000e0000 */
[----:B------:R-:W-:Y:S02]  /*11e20*/  @P1 PLOP3.LUT P0, PT, P1, PT, PT, 0x8, 0x0 ;  /* 0x000000000000181c */ /* 0x000fe40000f0e170 */
[----:B------:R-:W-:-:S09]  /*11e30*/  PLOP3.LUT P1, PT, PT, PT, PT, 0x8, 0x0 ;  /* 0x000000000000781c */ /* 0x000fd20003f2e170 */
[----:B------:R1:W-:Y:S02]  /*11e40*/  UTMALDG.4D [UR8], [UR6], desc[UR14] ;  /* 0x00000e08060075b4 */ /* 0x0003e40008019000 */
[----:B-1----:R-:W-:Y:S05]  /*11e50*/  @P0 BRA.U.ANY `(.L_x_107) ;  /* 0xfffffffd00e00947 */ /* 0x002fea000393ffff */
[----:B------:R-:W-:Y:S01]  /*11e60*/  PLOP3.LUT P0, PT, PT, PT, PT, 0x80, 0x0 ;  /* 0x000000000000781c */ /* 0x000fe20003f0f070 */
[----:B------:R-:W-:Y:S01]  /*11e70*/  UIADD3 UR8, UR4, 0x5c00, URZ ;  /* 0x00005c0004087890 */ /* 0x000fe2000fffe03f */
[----:B------:R-:W-:Y:S02]  /*11e80*/  UMOV UR5, 0x14f00000 ;  /* 0x14f0000000057882 */ /* 0x000fe40000000000 */
[----:B------:R-:W-:Y:S01]  /*11e90*/  UMOV UR4, 0x0 ;  /* 0x0000000000047882 */ /* 0x000fe20000000000 */
[----:B------:R-:W-:-:S08]  /*11ea0*/  UMOV UR10, 0x40 ;  /* 0x00000040000a7882 */ /* 0x000fd00000000000 */
.L_x_108:
        /* <DEDUP_REMOVED lines=8> */
.L_x_102:
[----:B------:R-:W-:Y:S05]  /*11f30*/  BSYNC B0 ;  /* 0x0000000000007941 */ /* 0x000fea0003800000 */
.L_x_101:
[----:B0-----:R-:W-:Y:S02]  /*11f40*/  VIADD R0, R8, 0x1 ;  /* 0x0000000108007836 */ /* 0x001fe40000000000 */
[----:B------:R-:W-:-:S03]  /*11f50*/  IMAD.MOV.U32 R3, RZ, RZ, RZ ;  /* 0x000000ffff037224 */ /* 0x000fc600078e00ff */
[----:B------:R-:W-:-:S04]  /*11f60*/  ISETP.NE.AND P0, PT, R0, 0x2, PT ;  /* 0x000000020000780c */ /* 0x000fc80003f05270 */
[----:B------:R-:W-:Y:S02]  /*11f70*/  SEL R2, RZ, 0x1, P0 ;  /* 0x00000001ff027807 */ /* 0x000fe40000000000 */
[----:B------:R-:W-:Y:S02]  /*11f80*/  SEL R0, R0, RZ, P0 ;  /* 0x000000ff00007207 */ /* 0x000fe40000000000 */
[----:B------:R-:W-:-:S07]  /*11f90*/  LOP3.LUT R9, R9, R2, RZ, 0x3c, !PT ;  /* 0x0000000209097212 */ /* 0x000fce00078e3cff */
.L_x_38:
[----:B------:R-:W0:Y:S01]  /*11fa0*/  S2R R5, SR_CgaCtaId ;  /* 0x0000000000057919 */ /* 0x000e220000008800 */
[----:B------:R-:W-:Y:S02]  /*11fb0*/  MOV R2, 0x400 ;  /* 0x0000040000027802 */ /* 0x000fe40000000f00 */
[----:B------:R-:W-:Y:S02]  /*11fc0*/  SHF.L.U32 R3, R3, 0x1f, RZ ;  /* 0x0000001f03037819 */ /* 0x000fe400000006ff */
[----:B0-----:R-:W-:-:S04]  /*11fd0*/  LEA R2, R5, R2, 0x18 ;  /* 0x0000000205027211 */ /* 0x001fc800078ec0ff */
[----:B------:R-:W0:Y:S02]  /*11fe0*/  SYNCS.PHASECHK.TRANS64.TRYWAIT P0, [R2+URZ+0x34820], R3 ;  /* 0x03482003020075a7 */ /* 0x000e24000800017f */
[----:B0-----:R-:W-:Y:S05]  /*11ff0*/  @!P0 BRA `(.L_x_109) ;  /* 0x0000001000e88947 */ /* 0x001fea0003800000 */
.L_x_150:
[----:B------:R-:W-:-:S03]  /*12000*/  UMOV UR4, 0xffffffff ;  /* 0xffffffff00047882 */ /* 0x000fc60000000000 */
[----:B------:R-:W-:Y:S05]  /*12010*/  BRA.DIV UR4, `(.L_x_110) ;  /* 0x0000001204f47947 */ /* 0x000fea000b800000 */
[----:B0-----:R-:W0:Y:S02]  /*12020*/  S2R R3, SR_TID.X ;  /* 0x0000000000037919 */ /* 0x001e240000002100 */
[----:B0-----:R-:W-:-:S04]  /*12030*/  SHF.R.U32.HI R3, RZ, 0x5, R3 ;  /* 0x00000005ff037819 */ /* 0x001fc80000011603 */
[----:B------:R-:W-:-:S05]  /*12040*/  LOP3.LUT R3, R3, 0x3, RZ, 0xc0, !PT ;  /* 0x0000000303037812 */ /* 0x000fca00078ec0ff */
[----:B------:R0:W1:Y:S02]  /*12050*/  SHFL.IDX PT, R14, R3, RZ, 0x1f ;  /* 0x00001fff030e7589 */ /* 0x00006400000e0000 */
.L_x_153:
[----:B-1----:R-:W-:-:S13]  /*12060*/  ISETP.NE.AND P0, PT, R14, RZ, PT ;  /* 0x000000ff0e00720c */ /* 0x002fda0003f05270 */
[----:B------:R-:W-:Y:S05]  /*12070*/  @P0 BRA `(.L_x_10) ;  /* 0x0000000000900947 */ /* 0x000fea0003800000 */
[----:B------:R-:W-:-:S03]  /*12080*/  UMOV UR4, 0xffffffff ;  /* 0xffffffff00047882 */ /* 0x000fc60000000000 */
[----:B------:R-:W-:Y:S05]  /*12090*/  BRA.DIV UR4, `(.L_x_111) ;  /* 0x0000001604087947 */ /* 0x000fea000b800000 */
[----:B------:R-:W-:-:S13]  /*120a0*/  ELECT P6, URZ, PT ;  /* 0x00000000003f782f */ /* 0x000fda00038c0000 */
.L_x_156:
[----:B------:R-:W-:Y:S05]  /*120b0*/  @!P6 BRA `(.L_x_10) ;  /* 0x000000000080e947 */ /* 0x000fea0003800000 */
[----:B0-----:R-:W2:Y:S02]  /*120c0*/  LDL R3, [R1+0xc] ;  /* 0x00000c0001037983 */ /* 0x001ea40000100800 */
[----:B--2---:R-:W-:-:S13]  /*120d0*/  R2UR UR4, R3 ;  /* 0x00000000030472ca */ /* 0x004fda00000e0000 */
[----:B------:R-:W-:-:S06]  /*120e0*/  ULOP3.LUT UR4, UR4, 0x2, URZ, 0xfc, !UPT ;  /* 0x0000000204047892 */ /* 0x000fcc000f8efc3f */
[----:B------:R-:W-:-:S05]  /*120f0*/  IMAD.U32 R3, RZ, RZ, UR4 ;  /* 0x00000004ff037e24 */ /* 0x000fca000f8e00ff */
[----:B------:R-:W-:-:S13]  /*12100*/  ISETP.NE.AND P2, PT, R3, 0x3, PT ;  /* 0x000000030300780c */ /* 0x000fda0003f45270 */
[----:B------:R-:W-:Y:S05]  /*12110*/  @!P2 BRA `(.L_x_112) ;  /* 0x000000000004a947 */ /* 0x000fea0003800000 */
[----:B------:R-:W-:Y:S01]  /*12120*/  BPT.TRAP 0x1 ;  /* 0x000000040000795c */ /* 0x000fe20000300000 */
.L_x_112:
[----:B------:R-:W-:Y:S01]  /*12130*/  IADD3 R7, R2, 0x34840, RZ ;  /* 0x0003484002077810 */ /* 0x000fe20007ffe0ff */
[----:B------:R-:W-:Y:S01]  /*12140*/  VIADD R3, R0, 0x1 ;  /* 0x0000000100037836 */ /* 0x000fe20000000000 */
[----:B------:R-:W-:-:S03]  /*12150*/  SHF.L.U32 R5, R9, 0x1f, RZ ;  /* 0x0000001f09057819 */ /* 0x000fc600000006ff */
[----:B------:R-:W-:Y:S01]  /*12160*/  IMAD R6, R0, 0x8, R7 ;  /* 0x0000000800067824 */ /* 0x000fe200078e0207 */
[----:B------:R-:W-:-:S03]  /*12170*/  ISETP.NE.AND P1, PT, R3, 0x2, PT ;  /* 0x000000020300780c */ /* 0x000fc60003f25270 */
[----:B------:R-:W0:Y:S01]  /*12180*/  SYNCS.PHASECHK.TRANS64.TRYWAIT P0, [R6+URZ], R5 ;  /* 0x00000005060075a7 */ /* 0x000e22000800017f */
[----:B------:R-:W-:Y:S02]  /*12190*/  SEL R4, RZ, 0x1, P1 ;  /* 0x00000001ff047807 */ /* 0x000fe40000800000 */
[----:B------:R-:W-:Y:S02]  /*121a0*/  SEL R8, R3, RZ, P1 ;  /* 0x000000ff03087207 */ /* 0x000fe40000800000 */
[----:B------:R-:W-:-:S03]  /*121b0*/  LOP3.LUT R4, R9, R4, RZ, 0x3c, !PT ;  /* 0x0000000409047212 */ /* 0x000fc600078e3cff */
[----:B------:R-:W-:Y:S01]  /*121c0*/  IMAD R3, R8, 0x8, R7 ;  /* 0x0000000808037824 */ /* 0x000fe200078e0207 */
[----:B------:R-:W-:Y:S01]  /*121d0*/  SHF.L.U32 R4, R4, 0x1f, RZ ;  /* 0x0000001f04047819 */ /* 0x000fe200000006ff */
[----:B0-----:R-:W-:Y:S06]  /*121e0*/  @!P0 BRA `(.L_x_113) ;  /* 0x0000001000d48947 */ /* 0x001fec0003800000 */
.L_x_157:
[----:B------:R-:W1:Y:S02]  /*121f0*/  SYNCS.PHASECHK.TRANS64.TRYWAIT P0, [R3+URZ], R4 ;  /* 0x00000004030075a7 */ /* 0x000e64000800017f */
[----:B-1----:R-:W-:Y:S05]  /*12200*/  @!P0 BRA `(.L_x_114) ;  /* 0x0000001000e08947 */ /* 0x002fea0003800000 */
.L_x_158:
[----:B------:R-:W-:Y:S05]  /*12210*/  @!P2 BRA `(.L_x_115) ;  /* 0x000000000004a947 */ /* 0x000fea0003800000 */
[----:B------:R-:W-:Y:S01]  /*12220*/  BPT.TRAP 0x1 ;  /* 0x000000040000795c */ /* 0x000fe20000300000 */
.L_x_115:
[----:B-1----:R-:W-:-:S05]  /*12230*/  IADD3 R3, R2, 0x34860, RZ ;  /* 0x0003486002037810 */ /* 0x002fca0007ffe0ff */
[----:B------:R-:W-:-:S04]  /*12240*/  IMAD R0, R0, 0x8, R3 ;  /* 0x0000000800007824 */ /* 0x000fc800078e0203 */
[----:B------:R-:W1:Y:S02]  /*12250*/  SYNCS.PHASECHK.TRANS64.TRYWAIT P0, [R0+URZ], R5 ;  /* 0x00000005000075a7 */ /* 0x000e64000800017f */
[----:B-1----:R-:W-:Y:S05]  /*12260*/  @!P0 BRA `(.L_x_116) ;  /* 0x0000001000dc8947 */ /* 0x002fea0003800000 */
.L_x_159:
[----:B------:R-:W-:-:S07]  /*12270*/  IMAD R3, R8, 0x8, R3 ;  /* 0x0000000808037824 */ /* 0x000fce00078e0203 */
.L_x_117:
[----:B--2---:R2:W3:Y:S02]  /*12280*/  SYNCS.PHASECHK.TRANS64.TRYWAIT P0, [R3+URZ], R4 ;  /* 0x00000004030075a7 */ /* 0x0044e4000800017f */
[----:B---3--:R-:W-:Y:S05]  /*12290*/  @!P0 NANOSLEEP.SYNCS 0x989680 ;  /* 0x009896800000895d */ /* 0x008fea0003900000 */
[----:B------:R-:W3:Y:S02]  /*122a0*/  @!P0 SYNCS.PHASECHK.TRANS64 P0, [R3+URZ], R4 ;  /* 0x00000004030085a7 */ /* 0x000ee4000800007f */
[----:B---3--:R-:W-:Y:S05]  /*122b0*/  @!P0 BRA `(.L_x_117) ;  /* 0xfffffffc00f08947 */ /* 0x008fea000383ffff */
.L_x_10:
[----:B------:R-:W-:Y:S05]  /*122c0*/  BSYNC B6 ;  /* 0x0000000000067941 */ /* 0x000fea0003800000 */
.L_x_7:
[----:B------:R-:W-:Y:S05]  /*122d0*/  EXIT ;  /* 0x000000000000794d */ /* 0x000fea0003800000 */
.L_x_14:
[----:B------:R-:W-:-:S13]  /*122e0*/  R2UR UR4, R16 ;  /* 0x00000000100472ca */ /* 0x000fda00000e0000 */
[----:B0-----:R-:W-:-:S04]  /*122f0*/  IMAD.U32 R3, RZ, RZ, UR4 ;  /* 0x00000004ff037e24 */ /* 0x001fc8000f8e00ff */
[----:B------:R0:W1:Y:S03]  /*12300*/  SYNCS.PHASECHK.TRANS64.TRYWAIT P0, [R3+URZ+0x34800], R0 ;  /* 0x03480000030075a7 */ /* 0x000066000800017f */
[----:B-1----:R-:W-:Y:S05]  /*12310*/  @!P0 NANOSLEEP.SYNCS 0x989680 ;  /* 0x009896800000895d */ /* 0x002fea0003900000 */
[----:B------:R-:W1:Y:S02]  /*12320*/  @!P0 SYNCS.PHASECHK.TRANS64 P0, [R3+URZ+0x34800], R0 ;  /* 0x03480000030085a7 */ /* 0x000e64000800007f */
[----:B-1----:R-:W-:Y:S05]  /*12330*/  @!P0 BRA `(.L_x_14) ;  /* 0xfffffffc00e88947 */ /* 0x002fea000383ffff */
[----:B------:R-:W-:Y:S05]  /*12340*/  BRA `(.L_x_118) ;  /* 0xfffffef000107947 */ /* 0x000fea000383ffff */
.L_x_18:
[----:B------:R-:W-:-:S13]  /*12350*/  R2UR UR4, R16 ;  /* 0x00000000100472ca */ /* 0x000fda00000e0000 */
[----:B0-----:R-:W-:-:S04]  /*12360*/  MOV R3, UR4 ;  /* 0x0000000400037c02 */ /* 0x001fc80008000f00 */
[----:B------:R0:W2:Y:S03]  /*12370*/  SYNCS.PHASECHK.TRANS64.TRYWAIT P2, [R3+URZ+0x34830], R0 ;  /* 0x03483000030075a7 */ /* 0x0000a6000804017f */
[----:B--2---:R-:W-:Y:S05]  /*12380*/  @!P2 NANOSLEEP.SYNCS 0x989680 ;  /* 0x009896800000a95d */ /* 0x004fea0003900000 */
[----:B------:R-:W2:Y:S02]  /*12390*/  @!P2 SYNCS.PHASECHK.TRANS64 P2, [R3+URZ+0x34830], R0 ;  /* 0x034830000300a5a7 */ /* 0x000ea4000804007f */
[----:B--2---:R-:W-:Y:S05]  /*123a0*/  @!P2 BRA `(.L_x_18) ;  /* 0xfffffffc00e8a947 */ /* 0x004fea000383ffff */
[----:B------:R-:W-:Y:S05]  /*123b0*/  BRA `(.L_x_17) ;  /* 0xfffffef000407947 */ /* 0x000fea000383ffff */
.L_x_23:
[----:B-1----:R1:W2:Y:S02]  /*123c0*/  SYNCS.PHASECHK.TRANS64.TRYWAIT P2, [R9+URZ+0x34830], R8 ;  /* 0x03483008090075a7 */ /* 0x0022a4000804017f */
[----:B--2---:R-:W-:Y:S05]  /*123d0*/  @!P2 NANOSLEEP.SYNCS 0x989680 ;  /* 0x009896800000a95d */ /* 0x004fea0003900000 */
[----:B------:R-:W2:Y:S02]  /*123e0*/  @!P2 SYNCS.PHASECHK.TRANS64 P2, [R9+URZ+0x34830], R8 ;  /* 0x034830080900a5a7 */ /* 0x000ea4000804007f */
[----:B--2---:R-:W-:Y:S05]  /*123f0*/  @!P2 BRA `(.L_x_23) ;  /* 0xfffffffc00f0a947 */ /* 0x004fea000383ffff */
[----:B------:R-:W-:Y:S05]  /*12400*/  BRA `(.L_x_20) ;  /* 0xffffff4800dc7947 */ /* 0x000fea000383ffff */
.L_x_27:
[----:B-1----:R-:W-:-:S04]  /*12410*/  IMAD.U32 R9, RZ, RZ, UR6 ;  /* 0x00000006ff097e24 */ /* 0x002fc8000f8e00ff */
[----:B------:R1:W2:Y:S03]  /*12420*/  SYNCS.PHASECHK.TRANS64.TRYWAIT P2, [R9+URZ+0x34850], R8 ;  /* 0x03485008090075a7 */ /* 0x0002a6000804017f */
[----:B--2---:R-:W-:Y:S05]  /*12430*/  @!P2 NANOSLEEP.SYNCS 0x989680 ;  /* 0x009896800000a95d */ /* 0x004fea0003900000 */
[----:B------:R-:W2:Y:S02]  /*12440*/  @!P2 SYNCS.PHASECHK.TRANS64 P2, [R9+URZ+0x34850], R8 ;  /* 0x034850080900a5a7 */ /* 0x000ea4000804007f */
[----:B--2---:R-:W-:Y:S05]  /*12450*/  @!P2 BRA `(.L_x_27) ;  /* 0xfffffffc00eca947 */ /* 0x004fea000383ffff */
[----:B------:R-:W-:Y:S05]  /*12460*/  BRA `(.L_x_24) ;  /* 0xffffff7000447947 */ /* 0x000fea000383ffff */
.L_x_32:
[----:B-1----:R1:W2:Y:S02]  /*12470*/  SYNCS.PHASECHK.TRANS64.TRYWAIT P0, [R11+URZ+0x34850], R2 ;  /* 0x034850020b0075a7 */ /* 0x0022a4000800017f */
[----:B--2---:R-:W-:Y:S05]  /*12480*/  @!P0 NANOSLEEP.SYNCS 0x989680 ;  /* 0x009896800000895d */ /* 0x004fea0003900000 */
[----:B------:R-:W2:Y:S02]  /*12490*/  @!P0 SYNCS.PHASECHK.TRANS64 P0, [R11+URZ+0x34850], R2 ;  /* 0x034850020b0085a7 */ /* 0x000ea4000800007f */
[----:B--2---:R-:W-:Y:S05]  /*124a0*/  @!P0 BRA `(.L_x_32) ;  /* 0xfffffffc00f08947 */ /* 0x004fea000383ffff */
[----:B------:R-:W-:Y:S05]  /*124b0*/  BRA `(.L_x_31) ;  /* 0xffffff9c00f07947 */ /* 0x000fea000383ffff */
.L_x_43:
[----:B------:R-:W-:Y:S01]  /*124c0*/  IMAD.MOV.U32 R13, RZ, RZ, R0 ;  /* 0x000000ffff0d7224 */ /* 0x000fe200078e0000 */
[----:B------:R-:W-:Y:S01]  /*124d0*/  MOV R11, 0x1f ;  /* 0x0000001f000b7802 */ /* 0x000fe20000000f00 */
[----:B------:R-:W-:Y:S02]  /*124e0*/  IMAD.MOV.U32 R12, RZ, RZ, RZ ;  /* 0x000000ffff0c7224 */ /* 0x000fe400078e00ff */
[----:B------:R-:W-:-:S07]  /*124f0*/  IMAD.MOV.U32 R15, RZ, RZ, -0x1 ;  /* 0xffffffffff0f7424 */ /* 0x000fce00078e00ff */
[----:B------:R-:W-:Y:S05]  /*12500*/  WARPSYNC.COLLECTIVE R15, `(.L_x_119) ;  /* 0x000000000f087348 */ /* 0x000fea0003c00000 */
[----:B------:R0:W1:Y:S02]  /*12510*/  SHFL.IDX P6, R14, R13, R12, R11 ;  /* 0x0000000c0d0e7389 */ /* 0x00006400000c000b */
[----:B01----:R-:W-:Y:S01]  /*12520*/  ENDCOLLECTIVE ;  /* 0x000000000000791b */ /* 0x003fe20003800000 */
.L_x_119:
[----:B------:R-:W-:Y:S05]  /*12530*/  BRA `(.L_x_120) ;  /* 0xffffffcc00487947 */ /* 0x000fea000383ffff */
.L_x_45:
[----:B------:R-:W-:Y:S01]  /*12540*/  BSSY B0, `(.L_x_121) ;  /* 0x0000006000007945 */ /* 0x000fe20003800000 */
[----:B------:R-:W-:-:S07]  /*12550*/  IMAD.MOV.U32 R15, RZ, RZ, -0x1 ;  /* 0xffffffffff0f7424 */ /* 0x000fce00078e00ff */
[----:B0-----:R-:W-:Y:S05]  /*12560*/  WARPSYNC.COLLECTIVE R15, `(.L_x_122) ;  /* 0x000000000f0c7348 */ /* 0x001fea0003c00000 */
[----:B------:R-:W-:Y:S02]  /*12570*/  ELECT P6, UR62, PT ;  /* 0x00000000003e782f */ /* 0x000fe400038c0000 */
[----:B------:R-:W-:Y:S01]  /*12580*/  MOV R14, UR62 ;  /* 0x0000003e000e7c02 */ /* 0x000fe20008000f00 */
[----:B0-----:R-:W-:Y:S10]  /*12590*/  ENDCOLLECTIVE ;  /* 0x000000000000791b */ /* 0x001ff40003800000 */
.L_x_122:
[----:B------:R-:W-:Y:S05]  /*125a0*/  BSYNC B0 ;  /* 0x0000000000007941 */ /* 0x000fea0003800000 */
.L_x_121:
[----:B------:R-:W-:Y:S05]  /*125b0*/  BRA `(.L_x_123) ;  /* 0xffffffcc00487947 */ /* 0x000fea000383ffff */
.L_x_47:
[----:B0-----:R-:W-:-:S04]  /*125c0*/  IMAD.U32 R3, RZ, RZ, UR38 ;  /* 0x00000026ff037e24 */ /* 0x001fc8000f8e00ff */
[----:B------:R0:W1:Y:S03]  /*125d0*/  SYNCS.PHASECHK.TRANS64.TRYWAIT P0, [R3+URZ+0x34840], R0 ;  /* 0x03484000030075a7 */ /* 0x000066000800017f */
[----:B-1----:R-:W-:Y:S05]  /*125e0*/  @!P0 NANOSLEEP.SYNCS 0x989680 ;  /* 0x009896800000895d */ /* 0x002fea0003900000 */
[----:B------:R-:W1:Y:S02]  /*125f0*/  @!P0 SYNCS.PHASECHK.TRANS64 P0, [R3+URZ+0x34840], R0 ;  /* 0x03484000030085a7 */ /* 0x000e64000800007f */
[----:B-1----:R-:W-:Y:S05]  /*12600*/  @!P0 BRA `(.L_x_47) ;  /* 0xfffffffc00ec8947 */ /* 0x002fea000383ffff */
[----:B------:R-:W-:Y:S05]  /*12610*/  BRA `(.L_x_124) ;  /* 0xffffffcc00a47947 */ /* 0x000fea000383ffff */
.L_x_50:
[----:B------:R-:W-:Y:S01]  /*12620*/  LEA R8, R12, R8, 0x7 ;  /* 0x000000080c087211 */ /* 0x000fe200078e38ff */
[----:B------:R-:W-:Y:S01]  /*12630*/  IMAD.MOV.U32 R13, RZ, RZ, R7 ;  /* 0x000000ffff0d7224 */ /* 0x000fe200078e0007 */
[----:B------:R-:W-:Y:S01]  /*12640*/  MOV R15, 0xffffffff ;  /* 0xffffffff000f7802 */ /* 0x000fe20000000f00 */
[----:B------:R-:W-:Y:S02]  /*12650*/  IMAD.MOV.U32 R12, RZ, RZ, RZ ;  /* 0x000000ffff0c7224 */ /* 0x000fe400078e00ff */
[----:B------:R-:W-:Y:S02]  /*12660*/  IMAD.MOV.U32 R11, RZ, RZ, 0x181f ;  /* 0x0000181fff0b7424 */ /* 0x000fe400078e00ff */
[----:B------:R-:W-:-:S07]  /*12670*/  VIADD R5, R8, 0x10 ;  /* 0x0000001008057836 */ /* 0x000fce0000000000 */
[----:B------:R-:W-:Y:S05]  /*12680*/  WARPSYNC.COLLECTIVE R15, `(.L_x_125) ;  /* 0x000000000f087348 */ /* 0x000fea0003c00000 */
[----:B------:R0:W1:Y:S02]  /*12690*/  SHFL.IDX P6, R14, R13, R12, R11 ;  /* 0x0000000c0d0e7389 */ /* 0x00006400000c000b */
[----:B01----:R-:W-:Y:S01]  /*126a0*/  ENDCOLLECTIVE ;  /* 0x000000000000791b */ /* 0x003fe20003800000 */
.L_x_125:
[----:B------:R-:W-:Y:S02]  /*126b0*/  IMAD.MOV.U32 R13, RZ, RZ, R0 ;  /* 0x000000ffff0d7224 */ /* 0x000fe400078e0000 */
[----:B------:R-:W-:-:S07]  /*126c0*/  IMAD.MOV.U32 R2, RZ, RZ, R14 ;  /* 0x000000ffff027224 */ /* 0x000fce00078e000e */
[----:B------:R-:W-:Y:S05]  /*126d0*/  WARPSYNC.COLLECTIVE R15, `(.L_x_126) ;  /* 0x000000000f087348 */ /* 0x000fea0003c00000 */
[----:B------:R0:W1:Y:S02]  /*126e0*/  SHFL.IDX P6, R14, R13, R12, R11 ;  /* 0x0000000c0d0e7389 */ /* 0x00006400000c000b */
[----:B01----:R-:W-:Y:S01]  /*126f0*/  ENDCOLLECTIVE ;  /* 0x000000000000791b */ /* 0x003fe20003800000 */
.L_x_126:
[----:B------:R-:W-:Y:S01]  /*12700*/  ULDC UR4, c[0x0][0x288] ;  /* 0x0000a20000047ab9 */ /* 0x000fe20000000800 */
[----:B------:R-:W-:Y:S01]  /*12710*/  IMAD.MOV.U32 R3, RZ, RZ, R2 ;  /* 0x000000ffff037224 */ /* 0x000fe200078e0002 */
[----:B------:R-:W-:Y:S01]  /*12720*/  ULDC.64 UR6, c[0x0][0x208] ;  /* 0x0000820000067ab9 */ /* 0x000fe20000000a00 */
[----:B------:R-:W-:-:S05]  /*12730*/  IMAD R6, R6, UR4, RZ ;  /* 0x0000000406067c24 */ /* 0x000fca000f8e02ff */
[----:B------:R-:W-:Y:S01]  /*12740*/  ISETP.GE.AND P2, PT, R8, R6, PT ;  /* 0x000000060800720c */ /* 0x000fe20003f46270 */
[----:B------:R-:W-:Y:S02]  /*12750*/  IMAD.MOV.U32 R13, RZ, RZ, R7 ;  /* 0x000000ffff0d7224 */ /* 0x000fe400078e0007 */
[----:B------:R-:W-:-:S10]  /*12760*/  IMAD.MOV.U32 R12, RZ, RZ, 0x1 ;  /* 0x00000001ff0c7424 */ /* 0x000fd400078e00ff */
[----:B------:R-:W-:Y:S02]  /*12770*/  @!P2 LEA R21, R9, UR38, 0x1 ;  /* 0x000000260915ac11 */ /* 0x000fe4000f8e08ff */
[----:B------:R-:W-:-:S05]  /*12780*/  MOV R2, R14 ;  /* 0x0000000e00027202 */ /* 0x000fca0000000f00 */
[----:B------:R-:W-:-:S05]  /*12790*/  @!P2 IMAD.WIDE.U32 R2, R10, 0x2, R2 ;  /* 0x000000020a02a825 */ /* 0x000fca00078e0002 */
[----:B------:R-:W-:Y:S01]  /*127a0*/  @!PT LDS RZ, [RZ] ;  /* 0x00000000fffff984 */ /* 0x000fe20000000800 */
[----:B------:R-:W-:Y:S01]  /*127b0*/  @!PT LDS RZ, [RZ] ;  /* 0x00000000fffff984 */ /* 0x000fe20000000800 */
[----:B------:R-:W-:Y:S01]  /*127c0*/  @!PT LDS RZ, [RZ] ;  /* 0x00000000fffff984 */ /* 0x000fe20000000800 */
[----:B------:R0:W-:Y:S04]  /*127d0*/  @!P2 LDGSTS.E.BYPASS.LTC128B.128 [R21+0x16400], desc[UR6][R2.64], !P1 ;  /* 0x164000000215afae */ /* 0x0001e8000c901d46 */
[----:B------:R0:W-:Y:S01]  /*127e0*/  @!P2 LDGSTS.E.BYPASS.LTC128B.128 [R21+0x1a400], desc[UR6][R2.64+0x80], !P0 ;  /* 0x1a4000800215afae */ /* 0x0001e2000c101d46 */
[----:B------:R-:W-:-:S13]  /*127f0*/  ISETP.GE.AND P2, PT, R5, R6, PT ;  /* 0x000000060500720c */ /* 0x000fda0003f46270 */
[----:B0-----:R-:W-:Y:S05]  /*12800*/  WARPSYNC.COLLECTIVE R15, `(.L_x_127) ;  /* 0x000000000f087348 */ /* 0x001fea0003c00000 */
[----:B------:R1:W2:Y:S02]  /*12810*/  SHFL.IDX P6, R14, R13, R12, R11 ;  /* 0x0000000c0d0e7389 */ /* 0x0002a400000c000b */
[----:B012---:R-:W-:Y:S01]  /*12820*/  ENDCOLLECTIVE ;  /* 0x000000000000791b */ /* 0x007fe20003800000 */
.L_x_127:
[----:B------:R-:W-:Y:S02]  /*12830*/  IADD3 R3, R8, 0x20, RZ ;  /* 0x0000002008037810 */ /* 0x000fe40007ffe0ff */
[----:B------:R-:W-:Y:S01]  /*12840*/  @!P2 LEA R20, R9, UR38, 0x1 ;  /* 0x000000260914ac11 */ /* 0x000fe2000f8e08ff */
[----:B------:R-:W-:Y:S01]  /*12850*/  IMAD.MOV.U32 R13, RZ, RZ, R0 ;  /* 0x000000ffff0d7224 */ /* 0x000fe200078e0000 */
[----:B------:R-:W-:-:S07]  /*12860*/  MOV R4, R14 ;  /* 0x0000000e00047202 */ /* 0x000fce0000000f00 */
[----:B------:R-:W-:Y:S05]  /*12870*/  WARPSYNC.COLLECTIVE R15, `(.L_x_128) ;  /* 0x000000000f087348 */ /* 0x000fea0003c00000 */
[----:B------:R0:W1:Y:S02]  /*12880*/  SHFL.IDX P6, R14, R13, R12, R11 ;  /* 0x0000000c0d0e7389 */ /* 0x00006400000c000b */
[----:B01----:R-:W-:Y:S01]  /*12890*/  ENDCOLLECTIVE ;  /* 0x000000000000791b */ /* 0x003fe20003800000 */
.L_x_128:
[----:B------:R-:W-:Y:S01]  /*128a0*/  ULDC.64 UR4, c[0x0][0x208] ;  /* 0x0000820000047ab9 */ /* 0x000fe20000000a00 */
[----:B------:R-:W-:Y:S02]  /*128b0*/  IMAD.MOV.U32 R5, RZ, RZ, R4 ;  /* 0x000000ffff057224 */ /* 0x000fe400078e0004 */
[----:B------:R-:W-:Y:S02]  /*128c0*/  IMAD.MOV.U32 R13, RZ, RZ, R7 ;  /* 0x000000ffff0d7224 */ /* 0x000fe400078e0007 */
[----:B------:R-:W-:Y:S02]  /*128d0*/  IMAD.MOV.U32 R12, RZ, RZ, 0x2 ;  /* 0x00000002ff0c7424 */ /* 0x000fe400078e00ff */
[----:B------:R-:W-:-:S04]  /*128e0*/  IMAD.MOV.U32 R4, RZ, RZ, R14 ;  /* 0x000000ffff047224 */ /* 0x000fc800078e000e */
        /* <DEDUP_REMOVED lines=10> */
.L_x_129:
[----:B------:R-:W-:Y:S01]  /*12990*/  VIADD R5, R8, 0x30 ;  /* 0x0000003008057836 */ /* 0x000fe20000000000 */
[----:B------:R-:W-:Y:S02]  /*129a0*/  @!P2 LEA R21, R9, UR38, 0x1 ;  /* 0x000000260915ac11 */ /* 0x000fe4000f8e08ff */
[----:B------:R-:W-:Y:S01]  /*129b0*/  MOV R13, R0 ;  /* 0x00000000000d7202 */ /* 0x000fe20000000f00 */
[----:B------:R-:W-:-:S07]  /*129c0*/  IMAD.MOV.U32 R2, RZ, RZ, R14 ;  /* 0x000000ffff027224 */ /* 0x000fce00078e000e */
[----:B------:R-:W-:Y:S05]  /*129d0*/  WARPSYNC.COLLECTIVE R15, `(.L_x_130) ;  /* 0x000000000f087348 */ /* 0x000fea0003c00000 */
[----:B------:R0:W1:Y:S02]  /*129e0*/  SHFL.IDX P6, R14, R13, R12, R11 ;  /* 0x0000000c0d0e7389 */ /* 0x00006400000c000b */
[----:B01----:R-:W-:Y:S01]  /*129f0*/  ENDCOLLECTIVE ;  /* 0x000000000000791b */ /* 0x003fe20003800000 */
.L_x_130:
[----:B------:R-:W-:Y:S01]  /*12a00*/  ULDC.64 UR4, c[0x0][0x208] ;  /* 0x0000820000047ab9 */ /* 0x000fe20000000a00 */
[----:B------:R-:W-:Y:S01]  /*12a10*/  IMAD.MOV.U32 R3, RZ, RZ, R2 ;  /* 0x000000ffff037224 */ /* 0x000fe200078e0002 */
[----:B------:R-:W-:Y:S01]  /*12a20*/  MOV R13, R7 ;  /* 0x00000007000d7202 */ /* 0x000fe20000000f00 */
        /* <DEDUP_REMOVED lines=12> */
.L_x_131:
[----:B------:R-:W-:Y:S01]  /*12af0*/  VIADD R3, R8, 0x40 ;  /* 0x0000004008037836 */ /* 0x000fe20000000000 */
[----:B------:R-:W-:Y:S01]  /*12b00*/  @!P2 LEA R20, R9, UR38, 0x1 ;  /* 0x000000260914ac11 */ /* 0x000fe2000f8e08ff */
[----:B------:R-:W-:Y:S02]  /*12b10*/  IMAD.MOV.U32 R13, RZ, RZ, R0 ;  /* 0x000000ffff0d7224 */ /* 0x000fe400078e0000 */
[----:B------:R-:W-:-:S07]  /*12b20*/  IMAD.MOV.U32 R4, RZ, RZ, R14 ;  /* 0x000000ffff047224 */ /* 0x000fce00078e000e */
[----:B------:R-:W-:Y:S05]  /*12b30*/  WARPSYNC.COLLECTIVE R15, `(.L_x_132) ;  /* 0x000000000f087348 */ /* 0x000fea0003c00000 */
[----:B------:R0:W1:Y:S02]  /*12b40*/  SHFL.IDX P6, R14, R13, R12, R11 ;  /* 0x0000000c0d0e7389 */ /* 0x00006400000c000b */
[----:B01----:R-:W-:Y:S01]  /*12b50*/  ENDCOLLECTIVE ;  /* 0x000000000000791b */ /* 0x003fe20003800000 */
.L_x_132:
[----:B------:R-:W-:Y:S01]  /*12b60*/  ULDC.64 UR4, c[0x0][0x208] ;  /* 0x0000820000047ab9 */ /* 0x000fe20000000a00 */
[----:B------:R-:W-:Y:S01]  /*12b70*/  MOV R5, R4 ;  /* 0x0000000400057202 */ /* 0x000fe20000000f00 */
[----:B------:R-:W-:Y:S01]  /*12b80*/  IMAD.MOV.U32 R13, RZ, RZ, R7 ;  /* 0x000000ffff0d7224 */ /* 0x000fe200078e0007 */
[----:B------:R-:W-:Y:S01]  /*12b90*/  MOV R12, 0x4 ;  /* 0x00000004000c7802 */ /* 0x000fe20000000f00 */
        /* <DEDUP_REMOVED lines=11> */
.L_x_133:
[----:B------:R-:W-:Y:S01]  /*12c50*/  VIADD R5, R8, 0x50 ;  /* 0x0000005008057836 */ /* 0x000fe20000000000 */
[----:B------:R-:W-:Y:S01]  /*12c60*/  @!P2 LEA R21, R9, UR38, 0x1 ;  /* 0x000000260915ac11 */ /* 0x000fe2000f8e08ff */
[----:B------:R-:W-:Y:S02]  /*12c70*/  IMAD.MOV.U32 R13, RZ, RZ, R0 ;  /* 0x000000ffff0d7224 */ /* 0x000fe400078e0000 */
[----:B------:R-:W-:-:S07]  /*12c80*/  IMAD.MOV.U32 R2, RZ, RZ, R14 ;  /* 0x000000ffff027224 */ /* 0x000fce00078e000e */
[----:B------:R-:W-:Y:S05]  /*12c90*/  WARPSYNC.COLLECTIVE R15, `(.L_x_134) ;  /* 0x000000000f087348 */ /* 0x000fea0003c00000 */
[----:B------:R0:W1:Y:S02]  /*12ca0*/  SHFL.IDX P6, R14, R13, R12, R11 ;  /* 0x0000000c0d0e7389 */ /* 0x00006400000c000b */
[----:B01----:R-:W-:Y:S01]  /*12cb0*/  ENDCOLLECTIVE ;  /* 0x000000000000791b */ /* 0x003fe20003800000 */
.L_x_134:
[----:B------:R-:W-:Y:S01]  /*12cc0*/  ULDC.64 UR4, c[0x0][0x208] ;  /* 0x0000820000047ab9 */ /* 0x000fe20000000a00 */
[----:B------:R-:W-:Y:S02]  /*12cd0*/  IMAD.MOV.U32 R3, RZ, RZ, R2 ;  /* 0x000000ffff037224 */ /* 0x000fe400078e0002 */
[----:B------:R-:W-:Y:S02]  /*12ce0*/  IMAD.MOV.U32 R13, RZ, RZ, R7 ;  /* 0x000000ffff0d7224 */ /* 0x000fe400078e0007 */
[----:B------:R-:W-:Y:S01]  /*12cf0*/  IMAD.MOV.U32 R12, RZ, RZ, 0x5 ;  /* 0x00000005ff0c7424 */ /* 0x000fe200078e00ff */
        /* <DEDUP_REMOVED lines=11> */
.L_x_135:
[----:B------:R-:W-:Y:S02]  /*12db0*/  IADD3 R3, R8, 0x60, RZ ;  /* 0x0000006008037810 */ /* 0x000fe40007ffe0ff */
[----:B------:R-:W-:Y:S01]  /*12dc0*/  @!P2 LEA R20, R9, UR38, 0x1 ;  /* 0x000000260914ac11 */ /* 0x000fe2000f8e08ff */
[----:B------:R-:W-:Y:S01]  /*12dd0*/  IMAD.MOV.U32 R13, RZ, RZ, R0 ;  /* 0x000000ffff0d7224 */ /* 0x000fe200078e0000 */
[----:B------:R-:W-:-:S07]  /*12de0*/  MOV R4, R14 ;  /* 0x0000000e00047202 */ /* 0x000fce0000000f00 */
[----:B------:R-:W-:Y:S05]  /*12df0*/  WARPSYNC.COLLECTIVE R15, `(.L_x_136) ;  /* 0x000000000f087348 */ /* 0x000fea0003c00000 */
[----:B------:R0:W1:Y:S02]  /*12e00*/  SHFL.IDX P6, R14, R13, R12, R11 ;  /* 0x0000000c0d0e7389 */ /* 0x00006400000c000b */
[----:B01----:R-:W-:Y:S01]  /*12e10*/  ENDCOLLECTIVE ;  /* 0x000000000000791b */ /* 0x003fe20003800000 */
.L_x_136:
        /* <DEDUP_REMOVED lines=15> */
.L_x_137:
[----:B------:R-:W-:Y:S02]  /*12f10*/  @!P2 LEA R21, R9, UR38, 0x1 ;  /* 0x000000260915ac11 */ /* 0x000fe4000f8e08ff */
[----:B------:R-:W-:Y:S01]  /*12f20*/  MOV R13, R0 ;  /* 0x00000000000d7202 */ /* 0x000fe20000000f00 */
[----:B------:R-:W-:-:S07]  /*12f30*/  IMAD.MOV.U32 R2, RZ, RZ, R14 ;  /* 0x000000ffff027224 */ /* 0x000fce00078e000e */
[----:B------:R-:W-:Y:S05]  /*12f40*/  WARPSYNC.COLLECTIVE R15, `(.L_x_138) ;  /* 0x000000000f087348 */ /* 0x000fea0003c00000 */
[----:B------:R0:W1:Y:S02]  /*12f50*/  SHFL.IDX P6, R14, R13, R12, R11 ;  /* 0x0000000c0d0e7389 */ /* 0x00006400000c000b */
[----:B01----:R-:W-:Y:S01]  /*12f60*/  ENDCOLLECTIVE ;  /* 0x000000000000791b */ /* 0x003fe20003800000 */
.L_x_138:
[----:B------:R-:W-:Y:S01]  /*12f70*/  ULDC.64 UR4, c[0x0][0x208] ;  /* 0x0000820000047ab9 */ /* 0x000fe20000000a00 */
[----:B------:R-:W-:Y:S02]  /*12f80*/  IMAD.MOV.U32 R3, RZ, RZ, R2 ;  /* 0x000000ffff037224 */ /* 0x000fe400078e0002 */
        /* <DEDUP_REMOVED lines=8> */
[----:B------:R0:W-:Y:S02]  /*13010*/  @!P2 LDGSTS.E.BYPASS.LTC128B.128 [R21+0x1d400], desc[UR4][R2.64+0x80], !P0 ;  /* 0x1d4000800215afae */ /* 0x0001e4000c101d44 */
[----:B0-----:R-:W-:Y:S05]  /*13020*/  WARPSYNC.COLLECTIVE R15, `(.L_x_139) ;  /* 0x000000000f087348 */ /* 0x001fea0003c00000 */
[----:B------:R1:W2:Y:S02]  /*13030*/  SHFL.IDX P6, R14, R13, R12, R11 ;  /* 0x0000000c0d0e7389 */ /* 0x0002a400000c000b */
[----:B012---:R-:W-:Y:S01]  /*13040*/  ENDCOLLECTIVE ;  /* 0x000000000000791b */ /* 0x007fe20003800000 */
.L_x_139:
[----:B------:R-:W-:Y:S02]  /*13050*/  IMAD.MOV.U32 R13, RZ, RZ, R0 ;  /* 0x000000ffff0d7224 */ /* 0x000fe400078e0000 */
[----:B------:R-:W-:-:S07]  /*13060*/  IMAD.MOV.U32 R2, RZ, RZ, R14 ;  /* 0x000000ffff027224 */ /* 0x000fce00078e000e */
[----:B------:R-:W-:Y:S05]  /*13070*/  WARPSYNC.COLLECTIVE R15, `(.L_x_140) ;  /* 0x000000000f087348 */ /* 0x000fea0003c00000 */
[----:B------:R0:W1:Y:S02]  /*13080*/  SHFL.IDX P6, R14, R13, R12, R11 ;  /* 0x0000000c0d0e7389 */ /* 0x00006400000c000b */
[----:B01----:R-:W-:Y:S01]  /*13090*/  ENDCOLLECTIVE ;  /* 0x000000000000791b */ /* 0x003fe20003800000 */
.L_x_140:
[----:B------:R-:W-:Y:S05]  /*130a0*/  BRA `(.L_x_141) ;  /* 0xffffffcc00e87947 */ /* 0x000fea000383ffff */
.L_x_53:
[----:B0-----:R-:W-:-:S04]  /*130b0*/  IMAD.U32 R3, RZ, RZ, UR38 ;  /* 0x00000026ff037e24 */ /* 0x001fc8000f8e00ff */
[----:B------:R0:W1:Y:S03]  /*130c0*/  SYNCS.PHASECHK.TRANS64.TRYWAIT P0, [R3+URZ+0x34820], R2 ;  /* 0x03482002030075a7 */ /* 0x000066000800017f */
[----:B-1----:R-:W-:Y:S05]  /*130d0*/  @!P0 NANOSLEEP.SYNCS 0x989680 ;  /* 0x009896800000895d */ /* 0x002fea0003900000 */
[----:B------:R-:W1:Y:S02]  /*130e0*/  @!P0 SYNCS.PHASECHK.TRANS64 P0, [R3+URZ+0x34820], R2 ;  /* 0x03482002030085a7 */ /* 0x000e64000800007f */
[----:B-1----:R-:W-:Y:S05]  /*130f0*/  @!P0 BRA `(.L_x_53) ;  /* 0xfffffffc00ec8947 */ /* 0x002fea000383ffff */
[----:B------:R-:W-:Y:S05]  /*13100*/  BRA `(.L_x_142) ;  /* 0xffffffd0003c7947 */ /* 0x000fea000383ffff */
.L_x_60:
[----:B-1----:R-:W-:-:S04]  /*13110*/  MOV R3, UR38 ;  /* 0x0000002600037c02 */ /* 0x002fc80008000f00 */
[----:B------:R1:W2:Y:S03]  /*13120*/  SYNCS.PHASECHK.TRANS64.TRYWAIT P0, [R3+URZ+0x34848], R2 ;  /* 0x03484802030075a7 */ /* 0x0002a6000800017f */
[----:B--2---:R-:W-:Y:S05]  /*13130*/  @!P0 NANOSLEEP.SYNCS 0x989680 ;  /* 0x009896800000895d */ /* 0x004fea0003900000 */
[----:B------:R-:W2:Y:S02]  /*13140*/  @!P0 SYNCS.PHASECHK.TRANS64 P0, [R3+URZ+0x34848], R2 ;  /* 0x03484802030085a7 */ /* 0x000ea4000800007f */
[----:B--2---:R-:W-:Y:S05]  /*13150*/  @!P0 BRA `(.L_x_60) ;  /* 0xfffffffc00ec8947 */ /* 0x004fea000383ffff */
[----:B------:R-:W-:Y:S05]  /*13160*/  BRA `(.L_x_143) ;  /* 0xffffffd400247947 */ /* 0x000fea000383ffff */
.L_x_66:
[----:B0-----:R-:W-:-:S04]  /*13170*/  IMAD.U32 R3, RZ, RZ, UR38 ;  /* 0x00000026ff037e24 */ /* 0x001fc8000f8e00ff */
[----:B------:R0:W1:Y:S03]  /*13180*/  SYNCS.PHASECHK.TRANS64.TRYWAIT P0, [R3+URZ+0x34860], R2 ;  /* 0x03486002030075a7 */ /* 0x000066000800017f */
[----:B-1----:R-:W-:Y:S05]  /*13190*/  @!P0 NANOSLEEP.SYNCS 0x989680 ;  /* 0x009896800000895d */ /* 0x002fea0003900000 */
[----:B------:R-:W1:Y:S02]  /*131a0*/  @!P0 SYNCS.PHASECHK.TRANS64 P0, [R3+URZ+0x34860], R2 ;  /* 0x03486002030085a7 */ /* 0x000e64000800007f */
[----:B-1----:R-:W-:Y:S05]  /*131b0*/  @!P0 BRA `(.L_x_66) ;  /* 0xfffffffc00ec8947 */ /* 0x002fea000383ffff */
[----:B------:R-:W-:Y:S05]  /*131c0*/  BRA `(.L_x_144) ;  /* 0xffffffd400c07947 */ /* 0x000fea000383ffff */
.L_x_75:
[----:B-1----:R-:W-:-:S04]  /*131d0*/  IMAD.U32 R3, RZ, RZ, UR38 ;  /* 0x00000026ff037e24 */ /* 0x002fc8000f8e00ff */
[----:B------:R1:W2:Y:S03]  /*131e0*/  SYNCS.PHASECHK.TRANS64.TRYWAIT P0, [R3+URZ+0x34840], R2 ;  /* 0x03484002030075a7 */ /* 0x0002a6000800017f */
[----:B--2---:R-:W-:Y:S05]  /*131f0*/  @!P0 NANOSLEEP.SYNCS 0x989680 ;  /* 0x009896800000895d */ /* 0x004fea0003900000 */
[----:B------:R-:W2:Y:S02]  /*13200*/  @!P0 SYNCS.PHASECHK.TRANS64 P0, [R3+URZ+0x34840], R2 ;  /* 0x03484002030085a7 */ /* 0x000ea4000800007f */
[----:B--2---:R-:W-:Y:S05]  /*13210*/  @!P0 BRA `(.L_x_75) ;  /* 0xfffffffc00ec8947 */ /* 0x004fea000383ffff */
[----:B------:R-:W-:Y:S05]  /*13220*/  BRA `(.L_x_145) ;  /* 0xffffffd800e87947 */ /* 0x000fea000383ffff */
.L_x_81:
[----:B0-----:R-:W-:-:S04]  /*13230*/  IMAD.U32 R3, RZ, RZ, UR38 ;  /* 0x00000026ff037e24 */ /* 0x001fc8000f8e00ff */
[----:B------:R0:W1:Y:S03]  /*13240*/  SYNCS.PHASECHK.TRANS64.TRYWAIT P0, [R3+URZ+0x34868], R2 ;  /* 0x03486802030075a7 */ /* 0x000066000800017f */
[----:B-1----:R-:W-:Y:S05]  /*13250*/  @!P0 NANOSLEEP.SYNCS 0x989680 ;  /* 0x009896800000895d */ /* 0x002fea0003900000 */
[----:B------:R-:W1:Y:S02]  /*13260*/  @!P0 SYNCS.PHASECHK.TRANS64 P0, [R3+URZ+0x34868], R2 ;  /* 0x03486802030085a7 */ /* 0x000e64000800007f */
[----:B-1----:R-:W-:Y:S05]  /*13270*/  @!P0 BRA `(.L_x_81) ;  /* 0xfffffffc00ec8947 */ /* 0x002fea000383ffff */
[----:B------:R-:W-:Y:S05]  /*13280*/  BRA `(.L_x_146) ;  /* 0xffffffdc00887947 */ /* 0x000fea000383ffff */
.L_x_90:
[----:B-1----:R-:W-:-:S04]  /*13290*/  MOV R3, UR38 ;  /* 0x0000002600037c02 */ /* 0x002fc80008000f00 */
[----:B------:R1:W2:Y:S03]  /*132a0*/  SYNCS.PHASECHK.TRANS64.TRYWAIT P0, [R3+URZ+0x34848], R2 ;  /* 0x03484802030075a7 */ /* 0x0002a6000800017f */
[----:B--2---:R-:W-:Y:S05]  /*132b0*/  @!P0 NANOSLEEP.SYNCS 0x989680 ;  /* 0x009896800000895d */ /* 0x004fea0003900000 */
[----:B------:R-:W2:Y:S02]  /*132c0*/  @!P0 SYNCS.PHASECHK.TRANS64 P0, [R3+URZ+0x34848], R2 ;  /* 0x03484802030085a7 */ /* 0x000ea4000800007f */
[----:B--2---:R-:W-:Y:S05]  /*132d0*/  @!P0 BRA `(.L_x_90) ;  /* 0xfffffffc00ec8947 */ /* 0x004fea000383ffff */
[----:B------:R-:W-:Y:S05]  /*132e0*/  BRA `(.L_x_147) ;  /* 0xffffffe000c87947 */ /* 0x000fea000383ffff */
.L_x_96:
[----:B0-----:R-:W-:-:S04]  /*132f0*/  IMAD.U32 R3, RZ, RZ, UR38 ;  /* 0x00000026ff037e24 */ /* 0x001fc8000f8e00ff */
[----:B------:R0:W1:Y:S03]  /*13300*/  SYNCS.PHASECHK.TRANS64.TRYWAIT P0, [R3+URZ+0x34860], R2 ;  /* 0x03486002030075a7 */ /* 0x000066000800017f */
[----:B-1----:R-:W-:Y:S05]  /*13310*/  @!P0 NANOSLEEP.SYNCS 0x989680 ;  /* 0x009896800000895d */ /* 0x002fea0003900000 */
[----:B------:R-:W1:Y:S02]  /*13320*/  @!P0 SYNCS.PHASECHK.TRANS64 P0, [R3+URZ+0x34860], R2 ;  /* 0x03486002030085a7 */ /* 0x000e64000800007f */
[----:B-1----:R-:W-:Y:S05]  /*13330*/  @!P0 BRA `(.L_x_96) ;  /* 0xfffffffc00ec8947 */ /* 0x002fea000383ffff */
[----:B------:R-:W-:Y:S05]  /*13340*/  BRA `(.L_x_148) ;  /* 0xffffffe400647947 */ /* 0x000fea000383ffff */
.L_x_104:
[----:B0-----:R0:W1:Y:S02]  /*13350*/  SYNCS.PHASECHK.TRANS64.TRYWAIT P0, [R3+URZ+0x34860], R0 ;  /* 0x03486000030075a7 */ /* 0x001064000800017f */
[----:B-1----:R-:W-:Y:S05]  /*13360*/  @!P0 NANOSLEEP.SYNCS 0x989680 ;  /* 0x009896800000895d */ /* 0x002fea0003900000 */
[----:B------:R-:W1:Y:S02]  /*13370*/  @!P0 SYNCS.PHASECHK.TRANS64 P0, [R3+URZ+0x34860], R0 ;  /* 0x03486000030085a7 */ /* 0x000e64000800007f */
[----:B-1----:R-:W-:Y:S05]  /*13380*/  @!P0 BRA `(.L_x_104) ;  /* 0xfffffffc00f08947 */ /* 0x002fea000383ffff */
[----:B------:R-:W-:Y:S05]  /*13390*/  BRA `(.L_x_149) ;  /* 0xffffffe800347947 */ /* 0x000fea000383ffff */
.L_x_109:
[----:B0-----:R0:W1:Y:S02]  /*133a0*/  SYNCS.PHASECHK.TRANS64.TRYWAIT P0, [R2+URZ+0x34820], R3 ;  /* 0x03482003020075a7 */ /* 0x001064000800017f */
[----:B-1----:R-:W-:Y:S05]  /*133b0*/  @!P0 NANOSLEEP.SYNCS 0x989680 ;  /* 0x009896800000895d */ /* 0x002fea0003900000 */
[----:B------:R-:W1:Y:S02]  /*133c0*/  @!P0 SYNCS.PHASECHK.TRANS64 P0, [R2+URZ+0x34820], R3 ;  /* 0x03482003020085a7 */ /* 0x000e64000800007f */
[----:B-1----:R-:W-:Y:S05]  /*133d0*/  @!P0 BRA `(.L_x_109) ;  /* 0xfffffffc00f08947 */ /* 0x002fea000383ffff */
[----:B------:R-:W-:Y:S05]  /*133e0*/  BRA `(.L_x_150) ;  /* 0xffffffec00047947 */ /* 0x000fea000383ffff */
.L_x_110:
[----:B------:R-:W1:Y:S01]  /*133f0*/  S2R R4, SR_TID.X ;  /* 0x0000000000047919 */ /* 0x000e620000002100 */
[----:B------:R-:W-:Y:S01]  /*13400*/  BSSY B0, `(.L_x_151) ;  /* 0x000000a000007945 */ /* 0x000fe20003800000 */
[----:B------:R-:W-:Y:S01]  /*13410*/  IMAD.MOV.U32 R12, RZ, RZ, RZ ;  /* 0x000000ffff0c7224 */ /* 0x000fe200078e00ff */
[----:B------:R-:W-:Y:S01]  /*13420*/  MOV R11, 0x1f ;  /* 0x0000001f000b7802 */ /* 0x000fe20000000f00 */
[----:B------:R-:W-:Y:S01]  /*13430*/  IMAD.MOV.U32 R15, RZ, RZ, -0x1 ;  /* 0xffffffffff0f7424 */ /* 0x000fe200078e00ff */
[----:B-1----:R-:W-:-:S04]  /*13440*/  SHF.R.U32.HI R4, RZ, 0x5, R4 ;  /* 0x00000005ff047819 */ /* 0x002fc80000011604 */
[----:B------:R-:W-:-:S05]  /*13450*/  LOP3.LUT R4, R4, 0x3, RZ, 0xc0, !PT ;  /* 0x0000000304047812 */ /* 0x000fca00078ec0ff */
[----:B------:R-:W-:-:S07]  /*13460*/  IMAD.MOV.U32 R13, RZ, RZ, R4 ;  /* 0x000000ffff0d7224 */ /* 0x000fce00078e0004 */
[----:B0-----:R-:W-:Y:S05]  /*13470*/  WARPSYNC.COLLECTIVE R15, `(.L_x_152) ;  /* 0x000000000f087348 */ /* 0x001fea0003c00000 */
[----:B------:R1:W2:Y:S02]  /*13480*/  SHFL.IDX P6, R14, R13, R12, R11 ;  /* 0x0000000c0d0e7389 */ /* 0x0002a400000c000b */
[----:B012---:R-:W-:Y:S01]  /*13490*/  ENDCOLLECTIVE ;  /* 0x000000000000791b */ /* 0x007fe20003800000 */
.L_x_152:
[----:B------:R-:W-:Y:S05]  /*134a0*/  BSYNC B0 ;  /* 0x0000000000007941 */ /* 0x000fea0003800000 */
.L_x_151:
[----:B------:R-:W-:Y:S05]  /*134b0*/  BRA `(.L_x_153) ;  /* 0xffffffe800e87947 */ /* 0x000fea000383ffff */
.L_x_111:
[----:B------:R-:W-:Y:S01]  /*134c0*/  BSSY B0, `(.L_x_154) ;  /* 0x0000006000007945 */ /* 0x000fe20003800000 */
[----:B------:R-:W-:-:S07]  /*134d0*/  IMAD.MOV.U32 R15, RZ, RZ, -0x1 ;  /* 0xffffffffff0f7424 */ /* 0x000fce00078e00ff */
[----:B0-----:R-:W-:Y:S05]  /*134e0*/  WARPSYNC.COLLECTIVE R15, `(.L_x_155) ;  /* 0x000000000f0c7348 */ /* 0x001fea0003c00000 */
[----:B------:R-:W-:Y:S02]  /*134f0*/  ELECT P6, UR62, PT ;  /* 0x00000000003e782f */ /* 0x000fe400038c0000 */
[----:B------:R-:W-:Y:S01]  /*13500*/  MOV R14, UR62 ;  /* 0x0000003e000e7c02 */ /* 0x000fe20008000f00 */
[----:B0-----:R-:W-:Y:S10]  /*13510*/  ENDCOLLECTIVE ;  /* 0x000000000000791b */ /* 0x001ff40003800000 */
.L_x_155:
[----:B------:R-:W-:Y:S05]  /*13520*/  BSYNC B0 ;  /* 0x0000000000007941 */ /* 0x000fea0003800000 */
.L_x_154:
[----:B------:R-:W-:Y:S05]  /*13530*/  BRA `(.L_x_156) ;  /* 0xffffffe800dc7947 */ /* 0x000fea000383ffff */
.L_x_113:
[----:B0-----:R0:W1:Y:S02]  /*13540*/  SYNCS.PHASECHK.TRANS64.TRYWAIT P0, [R6+URZ], R5 ;  /* 0x00000005060075a7 */ /* 0x001064000800017f */
[----:B-1----:R-:W-:Y:S05]  /*13550*/  @!P0 NANOSLEEP.SYNCS 0x989680 ;  /* 0x009896800000895d */ /* 0x002fea0003900000 */
[----:B------:R-:W1:Y:S02]  /*13560*/  @!P0 SYNCS.PHASECHK.TRANS64 P0, [R6+URZ], R5 ;  /* 0x00000005060085a7 */ /* 0x000e64000800007f */
[----:B-1----:R-:W-:Y:S05]  /*13570*/  @!P0 BRA `(.L_x_113) ;  /* 0xfffffffc00f08947 */ /* 0x002fea000383ffff */
[----:B------:R-:W-:Y:S05]  /*13580*/  BRA `(.L_x_157) ;  /* 0xffffffec00187947 */ /* 0x000fea000383ffff */
.L_x_114:
[----:B-1----:R1:W2:Y:S02]  /*13590*/  SYNCS.PHASECHK.TRANS64.TRYWAIT P0, [R3+URZ], R4 ;  /* 0x00000004030075a7 */ /* 0x0022a4000800017f */
[----:B--2---:R-:W-:Y:S05]  /*135a0*/  @!P0 NANOSLEEP.SYNCS 0x989680 ;  /* 0x009896800000895d */ /* 0x004fea0003900000 */
[----:B------:R-:W2:Y:S02]  /*135b0*/  @!P0 SYNCS.PHASECHK.TRANS64 P0, [R3+URZ], R4 ;  /* 0x00000004030085a7 */ /* 0x000ea4000800007f */
[----:B--2---:R-:W-:Y:S05]  /*135c0*/  @!P0 BRA `(.L_x_114) ;  /* 0xfffffffc00f08947 */ /* 0x004fea000383ffff */
[----:B------:R-:W-:Y:S05]  /*135d0*/  BRA `(.L_x_158) ;  /* 0xffffffec000c7947 */ /* 0x000fea000383ffff */
.L_x_116:
[----:B-1----:R1:W2:Y:S02]  /*135e0*/  SYNCS.PHASECHK.TRANS64.TRYWAIT P0, [R0+URZ], R5 ;  /* 0x00000005000075a7 */ /* 0x0022a4000800017f */
[----:B--2---:R-:W-:Y:S05]  /*135f0*/  @!P0 NANOSLEEP.SYNCS 0x989680 ;  /* 0x009896800000895d */ /* 0x004fea0003900000 */
[----:B------:R-:W2:Y:S02]  /*13600*/  @!P0 SYNCS.PHASECHK.TRANS64 P0, [R0+URZ], R5 ;  /* 0x00000005000085a7 */ /* 0x000ea4000800007f */
[----:B--2---:R-:W-:Y:S05]  /*13610*/  @!P0 BRA `(.L_x_116) ;  /* 0xfffffffc00f08947 */ /* 0x004fea000383ffff */
[----:B------:R-:W-:Y:S05]  /*13620*/  BRA `(.L_x_159) ;  /* 0xffffffec00107947 */ /* 0x000fea000383ffff */
.L_x_160:
[----:B------:R-:W-:-:S00]  /*13630*/  BRA `(.L_x_160) ;  /* 0xfffffffc00fc7947 */ /* 0x000fc0000383ffff */
[----:B------:R-:W-:-:S00]  /*13640*/  NOP ;  /* 0x0000000000007918 */ /* 0x000fc00000000000 */
        /* <DEDUP_REMOVED lines=11> */
.L_x_3091:


//--------------------- .text._ZN7cutlass13device_kernelIN5flash11enable_sm90INS1_16FlashAttnFwdSm90INS1_25CollectiveMainloopFwdSm90ILi2EN4cute5tupleIJNS5_1CILi1EEES8_S8_EEENS6_IJNS7_ILi128EEENS7_ILi176EEESA_EEELi128ENS_10bfloat16_tEfNS_4arch4Sm90ELb0ELb0ELb1ELb1ELb0ELb0ELb0ELb1ELb1ELb1ELb1ELb0EEENS1_21CollectiveEpilogueFwdINS6_IJSA_SA_SB_EEES9_SD_SF_Li256ELb1ELb1ELb1ELb0EEENS1_36VarlenDynamicPersistentTileSchedulerILi128ELi176ELi256ELi128ELb1ELb1ELb1ELb0ELb1ELb1EEEEEEEEEvNT_6ParamsE --------------------------
	.section	.text._ZN7cutlass13device_kernelIN5flash11enable_sm90INS1_16FlashAttnFwdSm90INS1_25CollectiveMainloopFwdSm90ILi2EN4cute5tupleIJNS5_1CILi1EEES8_S8_EEENS6_IJNS7_ILi128EEENS7_ILi176EEESA_EEELi128ENS_10bfloat16_tEfNS_4arch4Sm90ELb0ELb0ELb1ELb1ELb0ELb0ELb0ELb1ELb1ELb1ELb1ELb0EEENS1_21CollectiveEpilogueFwdINS6_IJSA_SA_SB_EEES9_SD_SF_Li256ELb1ELb1ELb1ELb0EEENS1_36VarlenDynamicPersistentTileSchedulerILi128ELi176ELi256ELi128ELb1ELb1ELb1ELb0ELb1ELb1EEEEEEEEEvNT_6ParamsE,"ax",@progbits
	.align	128
.text._ZN7cutlass13device_kernelIN5flash11enable_sm90INS1_16FlashAttnFwdSm90INS1_25CollectiveMainloopFwdSm90ILi2EN4cute5tupleIJNS5_1CILi1EEES8_S8_EEENS6_IJNS7_ILi128EEENS7_ILi176EEESA_EEELi128ENS_10bfloat16_tEfNS_4arch4Sm90ELb0ELb0ELb1ELb1ELb0ELb0ELb0ELb1ELb1ELb1ELb1ELb0EEENS1_21CollectiveEpilogueFwdINS6_IJSA_SA_SB_EEES9_SD_SF_Li256ELb1ELb1ELb1ELb0EEENS1_36VarlenDynamicPersistentTileSchedulerILi128ELi176ELi256ELi128ELb1ELb1ELb1ELb0ELb1ELb1EEEEEEEEEvNT_6ParamsE:
        .type           _ZN7cutlass13device_kernelIN5flash11enable_sm90INS1_16FlashAttnFwdSm90INS1_25CollectiveMainloopFwdSm90ILi2EN4cute5tupleIJNS5_1CILi1EEES8_S8_EEENS6_IJNS7_ILi128EEENS7_ILi176EEESA_EEELi128ENS_10bfloat16_tEfNS_4arch4Sm90ELb0ELb0ELb1ELb1ELb0ELb0ELb0ELb1ELb1ELb1ELb1ELb0EEENS1_21CollectiveEpilogueFwdINS6_IJSA_SA_SB_EEES9_SD_SF_Li256ELb1ELb1ELb1ELb0EEENS1_36VarlenDynamicPersistentTileSchedulerILi128ELi176ELi256ELi128ELb1ELb1ELb1ELb0ELb1ELb1EEEEEEEEEvNT_6ParamsE,@function
        .size           _ZN7cutlass13device_kernelIN5flash11enable_sm90INS1_16FlashAttnFwdSm90INS1_25CollectiveMainloopFwdSm90ILi2EN4cute5tupleIJNS5_1CILi1EEES8_S8_EEENS6_IJNS7_ILi128EEENS7_ILi176EEESA_EEELi128ENS_10bfloat16_tEfNS_4arch4Sm90ELb0ELb0ELb1ELb1ELb0ELb0ELb0ELb1ELb1ELb1ELb1ELb0EEENS1_21CollectiveEpilogueFwdINS6_IJSA_SA_SB_EEES9_SD_SF_Li256ELb1ELb1ELb1ELb0EEENS1_36VarlenDynamicPersistentTileSchedulerILi128ELi176ELi256ELi128ELb1ELb1ELb1ELb0ELb1ELb1EEEEEEEEEvNT_6ParamsE,(.L_x_3092 - _ZN7cutlass13device_kernelIN5flash11enable_sm90INS1_16FlashAttnFwdSm90INS1_25CollectiveMainloopFwdSm90ILi2EN4cute5tupleIJNS5_1CILi1EEES8_S8_EEENS6_IJNS7_ILi128EEENS7_ILi176EEESA_EEELi128ENS_10bfloat16_tEfNS_4arch4Sm90ELb0ELb0ELb1ELb1ELb0ELb0ELb0ELb1ELb1ELb1ELb1ELb0EEENS1_21CollectiveEpilogueFwdINS6_IJSA_SA_SB_EEES9_SD_SF_Li256ELb1ELb1ELb1ELb0EEENS1_36VarlenDynamicPersistentTileSchedulerILi128ELi176ELi256ELi128ELb1ELb1ELb1ELb0ELb1ELb1EEEEEEEEEvNT_6ParamsE)
        .other          _ZN7cutlass13device_kernelIN5flash11enable_sm90INS1_16FlashAttnFwdSm90INS1_25CollectiveMainloopFwdSm90ILi2EN4cute5tupleIJNS5_1CILi1EEES8_S8_EEENS6_IJNS7_ILi128EEENS7_ILi176EEESA_EEELi128ENS_10bfloat16_tEfNS_4arch4Sm90ELb0ELb0ELb1ELb1ELb0ELb0ELb0ELb1ELb1ELb1ELb1ELb0EEENS1_21CollectiveEpilogueFwdINS6_IJSA_SA_SB_EEES9_SD_SF_Li256ELb1ELb1ELb1ELb0EEENS1_36VarlenDynamicPersistentTileSchedulerILi128ELi176ELi256ELi128ELb1ELb1ELb1ELb0ELb1ELb1EEEEEEEEEvNT_6ParamsE,@"STO_CUDA_ENTRY STV_DEFAULT"
_ZN7cutlass13device_kernelIN5flash11enable_sm90INS1_16FlashAttnFwdSm90INS1_25CollectiveMainloopFwdSm90ILi2EN4cute5tupleIJNS5_1CILi1EEES8_S8_EEENS6_IJNS7_ILi128EEENS7_ILi176EEESA_EEELi128ENS_10bfloat16_tEfNS_4arch4Sm90ELb0ELb0ELb1ELb1ELb0ELb0ELb0ELb1ELb1ELb1ELb1ELb0EEENS1_21CollectiveEpilogueFwdINS6_IJSA_SA_SB_EEES9_SD_SF_Li256ELb1ELb1ELb1ELb0EEENS1_36VarlenDynamicPersistentTileSchedulerILi128ELi176ELi256ELi128ELb1ELb1ELb1ELb0ELb1ELb1EEEEEEEEEvNT_6ParamsE:
        /* <DEDUP_REMOVED lines=18> */
.L_x_162:
[----:B------:R-:W-:Y:S05]  /*0120*/  BSYNC B0 ;  /* 0x0000000000007941 */ /* 0x000fea0003800000 */
.L_x_161:
        /* <DEDUP_REMOVED lines=41> */
.L_x_163:
        /* <DEDUP_REMOVED lines=22> */
.L_x_164:
        /* <DEDUP_REMOVED lines=18> */
.L_x_165:
        /* <DEDUP_REMOVED lines=22> */
.L_x_166:
        /* <DEDUP_REMOVED lines=22> */
.L_x_167:
[----:B0-----:R-:W-:Y:S01]  /*0900*/  UMOV UR4, 0x1 ;  /* 0x0000000100047882 */ /* 0x001fe20000000000 */
[----:B------:R-:W-:Y:S01]  /*0910*/  PLOP3.LUT P0, PT, PT, PT, UP0, 0x80, 0x0 ;  /* 0x000000000000781c */ /* 0x000fe20003f0f008 */
[----:B------:R-:W-:Y:S01]  /*0920*/  USEL UR4, UR4, 0x2, !UP0 ;  /* 0x0000000204047887 */ /* 0x000fe2000c000000 */
[----:B------:R-:W-:-:S05]  /*0930*/  NOP ;  /* 0x0000000000007918 */ /* 0x000fca0000000000 */
[----:B------:R-:W-:-:S05]  /*0940*/  IMAD.U32 R2, RZ, RZ, UR4 ;  /* 0x00000004ff027e24 */ /* 0x000fca000f8e00ff */
[----:B------:R0:W-:Y:S01]  /*0950*/  STL [R1+0x6c], R2 ;  /* 0x00006c0201007387 */ /* 0x0001e20000100800 */
[----:B-12-4-:R-:W-:Y:S06]  /*0960*/  BAR.SYNC.DEFER_BLOCKING 0x0 ;  /* 0x0000000000007b1d */ /* 0x016fec0000010000 */
[----:B------:R-:W-:Y:S05]  /*0970*/  @!P0 BRA `(.L_x_168) ;  /* 0x0000010400bc8947 */ /* 0x000fea0003800000 */
.L_x_169:
[----:B------:R-:W-:-:S08]  /*0980*/  NOP ;  /* 0x0000000000007918 */ /* 0x000fd00000000000 */
[----:B------:R-:W1:Y:S02]  /*0990*/  USETMAXREG.TRY_ALLOC.CTAPOOL UP0, 0xf0 ;  /* 0x000000f0000079c8 */ /* 0x000e640008000600 */
[----:B-1----:R-:W-:-:S13]  /*09a0*/  PLOP3.LUT P0, PT, PT, PT, UP0, 0x80, 0x0 ;  /* 0x000000000000781c */ /* 0x002fda0003f0f008 */
[----:B------:R-:W-:Y:S05]  /*09b0*/  @!P0 BRA `(.L_x_169) ;  /* 0xfffffffc00f08947 */ /* 0x000fea000383ffff */
[----:B0-----:R-:W0:Y:S01]  /*09c0*/  S2R R2, SR_TID.X ;  /* 0x0000000000027919 */ /* 0x001e220000002100 */
[----:B------:R-:W1:Y:S01]  /*09d0*/  S2UR UR5, SR_CgaCtaId ;  /* 0x00000000000579c3 */ /* 0x000e620000008800 */
[----:B------:R-:W-:-:S07]  /*09e0*/  UMOV UR4, 0x400 ;  /* 0x0000040000047882 */ /* 0x000fce0000000000 */
[----:B------:R-:W-:Y:S06]  /*09f0*/  BAR.ARV 0x8, 0x180 ;  /* 0x0206000000007b1d */ /* 0x000fec0000002000 */
[----:B-1----:R-:W-:Y:S01]  /*0a00*/  ULEA UR4, UR5, UR4, 0x18 ;  /* 0x0000000405047291 */ /* 0x002fe2000f8ec03f */
[----:B0-----:R-:W-:-:S04]  /*0a10*/  LOP3.LUT R0, R2, 0xffffff80, RZ, 0xc0, !PT ;  /* 0xffffff8002007812 */ /* 0x001fc800078ec0ff */
[----:B------:R-:W-:-:S13]  /*0a20*/  ISETP.NE.AND P0, PT, R0, 0x80, PT ;  /* 0x000000800000780c */ /* 0x000fda0003f05270 */
[----:B------:R-:W-:Y:S08]  /*0a30*/  @!P0 BAR.ARV 0x9, 0x100 ;  /* 0x0244000000008b1d */ /* 0x000ff00000002000 */
[----:B------:R-:W-:Y:S06]  /*0a40*/  BAR.SYNC.DEFER_BLOCKING 0x5, 0x180 ;  /* 0x0146000000007b1d */ /* 0x000fec0000010000 */
[----:B------:R-:W0:Y:S01]  /*0a50*/  LDS.128 R12, [UR4+0x348d0] ;  /* 0x0348d004ff0c7984 */ /* 0x000e220008000c00 */
[----:B------:R-:W-:Y:S01]  /*0a60*/  ULDC UR4, c[0x0][0xc3c] ;  /* 0x00030f0000047ab9 */ /* 0x000fe20000000800 */
[----:B------:R-:W-:Y:S06]  /*0a70*/  BAR.ARV 0x4, 0x180 ;  /* 0x0106000000007b1d */ /* 0x000fec0000002000 */
[----:B0-----:R-:W-:-:S13]  /*0a80*/  ISETP.GE.AND P0, PT, R15, UR4, PT ;  /* 0x000000040f007c0c */ /* 0x001fda000bf06270 */
[----:B------:R-:W-:Y:S05]  /*0a90*/  @P0 EXIT ;  /* 0x000000000000094d */ /* 0x000fea0003800000 */
[----:B------:R-:W2:Y:S01]  /*0aa0*/  LDL R3, [R1+0x6c] ;  /* 0x00006c0001037983 */ /* 0x000ea20000100800 */
[----:B------:R-:W-:Y:S01]  /*0ab0*/  VIADD R16, R2, 0xffffff80 ;  /* 0xffffff8002107836 */ /* 0x000fe20000000000 */
[----:B------:R-:W-:Y:S02]  /*0ac0*/  R2UR UR6, R13 ;  /* 0x000000000d0672ca */ /* 0x000fe400000e0000 */
[----:B------:R-:W-:Y:S02]  /*0ad0*/  R2UR UR5, R14 ;  /* 0x000000000e0572ca */ /* 0x000fe400000e0000 */
[----:B------:R-:W-:-:S04]  /*0ae0*/  SHF.R.S32.HI R0, RZ, 0x1f, R16 ;  /* 0x0000001fff007819 */ /* 0x000fc80000011410 */
[CC--:B------:R-:W-:Y:S02]  /*0af0*/  LEA.HI R2, R0.reuse, R16.reuse, RZ, 0x7 ;  /* 0x0000001000027211 */ /* 0x0c0fe400078f38ff */
[CC--:B------:R-:W-:Y:S02]  /*0b00*/  LEA.HI R4, R0.reuse, R16.reuse, RZ, 0x5 ;  /* 0x0000001000047211 */ /* 0x0c0fe400078f28ff */
[----:B------:R-:W-:Y:S02]  /*0b10*/  LEA.HI R11, R0, R16, RZ, 0x2 ;  /* 0x00000010000b7211 */ /* 0x000fe400078f10ff */
[----:B------:R-:W-:Y:S01]  /*0b20*/  SHF.R.S32.HI R17, RZ, 0x7, R2 ;  /* 0x00000007ff117819 */ /* 0x000fe20000011402 */
[----:B------:R-:W-:Y:S01]  /*0b30*/  IMAD.SHL.U32 R5, R4, 0x20, RZ ;  /* 0x0000002004057824 */ /* 0x000fe200078e00ff */
[----:B------:R-:W-:-:S04]  /*0b40*/  LOP3.LUT R11, R11, 0xfffffffc, RZ, 0xc0, !PT ;  /* 0xfffffffc0b0b7812 */ /* 0x000fc800078ec0ff */
[----:B------:R-:W-:Y:S01]  /*0b50*/  LOP3.LUT R5, R5, 0xfffffc00, RZ, 0xc0, !PT ;  /* 0xfffffc0005057812 */ /* 0x000fe200078ec0ff */
[----:B------:R-:W-:Y:S01]  /*0b60*/  IMAD.IADD R11, R16, 0x1, -R11 ;  /* 0x00000001100b7824 */ /* 0x000fe200078e0a0b */
[----:B--2---:R-:W-:Y:S02]  /*0b70*/  R2UR UR4, R3 ;  /* 0x00000000030472ca */ /* 0x004fe400000e0000 */
[C---:B------:R-:W-:Y:S02]  /*0b80*/  LOP3.LUT R3, R2.reuse, 0xffffff80, RZ, 0xc0, !PT ;  /* 0xffffff8002037812 */ /* 0x040fe400078ec0ff */
[----:B------:R-:W-:-:S03]  /*0b90*/  LEA.HI R2, R2, R17, RZ, 0x1 ;  /* 0x0000001102027211 */ /* 0x000fc600078f08ff */
[----:B------:R-:W-:Y:S01]  /*0ba0*/  IMAD.IADD R12, R16, 0x1, -R3 ;  /* 0x00000001100c7824 */ /* 0x000fe200078e0a03 */
[CC--:B------:R-:W-:Y:S02]  /*0bb0*/  LEA.HI R3, R0.reuse, R16.reuse, RZ, 0x4 ;  /* 0x0000001000037211 */ /* 0x0c0fe400078f20ff */
[----:B------:R-:W-:Y:S02]  /*0bc0*/  LEA.HI R0, R0, R16, RZ, 0x3 ;  /* 0x0000001000007211 */ /* 0x000fe400078f18ff */
[----:B------:R-:W-:Y:S01]  /*0bd0*/  SHF.R.S32.HI R7, RZ, 0x1f, R12 ;  /* 0x0000001fff077819 */ /* 0x000fe2000001140c */
[----:B------:R-:W-:Y:S01]  /*0be0*/  ULOP3.LUT UR4, UR4, 0x1, URZ, 0xfc, !UPT ;  /* 0x0000000104047892 */ /* 0x000fe2000f8efc3f */
[----:B------:R-:W-:Y:S02]  /*0bf0*/  LOP3.LUT R4, R3, 0x3fffff0, RZ, 0xc0, !PT ;  /* 0x03fffff003047812 */ /* 0x000fe400078ec0ff */
[----:B------:R-:W-:Y:S02]  /*0c00*/  LEA.HI R8, R7, R12, RZ, 0x2 ;  /* 0x0000000c07087211 */ /* 0x000fe400078f10ff */
[----:B------:R-:W-:Y:S01]  /*0c10*/  LOP3.LUT R23, R0, 0xfffffff8, RZ, 0xc0, !PT ;  /* 0xfffffff800177812 */ /* 0x000fe200078ec0ff */
[----:B------:R-:W-:Y:S01]  /*0c20*/  IMAD.IADD R4, R16, 0x1, -R4 ;  /* 0x0000000110047824 */ /* 0x000fe200078e0a04 */
[----:B------:R-:W-:-:S02]  /*0c30*/  SHF.R.S32.HI R9, RZ, 0x2, R8 ;  /* 0x00000002ff097819 */ /* 0x000fc40000011408 */
[----:B------:R-:W-:Y:S01]  /*0c40*/  SHF.R.S32.HI R6, RZ, 0x1f, R8 ;  /* 0x0000001fff067819 */ /* 0x000fe20000011408 */
[----:B------:R-:W-:Y:S01]  /*0c50*/  IMAD R4, R4, 0x40, R5 ;  /* 0x0000004004047824 */ /* 0x000fe200078e0205 */
[----:B------:R-:W-:Y:S01]  /*0c60*/  LOP3.LUT R8, R8, 0x7ffffffc, RZ, 0xc0, !PT ;  /* 0x7ffffffc08087812 */ /* 0x000fe200078ec0ff */
[----:B------:R-:W-:Y:S01]  /*0c70*/  IMAD.IADD R23, R16, 0x1, -R23 ;  /* 0x0000000110177824 */ /* 0x000fe200078e0a17 */
[----:B------:R-:W-:Y:S01]  /*0c80*/  LEA.HI R6, R6, R9, RZ, 0x3 ;  /* 0x0000000906067211 */ /* 0x000fe200078f18ff */
[----:B------:R-:W-:Y:S01]  /*0c90*/  IMAD.MOV.U32 R16, RZ, RZ, RZ ;  /* 0x000000ffff107224 */ /* 0x000fe200078e00ff */
[----:B------:R-:W-:Y:S01]  /*0ca0*/  LOP3.LUT R2, R2, 0x3fffffe, RZ, 0xc0, !PT ;  /* 0x03fffffe02027812 */ /* 0x000fe200078ec0ff */
[----:B------:R-:W-:Y:S01]  /*0cb0*/  IMAD.IADD R8, R12, 0x1, -R8 ;  /* 0x000000010c087824 */ /* 0x000fe200078e0a08 */
[----:B------:R-:W-:Y:S02]  /*0cc0*/  LOP3.LUT R10, R6, 0xfffffff8, RZ, 0xc0, !PT ;  /* 0xfffffff8060a7812 */ /* 0x000fe400078ec0ff */
[----:B------:R-:W-:Y:S01]  /*0cd0*/  SHF.R.S32.HI R6, RZ, 0x4, R3 ;  /* 0x00000004ff067819 */ /* 0x000fe20000011403 */
[----:B------:R-:W-:Y:S01]  /*0ce0*/  IMAD.IADD R2, R17, 0x1, -R2 ;  /* 0x0000000111027824 */ /* 0x000fe200078e0a02 */
[----:B------:R-:W-:Y:S01]  /*0cf0*/  LEA.HI R7, R7, R12, RZ, 0x5 ;  /* 0x0000000c07077211 */ /* 0x000fe200078f28ff */
[----:B------:R-:W-:Y:S01]  /*0d00*/  IMAD.SHL.U32 R17, R23, 0x8, RZ ;  /* 0x0000000817117824 */ /* 0x000fe200078e00ff */
[----:B------:R-:W-:Y:S01]  /*0d10*/  LEA.HI R3, R3, R6, RZ, 0x1 ;  /* 0x0000000603037211 */ /* 0x000fe200078f08ff */
[----:B------:R-:W-:Y:S01]  /*0d20*/  IMAD.IADD R10, R9, 0x1, -R10 ;  /* 0x00000001090a7824 */ /* 0x000fe200078e0a0a */
[----:B------:R-:W-:Y:S01]  /*0d30*/  SHF.R.S32.HI R7, RZ, 0x5, R7 ;  /* 0x00000005ff077819 */ /* 0x000fe20000011407 */
[----:B------:R-:W-:Y:S01]  /*0d40*/  VIADD R22, R17, 0x40 ;  /* 0x0000004011167836 */ /* 0x000fe20000000000 */
[----:B------:R-:W-:-:S02]  /*0d50*/  LOP3.LUT R3, R3, 0x1ffffffe, RZ, 0xc0, !PT ;  /* 0x1ffffffe03037812 */ /* 0x000fc400078ec0ff */
[----:B------:R-:W-:Y:S01]  /*0d60*/  LEA.HI R5, R11, R11, RZ, 0x1 ;  /* 0x0000000b0b057211 */ /* 0x000fe200078f08ff */
[----:B------:R-:W-:Y:S02]  /*0d70*/  IMAD R7, R7, 0x10, R10 ;  /* 0x0000001007077824 */ /* 0x000fe400078e020a */
[----:B------:R-:W-:Y:S01]  /*0d80*/  IMAD.IADD R3, R6, 0x1, -R3 ;  /* 0x0000000106037824 */ /* 0x000fe200078e0a03 */
[----:B------:R-:W-:Y:S01]  /*0d90*/  LOP3.LUT R6, R5, 0x1ffffffe, RZ, 0xc0, !PT ;  /* 0x1ffffffe05067812 */ /* 0x000fe200078ec0ff */
[----:B------:R-:W-:Y:S02]  /*0da0*/  IMAD R5, R2, 0x40, R7 ;  /* 0x0000004002057824 */ /* 0x000fe400078e0207 */
[----:B------:R-:W-:Y:S01]  /*0db0*/  IMAD R3, R3, 0x8, R4 ;  /* 0x0000000803037824 */ /* 0x000fe200078e0204 */
[----:B------:R-:W-:Y:S01]  /*0dc0*/  SHF.R.S32.HI R4, RZ, 0x1f, R17 ;  /* 0x0000001fff047819 */ /* 0x000fe20000011411 */
[----:B------:R-:W-:Y:S02]  /*0dd0*/  IMAD.IADD R6, R11, 0x1, -R6 ;  /* 0x000000010b067824 */ /* 0x000fe400078e0a06 */
[----:B------:R-:W-:Y:S01]  /*0de0*/  IMAD.U32 R2, RZ, RZ, UR4 ;  /* 0x00000004ff027e24 */ /* 0x000fe2000f8e00ff */
[----:B------:R0:W-:Y:S01]  /*0df0*/  STL [R1+0x64], R3 ;  /* 0x0000640301007387 */ /* 0x0001e20000100800 */
[----:B------:R-:W-:-:S03]  /*0e00*/  IMAD.MOV.U32 R7, RZ, RZ, R15 ;  /* 0x000000ffff077224 */ /* 0x000fc600078e000f */
[----:B------:R-:W-:Y:S04]  /*0e10*/  STL [R1+0x5c], R5 ;  /* 0x00005c0501007387 */ /* 0x000fe80000100800 */
[----:B------:R-:W-:Y:S01]  /*0e20*/  STL [R1+0x10], RZ ;  /* 0x000010ff01007387 */ /* 0x000fe20000100800 */
[----:B0-----:R-:W-:Y:S01]  /*0e30*/  IMAD.SHL.U32 R3, R8, 0x2, RZ ;  /* 0x0000000208037824 */ /* 0x001fe200078e00ff */
[----:B------:R-:W-:Y:S02]  /*0e40*/  SHF.R.S32.HI R8, RZ, 0x3, R0 ;  /* 0x00000003ff087819 */ /* 0x000fe40000011400 */
[----:B------:R-:W-:Y:S01]  /*0e50*/  STL [R1+0x68], R2 ;  /* 0x0000680201007387 */ /* 0x000fe20000100800 */
[----:B------:R-:W-:Y:S01]  /*0e60*/  SHF.R.S32.HI R0, RZ, 0x1f, R22 ;  /* 0x0000001fff007819 */ /* 0x000fe20000011416 */
[----:B------:R-:W-:-:S02]  /*0e70*/  VIADD R237, R3, 0x8 ;  /* 0x0000000803ed7836 */ /* 0x000fc40000000000 */
[C---:B------:R-:W-:Y:S01]  /*0e80*/  VIADD R234, R3.reuse, 0x20 ;  /* 0x0000002003ea7836 */ /* 0x040fe20000000000 */
[----:B------:R0:W-:Y:S01]  /*0e90*/  STL [R1+0x4], R3 ;  /* 0x0000040301007387 */ /* 0x0001e20000100800 */
[C---:B------:R-:W-:Y:S01]  /*0ea0*/  VIADD R231, R3.reuse, 0x38 ;  /* 0x0000003803e77836 */ /* 0x040fe20000000000 */
[----:B------:R-:W-:Y:S01]  /*0eb0*/  SHF.R.S32.HI R0, RZ, 0x1f, R237 ;  /* 0x0000001fff007819 */ /* 0x000fe200000114ed */
        /* <DEDUP_REMOVED lines=8> */
[----:B------:R-:W-:Y:S01]  /*0f40*/  IMAD R0, R6, 0x8, R5 ;  /* 0x0000000806007824 */ /* 0x000fe200078e0205 */
[----:B------:R-:W-:Y:S01]  /*0f50*/  SHF.R.S32.HI R4, RZ, 0x1f, R236 ;  /* 0x0000001fff047819 */ /* 0x000fe200000114ec */
[----:B------:R-:W-:-:S02]  /*0f60*/  VIADD R233, R3, 0x28 ;  /* 0x0000002803e97836 */ /* 0x000fc40000000000 */
[C---:B------:R-:W-:Y:S01]  /*0f70*/  VIADD R232, R3.reuse, 0x30 ;  /* 0x0000003003e87836 */ /* 0x040fe20000000000 */
[----:B------:R1:W-:Y:S01]  /*0f80*/  STL [R1+0x60], R0 ;  /* 0x0000600001007387 */ /* 0x0003e20000100800 */
[C---:B------:R-:W-:Y:S01]  /*0f90*/  VIADD R230, R3.reuse, 0x40 ;  /* 0x0000004003e67836 */ /* 0x040fe20000000000 */
[----:B------:R-:W-:Y:S01]  /*0fa0*/  SHF.R.S32.HI R4, RZ, 0x1f, R233 ;  /* 0x0000001fff047819 */ /* 0x000fe200000114e9 */
[C---:B------:R-:W-:Y:S02]  /*0fb0*/  VIADD R229, R3.reuse, 0x48 ;  /* 0x0000004803e57836 */ /* 0x040fe40000000000 */
[C---:B------:R-:W-:Y:S01]  /*0fc0*/  VIADD R227, R3.reuse, 0x58 ;  /* 0x0000005803e37836 */ /* 0x040fe20000000000 */
[----:B------:R-:W-:Y:S01]  /*0fd0*/  SHF.R.S32.HI R4, RZ, 0x1f, R230 ;  /* 0x0000001fff047819 */ /* 0x000fe200000114e6 */
[C---:B------:R-:W-:Y:S02]  /*0fe0*/  VIADD R226, R3.reuse, 0x60 ;  /* 0x0000006003e27836 */ /* 0x040fe40000000000 */
[C---:B------:R-:W-:Y:S01]  /*0ff0*/  VIADD R224, R3.reuse, 0x70 ;  /* 0x0000007003e07836 */ /* 0x040fe20000000000 */
[----:B------:R-:W-:Y:S01]  /*1000*/  SHF.R.S32.HI R4, RZ, 0x1f, R227 ;  /* 0x0000001fff047819 */ /* 0x000fe200000114e3 */
[----:B------:R-:W-:Y:S01]  /*1010*/  VIADD R223, R3, 0x78 ;  /* 0x0000007803df7836 */ /* 0x000fe20000000000 */
[----:B0-----:R-:W-:Y:S01]  /*1020*/  SHF.R.S32.HI R3, RZ, 0x1f, R235 ;  /* 0x0000001fff037819 */ /* 0x001fe200000114eb */
[----:B------:R-:W-:Y:S01]  /*1030*/  IMAD.MOV.U32 R2, RZ, RZ, RZ ;  /* 0x000000ffff027224 */ /* 0x000fe200078e00ff */
[----:B------:R-:W-:-:S02]  /*1040*/  SHF.R.S32.HI R3, RZ, 0x1f, R232 ;  /* 0x0000001fff037819 */ /* 0x000fc400000114e8 */
[----:B------:R-:W-:Y:S02]  /*1050*/  SHF.R.S32.HI R3, RZ, 0x1f, R229 ;  /* 0x0000001fff037819 */ /* 0x000fe400000114e5 */
[----:B------:R-:W-:Y:S02]  /*1060*/  SHF.R.S32.HI R3, RZ, 0x1f, R226 ;  /* 0x0000001fff037819 */ /* 0x000fe400000114e2 */
[----:B------:R-:W-:Y:S02]  /*1070*/  SHF.R.S32.HI R4, RZ, 0x1f, R224 ;  /* 0x0000001fff047819 */ /* 0x000fe400000114e0 */
[----:B-1----:R-:W-:-:S07]  /*1080*/  SHF.R.S32.HI R3, RZ, 0x1f, R223 ;  /* 0x0000001fff037819 */ /* 0x002fce00000114df */
.L_x_216:
[----:B0123--:R-:W0:Y:S01]  /*1090*/  LDC.64 R4, c[0x0][0xc88] ;  /* 0x00032200ff047b82 */ /* 0x00fe220000000a00 */
[----:B------:R-:W-:Y:S01]  /*10a0*/  ULDC.64 UR12, c[0x0][0x208] ;  /* 0x00008200000c7ab9 */ /* 0x000fe20000000a00 */
[----:B------:R-:W-:Y:S01]  /*10b0*/  ULDC.64 UR8, c[0x0][0xa28] ;  /* 0x00028a0000087ab9 */ /* 0x000fe20000000a00 */
[----:B------:R-:W-:Y:S01]  /*10c0*/  ULDC.64 UR10, c[0x0][0xa20] ;  /* 0x00028800000a7ab9 */ /* 0x000fe20000000a00 */
[----:B0-----:R-:W-:-:S06]  /*10d0*/  IMAD.WIDE R4, R7, 0x4, R4 ;  /* 0x0000000407047825 */ /* 0x001fcc00078e0204 */
[----:B------:R-:W2:Y:S01]  /*10e0*/  LDG.E R4, desc[UR12][R4.64] ;  /* 0x0000000c04047981 */ /* 0x000ea2000c1e1900 */
[----:B------:R-:W-:Y:S02]  /*10f0*/  UISETP.NE.U32.AND UP0, UPT, UR8, URZ, UPT ;  /* 0x0000003f0800728c */ /* 0x000fe4000bf05070 */
[----:B------:R-:W-:Y:S02]  /*1100*/  UISETP.NE.U32.AND UP1, UPT, UR10, URZ, UPT ;  /* 0x0000003f0a00728c */ /* 0x000fe4000bf25070 */
[----:B------:R-:W-:Y:S02]  /*1110*/  UISETP.NE.AND.EX UP0, UPT, UR9, URZ, UPT, UP0 ;  /* 0x0000003f0900728c */ /* 0x000fe4000bf05300 */
[----:B------:R-:W-:-:S04]  /*1120*/  UISETP.NE.AND.EX UP1, UPT, UR11, URZ, UPT, UP1 ;  /* 0x0000003f0b00728c */ /* 0x000fc8000bf25310 */
[----:B------:R-:W-:Y:S02]  /*1130*/  PLOP3.LUT P0, PT, PT, PT, UP0, 0x80, 0x0 ;  /* 0x000000000000781c */ /* 0x000fe40003f0f008 */
[----:B------:R-:W-:Y:S02]  /*1140*/  PLOP3.LUT P1, PT, PT, PT, UP1, 0x80, 0x0 ;  /* 0x000000000000781c */ /* 0x000fe40003f2f018 */
[----:B--2---:R-:W-:-:S13]  /*1150*/  R2UR UR4, R4 ;  /* 0x00000000040472ca */ /* 0x004fda00000e0000 */
[----:B------:R-:W-:Y:S02]  /*1160*/  USHF.R.S32.HI UR7, URZ, 0x1f, UR4 ;  /* 0x0000001f3f077899 */ /* 0x000fe40008011404 */
[----:B-----5:R-:W-:Y:S01]  /*1170*/  IMAD.U32 R0, RZ, RZ, UR4 ;  /* 0x00000004ff007e24 */ /* 0x020fe2000f8e00ff */
[----:B------:R-:W-:-:S04]  /*1180*/  @UP0 ULEA UR8, UP2, UR4, UR8, 0x2 ;  /* 0x0000000804080291 */ /* 0x000fc8000f84103f */
[----:B------:R-:W-:Y:S02]  /*1190*/  @UP0 ULEA.HI.X UR9, UR4, UR9, UR7, 0x2, UP2 ;  /* 0x0000000904090291 */ /* 0x000fe400090f1407 */
[----:B------:R-:W-:Y:S01]  /*11a0*/  IMAD.U32 R3, RZ, RZ, UR7 ;  /* 0x00000007ff037e24 */ /* 0x000fe2000f8e00ff */
[----:B------:R-:W-:Y:S01]  /*11b0*/  @UP1 ULEA UR10, UP0, UR4, UR10, 0x2 ;  /* 0x0000000a040a1291 */ /* 0x000fe2000f80103f */
[----:B------:R-:W-:Y:S01]  /*11c0*/  IMAD.U32 R4, RZ, RZ, UR8 ;  /* 0x00000008ff047e24 */ /* 0x000fe2000f8e00ff */
[----:B------:R-:W-:Y:S02]  /*11d0*/  STL [R1+0xc], R0 ;  /* 0x00000c0001007387 */ /* 0x000fe40000100800 */
[----:B------:R-:W-:Y:S01]  /*11e0*/  @UP1 ULEA.HI.X UR11, UR4, UR11, UR7, 0x2, UP0 ;  /* 0x0000000b040b1291 */ /* 0x000fe200080f1407 */
[----:B------:R-:W-:Y:S01]  /*11f0*/  IMAD.U32 R5, RZ, RZ, UR9 ;  /* 0x00000009ff057e24 */ /* 0x000fe2000f8e00ff */
[----:B------:R0:W-:Y:S01]  /*1200*/  STL [R1+0x14], R3 ;  /* 0x0000140301007387 */ /* 0x0001e20000100800 */
[----:B------:R-:W-:Y:S01]  /*1210*/  IMAD.U32 R6, RZ, RZ, UR10 ;  /* 0x0000000aff067e24 */ /* 0x000fe2000f8e00ff */
[----:B------:R-:W-:Y:S01]  /*1220*/  ULDC.64 UR8, c[0x0][0x418] ;  /* 0x0001060000087ab9 */ /* 0x000fe20000000a00 */
[----:B------:R-:W-:Y:S01]  /*1230*/  ULDC UR4, c[0x0][0x424] ;  /* 0x0001090000047ab9 */ /* 0x000fe20000000800 */
[----:B------:R-:W-:Y:S01]  /*1240*/  IMAD.U32 R7, RZ, RZ, UR11 ;  /* 0x0000000bff077e24 */ /* 0x000fe2000f8e00ff */
[----:B------:R-:W2:Y:S01]  /*1250*/  @P0 LDG.E R4, desc[UR12][R4.64] ;  /* 0x0000000c04040981 */ /* 0x000ea2000c1e1900 */
[----:B------:R-:W-:-:S03]  /*1260*/  ULDC UR7, c[0x0][0x2f0] ;  /* 0x0000bc0000077ab9 */ /* 0x000fc60000000800 */
[----:B------:R-:W3:Y:S01]  /*1270*/  @P1 LDG.E R6, desc[UR12][R6.64] ;  /* 0x0000000c06061981 */ /* 0x000ee2000c1e1900 */
[----:B0-----:R-:W-:Y:S01]  /*1280*/  IMAD.U32 R3, RZ, RZ, UR6 ;  /* 0x00000006ff037e24 */ /* 0x001fe2000f8e00ff */
[----:B------:R-:W-:Y:S02]  /*1290*/  UISETP.NE.U32.AND UP0, UPT, UR8, URZ, UPT ;  /* 0x0000003f0800728c */ /* 0x000fe4000bf05070 */
[----:B------:R-:W-:Y:S02]  /*12a0*/  ULOP3.LUT UR6, UR5, 0xffff, URZ, 0xc0, !UPT ;  /* 0x0000ffff05067892 */ /* 0x000fe4000f8ec03f */
[----:B------:R0:W-:Y:S01]  /*12b0*/  STL [R1], R3 ;  /* 0x0000000301007387 */ /* 0x0001e20000100800 */
[----:B------:R-:W-:Y:S01]  /*12c0*/  UISETP.NE.AND.EX UP0, UPT, UR9, URZ, UPT, UP0 ;  /* 0x0000003f0900728c */ /* 0x000fe2000bf05300 */
[----:B------:R-:W-:Y:S02]  /*12d0*/  UMOV UR52, URZ ;  /* 0x0000003f00347c82 */ /* 0x000fe40008000000 */
[----:B------:R-:W-:Y:S01]  /*12e0*/  MOV R222, UR6 ;  /* 0x0000000600de7c02 */ /* 0x000fe20008000f00 */
[----:B------:R-:W-:-:S02]  /*12f0*/  USEL UR4, UR4, 0x1, UP0 ;  /* 0x0000000104047887 */ /* 0x000fc40008000000 */
[----:B------:R-:W-:Y:S02]  /*1300*/  ULOP3.LUT UR6, UR5, 0xff0000, URZ, 0xc0, !UPT ;  /* 0x00ff000005067892 */ /* 0x000fe4000f8ec03f */
[----:B------:R-:W-:Y:S02]  /*1310*/  UIMAD UR4, UR4, UR7, URZ ;  /* 0x00000007040472a4 */ /* 0x000fe4000f8e023f */
[----:B------:R-:W-:Y:S01]  /*1320*/  ULOP3.LUT UR7, UR5, 0xff000000, URZ, 0xc0, !UPT ;  /* 0xff00000005077892 */ /* 0x000fe2000f8ec03f */
[----:B--2---:R-:W-:-:S04]  /*1330*/  @P0 R2UR UR52, R4 ;  /* 0x00000000043402ca */ /* 0x004fc800000e0000 */
[----:B---3--:R-:W-:Y:S01]  /*1340*/  @P1 R2UR UR4, R6 ;  /* 0x00000000060412ca */ /* 0x008fe200000e0000 */
[----:B0---4-:R-:W-:-:S14]  /*1350*/  @P1 BRA `(.L_x_170) ;  /* 0x00000000003c1947 */ /* 0x011fdc0003800000 */
[----:B------:R-:W-:Y:S02]  /*1360*/  ULDC.64 UR8, c[0x0][0xa08] ;  /* 0x0002820000087ab9 */ /* 0x000fe40000000a00 */
[----:B------:R-:W-:-:S04]  /*1370*/  ISETP.NE.U32.AND P0, PT, RZ, UR8, PT ;  /* 0x00000008ff007c0c */ /* 0x000fc8000bf05070 */
[----:B------:R-:W-:-:S13]  /*1380*/  ISETP.NE.AND.EX P0, PT, RZ, UR9, PT, P0 ;  /* 0x00000009ff007c0c */ /* 0x000fda000bf05300 */
[----:B------:R-:W-:Y:S05]  /*1390*/  @!P0 BRA `(.L_x_170) ;  /* 0x00000000002c8947 */ /* 0x000fea0003800000 */
[----:B------:R-:W-:Y:S01]  /*13a0*/  R2UR UR10, R0 ;  /* 0x00000000000a72ca */ /* 0x000fe200000e0000 */
[----:B------:R-:W-:Y:S01]  /*13b0*/  ULDC.64 UR4, c[0x0][0xa08] ;  /* 0x0002820000047ab9 */ /* 0x000fe20000000a00 */
[----:B------:R-:W-:-:S11]  /*13c0*/  ULDC.64 UR8, c[0x0][0x208] ;  /* 0x0000820000087ab9 */ /* 0x000fd60000000a00 */
[----:B------:R-:W-:-:S06]  /*13d0*/  UIMAD.WIDE UR4, UR10, 0x4, UR4 ;  /* 0x000000040a0478a5 */ /* 0x000fcc000f8e0204 */
[----:B------:R-:W-:Y:S02]  /*13e0*/  IMAD.U32 R4, RZ, RZ, UR4 ;  /* 0x00000004ff047e24 */ /* 0x000fe4000f8e00ff */
[----:B------:R-:W-:-:S05]  /*13f0*/  IMAD.U32 R5, RZ, RZ, UR5 ;  /* 0x00000005ff057e24 */ /* 0x000fca000f8e00ff */
[----:B------:R-:W2:Y:S04]  /*1400*/  LDG.E R3, desc[UR8][R4.64] ;  /* 0x0000000804037981 */ /* 0x000ea8000c1e1900 */
[----:B------:R-:W3:Y:S01]  /*1410*/  LDG.E R0, desc[UR8][R4.64+0x4] ;  /* 0x0000040804007981 */ /* 0x000ee2000c1e1900 */
[----:B--2---:R-:W-:Y:S02]  /*1420*/  R2UR UR4, R3 ;  /* 0x00000000030472ca */ /* 0x004fe400000e0000 */
[----:B---3--:R-:W-:-:S13]  /*1430*/  R2UR UR5, R0 ;  /* 0x00000000000572ca */ /* 0x008fda00000e0000 */
[----:B------:R-:W-:-:S12]  /*1440*/  UIADD3 UR4, -UR4, UR5, URZ ;  /* 0x0000000504047290 */ /* 0x000fd8000fffe13f */
.L_x_170:
[----:B------:R-:W-:Y:S02]  /*1450*/  UIADD3 UR52, -UR52, UR4, URZ ;  /* 0x0000000434347290 */ /* 0x000fe4000fffe13f */
[----:B------:R-:W-:Y:S02]  /*1460*/  USHF.R.U32.HI UR7, URZ, 0x8, UR7 ;  /* 0x000000083f077899 */ /* 0x000fe40008011607 */
[----:B------:R-:W-:Y:S02]  /*1470*/  UISETP.GE.AND UP0, UPT, UR52, 0x1, UPT ;  /* 0x000000013400788c */ /* 0x000fe4000bf06270 */
[----:B------:R-:W-:Y:S02]  /*1480*/  UIADD3 UR4, UR52, 0xaf, URZ ;  /* 0x000000af34047890 */ /* 0x000fe4000fffe03f */
[----:B------:R-:W-:Y:S02]  /*1490*/  ULEA.HI UR7, UR6, UR7, URZ, 0x10 ;  /* 0x0000000706077291 */ /* 0x000fe4000f8f803f */
[----:B------:R-:W-:Y:S01]  /*14a0*/  PLOP3.LUT P0, PT, PT, PT, UP0, 0x80, 0x0 ;  /* 0x000000000000781c */ /* 0x000fe20003f0f008 */
[----:B------:R-:W-:-:S02]  /*14b0*/  UIMAD.WIDE UR4, UR4, 0x2e8ba2e9, URZ ;  /* 0x2e8ba2e9040478a5 */ /* 0x000fc4000f8e023f */
[----:B------:R-:W-:Y:S02]  /*14c0*/  ULOP3.LUT UR8, UR7, 0xff, URZ, 0xc0, !UPT ;  /* 0x000000ff07087892 */ /* 0x000fe4000f8ec03f */
[----:B------:R-:W-:Y:S02]  /*14d0*/  USHF.R.U32.HI UR7, URZ, 0x10, UR7 ;  /* 0x000000103f077899 */ /* 0x000fe40008011607 */
[----:B------:R-:W-:Y:S02]  /*14e0*/  USHF.R.U32.HI UR6, URZ, 0x1f, UR5 ;  /* 0x0000001f3f067899 */ /* 0x000fe40008011605 */
[----:B------:R-:W-:Y:S01]  /*14f0*/  IMAD.U32 R221, RZ, RZ, UR8 ;  /* 0x00000008ffdd7e24 */ /* 0x000fe2000f8e00ff */
[----:B------:R-:W-:Y:S01]  /*1500*/  UMOV UR4, URZ ;  /* 0x0000003f00047c82 */ /* 0x000fe20008000000 */
[----:B------:R-:W-:Y:S01]  /*1510*/  ULEA.HI.SX32 UR9, UR5, UR6, 0x1b ;  /* 0x0000000605097291 */ /* 0x000fe2000f8fda3f */
[----:B------:R-:W-:Y:S01]  /*1520*/  IMAD.U32 R220, RZ, RZ, UR7 ;  /* 0x00000007ffdc7e24 */ /* 0x000fe2000f8e00ff */
[----:B------:R-:W-:Y:S10]  /*1530*/  @!P0 BRA `(.L_x_171) ;  /* 0x0000000000948947 */ /* 0x000ff40003800000 */
[----:B------:R-:W-:Y:S01]  /*1540*/  R2UR UR5, R220 ;  /* 0x00000000dc0572ca */ /* 0x000fe200000e0000 */
[----:B------:R-:W-:-:S12]  /*1550*/  ULDC UR4, c[0x0][0x9f0] ;  /* 0x00027c0000047ab9 */ /* 0x000fd80000000800 */
[----:B------:R-:W-:-:S04]  /*1560*/  UISETP.NE.AND UP0, UPT, UR5, URZ, UPT ;  /* 0x0000003f0500728c */ /* 0x000fc8000bf05270 */
[----:B------:R-:W-:-:S03]  /*1570*/  USEL UR10, UR5, UR4, UP0 ;  /* 0x00000004050a7287 */ /* 0x000fc60008000000 */
[----:B------:R-:W-:Y:S01]  /*1580*/  UMOV UR4, URZ ;  /* 0x0000003f00047c82 */ /* 0x000fe20008000000 */
[----:B------:R-:W-:Y:S02]  /*1590*/  UIADD3 UR6, UR9, -0x1, UR10 ;  /* 0xffffffff09067890 */ /* 0x000fe4000fffe00a */
[----:B------:R-:W-:-:S04]  /*15a0*/  IMAD.U32 R4, RZ, RZ, UR10 ;  /* 0x0000000aff047e24 */ /* 0x000fc8000f8e00ff */
[----:B------:R-:W-:Y:S01]  /*15b0*/  IMAD.U32 R5, RZ, RZ, UR6 ;  /* 0x00000006ff057e24 */ /* 0x000fe2000f8e00ff */
[-C--:B------:R-:W-:Y:S01]  /*15c0*/  IABS R0, R4.reuse ;  /* 0x0000000400007213 */ /* 0x080fe20000000000 */
[----:B------:R-:W-:Y:S01]  /*15d0*/  ULOP3.LUT UR6, UR6, UR10, URZ, 0x3c, !UPT ;  /* 0x0000000a06067292 */ /* 0x000fe2000f8e3c3f */
[----:B------:R-:W-:Y:S02]  /*15e0*/  IABS R6, R4 ;  /* 0x0000000400067213 */ /* 0x000fe40000000000 */
[----:B------:R-:W-:Y:S02]  /*15f0*/  R2UR UR11, R0 ;  /* 0x00000000000b72ca */ /* 0x000fe400000e0000 */
[----:B------:R-:W-:-:S05]  /*1600*/  IABS R5, R5 ;  /* 0x0000000500057213 */ /* 0x000fca0000000000 */
[----:B------:R-:W-:-:S05]  /*1610*/  IMAD.MOV.U32 R4, RZ, RZ, R5 ;  /* 0x000000ffff047224 */ /* 0x000fca00078e0005 */
[----:B------:R-:W-:Y:S01]  /*1620*/  R2UR UR8, R4 ;  /* 0x00000000040872ca */ /* 0x000fe200000e0000 */
[----:B------:R-:W0:Y:S08]  /*1630*/  I2F.RP R0, UR11 ;  /* 0x0000000b00007d06 */ /* 0x000e300008209400 */
[----:B0-----:R-:W0:Y:S02]  /*1640*/  MUFU.RCP R0, R0 ;  /* 0x0000000000007308 */ /* 0x001e240000001000 */
[----:B0-----:R-:W-:-:S02]  /*1650*/  VIADD R3, R0, 0xffffffe ;  /* 0x0ffffffe00037836 */ /* 0x001fc40000000000 */
[----:B------:R-:W-:-:S04]  /*1660*/  IMAD.MOV R0, RZ, RZ, -R6 ;  /* 0x000000ffff007224 */ /* 0x000fc800078e0a06 */
        /* <DEDUP_REMOVED lines=18> */
.L_x_171:
[----:B------:R-:W-:Y:S01]  /*1790*/  R2UR UR5, R221 ;  /* 0x00000000dd0572ca */ /* 0x000fe200000e0000 */
[----:B------:R-:W-:Y:S01]  /*17a0*/  IMAD.U32 R0, RZ, RZ, UR9 ;  /* 0x00000009ff007e24 */ /* 0x000fe2000f8e00ff */
[----:B------:R-:W-:Y:S01]  /*17b0*/  PLOP3.LUT P0, PT, PT, PT, PT, 0x80, 0x0 ;  /* 0x000000000000781c */ /* 0x000fe20003f0f070 */
[----:B------:R-:W-:Y:S01]  /*17c0*/  IMAD.U32 R3, RZ, RZ, UR4 ;  /* 0x00000004ff037e24 */ /* 0x000fe2000f8e00ff */
        /* <DEDUP_REMOVED lines=8> */
[----:B------:R-:W-:Y:S01]  /*1850*/  CS2R R70, SRZ ;  /* 0x0000000000467805 */ /* 0x000fe2000001ff00 */
[----:B------:R-:W-:Y:S01]  /*1860*/  UIMAD UR5, UR5, UR4, URZ ;  /* 0x00000004050572a4 */ /* 0x000fe2000f8e023f */
[----:B------:R-:W-:-:S02]  /*1870*/  CS2R R68, SRZ ;  /* 0x0000000000447805 */ /* 0x000fc4000001ff00 */
[----:B------:R-:W-:Y:S02]  /*1880*/  CS2R R66, SRZ ;  /* 0x0000000000427805 */ /* 0x000fe4000001ff00 */
[----:B------:R-:W-:Y:S02]  /*1890*/  CS2R R64, SRZ ;  /* 0x0000000000407805 */ /* 0x000fe4000001ff00 */
[----:B------:R-:W-:Y:S02]  /*18a0*/  CS2R R62, SRZ ;  /* 0x00000000003e7805 */ /* 0x000fe4000001ff00 */
[----:B------:R-:W-:Y:S02]  /*18b0*/  CS2R R60, SRZ ;  /* 0x00000000003c7805 */ /* 0x000fe4000001ff00 */
[----:B------:R-:W-:Y:S01]  /*18c0*/  VIADDMNMX R3, R3, UR5, R0, PT ;  /* 0x0000000503037c46 */ /* 0x000fe2000b800100 */
[----:B------:R-:W-:Y:S01]  /*18d0*/  IMAD.U32 R18, RZ, RZ, UR5 ;  /* 0x00000005ff127e24 */ /* 0x000fe2000f8e00ff */
[----:B------:R-:W-:Y:S01]  /*18e0*/  CS2R R58, SRZ ;  /* 0x00000000003a7805 */ /* 0x000fe2000001ff00 */
[----:B------:R-:W-:Y:S01]  /*18f0*/  IMAD.MOV.U32 R0, RZ, RZ, RZ ;  /* 0x000000ffff007224 */ /* 0x000fe200078e00ff */
[----:B------:R-:W-:Y:S01]  /*1900*/  R2UR UR53, R3 ;  /* 0x00000000033572ca */ /* 0x000fe200000e0000 */
[----:B------:R-:W-:Y:S01]  /*1910*/  IMAD.MOV.U32 R3, RZ, RZ, RZ ;  /* 0x000000ffff037224 */ /* 0x000fe200078e00ff */
        /* <DEDUP_REMOVED lines=11> */
[----:B------:R-:W-:Y:S01]  /*19d0*/  UISETP.GT.AND UP0, UPT, UR53, UR5, UPT ;  /* 0x000000053500728c */ /* 0x000fe2000bf04270 */
[----:B------:R-:W-:Y:S02]  /*19e0*/  CS2R R96, SRZ ;  /* 0x0000000000607805 */ /* 0x000fe4000001ff00 */
[----:B------:R-:W-:-:S02]  /*19f0*/  CS2R R90, SRZ ;  /* 0x00000000005a7805 */ /* 0x000fc4000001ff00 */
[----:B------:R-:W-:Y:S02]  /*1a00*/  CS2R R94, SRZ ;  /* 0x00000000005e7805 */ /* 0x000fe4000001ff00 */
[----:B------:R-:W-:Y:S02]  /*1a10*/  CS2R R88, SRZ ;  /* 0x0000000000587805 */ /* 0x000fe4000001ff00 */
[----:B------:R-:W-:Y:S02]  /*1a20*/  CS2R R92, SRZ ;  /* 0x00000000005c7805 */ /* 0x000fe4000001ff00 */
[----:B------:R-:W-:Y:S02]  /*1a30*/  PLOP3.LUT P1, PT, PT, PT, UP0, 0x80, 0x0 ;  /* 0x000000000000781c */ /* 0x000fe40003f2f008 */
[----:B------:R-:W-:-:S11]  /*1a40*/  CS2R R20, SRZ ;  /* 0x0000000000147805 */ /* 0x000fd6000001ff00 */
[----:B------:R-:W-:Y:S05]  /*1a50*/  @!P1 BRA `(.L_x_172) ;  /* 0x000000c000609947 */ /* 0x000fea0003800000 */
[----:B------:R-:W0:Y:S01]  /*1a60*/  S2R R4, SR_TID.X ;  /* 0x0000000000047919 */ /* 0x000e220000002100 */
[----:B------:R-:W1:Y:S01]  /*1a70*/  S2UR UR6, SR_CgaCtaId ;  /* 0x00000000000679c3 */ /* 0x000e620000008800 */
[----:B------:R-:W-:Y:S02]  /*1a80*/  UMOV UR5, 0x400 ;  /* 0x0000040000057882 */ /* 0x000fe40000000000 */
[----:B-1----:R-:W-:-:S04]  /*1a90*/  ULEA UR5, UR6, UR5, 0x18 ;  /* 0x0000000506057291 */ /* 0x002fc8000f8ec03f */
[----:B------:R-:W-:Y:S01]  /*1aa0*/  UIADD3 UR5, UR5, 0x16400, URZ ;  /* 0x0001640005057890 */ /* 0x000fe2000fffe03f */
[----:B0-----:R-:W-:-:S03]  /*1ab0*/  VIADD R5, R4, 0xffffff80 ;  /* 0xffffff8004057836 */ /* 0x001fc60000000000 */
[----:B------:R-:W-:Y:S02]  /*1ac0*/  ULOP3.LUT UP0, URZ, UR5, 0x9f, URZ, 0xc0, !UPT ;  /* 0x0000009f053f7892 */ /* 0x000fe4000f80c03f */
[----:B------:R-:W-:-:S04]  /*1ad0*/  SHF.R.S32.HI R4, RZ, 0x1f, R5 ;  /* 0x0000001fff047819 */ /* 0x000fc80000011405 */
[----:B------:R-:W-:Y:S02]  /*1ae0*/  PLOP3.LUT P0, PT, PT, PT, UP0, 0x80, 0x0 ;  /* 0x000000000000781c */ /* 0x000fe40003f0f008 */
[----:B------:R-:W-:-:S04]  /*1af0*/  LEA.HI R4, R4, R5, RZ, 0x7 ;  /* 0x0000000504047211 */ /* 0x000fc800078f38ff */
[----:B------:R-:W-:-:S05]  /*1b00*/  SHF.R.S32.HI R4, RZ, 0x7, R4 ;  /* 0x00000007ff047819 */ /* 0x000fca0000011404 */
[----:B------:R-:W0:Y:S02]  /*1b10*/  SHFL.IDX PT, R0, R4, RZ, 0x1f ;  /* 0x00001fff04007589 */ /* 0x000e2400000e0000 */
[----:B0-----:R-:W-:-:S13]  /*1b20*/  R2UR UR7, R0 ;  /* 0x00000000000772ca */ /* 0x001fda00000e0000 */
[----:B------:R-:W-:Y:S02]  /*1b30*/  ULEA.HI UR4, UR7, UR7, URZ, 0x1 ;  /* 0x0000000707047291 */ /* 0x000fe4000f8f083f */
[----:B------:R-:W-:Y:S02]  /*1b40*/  IMAD.U32 R19, RZ, RZ, UR7 ;  /* 0x00000007ff137e24 */ /* 0x000fe4000f8e00ff */
        /* <DEDUP_REMOVED lines=22> */
.L_x_173:
[----:B------:R-:W2:Y:S04]  /*1cb0*/  LDL R20, [R1+0x10] ;  /* 0x0000100001147983 */ /* 0x000ea80000100800 */
[----:B------:R-:W3:Y:S01]  /*1cc0*/  LDL R21, [R1+0x68] ;  /* 0x0000680001157983 */ /* 0x000ee20000100800 */
[----:B------:R-:W0:Y:S01]  /*1cd0*/  S2UR UR5, SR_CgaCtaId ;  /* 0x00000000000579c3 */ /* 0x000e220000008800 */
[----:B------:R-:W-:Y:S02]  /*1ce0*/  UMOV UR4, 0x400 ;  /* 0x0000040000047882 */ /* 0x000fe40000000000 */
[----:B0-----:R-:W-:Y:S01]  /*1cf0*/  ULEA UR4, UR5, UR4, 0x18 ;  /* 0x0000000405047291 */ /* 0x001fe2000f8ec03f */
[----:B------:R-:W-:Y:S01]  /*1d00*/  BSSY B0, `(.L_x_174) ;  /* 0x000000b000007945 */ /* 0x000fe20003800000 */
[----:B--2---:R-:W-:-:S04]  /*1d10*/  LEA.HI R0, R20, R20, RZ, 0x1 ;  /* 0x0000001414007211 */ /* 0x004fc800078f08ff */
[----:B------:R-:W-:-:S05]  /*1d20*/  LOP3.LUT R0, R0, 0xfffffffe, RZ, 0xc0, !PT ;  /* 0xfffffffe00007812 */ /* 0x000fca00078ec0ff */
[----:B------:R-:W-:Y:S02]  /*1d30*/  IMAD.IADD R3, R20, 0x1, -R0 ;  /* 0x0000000114037824 */ /* 0x000fe400078e0a00 */
[----:B------:R-:W-:-:S03]  /*1d40*/  IMAD.U32 R0, RZ, RZ, UR4 ;  /* 0x00000004ff007e24 */ /* 0x000fc6000f8e00ff */
[----:B------:R-:W-:-:S04]  /*1d50*/  SHF.L.U32 R3, R3, 0x1f, RZ ;  /* 0x0000001f03037819 */ /* 0x000fc800000006ff */
[----:B------:R-:W0:Y:S01]  /*1d60*/  SYNCS.PHASECHK.TRANS64.TRYWAIT P1, [R0+URZ+0x34800], R3 ;  /* 0x03480003000075a7 */ /* 0x000e22000802017f */
[----:B---3--:R-:W-:-:S13]  /*1d70*/  R2UR UR6, R21 ;  /* 0x00000000150672ca */ /* 0x008fda00000e0000 */
[----:B------:R-:W-:-:S05]  /*1d80*/  IMAD.U32 R4, RZ, RZ, UR6 ;  /* 0x00000006ff047e24 */ /* 0x000fca000f8e00ff */
[----:B------:R-:W-:Y:S01]  /*1d90*/  ISETP.NE.AND P0, PT, R4, 0x3, PT ;  /* 0x000000030400780c */ /* 0x000fe20003f05270 */
[----:B0-----:R-:W-:-:S12]  /*1da0*/  @!P1 BRA `(.L_x_175) ;  /* 0x0000015400ec9947 */ /* 0x001fd80003800000 */
.L_x_336:
[----:B------:R-:W-:Y:S05]  /*1db0*/  BSYNC B0 ;  /* 0x0000000000007941 */ /* 0x000fea0003800000 */
.L_x_174:
[----:B------:R-:W-:Y:S05]  /*1dc0*/  @!P0 BRA `(.L_x_176) ;  /* 0x0000000000048947 */ /* 0x000fea0003800000 */
[----:B------:R-:W-:Y:S01]  /*1dd0*/  BPT.TRAP 0x1 ;  /* 0x000000040000795c */ /* 0x000fe20000300000 */
.L_x_176:
[----:B------:R-:W-:Y:S01]  /*1de0*/  IMAD R10, R2, 0x8, R0 ;  /* 0x00000008020a7824 */ /* 0x000fe200078e0200 */
[----:B0-----:R-:W-:-:S04]  /*1df0*/  SHF.L.U32 R3, R16, 0x1f, RZ ;  /* 0x0000001f10037819 */ /* 0x001fc800000006ff */
[----:B------:R0:W1:Y:S01]  /*1e00*/  SYNCS.PHASECHK.TRANS64.TRYWAIT P2, [R10+URZ+0x34830], R3 ;  /* 0x034830030a0075a7 */ /* 0x000062000804017f */
[----:B------:R-:W-:Y:S05]  /*1e10*/  @!P0 BRA `(.L_x_177) ;  /* 0x0000000000048947 */ /* 0x000fea0003800000 */
[----:B------:R-:W-:Y:S01]  /*1e20*/  BPT.TRAP 0x1 ;  /* 0x000000040000795c */ /* 0x000fe20000300000 */
.L_x_177:
[----:B------:R-:W2:Y:S01]  /*1e30*/  S2R R4, SR_TID.X ;  /* 0x0000000000047919 */ /* 0x000ea20000002100 */
[----:B------:R-:W-:Y:S01]  /*1e40*/  IMAD.MOV.U32 R87, RZ, RZ, RZ ;  /* 0x000000ffff577224 */ /* 0x000fe200078e00ff */
[----:B--2---:R-:W-:Y:S01]  /*1e50*/  LOP3.LUT P1, RZ, R4, 0x7f, RZ, 0xc0, !PT ;  /* 0x0000007f04ff7812 */ /* 0x004fe2000782c0ff */
[----:B-1----:R-:W-:-:S12]  /*1e60*/  @P2 BRA `(.L_x_178) ;  /* 0x0000000000082947 */ /* 0x002fd80003800000 */
[----:B------:R-:W1:Y:S02]  /*1e70*/  SYNCS.PHASECHK.TRANS64.TRYWAIT P2, [R10+URZ+0x34830], R3 ;  /* 0x034830030a0075a7 */ /* 0x000e64000804017f */
[----:B-1----:R-:W-:Y:S05]  /*1e80*/  @!P2 BRA `(.L_x_179) ;  /* 0x0000015400c8a947 */ /* 0x002fea0003800000 */
.L_x_178:
[----:B------:R-:W-:Y:S05]  /*1e90*/  WARPSYNC.ALL ;  /* 0x0000000000007948 */ /* 0x000fea0003800000 */
[----:B------:R-:W-:Y:S01]  /*1ea0*/  R2UR UR4, R0 ;  /* 0x00000000000472ca */ /* 0x000fe200000e0000 */
[----:B------:R-:W2:Y:S01]  /*1eb0*/  LDL R121, [R1+0x4] ;  /* 0x0000040001797983 */ /* 0x000ea20000100800 */
[----:B------:R-:W-:Y:S01]  /*1ec0*/  R2UR UR6, R2 ;  /* 0x00000000020672ca */ /* 0x000fe200000e0000 */
[----:B------:R-:W-:Y:S01]  /*1ed0*/  WARPGROUP.ARRIVE ;  /* 0x00000000000079c5 */ /* 0x000fe20000000000 */
[----:B------:R-:W-:Y:S01]  /*1ee0*/  UMOV UR7, 0x40000040 ;  /* 0x4000004000077882 */ /* 0x000fe20000000000 */
        /* <DEDUP_REMOVED lines=8> */
[----:B------:R-:W-:Y:S01]  /*1f70*/  UIADD3 UR4, UR4, 0x1e400, URZ ;  /* 0x0001e40004047890 */ /* 0x000fe2000fffe03f */
[----:B------:R-:W-:Y:S01]  /*1f80*/  IMAD.U32 R12, RZ, RZ, UR52 ;  /* 0x00000034ff0c7e24 */ /* 0x000fe2000f8e00ff */
[----:B------:R-:W-:Y:S01]  /*1f90*/  UMOV UR43, 0x40000040 ;  /* 0x40000040002b7882 */ /* 0x000fe20000000000 */
[----:B------:R-:W-:Y:S01]  /*1fa0*/  UMOV UR45, 0x40000040 ;  /* 0x40000040002d7882 */ /* 0x000fe20000000000 */
[----:B------:R-:W-:Y:S01]  /*1fb0*/  USHF.R.U32.HI UR4, URZ, 0x4, UR4 ;  /* 0x000000043f047899 */ /* 0x000fe20008011604 */
[----:B------:R-:W-:Y:S01]  /*1fc0*/  IMAD.U32 R9, RZ, RZ, UR45 ;  /* 0x0000002dff097e24 */ /* 0x000fe2000f8e00ff */
[----:B------:R-:W-:Y:S01]  /*1fd0*/  UMOV UR47, 0x40000040 ;  /* 0x40000040002f7882 */ /* 0x000fe20000000000 */
[----:B------:R-:W-:Y:S01]  /*1fe0*/  UMOV UR51, 0x40000040 ;  /* 0x4000004000337882 */ /* 0x000fe20000000000 */
[----:B------:R-:W-:Y:S01]  /*1ff0*/  ULOP3.LUT UR4, UR4, 0x3fff, URZ, 0xc0, !UPT ;  /* 0x00003fff04047892 */ /* 0x000fe2000f8ec03f */
[----:B------:R-:W-:Y:S01]  /*2000*/  P2R R120, PR, RZ, 0x1 ;  /* 0x00000001ff787803 */ /* 0x000fe20000000000 */
[----:B01----:R-:W-:Y:S01]  /*2010*/  @!P1 VIADD R10, R10, 0x34840 ;  /* 0x000348400a0a9836 */ /* 0x003fe20000000000 */
[----:B------:R-:W-:Y:S01]  /*2020*/  R2UR UR54, R18 ;  /* 0x00000000123672ca */ /* 0x000fe200000e0000 */
[----:B------:R-:W-:-:S02]  /*2030*/  ULOP3.LUT UR5, UR4, 0x10000, URZ, 0xfc, !UPT ;  /* 0x0001000004057892 */ /* 0x000fc4000f8efc3f */
[----:B------:R-:W-:Y:S02]  /*2040*/  ULOP3.LUT UR4, UR36, 0x10000, URZ, 0xfc, !UPT ;  /* 0x0001000024047892 */ /* 0x000fe4000f8efc3f */
[----:B------:R-:W-:Y:S02]  /*2050*/  UIMAD UR6, UR6, 0xb00, UR5 ;  /* 0x00000b00060678a4 */ /* 0x000fe4000f8e0205 */
[----:B------:R-:W-:Y:S01]  /*2060*/  IMAD.U32 R3, RZ, RZ, UR5 ;  /* 0x00000005ff037e24 */ /* 0x000fe2000f8e00ff */
[----:B------:R-:W-:Y:S01]  /*2070*/  UMOV UR5, 0x40000040 ;  /* 0x4000004000057882 */ /* 0x000fe20000000000 */
[----:B------:R-:W-:Y:S01]  /*2080*/  UIADD3 UR10, UR6, 0x80, URZ ;  /* 0x00000080060a7890 */ /* 0x000fe2000fffe03f */
[----:B------:R-:W-:Y:S01]  /*2090*/  UMOV UR8, UR4 ;  /* 0x0000000400087c82 */ /* 0x000fe20008000000 */
[----:B------:R-:W-:Y:S01]  /*20a0*/  UMOV UR9, UR5 ;  /* 0x0000000500097c82 */ /* 0x000fe20008000000 */
[----:B------:R-:W-:Y:S02]  /*20b0*/  UIADD3 UR14, UR6, 0x100, URZ ;  /* 0x00000100060e7890 */ /* 0x000fe4000fffe03f */
[----:B------:R-:W-:Y:S01]  /*20c0*/  HGMMA.64x16x16.F32.BF16 R112, gdesc[UR4], RZ, !UPT, gsb0 ;  /* 0x00200000047079f0 */ /* 0x000fe2000c0018ff */
[----:B------:R-:W-:Y:S01]  /*20d0*/  UMOV UR12, UR4 ;  /* 0x00000004000c7c82 */ /* 0x000fe20008000000 */
[----:B------:R-:W-:Y:S01]  /*20e0*/  UMOV UR13, UR5 ;  /* 0x00000005000d7c82 */ /* 0x000fe20008000000 */
[----:B------:R-:W-:Y:S01]  /*20f0*/  UIADD3 UR18, UR6, 0x180, URZ ;  /* 0x0000018006127890 */ /* 0x000fe2000fffe03f */
        /* <DEDUP_REMOVED lines=20> */
[----:B------:R-:W-:-:S02]  /*2240*/  UIADD3 UR7, UR4, 0x2, URZ ;  /* 0x0000000204077890 */ /* 0x000fc4000fffe03f */
[----:B------:R-:W-:-:S05]  /*2250*/  UIADD3 UR50, UR6, 0x604, URZ ;  /* 0x0000060406327890 */ /* 0x000fca000fffe03f */
[----:B------:R-:W-:Y:S01]  /*2260*/  UMOV UR44, UR7 ;  /* 0x00000007002c7c82 */ /* 0x000fe20008000000 */
[----:B------:R-:W-:Y:S01]  /*2270*/  UIADD3 UR7, UR4, 0x4, URZ ;  /* 0x0000000404077890 */ /* 0x000fe2000fffe03f */
[----:B------:R-:W-:Y:S01]  /*2280*/  IMAD.U32 R8, RZ, RZ, UR44 ;  /* 0x0000002cff087e24 */ /* 0x000fe2000f8e00ff */
        /* <DEDUP_REMOVED lines=10> */
[----:B------:R-:W-:Y:S02]  /*2330*/  UIADD3 UR12, UR6, 0x2, URZ ;  /* 0x00000002060c7890 */ /* 0x000fe4000fffe03f */
[----:B------:R-:W-:Y:S01]  /*2340*/  UIADD3 UR14, UR6, 0x102, URZ ;  /* 0x00000102060e7890 */ /* 0x000fe2000fffe03f */
[----:B------:R-:W-:Y:S01]  /*2350*/  UMOV UR13, UR45 ;  /* 0x0000002d000d7c82 */ /* 0x000fe20008000000 */
[----:B------:R-:W-:-:S03]  /*2360*/  UMOV UR15, 0x40000040 ;  /* 0x40000040000f7882 */ /* 0x000fc60000000000 */
[----:B------:R-:W-:Y:S01]  /*2370*/  UMOV UR46, UR12 ;  /* 0x0000000c002e7c82 */ /* 0x000fe20008000000 */
[----:B------:R-:W-:Y:S01]  /*2380*/  UMOV UR12, UR44 ;  /* 0x0000002c000c7c82 */ /* 0x000fe20008000000 */
        /* <DEDUP_REMOVED lines=14> */
[----:B--2---:R-:W-:Y:S01]  /*2470*/  IADD3 R12, R12, 0xb0, -R121 ;  /* 0x000000b00c0c7810 */ /* 0x004fe20007ffe879 */
        /* <DEDUP_REMOVED lines=57> */
[----:B------:R-:W-:Y:S02]  /*2810*/  UIADD3 UR12, UR6, 0x4, URZ ;  /* 0x00000004060c7890 */ /* 0x000fe4000fffe03f */
[----:B------:R-:W-:Y:S01]  /*2820*/  UIADD3 UR14, UR6, 0x104, URZ ;  /* 0x00000104060e7890 */ /* 0x000fe2000fffe03f */
[----:B------:R-:W-:Y:S01]  /*2830*/  UMOV UR15, 0x40000040 ;  /* 0x40000040000f7882 */ /* 0x000fe20000000000 */
[----:B------:R-:W-:Y:S02]  /*2840*/  WARPGROUP.DEPBAR.LE gsb0, 0x0 ;  /* 0x00008000000079c5 */ /* 0x000fe40000010000 */
[----:B------:R-:W-:-:S06]  /*2850*/  WARPGROUP.ARRIVE ;  /* 0x00000000000079c5 */ /* 0x000fcc0000000000 */
[----:B------:R-:W-:Y:S01]  /*2860*/  HGMMA.64x16x16.F32.BF16 R88, gdesc[UR16], R88, gsb0 ;  /* 0x00200000105879f0 */ /* 0x000fe20008001858 */
[----:B------:R-:W-:Y:S01]  /*2870*/  UMOV UR16, UR7 ;  /* 0x0000000700107c82 */ /* 0x000fe20008000000 */
[----:B------:R-:W-:Y:S01]  /*2880*/  UMOV UR17, 0x40000040 ;  /* 0x4000004000117882 */ /* 0x000fe20000000000 */
[----:B------:R-:W-:Y:S01]  /*2890*/  UMOV UR18, UR12 ;  /* 0x0000000c00127c82 */ /* 0x000fe20008000000 */
[----:B------:R-:W-:Y:S01]  /*28a0*/  UMOV UR19, 0x40000040 ;  /* 0x4000004000137882 */ /* 0x000fe20000000000 */
[----:B------:R-:W-:Y:S01]  /*28b0*/  UMOV UR44, UR16 ;  /* 0x00000010002c7c82 */ /* 0x000fe20008000000 */
[----:B------:R-:W-:Y:S01]  /*28c0*/  UMOV UR45, UR17 ;  /* 0x00000011002d7c82 */ /* 0x000fe20008000000 */
[----:B------:R-:W-:Y:S01]  /*28d0*/  UMOV UR12, UR44 ;  /* 0x0000002c000c7c82 */ /* 0x000fe20008000000 */
[----:B------:R-:W-:Y:S01]  /*28e0*/  UMOV UR13, UR45 ;  /* 0x0000002d000d7c82 */ /* 0x000fe20008000000 */
[----:B------:R-:W-:Y:S01]  /*28f0*/  IMAD.U32 R6, RZ, RZ, UR16 ;  /* 0x00000010ff067e24 */ /* 0x000fe2000f8e00ff */
[----:B------:R-:W-:Y:S01]  /*2900*/  UIADD3 UR7, UR4, 0x6, URZ ;  /* 0x0000000604077890 */ /* 0x000fe2000fffe03f */
[----:B------:R-:W-:Y:S01]  /*2910*/  IMAD.U32 R7, RZ, RZ, UR17 ;  /* 0x00000011ff077e24 */ /* 0x000fe2000f8e00ff */
[----:B------:R-:W-:-:S02]  /*2920*/  WARPGROUP.DEPBAR.LE gsb0, 0x0 ;  /* 0x00008000000079c5 */ /* 0x000fc40000010000 */
        /* <DEDUP_REMOVED lines=209> */
[----:B------:R-:W-:Y:S01]  /*3640*/  UIADD3 UR7, UR4, 0x402, URZ ;  /* 0x0000040204077890 */ /* 0x000fe2000fffe03f */
[----:B------:R-:W-:-:S02]  /*3650*/  WARPGROUP.DEPBAR.LE gsb0, 0x0 ;  /* 0x00008000000079c5 */ /* 0x000fc40000010000 */
        /* <DEDUP_REMOVED lines=14> */
[----:B------:R-:W-:Y:S01]  /*3740*/  UMOV UR13, 0x40000040 ;  /* 0x40000040000d7882 */ /* 0x000fe20000000000 */
[----:B------:R-:W-:Y:S01]  /*3750*/  UMOV UR15, 0x40000040 ;  /* 0x40000040000f7882 */ /* 0x000fe20000000000 */
[----:B------:R-:W-:Y:S01]  /*3760*/  UMOV UR44, UR12 ;  /* 0x0000000c002c7c82 */ /* 0x000fe20008000000 */
[----:B------:R-:W-:Y:S01]  /*3770*/  UMOV UR45, UR13 ;  /* 0x0000000d002d7c82 */ /* 0x000fe20008000000 */
[----:B------:R-:W-:Y:S01]  /*3780*/  UIADD3 UR7, UR4, 0x404, URZ ;  /* 0x0000040404077890 */ /* 0x000fe2000fffe03f */
        /* <DEDUP_REMOVED lines=52> */
[----:B------:R-:W-:Y:S02]  /*3ad0*/  ULDC UR11, c[0x0][0x988] ;  /* 0x00026200000b7ab9 */ /* 0x000fe40000000800 */
        /* <DEDUP_REMOVED lines=95> */
[----:B------:R-:W-:Y:S01]  /*40d0*/  ULDC UR7, c[0x0][0x9d8] ;  /* 0x0002760000077ab9 */ /* 0x000fe20000000800 */
        /* <DEDUP_REMOVED lines=32> */
[----:B------:R-:W-:Y:S01]  /*42e0*/  FMUL.FTZ R21, R117, UR7 ;  /* 0x0000000775157c20 */ /* 0x000fe20008410000 */
[----:B------:R-:W-:Y:S01]  /*42f0*/  UMOV UR23, 0x40000040 ;  /* 0x4000004000177882 */ /* 0x000fe20000000000 */
[----:B------:R-:W-:Y:S01]  /*4300*/  MUFU.TANH R13, R13 ;  /* 0x0000000d000d7308 */ /* 0x000fe20000002400 */
[----:B------:R-:W-:Y:S01]  /*4310*/  FMUL.FTZ R14, R115, UR7 ;  /* 0x00000007730e7c20 */ /* 0x000fe20008410000 */
[----:B------:R-:W-:-:S06]  /*4320*/  FMUL.FTZ R82, R118, UR7 ;  /* 0x0000000776527c20 */ /* 0x000fcc0008410000 */
[----:B------:R-:W-:Y:S08]  /*4330*/  MUFU.TANH R15, R15 ;  /* 0x0000000f000f7308 */ /* 0x000ff00000002400 */
[----:B------:R-:W0:Y:S08]  /*4340*/  MUFU.TANH R11, R11 ;  /* 0x0000000b000b7308 */ /* 0x000e300000002400 */
[----:B------:R-:W-:Y:S08]  /*4350*/  MUFU.TANH R83, R83 ;  /* 0x0000005300537308 */ /* 0x000ff00000002400 */
[----:B------:R-:W-:Y:S08]  /*4360*/  MUFU.TANH R20, R20 ;  /* 0x0000001400147308 */ /* 0x000ff00000002400 */
[----:B------:R-:W1:Y:S01]  /*4370*/  MUFU.TANH R21, R21 ;  /* 0x0000001500157308 */ /* 0x000e620000002400 */
[----:B------:R-:W-:-:S02]  /*4380*/  WARPGROUP.DEPBAR.LE gsb0, 0x0 ;  /* 0x00008000000079c5 */ /* 0x000fc40000010000 */
        /* <DEDUP_REMOVED lines=9> */
[----:B------:R-:W-:Y:S01]  /*4420*/  UMOV UR23, 0x40000040 ;  /* 0x4000004000177882 */ /* 0x000fe20000000000 */
[----:B------:R-:W-:Y:S01]  /*4430*/  FMUL.FTZ R85, R108, UR7 ;  /* 0x000000076c557c20 */ /* 0x000fe20008410000 */
[----:B------:R-:W-:Y:S01]  /*4440*/  FMUL.FTZ R106, R111, UR7 ;  /* 0x000000076f6a7c20 */ /* 0x000fe20008410000 */
[----:B------:R-:W-:-:S04]  /*4450*/  FMUL.FTZ R107, R110, UR7 ;  /* 0x000000076e6b7c20 */ /* 0x000fc80008410000 */
[----:B------:R-:W-:Y:S08]  /*4460*/  MUFU.TANH R80, R80 ;  /* 0x0000005000507308 */ /* 0x000ff00000002400 */
[----:B------:R-:W-:Y:S08]  /*4470*/  MUFU.TANH R104, R104 ;  /* 0x0000006800687308 */ /* 0x000ff00000002400 */
[----:B------:R-:W2:Y:S08]  /*4480*/  MUFU.TANH R14, R14 ;  /* 0x0000000e000e7308 */ /* 0x000eb00000002400 */
[----:B------:R-:W3:Y:S08]  /*4490*/  MUFU.TANH R82, R82 ;  /* 0x0000005200527308 */ /* 0x000ef00000002400 */
[----:B------:R-:W4:Y:S08]  /*44a0*/  MUFU.TANH R81, R81 ;  /* 0x0000005100517308 */ /* 0x000f300000002400 */
[----:B------:R-:W5:Y:S01]  /*44b0*/  MUFU.TANH R85, R85 ;  /* 0x0000005500557308 */ /* 0x000f620000002400 */
        /* <DEDUP_REMOVED lines=11> */
[----:B------:R-:W-:Y:S01]  /*4570*/  FMUL.FTZ R102, R103, UR7 ;  /* 0x0000000767667c20 */ /* 0x000fe20008410000 */
[----:B------:R-:W5:Y:S01]  /*4580*/  MUFU.TANH R84, R84 ;  /* 0x0000005400547308 */ /* 0x000f620000002400 */
[----:B------:R-:W-:-:S07]  /*4590*/  FMUL.FTZ R99, R99, UR7 ;  /* 0x0000000763637c20 */ /* 0x000fce0008410000 */
[----:B------:R-:W-:Y:S08]  /*45a0*/  MUFU.TANH R106, R106 ;  /* 0x0000006a006a7308 */ /* 0x000ff00000002400 */
[----:B------:R-:W5:Y:S08]  /*45b0*/  MUFU.TANH R105, R105 ;  /* 0x0000006900697308 */ /* 0x000f700000002400 */
[----:B------:R-:W-:Y:S08]  /*45c0*/  MUFU.TANH R108, R108 ;  /* 0x0000006c006c7308 */ /* 0x000ff00000002400 */
        /* <DEDUP_REMOVED lines=35> */
[----:B------:R-:W5:Y:S08]  /*4800*/  MUFU.TANH R98, R98 ;  /* 0x0000006200627308 */ /* 0x000f700000002400 */
[----:B------:R-:W-:Y:S08]  /*4810*/  MUFU.TANH R90, R90 ;  /* 0x0000005a005a7308 */ /* 0x000ff00000002400 */
[----:B------:R-:W5:Y:S08]  /*4820*/  MUFU.TANH R94, R94 ;  /* 0x0000005e005e7308 */ /* 0x000f700000002400 */
[----:B------:R-:W5:Y:S08]  /*4830*/  MUFU.TANH R76, R76 ;  /* 0x0000004c004c7308 */ /* 0x000f700000002400 */
        /* <DEDUP_REMOVED lines=10> */
[----:B------:R-:W5:Y:S01]  /*48e0*/  MUFU.TANH R77, R77 ;  /* 0x0000004d004d7308 */ /* 0x000f620000002400 */
[----:B------:R-:W-:Y:S01]  /*48f0*/  UMOV UR23, 0x40000040 ;  /* 0x4000004000177882 */ /* 0x000fe20000000000 */
[----:B------:R-:W-:Y:S01]  /*4900*/  FMUL.FTZ R64, R64, UR7 ;  /* 0x0000000740407c20 */ /* 0x000fe20008410000 */
[----:B------:R-:W-:Y:S01]  /*4910*/  FMUL.FTZ R65, R65, UR7 ;  /* 0x0000000741417c20 */ /* 0x000fe20008410000 */
[----:B------:R-:W-:-:S04]  /*4920*/  FMUL.FTZ R71, R71, UR7 ;  /* 0x0000000747477c20 */ /* 0x000fc80008410000 */
[----:B------:R-:W5:Y:S08]  /*4930*/  MUFU.TANH R102, R102 ;  /* 0x0000006600667308 */ /* 0x000f700000002400 */
[----:B------:R-:W-:Y:S08]  /*4940*/  MUFU.TANH R89, R89 ;  /* 0x0000005900597308 */ /* 0x000ff00000002400 */
[----:B------:R-:W5:Y:S08]  /*4950*/  MUFU.TANH R93, R93 ;  /* 0x0000005d005d7308 */ /* 0x000f700000002400 */
[----:B------:R-:W-:Y:S08]  /*4960*/  MUFU.TANH R92, R92 ;  /* 0x0000005c005c7308 */ /* 0x000ff00000002400 */
[----:B------:R-:W5:Y:S08]  /*4970*/  MUFU.TANH R95, R95 ;  /* 0x0000005f005f7308 */ /* 0x000f700000002400 */
[----:B------:R-:W5:Y:S01]  /*4980*/  MUFU.TANH R64, R64 ;  /* 0x0000004000407308 */ /* 0x000f620000002400 */
[----:B------:R-:W-:-:S02]  /*4990*/  WARPGROUP.DEPBAR.LE gsb0, 0x0 ;  /* 0x00008000000079c5 */ /* 0x000fc40000010000 */
[----:B------:R-:W-:Y:S01]  /*49a0*/  WARPGROUP.ARRIVE ;  /* 0x00000000000079c5 */ /* 0x000fe20000000000 */
[----:B------:R-:W-:Y:S01]  /*49b0*/  FMUL.FTZ R70, R57, UR7 ;  /* 0x0000000739467c20 */ /* 0x000fe20008410000 */
[----:B------:R-:W-:Y:S02]  /*49c0*/  IMAD.U32 R57, RZ, RZ, UR53 ;  /* 0x00000035ff397e24 */ /* 0x000fe4000f8e00ff */
[----:B------:R-:W-:Y:S01]  /*49d0*/  FMUL.FTZ R113, R62, UR7 ;  /* 0x000000073e717c20 */ /* 0x000fe20008410000 */
[----:B------:R-:W-:Y:S01]  /*49e0*/  FMUL.FTZ R62, R63, UR7 ;  /* 0x000000073f3e7c20 */ /* 0x000fe20008410000 */
[----:B------:R-:W-:Y:S01]  /*49f0*/  FMUL.FTZ R69, R56, UR7 ;  /* 0x0000000738457c20 */ /* 0x000fe20008410000 */
[----:B------:R-:W-:Y:S01]  /*4a00*/  HGMMA.64x16x16.F32.BF16 R48, gdesc[UR20], R48, gsb0 ;  /* 0x00200000143079f0 */ /* 0x000fe20008001830 */
[----:B------:R-:W-:Y:S01]  /*4a10*/  UIADD3 UR22, UR6, 0x986, URZ ;  /* 0x0000098606167890 */ /* 0x000fe2000fffe03f */
[----:B------:R-:W-:Y:S01]  /*4a20*/  IMAD R12, R57, -0xb0, R12 ;  /* 0xffffff50390c7824 */ /* 0x000fe200078e020c */
[----:B------:R-:W-:Y:S01]  /*4a30*/  UMOV UR23, 0x40000040 ;  /* 0x4000004000177882 */ /* 0x000fe20000000000 */
[----:B------:R-:W-:Y:S01]  /*4a40*/  FMUL.FTZ R111, R59, UR7 ;  /* 0x000000073b6f7c20 */ /* 0x000fe20008410000 */
[----:B------:R-:W-:Y:S01]  /*4a50*/  FMUL.FTZ R112, R58, UR7 ;  /* 0x000000073a707c20 */ /* 0x000fe20008410000 */
[----:B------:R-:W5:Y:S01]  /*4a60*/  MUFU.TANH R72, R72 ;  /* 0x0000004800487308 */ /* 0x000f620000002400 */
[----:B------:R-:W-:Y:S01]  /*4a70*/  ISETP.GT.AND P5, PT, R12, RZ, PT ;  /* 0x000000ff0c00720c */ /* 0x000fe20003fa4270 */
[----:B------:R-:W-:Y:S01]  /*4a80*/  FMUL.FTZ R110, R60, UR7 ;  /* 0x000000073c6e7c20 */ /* 0x000fe20008410000 */
[C---:B------:R-:W-:Y:S01]  /*4a90*/  ISETP.GT.AND P4, PT, R12.reuse, 0x1, PT ;  /* 0x000000010c00780c */ /* 0x040fe20003f84270 */
[----:B------:R-:W-:Y:S01]  /*4aa0*/  FMUL.FTZ R61, R61, UR7 ;  /* 0x000000073d3d7c20 */ /* 0x000fe20008410000 */
[C---:B------:R-:W-:Y:S01]  /*4ab0*/  ISETP.GT.AND P3, PT, R12.reuse, 0x9, PT ;  /* 0x000000090c00780c */ /* 0x040fe20003f64270 */
[----:B------:R-:W-:Y:S01]  /*4ac0*/  UIADD3 UR53, UR53, -0x2, URZ ;  /* 0xfffffffe35357890 */ /* 0x000fe2000fffe03f */
[----:B------:R-:W-:Y:S01]  /*4ad0*/  ISETP.GT.AND P2, PT, R12, 0x8, PT ;  /* 0x000000080c00780c */ /* 0x000fe20003f44270 */
[----:B------:R-:W5:Y:S01]  /*4ae0*/  MUFU.TANH R65, R65 ;  /* 0x0000004100417308 */ /* 0x000f620000002400 */
[----:B0-----:R-:W-:Y:S01]  /*4af0*/  FSEL R11, R11, -INF , P5 ;  /* 0xff8000000b0b7808 */ /* 0x001fe20002800000 */
[----:B------:R-:W-:Y:S01]  /*4b00*/  UISETP.GE.AND UP0, UPT, UR53, UR54, UPT ;  /* 0x000000363500728c */ /* 0x000fe2000bf06270 */
[----:B-1----:R-:W-:-:S02]  /*4b10*/  FSEL R68, R21, -INF , P3 ;  /* 0xff80000015447808 */ /* 0x002fc40001800000 */
[----:B------:R-:W-:Y:S02]  /*4b20*/  ISETP.GT.AND P6, PT, R12, 0x10, PT ;  /* 0x000000100c00780c */ /* 0x000fe40003fc4270 */
[----:B--2---:R-:W-:Y:S01]  /*4b30*/  FSEL R14, R14, -INF , P4 ;  /* 0xff8000000e0e7808 */ /* 0x004fe20002000000 */
[----:B------:R-:W0:Y:S01]  /*4b40*/  MUFU.TANH R67, R67 ;  /* 0x0000004300437308 */ /* 0x000e220000002400 */
[----:B------:R-:W-:-:S07]  /*4b50*/  FSEL R80, R80, -INF , P6 ;  /* 0xff80000050507808 */ /* 0x000fce0003000000 */
[----:B------:R-:W1:Y:S08]  /*4b60*/  MUFU.TANH R74, R74 ;  /* 0x0000004a004a7308 */ /* 0x000e700000002400 */
[----:B------:R-:W2:Y:S08]  /*4b70*/  MUFU.TANH R78, R78 ;  /* 0x0000004e004e7308 */ /* 0x000eb00000002400 */
[----:B------:R-:W2:Y:S01]  /*4b80*/  MUFU.TANH R73, R73 ;  /* 0x0000004900497308 */ /* 0x000ea20000002400 */
[----:B------:R-:W-:-:S02]  /*4b90*/  WARPGROUP.DEPBAR.LE gsb0, 0x0 ;  /* 0x00008000000079c5 */ /* 0x000fc40000010000 */
[----:B------:R-:W-:Y:S01]  /*4ba0*/  WARPGROUP.ARRIVE ;  /* 0x00000000000079c5 */ /* 0x000fe20000000000 */
[----:B------:R-:W-:Y:S01]  /*4bb0*/  FMUL.FTZ R63, R48, UR7 ;  /* 0x00000007303f7c20 */ /* 0x000fe20008410000 */
[----:B------:R-:W-:Y:S01]  /*4bc0*/  FMUL.FTZ R114, R49, UR7 ;  /* 0x0000000731727c20 */ /* 0x000fe20008410000 */
        /* <DEDUP_REMOVED lines=8> */
[----:B------:R-:W-:Y:S01]  /*4c50*/  FSEL R15, R83, -INF , P3 ;  /* 0xff800000530f7808 */ /* 0x000fe20001800000 */
[----:B------:R-:W-:Y:S01]  /*4c60*/  UIADD3 UR22, UR6, 0xa06, URZ ;  /* 0x00000a0606167890 */ /* 0x000fe2000fffe03f */
[----:B------:R3:W-:Y:S01]  /*4c70*/  MUFU.TANH R83, R48 ;  /* 0x0000003000537308 */ /* 0x0007e20000002400 */
[----:B------:R-:W-:Y:S01]  /*4c80*/  FSEL R51, R20, -INF , P2 ;  /* 0xff80000014337808 */ /* 0x000fe20001000000 */
[----:B------:R-:W-:Y:S01]  /*4c90*/  FMUL.FTZ R55, R55, UR7 ;  /* 0x0000000737377c20 */ /* 0x000fe20008410000 */
[----:B------:R-:W-:Y:S01]  /*4ca0*/  FSEL R21, R86, -INF , P5 ;  /* 0xff80000056157808 */ /* 0x000fe20002800000 */
[----:B------:R-:W-:Y:S01]  /*4cb0*/  UMOV UR23, 0x40000040 ;  /* 0x4000004000177882 */ /* 0x000fe20000000000 */
[----:B------:R-:W-:Y:S01]  /*4cc0*/  FSEL R20, R104, -INF , P6 ;  /* 0xff80000068147808 */ /* 0x000fe20003000000 */
[----:B------:R-:W-:Y:S01]  /*4cd0*/  FMUL.FTZ R115, R50, UR7 ;  /* 0x0000000732737c20 */ /* 0x000fe20008410000 */
[----:B------:R-:W-:Y:S01]  /*4ce0*/  ISETP.GT.AND P4, PT, R12, 0x18, PT ;  /* 0x000000180c00780c */ /* 0x000fe20003f84270 */
[----:B------:R5:W-:Y:S01]  /*4cf0*/  MUFU.TANH R86, R53 ;  /* 0x0000003500567308 */ /* 0x000be20000002400 */
[----:B---3--:R-:W-:-:S02]  /*4d00*/  FMNMX.FTZ R48, R49, R52, !PT ;  /* 0x0000003431307209 */ /* 0x008fc40007810000 */
[----:B------:R-:W-:Y:S02]  /*4d10*/  FSEL R13, R82, -INF , P2 ;  /* 0xff800000520d7808 */ /* 0x000fe40001000000 */
[----:B----4-:R-:W-:Y:S02]  /*4d20*/  FSEL R81, R81, -INF , P5 ;  /* 0xff80000051517808 */ /* 0x010fe40002800000 */
[C---:B------:R-:W-:Y:S01]  /*4d30*/  ISETP.GT.AND P2, PT, R12.reuse, 0x19, PT ;  /* 0x000000190c00780c */ /* 0x040fe20003f44270 */
[----:B------:R3:W-:Y:S01]  /*4d40*/  MUFU.TANH R104, R54 ;  /* 0x0000003600687308 */ /* 0x0007e20000002400 */
[----:B-----5:R-:W-:Y:S02]  /*4d50*/  FMNMX.FTZ R53, R51, R48, !PT ;  /* 0x0000003033357209 */ /* 0x020fe40007810000 */
[----:B------:R-:W-:Y:S02]  /*4d60*/  ISETP.GT.AND P3, PT, R12, 0x20, PT ;  /* 0x000000200c00780c */ /* 0x000fe40003f64270 */
[----:B------:R-:W-:-:S02]  /*4d70*/  FMNMX.FTZ R53, R68, R53, !PT ;  /* 0x0000003544357209 */ /* 0x000fc40007810000 */
[----:B------:R-:W-:Y:S01]  /*4d80*/  ISETP.GT.AND P5, PT, R12, 0x28, PT ;  /* 0x000000280c00780c */ /* 0x000fe20003fa4270 */
[----:B------:R-:W4:Y:S01]  /*4d90*/  MUFU.TANH R71, R71 ;  /* 0x0000004700477308 */ /* 0x000f220000002400 */
[----:B---3--:R-:W-:Y:S02]  /*4da0*/  FMNMX.FTZ R54, R80, R53, !PT ;  /* 0x0000003550367209 */ /* 0x008fe40007810000 */
[----:B------:R-:W-:Y:S02]  /*4db0*/  FSEL R85, R85, -INF , P4 ;  /* 0xff80000055557808 */ /* 0x000fe40002000000 */
[----:B------:R-:W-:Y:S02]  /*4dc0*/  FMNMX.FTZ R54, R81, R54, !PT ;  /* 0x0000003651367209 */ /* 0x000fe40007810000 */
[----:B------:R-:W-:Y:S01]  /*4dd0*/  FSEL R84, R84, -INF , P2 ;  /* 0xff80000054547808 */ /* 0x000fe20001000000 */
[----:B------:R-:W3:Y:S01]  /*4de0*/  MUFU.TANH R109, R109 ;  /* 0x0000006d006d7308 */ /* 0x000ee20000002400 */
[----:B------:R-:W-:-:S02]  /*4df0*/  FSEL R105, R105, -INF , P3 ;  /* 0xff80000069697808 */ /* 0x000fc40001800000 */
[----:B------:R-:W-:Y:S02]  /*4e00*/  ISETP.GT.AND P6, PT, R12, 0x21, PT ;  /* 0x000000210c00780c */ /* 0x000fe40003fc4270 */
[----:B------:R-:W-:Y:S02]  /*4e10*/  FSEL R98, R98, -INF , P5 ;  /* 0xff80000062627808 */ /* 0x000fe40002800000 */
[----:B------:R-:W-:Y:S01]  /*4e20*/  FSEL R96, R96, -INF , P6 ;  /* 0xff80000060607808 */ /* 0x000fe20003000000 */
[----:B------:R-:W5:Y:S01]  /*4e30*/  MUFU.TANH R66, R66 ;  /* 0x0000004200427308 */ /* 0x000f620000002400 */
[----:B------:R-:W-:Y:S02]  /*4e40*/  WARPGROUP.DEPBAR.LE gsb0, 0x0 ;  /* 0x00008000000079c5 */ /* 0x000fe40000010000 */
[----:B------:R-:W-:Y:S01]  /*4e50*/  WARPGROUP.ARRIVE ;  /* 0x00000000000079c5 */ /* 0x000fe20000000000 */
[----:B------:R-:W-:Y:S01]  /*4e60*/  FMUL.FTZ R56, R41, UR7 ;  /* 0x0000000729387c20 */ /* 0x000fe20008410000 */
[----:B------:R-:W-:Y:S01]  /*4e70*/  FMUL.FTZ R57, R42, UR7 ;  /* 0x000000072a397c20 */ /* 0x000fe20008410000 */
[----:B------:R-:W-:Y:S01]  /*4e80*/  FMUL.FTZ R59, R44, UR7 ;  /* 0x000000072c3b7c20 */ /* 0x000fe20008410000 */
[----:B------:R-:W-:Y:S01]  /*4e90*/  FSEL R41, R106, -INF , P2 ;  /* 0xff8000006a297808 */ /* 0x000fe20001000000 */
[----:B------:R-:W-:Y:S01]  /*4ea0*/  FMUL.FTZ R117, R46, UR7 ;  /* 0x000000072e757c20 */ /* 0x000fe20008410000 */
[----:B------:R-:W-:Y:S01]  /*4eb0*/  FSEL R42, R108, -INF , P3 ;  /* 0xff8000006c2a7808 */ /* 0x000fe20001800000 */
[----:B------:R-:W-:Y:S01]  /*4ec0*/  HGMMA.64x16x16.F32.BF16 R32, gdesc[UR20], R32, gsb0 ;  /* 0x00200000142079f0 */ /* 0x000fe20008001820 */
[C---:B------:R-:W-:Y:S01]  /*4ed0*/  ISETP.GT.AND P2, PT, R12.reuse, 0x30, PT ;  /* 0x000000300c00780c */ /* 0x040fe20003f44270 */
[----:B------:R-:W-:Y:S01]  /*4ee0*/  FMUL.FTZ R118, R47, UR7 ;  /* 0x000000072f767c20 */ /* 0x000fe20008410000 */
[----:B------:R-:W-:Y:S01]  /*4ef0*/  ISETP.GT.AND P3, PT, R12, 0x31, PT ;  /* 0x000000310c00780c */ /* 0x000fe20003f64270 */
[----:B------:R-:W-:Y:S01]  /*4f00*/  FMUL.FTZ R58, R43, UR7 ;  /* 0x000000072b3a7c20 */ /* 0x000fe20008410000 */
[----:B------:R-:W-:Y:S01]  /*4f10*/  FSEL R44, R101, -INF , P5 ;  /* 0xff800000652c7808 */ /* 0x000fe20002800000 */
[----:B------:R-:W-:Y:S01]  /*4f20*/  FMUL.FTZ R50, R40, UR7 ;  /* 0x0000000728327c20 */ /* 0x000fe20008410000 */
[----:B------:R0:W-:Y:S01]  /*4f30*/  MUFU.TANH R101, R55 ;  /* 0x0000003700657308 */ /* 0x0001e20000002400 */
[----:B------:R-:W-:Y:S01]  /*4f40*/  FSEL R46, R103, -INF , P2 ;  /* 0xff800000672e7808 */ /* 0x000fe20001000000 */
[----:B------:R-:W-:Y:S01]  /*4f50*/  FMUL.FTZ R60, R45, UR7 ;  /* 0x000000072d3c7c20 */ /* 0x000fe20008410000 */
[----:B------:R-:W-:Y:S01]  /*4f60*/  FSEL R100, R100, -INF , P2 ;  /* 0xff80000064647808 */ /* 0x000fe20001000000 */
[----:B------:R-:W-:Y:S01]  /*4f70*/  UIADD3 UR22, UR6, 0xa86, URZ ;  /* 0x00000a8606167890 */ /* 0x000fe2000fffe03f */
[----:B------:R-:W-:Y:S01]  /*4f80*/  FSEL R47, R91, -INF , P3 ;  /* 0xff8000005b2f7808 */ /* 0x000fe20001800000 */
[----:B------:R-:W-:Y:S01]  /*4f90*/  UMOV UR23, 0x40000040 ;  /* 0x4000004000177882 */ /* 0x000fe20000000000 */
[----:B------:R-:W-:Y:S01]  /*4fa0*/  ISETP.GT.AND P2, PT, R12, 0x41, PT ;  /* 0x000000410c00780c */ /* 0x000fe20003f44270 */
[----:B------:R1:W-:Y:S01]  /*4fb0*/  MUFU.TANH R91, R56 ;  /* 0x00000038005b7308 */ /* 0x0003e20000002400 */
[----:B0-----:R-:W-:-:S02]  /*4fc0*/  FMNMX.FTZ R55, R85, R54, !PT ;  /* 0x0000003655377209 */ /* 0x001fc40007810000 */
[----:B------:R-:W-:Y:S02]  /*4fd0*/  FSEL R54, R75, -INF , P2 ;  /* 0xff8000004b367808 */ /* 0x000fe40001000000 */
[----:B------:R-:W-:Y:S02]  /*4fe0*/  FSEL R43, R99, -INF , P6 ;  /* 0xff800000632b7808 */ /* 0x000fe40003000000 */
[----:B------:R-:W-:Y:S01]  /*4ff0*/  ISETP.GT.AND P6, PT, R12, 0x38, PT ;  /* 0x000000380c00780c */ /* 0x000fe20003fc4270 */
[----:B------:R0:W-:Y:S01]  /*5000*/  MUFU.TANH R99, R50 ;  /* 0x0000003200637308 */ /* 0x0001e20000002400 */
[----:B-1----:R-:W-:Y:S02]  /*5010*/  FMNMX.FTZ R56, R84, R55, !PT ;  /* 0x0000003754387209 */ /* 0x002fe40007810000 */
[----:B------:R-:W-:Y:S02]  /*5020*/  FSEL R82, R88, -INF , P3 ;  /* 0xff80000058527808 */ /* 0x000fe40001800000 */
[----:B------:R-:W-:-:S02]  /*5030*/  FMNMX.FTZ R75, R105, R56, !PT ;  /* 0x00000038694b7209 */ /* 0x000fc40007810000 */
[----:B------:R-:W-:Y:S01]  /*5040*/  FSEL R40, R107, -INF , P4 ;  /* 0xff8000006b287808 */ /* 0x000fe20002000000 */
[----:B------:R-:W1:Y:S01]  /*5050*/  MUFU.TANH R79, R79 ;  /* 0x0000004f004f7308 */ /* 0x000e620000002400 */
[C---:B------:R-:W-:Y:S02]  /*5060*/  ISETP.GT.AND P3, PT, R12.reuse, 0x48, PT ;  /* 0x000000480c00780c */ /* 0x040fe40003f64270 */
[----:B------:R-:W-:Y:S02]  /*5070*/  ISETP.GT.AND P4, PT, R12, 0x29, PT ;  /* 0x000000290c00780c */ /* 0x000fe40003f84270 */
[----:B------:R-:W-:Y:S02]  /*5080*/  FMNMX.FTZ R75, R96, R75, !PT ;  /* 0x0000004b604b7209 */ /* 0x000fe40007810000 */
[----:B------:R-:W-:Y:S01]  /*5090*/  FSEL R48, R94, -INF , P6 ;  /* 0xff8000005e307808 */ /* 0x000fe20003000000 */
[----:B------:R-:W1:Y:S01]  /*50a0*/  MUFU.TANH R62, R62 ;  /* 0x0000003e003e7308 */ /* 0x000e620000002400 */
[----:B------:R-:W-:-:S02]  /*50b0*/  FSEL R90, R90, -INF , P6 ;  /* 0xff8000005a5a7808 */ /* 0x000fc40003000000 */
[----:B------:R-:W-:Y:S02]  /*50c0*/  ISETP.GT.AND P6, PT, R12, 0x49, PT ;  /* 0x000000490c00780c */ /* 0x000fe40003fc4270 */
[----:B------:R-:W-:Y:S02]  /*50d0*/  FSEL R55, R76, -INF , P3 ;  /* 0xff8000004c377808 */ /* 0x000fe40001800000 */
[----:B------:R-:W-:Y:S01]  /*50e0*/  FSEL R97, R97, -INF , P4 ;  /* 0xff80000061617808 */ /* 0x000fe20002000000 */
[----:B------:R-:W1:Y:S01]  /*50f0*/  MUFU.TANH R69, R69 ;  /* 0x0000004500457308 */ /* 0x000e620000002400 */
[----:B------:R-:W-:Y:S02]  /*5100*/  FMNMX.FTZ R76, R98, R75, !PT ;  /* 0x0000004b624c7209 */ /* 0x000fe40007810000 */
[----:B------:R-:W-:Y:S02]  /*5110*/  FSEL R56, R77, -INF , P6 ;  /* 0xff8000004d387808 */ /* 0x000fe40003000000 */
[----:B------:R-:W-:Y:S01]  /*5120*/  FMNMX.FTZ R77, R97, R76, !PT ;  /* 0x0000004c614d7209 */ /* 0x000fe20007810000 */
[----:B------:R-:W-:-:S02]  /*5130*/  WARPGROUP.DEPBAR.LE gsb0, 0x0 ;  /* 0x00008000000079c5 */ /* 0x000fc40000010000 */
[----:B------:R-:W-:Y:S01]  /*5140*/  ISETP.GT.AND P5, PT, R12, 0x39, PT ;  /* 0x000000390c00780c */ /* 0x000fe20003fa4270 */
[----:B------:R-:W-:Y:S01]  /*5150*/  WARPGROUP.ARRIVE ;  /* 0x00000000000079c5 */ /* 0x000fe20000000000 */
[----:B------:R-:W-:Y:S01]  /*5160*/  FMNMX.FTZ R77, R100, R77, !PT ;  /* 0x0000004d644d7209 */ /* 0x000fe20007810000 */
[----:B------:R-:W1:Y:S01]  /*5170*/  MUFU.TANH R61, R61 ;  /* 0x0000003d003d7308 */ /* 0x000e620000002400 */
[----:B------:R-:W-:Y:S02]  /*5180*/  FSEL R45, R102, -INF , P4 ;  /* 0xff800000662d7808 */ /* 0x000fe40002000000 */
[C---:B------:R-:W-:Y:S01]  /*5190*/  ISETP.GT.AND P4, PT, R12.reuse, 0x40, PT ;  /* 0x000000400c00780c */ /* 0x040fe20003f84270 */
[----:B------:R-:W-:Y:S01]  /*51a0*/  HGMMA.64x16x16.F32.BF16 R24, gdesc[UR20], R24, gsb0 ;  /* 0x00200000141879f0 */ /* 0x000fe20008001818 */
[----:B0-----:R-:W-:Y:S02]  /*51b0*/  FSEL R50, R93, -INF , P5 ;  /* 0xff8000005d327808 */ /* 0x001fe40002800000 */
[----:B------:R-:W-:Y:S01]  /*51c0*/  FSEL R89, R89, -INF , P5 ;  /* 0xff80000059597808 */ /* 0x000fe20002800000 */
[----:B------:R2:W-:Y:S01]  /*51d0*/  MUFU.TANH R93, R58 ;  /* 0x0000003a005d7308 */ /* 0x0005e20000002400 */
[----:B------:R-:W-:-:S02]  /*51e0*/  ISETP.GT.AND P5, PT, R12, 0x50, PT ;  /* 0x000000500c00780c */ /* 0x000fc40003fa4270 */
[----:B------:R-:W-:Y:S02]  /*51f0*/  FMNMX.FTZ R77, R82, R77, !PT ;  /* 0x0000004d524d7209 */ /* 0x000fe40007810000 */
[----:B------:R-:W-:Y:S02]  /*5200*/  FSEL R53, R95, -INF , P4 ;  /* 0xff8000005f357808 */ /* 0x000fe40002000000 */
[----:B------:R-:W-:Y:S01]  /*5210*/  FSEL R92, R92, -INF , P4 ;  /* 0xff8000005c5c7808 */ /* 0x000fe20002000000 */
[----:B------:R4:W-:Y:S01]  /*5220*/  MUFU.TANH R95, R60 ;  /* 0x0000003c005f7308 */ /* 0x0009e20000002400 */
[----:B------:R-:W-:Y:S02]  /*5230*/  ISETP.GT.AND P4, PT, R12, 0x51, PT ;  /* 0x000000510c00780c */ /* 0x000fe40003f84270 */
[----:B------:R-:W-:Y:S02]  /*5240*/  FSEL R75, R64, -INF , P5 ;  /* 0xff800000404b7808 */ /* 0x000fe40002800000 */
[----:B------:R-:W-:-:S02]  /*5250*/  FMNMX.FTZ R64, R90, R77, !PT ;  /* 0x0000004d5a407209 */ /* 0x000fc40007810000 */
[----:B------:R-:W-:Y:S01]  /*5260*/  FSEL R72, R72, -INF , P2 ;  /* 0xff80000048487808 */ /* 0x000fe20001000000 */
[----:B------:R-:W0:Y:S01]  /*5270*/  MUFU.TANH R70, R70 ;  /* 0x0000004600467308 */ /* 0x000e220000002400 */
[----:B------:R-:W-:Y:S02]  /*5280*/  ISETP.GT.AND P2, PT, R12, 0x58, PT ;  /* 0x000000580c00780c */ /* 0x000fe40003f44270 */
[----:B------:R-:W-:Y:S02]  /*5290*/  FSEL R76, R65, -INF , P4 ;  /* 0xff800000414c7808 */ /* 0x000fe40002000000 */
[----:B------:R-:W-:Y:S02]  /*52a0*/  FMNMX.FTZ R65, R89, R64, !PT ;  /* 0x0000004059417209 */ /* 0x000fe40007810000 */
[----:B------:R-:W-:Y:S01]  /*52b0*/  FSEL R77, R67, -INF , P2 ;  /* 0xff800000434d7808 */ /* 0x000fe20001000000 */
[----:B------:R-:W0:Y:S01]  /*52c0*/  MUFU.TANH R110, R110 ;  /* 0x0000006e006e7308 */ /* 0x000e220000002400 */
[----:B------:R-:W-:Y:S01]  /*52d0*/  FMNMX.FTZ R67, R92, R65, !PT ;  /* 0x000000415c437209 */ /* 0x000fe20007810000 */
[----:B------:R-:W-:Y:S01]  /*52e0*/  FMUL.FTZ R65, R32, UR7 ;  /* 0x0000000720417c20 */ /* 0x000fe20008410000 */
[----:B------:R-:W-:-:S02]  /*52f0*/  FSEL R74, R74, -INF , P3 ;  /* 0xff8000004a4a7808 */ /* 0x000fc40001800000 */
[----:B------:R-:W-:Y:S02]  /*5300*/  FMNMX.FTZ R67, R72, R67, !PT ;  /* 0x0000004348437209 */ /* 0x000fe40007810000 */
[----:B--2---:R-:W-:Y:S01]  /*5310*/  FSEL R58, R78, -INF , P4 ;  /* 0xff8000004e3a7808 */ /* 0x004fe20002000000 */
[----:B------:R3:W-:Y:S01]  /*5320*/  MUFU.TANH R94, R59 ;  /* 0x0000003b005e7308 */ /* 0x0007e20000002400 */
[----:B------:R-:W-:Y:S02]  /*5330*/  FSEL R73, R73, -INF , P6 ;  /* 0xff80000049497808 */ /* 0x000fe40003000000 */
[----:B------:R-:W-:Y:S01]  /*5340*/  FMNMX.FTZ R78, R74, R67, !PT ;  /* 0x000000434a4e7209 */ /* 0x000fe20007810000 */
[----:B------:R-:W-:Y:S01]  /*5350*/  FMUL.FTZ R67, R33, UR7 ;  /* 0x0000000721437c20 */ /* 0x000fe20008410000 */
[----:B------:R-:W-:Y:S02]  /*5360*/  ISETP.GT.AND P3, PT, R12, 0x59, PT ;  /* 0x000000590c00780c */ /* 0x000fe40003f64270 */
[----:B------:R-:W-:Y:S01]  /*5370*/  FMNMX.FTZ R78, R73, R78, !PT ;  /* 0x0000004e494e7209 */ /* 0x000fe20007810000 */
[----:B------:R1:W-:Y:S01]  /*5380*/  MUFU.TANH R88, R57 ;  /* 0x0000003900587308 */ /* 0x0003e20000002400 */
[----:B----4-:R-:W-:-:S02]  /*5390*/  FSEL R60, R71, -INF , P3 ;  /* 0xff800000473c7808 */ /* 0x010fc40001800000 */
[----:B------:R-:W-:Y:S01]  /*53a0*/  FMNMX.FTZ R71, R75, R78, !PT ;  /* 0x0000004e4b477209 */ /* 0x000fe20007810000 */
[----:B------:R-:W-:Y:S01]  /*53b0*/  FMUL.FTZ R78, R34, UR7 ;  /* 0x00000007224e7c20 */ /* 0x000fe20008410000 */
[----:B---3--:R-:W-:Y:S02]  /*53c0*/  FSEL R59, R109, -INF , P2 ;  /* 0xff8000006d3b7808 */ /* 0x008fe40001000000 */
[----:B------:R-:W-:Y:S01]  /*53d0*/  FMNMX.FTZ R102, R76, R71, !PT ;  /* 0x000000474c667209 */ /* 0x000fe20007810000 */
[----:B------:R-:W2:Y:S01]  /*53e0*/  MUFU.TANH R112, R112 ;  /* 0x0000007000707308 */ /* 0x000ea20000002400 */
[C---:B------:R-:W-:Y:S01]  /*53f0*/  ISETP.GT.AND P2, PT, R12.reuse, 0x69, PT ;  /* 0x000000690c00780c */ /* 0x040fe20003f44270 */
[----:B------:R-:W-:Y:S02]  /*5400*/  WARPGROUP.DEPBAR.LE gsb0, 0x0 ;  /* 0x00008000000079c5 */ /* 0x000fe40000010000 */
[----:B------:R-:W-:Y:S01]  /*5410*/  ISETP.GT.AND P6, PT, R12, 0x60, PT ;  /* 0x000000600c00780c */ /* 0x000fe20003fc4270 */
[----:B------:R-:W-:Y:S01]  /*5420*/  FMUL.FTZ R28, R28, UR7 ;  /* 0x000000071c1c7c20 */ /* 0x000fe20008410000 */
[----:B-----5:R-:W-:Y:S01]  /*5430*/  FSEL R66, R66, -INF , P3 ;  /* 0xff80000042427808 */ /* 0x020fe20001800000 */
[----:B------:R-:W-:Y:S01]  /*5440*/  FMUL.FTZ R30, R30, UR7 ;  /* 0x000000071e1e7c20 */ /* 0x000fe20008410000 */
[----:B------:R-:W-:Y:S01]  /*5450*/  FMNMX.FTZ R71, R77, R102, !PT ;  /* 0x000000664d477209 */ /* 0x000fe20007810000 */
[----:B------:R-:W-:Y:S01]  /*5460*/  MUFU.TANH R63, R63 ;  /* 0x0000003f003f7308 */ /* 0x000fe20000002400 */
[----:B-1----:R-:W-:Y:S01]  /*5470*/  FSEL R57, R79, -INF , P5 ;  /* 0xff8000004f397808 */ /* 0x002fe20002800000 */
[----:B------:R-:W-:Y:S01]  /*5480*/  FMUL.FTZ R79, R35, UR7 ;  /* 0x00000007234f7c20 */ /* 0x000fe20008410000 */
[----:B------:R-:W-:Y:S01]  /*5490*/  FSEL R35, R62, -INF , P2 ;  /* 0xff8000003e237808 */ /* 0x000fe20001000000 */
[----:B------:R-:W-:Y:S01]  /*54a0*/  FMUL.FTZ R102, R37, UR7 ;  /* 0x0000000725667c20 */ /* 0x000fe20008410000 */
[----:B------:R-:W-:-:S02]  /*54b0*/  ISETP.GT.AND P5, PT, R12, 0x61, PT ;  /* 0x000000610c00780c */ /* 0x000fc40003fa4270 */
[----:B------:R-:W-:Y:S01]  /*54c0*/  FSEL R69, R69, -INF , P6 ;  /* 0xff80000045457808 */ /* 0x000fe20003000000 */
[----:B------:R-:W1:Y:S01]  /*54d0*/  MUFU.TANH R111, R111 ;  /* 0x0000006f006f7308 */ /* 0x000e620000002400 */
[----:B------:R-:W-:Y:S02]  /*54e0*/  FMNMX.FTZ R62, R66, R71, !PT ;  /* 0x00000047423e7209 */ /* 0x000fe40007810000 */
[----:B------:R-:W-:Y:S02]  /*54f0*/  FSEL R71, R61, -INF , P2 ;  /* 0xff8000003d477808 */ /* 0x000fe40001000000 */
[----:B------:R-:W-:Y:S02]  /*5500*/  ISETP.GT.AND P4, PT, R12, 0x68, PT ;  /* 0x000000680c00780c */ /* 0x000fe40003f84270 */
[----:B0-----:R-:W-:Y:S01]  /*5510*/  FSEL R70, R70, -INF , P5 ;  /* 0xff80000046467808 */ /* 0x001fe20002800000 */
[----:B------:R-:W0:Y:S01]  /*5520*/  MUFU.TANH R114, R114 ;  /* 0x0000007200727308 */ /* 0x000e220000002400 */
[----:B------:R-:W-:Y:S01]  /*5530*/  FMNMX.FTZ R61, R69, R62, !PT ;  /* 0x0000003e453d7209 */ /* 0x000fe20007810000 */
[----:B------:R-:W-:Y:S01]  /*5540*/  FMUL.FTZ R62, R36, UR7 ;  /* 0x00000007243e7c20 */ /* 0x000fe20008410000 */
[----:B------:R-:W-:-:S02]  /*5550*/  FSEL R110, R110, -INF , P4 ;  /* 0xff8000006e6e7808 */ /* 0x000fc40002000000 */
[----:B------:R-:W-:Y:S02]  /*5560*/  FMNMX.FTZ R61, R70, R61, !PT ;  /* 0x0000003d463d7209 */ /* 0x000fe40007810000 */
[----:B------:R-:W-:Y:S01]  /*5570*/  ISETP.GT.AND P3, PT, R12, 0x70, PT ;  /* 0x000000700c00780c */ /* 0x000fe20003f64270 */
[----:B------:R-:W3:Y:S01]  /*5580*/  MUFU.TANH R113, R113 ;  /* 0x0000007100717308 */ /* 0x000ee20000002400 */
[----:B------:R-:W-:Y:S02]  /*5590*/  FMNMX.FTZ R108, R110, R61, !PT ;  /* 0x0000003d6e6c7209 */ /* 0x000fe40007810000 */
[----:B--2---:R-:W-:Y:S02]  /*55a0*/  FSEL R32, R112, -INF , P6 ;  /* 0xff80000070207808 */ /* 0x004fe40003000000 */
[C---:B------:R-:W-:Y:S02]  /*55b0*/  ISETP.GT.AND P6, PT, R12.reuse, 0x71, PT ;  /* 0x000000710c00780c */ /* 0x040fe40003fc4270 */
[----:B------:R-:W-:Y:S01]  /*55c0*/  FMNMX.FTZ R107, R71, R108, !PT ;  /* 0x0000006c476b7209 */ /* 0x000fe20007810000 */
[----:B------:R-:W2:Y:S01]  /*55d0*/  MUFU.TANH R115, R115 ;  /* 0x0000007300737308 */ /* 0x000ea20000002400 */
[----:B-1----:R-:W-:Y:S01]  /*55e0*/  FSEL R33, R111, -INF , P5 ;  /* 0xff8000006f217808 */ /* 0x002fe20002800000 */
[----:B------:R-:W-:Y:S01]  /*55f0*/  FMUL.FTZ R111, R39, UR7 ;  /* 0x00000007276f7c20 */ /* 0x000fe20008410000 */
[----:B------:R-:W-:-:S02]  /*5600*/  ISETP.GT.AND P5, PT, R12, 0x78, PT ;  /* 0x000000780c00780c */ /* 0x000fc40003fa4270 */
[----:B0-----:R-:W-:Y:S02]  /*5610*/  FSEL R114, R114, -INF , P6 ;  /* 0xff80000072727808 */ /* 0x001fe40003000000 */
[C---:B------:R-:W-:Y:S01]  /*5620*/  ISETP.GT.AND P2, PT, R12.reuse, 0x80, PT ;  /* 0x000000800c00780c */ /* 0x040fe20003f44270 */
[----:B------:R0:W-:Y:S01]  /*5630*/  MUFU.TANH R103, R78 ;  /* 0x0000004e00677308 */ /* 0x0001e20000002400 */
[----:B---3--:R-:W-:Y:S02]  /*5640*/  FSEL R34, R113, -INF , P4 ;  /* 0xff80000071227808 */ /* 0x008fe40002000000 */
[----:B------:R-:W-:Y:S02]  /*5650*/  ISETP.GT.AND P4, PT, R12, 0x79, PT ;  /* 0x000000790c00780c */ /* 0x000fe40003f84270 */
[----:B------:R-:W-:Y:S01]  /*5660*/  FSEL R61, R104, -INF , P5 ;  /* 0xff800000683d7808 */ /* 0x000fe20002800000 */
[----:B------:R-:W-:Y:S01]  /*5670*/  FMUL.FTZ R104, R38, UR7 ;  /* 0x0000000726687c20 */ /* 0x000fe20008410000 */
[----:B------:R-:W-:Y:S01]  /*5680*/  FSEL R38, R101, -INF , P4 ;  /* 0xff80000065267808 */ /* 0x000fe20002000000 */
[----:B------:R-:W1:Y:S01]  /*5690*/  MUFU.TANH R116, R116 ;  /* 0x0000007400747308 */ /* 0x000e620000002400 */
[----:B0-----:R-:W-:Y:S01]  /*56a0*/  FSEL R78, R63, -INF , P3 ;  /* 0xff8000003f4e7808 */ /* 0x001fe20001800000 */
[----:B------:R-:W-:Y:S01]  /*56b0*/  FMUL.FTZ R101, R24, UR7 ;  /* 0x0000000718657c20 */ /* 0x000fe20008410000 */
[----:B--2---:R-:W-:-:S02]  /*56c0*/  FSEL R36, R115, -INF , P3 ;  /* 0xff80000073247808 */ /* 0x004fc40001800000 */
[----:B------:R-:W-:Y:S02]  /*56d0*/  FMNMX.FTZ R107, R78, R107, !PT ;  /* 0x0000006b4e6b7209 */ /* 0x000fe40007810000 */
[----:B------:R-:W-:Y:S01]  /*56e0*/  ISETP.GT.AND P3, PT, R12, 0x81, PT ;  /* 0x000000810c00780c */ /* 0x000fe20003f64270 */
[----:B------:R0:W-:Y:S01]  /*56f0*/  MUFU.TANH R106, R79 ;  /* 0x0000004f006a7308 */ /* 0x0001e20000002400 */
[----:B------:R-:W-:Y:S02]  /*5700*/  FSEL R24, R88, -INF , P2 ;  /* 0xff80000058187808 */ /* 0x000fe40001000000 */
[----:B------:R-:W-:-:S05]  /*5710*/  FSEL R91, R91, -INF , P3 ;  /* 0xff8000005b5b7808 */ /* 0x000fca0001800000 */
[----:B------:R2:W-:Y:S01]  /*5720*/  MUFU.TANH R63, R62 ;  /* 0x0000003e003f7308 */ /* 0x0005e20000002400 */
[----:B0-----:R-:W-:Y:S02]  /*5730*/  FSEL R79, R83, -INF , P5 ;  /* 0xff800000534f7808 */ /* 0x001fe40002800000 */
[----:B------:R-:W-:Y:S02]  /*5740*/  FSEL R83, R86, -INF , P4 ;  /* 0xff80000056537808 */ /* 0x000fe40002000000 */
[----:B------:R-:W-:Y:S02]  /*5750*/  FSEL R86, R99, -INF , P2 ;  /* 0xff80000063567808 */ /* 0x000fe40001000000 */
[----:B-1----:R-:W-:Y:S01]  /*5760*/  FSEL R37, R116, -INF , P6 ;  /* 0xff80000074257808 */ /* 0x002fe20003000000 */
[----:B------:R-:W0:Y:S01]  /*5770*/  MUFU.TANH R65, R65 ;  /* 0x0000004100417308 */ /* 0x000e220000002400 */
[----:B--2---:R-:W-:Y:S02]  /*5780*/  FMNMX.FTZ R62, R114, R107, !PT ;  /* 0x0000006b723e7209 */ /* 0x004fe40007810000 */
[----:B------:R-:W-:-:S02]  /*5790*/  ISETP.GT.AND P6, PT, R12, 0x88, PT ;  /* 0x000000880c00780c */ /* 0x000fc40003fc4270 */
[----:B------:R-:W-:Y:S02]  /*57a0*/  FMNMX.FTZ R62, R79, R62, !PT ;  /* 0x0000003e4f3e7209 */ /* 0x000fe40007810000 */
[----:B------:R-:W-:Y:S01]  /*57b0*/  ISETP.GT.AND P5, PT, R12, 0x89, PT ;  /* 0x000000890c00780c */ /* 0x000fe20003fa4270 */
[----:B------:R-:W1:Y:S01]  /*57c0*/  MUFU.TANH R67, R67 ;  /* 0x0000004300437308 */ /* 0x000e620000002400 */
[----:B------:R-:W-:Y:S02]  /*57d0*/  FMNMX.FTZ R99, R83, R62, !PT ;  /* 0x0000003e53637209 */ /* 0x000fe40007810000 */
[----:B------:R-:W-:Y:S02]  /*57e0*/  FSEL R62, R93, -INF , P3 ;  /* 0xff8000005d3e7808 */ /* 0x000fe40001800000 */
[----:B------:R-:W-:Y:S02]  /*57f0*/  FMNMX.FTZ R108, R86, R99, !PT ;  /* 0x00000063566c7209 */ /* 0x000fe40007810000 */
[----:B------:R-:W-:Y:S01]  /*5800*/  FSEL R93, R94, -INF , P6 ;  /* 0xff8000005e5d7808 */ /* 0x000fe20003000000 */
[----:B------:R-:W-:Y:S01]  /*5810*/  MUFU.TANH R117, R117 ;  /* 0x0000007500757308 */ /* 0x000fe20000002400 */
[----:B------:R-:W-:-:S02]  /*5820*/  FMNMX.FTZ R108, R91, R108, !PT ;  /* 0x0000006c5b6c7209 */ /* 0x000fc40007810000 */
[C---:B------:R-:W-:Y:S02]  /*5830*/  ISETP.GT.AND P4, PT, R12.reuse, 0x90, PT ;  /* 0x000000900c00780c */ /* 0x040fe40003f84270 */
[----:B------:R-:W-:Y:S02]  /*5840*/  FSEL R94, R95, -INF , P5 ;  /* 0xff8000005f5e7808 */ /* 0x000fe40002800000 */
[----:B------:R-:W-:Y:S01]  /*5850*/  FMNMX.FTZ R99, R93, R108, !PT ;  /* 0x0000006c5d637209 */ /* 0x000fe20007810000 */
[----:B------:R-:W2:Y:S01]  /*5860*/  MUFU.TANH R64, R118 ;  /* 0x0000007600407308 */ /* 0x000ea20000002400 */
[----:B------:R-:W-:Y:S02]  /*5870*/  ISETP.GT.AND P3, PT, R12, 0x91, PT ;  /* 0x000000910c00780c */ /* 0x000fe40003f64270 */
[----:B0-----:R-:W-:Y:S02]  /*5880*/  FSEL R95, R65, -INF , P4 ;  /* 0xff800000415f7808 */ /* 0x001fe40002000000 */
[----:B------:R-:W-:-:S02]  /*5890*/  FMNMX.FTZ R108, R94, R99, !PT ;  /* 0x000000635e6c7209 */ /* 0x000fc40007810000 */
[----:B------:R-:W-:Y:S01]  /*58a0*/  ISETP.GT.AND P2, PT, R12, 0x98, PT ;  /* 0x000000980c00780c */ /* 0x000fe20003f44270 */
[----:B------:R-:W0:Y:S01]  /*58b0*/  MUFU.TANH R102, R102 ;  /* 0x0000006600667308 */ /* 0x000e220000002400 */
[----:B-1----:R-:W-:Y:S01]  /*58c0*/  FSEL R99, R67, -INF , P3 ;  /* 0xff80000043637808 */ /* 0x002fe20001800000 */
[----:B------:R-:W-:Y:S01]  /*58d0*/  FMUL.FTZ R67, R29, UR7 ;  /* 0x000000071d437c20 */ /* 0x000fe20008410000 */
[----:B------:R-:W-:-:S04]  /*58e0*/  FMNMX.FTZ R108, R95, R108, !PT ;  /* 0x0000006c5f6c7209 */ /* 0x000fc80007810000 */
[----:B------:R-:W-:Y:S01]  /*58f0*/  FMNMX.FTZ R108, R99, R108, !PT ;  /* 0x0000006c636c7209 */ /* 0x000fe20007810000 */
[----:B------:R1:W3:Y:S01]  /*5900*/  MUFU.TANH R107, R104 ;  /* 0x00000068006b7308 */ /* 0x0002e20000002400 */
[----:B--2---:R-:W-:Y:S02]  /*5910*/  FSEL R64, R64, -INF , P5 ;  /* 0xff80000040407808 */ /* 0x004fe40002800000 */
[----:B------:R-:W-:-:S05]  /*5920*/  ISETP.GT.AND P5, PT, R12, 0xa0, PT ;  /* 0x000000a00c00780c */ /* 0x000fca0003fa4270 */
[----:B------:R2:W4:Y:S01]  /*5930*/  MUFU.TANH R88, R101 ;  /* 0x0000006500587308 */ /* 0x0005220000002400 */
[----:B-1----:R-:W-:Y:S01]  /*5940*/  FMUL.FTZ R104, R25, UR7 ;  /* 0x0000000719687c20 */ /* 0x002fe20008410000 */
[----:B------:R-:W-:Y:S02]  /*5950*/  FSEL R25, R117, -INF , P6 ;  /* 0xff80000075197808 */ /* 0x000fe40003000000 */
[----:B------:R-:W-:-:S04]  /*5960*/  ISETP.GT.AND P6, PT, R12, 0x99, PT ;  /* 0x000000990c00780c */ /* 0x000fc80003fc4270 */
[----:B------:R-:W1:Y:S01]  /*5970*/  MUFU.TANH R104, R104 ;  /* 0x0000006800687308 */ /* 0x000e620000002400 */
[----:B--2---:R-:W-:Y:S02]  /*5980*/  FSEL R101, R63, -INF , P2 ;  /* 0xff8000003f657808 */ /* 0x004fe40001000000 */
[----:B0-----:R-:W-:Y:S02]  /*5990*/  FSEL R102, R102, -INF , P6 ;  /* 0xff80000066667808 */ /* 0x001fe40003000000 */
[----:B------:R-:W-:Y:S01]  /*59a0*/  FMNMX.FTZ R29, R101, R108, !PT ;  /* 0x0000006c651d7209 */ /* 0x000fe20007810000 */
[----:B------:R-:W-:Y:S01]  /*59b0*/  FMUL.FTZ R108, R26, UR7 ;  /* 0x000000071a6c7c20 */ /* 0x000fe20008410000 */
[----:B---3--:R-:W-:Y:S01]  /*59c0*/  FSEL R63, R107, -INF , P2 ;  /* 0xff8000006b3f7808 */ /* 0x008fe20001000000 */
[----:B------:R0:W2:Y:S01]  /*59d0*/  MUFU.TANH R65, R28 ;  /* 0x0000001c00417308 */ /* 0x0000a20000002400 */
[----:B------:R-:W-:Y:S01]  /*59e0*/  ISETP.GT.AND P2, PT, R12, 0xa9, PT ;  /* 0x000000a90c00780c */ /* 0x000fe20003f44270 */
[----:B------:R-:W-:-:S06]  /*59f0*/  FMUL.FTZ R26, R31, UR7 ;  /* 0x000000071f1a7c20 */ /* 0x000fcc0008410000 */
[----:B------:R-:W3:Y:S01]  /*5a00*/  MUFU.TANH R67, R67 ;  /* 0x0000004300437308 */ /* 0x000ee20000002400 */
[----:B0-----:R-:W-:Y:S02]  /*5a10*/  FSEL R28, R103, -INF , P4 ;  /* 0xff800000671c7808 */ /* 0x001fe40002000000 */
[----:B----4-:R-:W-:Y:S02]  /*5a20*/  FSEL R103, R88, -INF , P5 ;  /* 0xff80000058677808 */ /* 0x010fe40002800000 */
[----:B------:R-:W-:Y:S02]  /*5a30*/  ISETP.GT.AND P4, PT, R12, 0xa1, PT ;  /* 0x000000a10c00780c */ /* 0x000fe40003f84270 */
[----:B------:R-:W-:Y:S01]  /*5a40*/  FMNMX.FTZ R88, R102, R29, !PT ;  /* 0x0000001d66587209 */ /* 0x000fe20007810000 */
[----:B------:R-:W0:Y:S01]  /*5a50*/  MUFU.TANH R111, R111 ;  /* 0x0000006f006f7308 */ /* 0x000e220000002400 */
[----:B------:R-:W-:Y:S02]  /*5a60*/  FSEL R29, R106, -INF , P3 ;  /* 0xff8000006a1d7808 */ /* 0x000fe40001800000 */
[----:B------:R-:W-:-:S02]  /*5a70*/  ISETP.GT.AND P3, PT, R12, 0xa8, PT ;  /* 0x000000a80c00780c */ /* 0x000fc40003f64270 */
[----:B-1----:R-:W-:Y:S02]  /*5a80*/  FSEL R104, R104, -INF , P4 ;  /* 0xff80000068687808 */ /* 0x002fe40002000000 */
[----:B------:R-:W-:Y:S01]  /*5a90*/  FMNMX.FTZ R109, R103, R88, !PT ;  /* 0x00000058676d7209 */ /* 0x000fe20007810000 */
[----:B------:R-:W1:Y:S01]  /*5aa0*/  MUFU.TANH R108, R108 ;  /* 0x0000006c006c7308 */ /* 0x000e620000002400 */
[----:B--2---:R-:W-:Y:S02]  /*5ab0*/  FSEL R106, R65, -INF , P3 ;  /* 0xff800000416a7808 */ /* 0x004fe40001800000 */
[----:B------:R-:W-:Y:S02]  /*5ac0*/  FMNMX.FTZ R109, R104, R109, !PT ;  /* 0x0000006d686d7209 */ /* 0x000fe40007810000 */
[----:B---3--:R-:W-:Y:S02]  /*5ad0*/  FSEL R12, R67, -INF , P2 ;  /* 0xff800000430c7808 */ /* 0x008fe40001000000 */
[----:B------:R-:W-:Y:S01]  /*5ae0*/  FMNMX.FTZ R109, R106, R109, !PT ;  /* 0x0000006d6a6d7209 */ /* 0x000fe20007810000 */
[----:B------:R-:W2:Y:S01]  /*5af0*/  MUFU.TANH R30, R30 ;  /* 0x0000001e001e7308 */ /* 0x000ea20000002400 */
[----:B0-----:R-:W-:-:S02]  /*5b00*/  FSEL R111, R111, -INF , P6 ;  /* 0xff8000006f6f7808 */ /* 0x001fc40003000000 */
[----:B------:R-:W-:-:S05]  /*5b10*/  FMNMX.FTZ R109, R12, R109, !PT ;  /* 0x0000006d0c6d7209 */ /* 0x000fca0007810000 */
[----:B------:R-:W0:Y:S01]  /*5b20*/  SHFL.BFLY PT, R88, R109, 0x2, 0x1f ;  /* 0x0c401f006d587f89 */ /* 0x000e2200000e0000 */
[----:B------:R-:W3:Y:S01]  /*5b30*/  MUFU.TANH R26, R26 ;  /* 0x0000001a001a7308 */ /* 0x000ee20000002400 */
[----:B-1----:R-:W-:Y:S02]  /*5b40*/  FSEL R108, R108, -INF , P5 ;  /* 0xff8000006c6c7808 */ /* 0x002fe40002800000 */
[----:B--2---:R-:W-:Y:S02]  /*5b50*/  FSEL R30, R30, -INF , P3 ;  /* 0xff8000001e1e7808 */ /* 0x004fe40001800000 */
[----:B---3--:R-:W-:Y:S02]  /*5b60*/  FSEL R26, R26, -INF , P2 ;  /* 0xff8000001a1a7808 */ /* 0x008fe40001000000 */
[----:B0-----:R-:W-:Y:S01]  /*5b70*/  FMNMX.FTZ R65, R109, R88, !PT ;  /* 0x000000586d417209 */ /* 0x001fe20007810000 */
[----:B------:R-:W-:-:S04]  /*5b80*/  FMUL.FTZ R109, R27, UR7 ;  /* 0x000000071b6d7c20 */ /* 0x000fc80008410000 */
[----:B------:R-:W0:Y:S02]  /*5b90*/  SHFL.BFLY PT, R88, R65, 0x1, 0x1f ;  /* 0x0c201f0041587f89 */ /* 0x000e2400000e0000 */
[----:B------:R-:W1:Y:S02]  /*5ba0*/  MUFU.TANH R109, R109 ;  /* 0x0000006d006d7308 */ /* 0x000e640000002400 */
[----:B-1----:R-:W-:Y:S02]  /*5bb0*/  FSEL R109, R109, -INF , P4 ;  /* 0xff8000006d6d7808 */ /* 0x002fe40002000000 */
[----:B0-----:R-:W-:-:S04]  /*5bc0*/  FMNMX.FTZ R88, R65, R88, !PT ;  /* 0x0000005841587209 */ /* 0x001fc80007810000 */
[C---:B------:R-:W-:Y:S01]  /*5bd0*/  FSETP.NEU.FTZ.AND P0, PT, R88.reuse, -INF , PT ;  /* 0xff8000005800780b */ /* 0x040fe20003f1d000 */
[----:B------:R-:W-:-:S05]  /*5be0*/  FMUL.FTZ R107, R88, UR11 ;  /* 0x0000000b586b7c20 */ /* 0x000fca0008410000 */
[----:B------:R-:W-:Y:S02]  /*5bf0*/  FSEL R107, R107, RZ, P0 ;  /* 0x000000ff6b6b7208 */ /* 0x000fe40000000000 */
[----:B------:R-:W-:-:S03]  /*5c00*/  ISETP.NE.AND P0, PT, R120, RZ, PT ;  /* 0x000000ff7800720c */ /* 0x000fc60003f05270 */
[--C-:B------:R-:W-:Y:S01]  /*5c10*/  FFMA.FTZ R27, R52, UR11, -R107.reuse ;  /* 0x0000000b341b7c23 */ /* 0x100fe2000801086b */
[----:B------:R-:W-:Y:S01]  /*5c20*/  FMNMX.FTZ R52, R11, R14, !PT ;  /* 0x0000000e0b347209 */ /* 0x000fe20007810000 */
[--C-:B------:R-:W-:Y:S01]  /*5c30*/  FFMA.FTZ R39, R81, UR11, -R107.reuse ;  /* 0x0000000b51277c23 */ /* 0x100fe2000801086b */
[--C-:B------:R-:W-:Y:S01]  /*5c40*/  FFMA.FTZ R182, R85, UR11, -R107.reuse ;  /* 0x0000000b55b67c23 */ /* 0x100fe2000801086b */
[--C-:B------:R-:W-:Y:S01]  /*5c50*/  FFMA.FTZ R198, R77, UR11, -R107.reuse ;  /* 0x0000000b4dc67c23 */ /* 0x100fe2000801086b */
[----:B------:R-:W-:Y:S01]  /*5c60*/  FMNMX.FTZ R52, R13, R52, !PT ;  /* 0x000000340d347209 */ /* 0x000fe20007810000 */
[--C-:B------:R-:W-:Y:S01]  /*5c70*/  FFMA.FTZ R176, R49, UR11, -R107.reuse ;  /* 0x0000000b31b07c23 */ /* 0x100fe2000801086b */
[--C-:B------:R-:W-:Y:S01]  /*5c80*/  FFMA.FTZ R178, R51, UR11, -R107.reuse ;  /* 0x0000000b33b27c23 */ /* 0x100fe2000801086b */
[----:B------:R-:W-:Y:S01]  /*5c90*/  MUFU.EX2 R27, R27 ;  /* 0x0000001b001b7308 */ /* 0x000fe20000000800 */
[----:B------:R-:W-:Y:S01]  /*5ca0*/  FMNMX.FTZ R65, R15, R52, !PT ;  /* 0x000000340f417209 */ /* 0x000fe20007810000 */
[--C-:B------:R-:W-:Y:S01]  /*5cb0*/  FFMA.FTZ R31, R68, UR11, -R107.reuse ;  /* 0x0000000b441f7c23 */ /* 0x100fe2000801086b */
[--C-:B------:R-:W-:Y:S01]  /*5cc0*/  FFMA.FTZ R216, R103, UR11, -R107.reuse ;  /* 0x0000000b67d87c23 */ /* 0x100fe2000801086b */
[--C-:B------:R-:W-:Y:S01]  /*5cd0*/  FFMA.FTZ R180, R80, UR11, -R107.reuse ;  /* 0x0000000b50b47c23 */ /* 0x100fe2000801086b */
[----:B------:R-:W-:Y:S01]  /*5ce0*/  FMNMX.FTZ R52, R20, R65, !PT ;  /* 0x0000004114347209 */ /* 0x000fe20007810000 */
[--C-:B------:R-:W-:Y:S01]  /*5cf0*/  FFMA.FTZ R49, R84, UR11, -R107.reuse ;  /* 0x0000000b54317c23 */ /* 0x100fe2000801086b */
[--C-:B------:R-:W-:Y:S01]  /*5d00*/  FFMA.FTZ R214, R101, UR11, -R107.reuse ;  /* 0x0000000b65d67c23 */ /* 0x100fe2000801086b */
[----:B------:R-:W0:Y:S01]  /*5d10*/  MUFU.EX2 R176, R176 ;  /* 0x000000b000b07308 */ /* 0x000e220000000800 */
[----:B------:R-:W-:Y:S01]  /*5d20*/  FMNMX.FTZ R67, R21, R52, !PT ;  /* 0x0000003415437209 */ /* 0x000fe20007810000 */
[--C-:B------:R-:W-:Y:S01]  /*5d30*/  FFMA.FTZ R101, R12, UR11, -R107.reuse ;  /* 0x0000000b0c657c23 */ /* 0x100fe2000801086b */
[--C-:B------:R-:W-:Y:S01]  /*5d40*/  FFMA.FTZ R184, R105, UR11, -R107.reuse ;  /* 0x0000000b69b87c23 */ /* 0x100fe2000801086b */
[--C-:B------:R-:W-:Y:S01]  /*5d50*/  FFMA.FTZ R51, R96, UR11, -R107.reuse ;  /* 0x0000000b60337c23 */ /* 0x100fe2000801086b */
[----:B------:R-:W-:Y:S01]  /*5d60*/  FMNMX.FTZ R52, R40, R67, !PT ;  /* 0x0000004328347209 */ /* 0x000fe20007810000 */
[--C-:B------:R-:W-:Y:S01]  /*5d70*/  FFMA.FTZ R186, R98, UR11, -R107.reuse ;  /* 0x0000000b62ba7c23 */ /* 0x100fe2000801086b */
[--C-:B------:R-:W-:Y:S01]  /*5d80*/  FFMA.FTZ R65, R97, UR11, -R107.reuse ;  /* 0x0000000b61417c23 */ /* 0x100fe2000801086b */
[----:B------:R-:W1:Y:S01]  /*5d90*/  MUFU.EX2 R178, R178 ;  /* 0x000000b200b27308 */ /* 0x000e620000000800 */
[----:B------:R-:W-:Y:S01]  /*5da0*/  FMNMX.FTZ R67, R41, R52, !PT ;  /* 0x0000003429437209 */ /* 0x000fe20007810000 */
[--C-:B------:R-:W-:Y:S01]  /*5db0*/  FFMA.FTZ R188, R100, UR11, -R107.reuse ;  /* 0x0000000b64bc7c23 */ /* 0x100fe2000801086b */
[--C-:B------:R-:W-:Y:S01]  /*5dc0*/  FFMA.FTZ R190, R90, UR11, -R107.reuse ;  /* 0x0000000b5abe7c23 */ /* 0x100fe2000801086b */
[--C-:B------:R-:W-:Y:S01]  /*5dd0*/  FFMA.FTZ R192, R92, UR11, -R107.reuse ;  /* 0x0000000b5cc07c23 */ /* 0x100fe2000801086b */
[----:B------:R-:W-:Y:S01]  /*5de0*/  FMNMX.FTZ R52, R42, R67, !PT ;  /* 0x000000432a347209 */ /* 0x000fe20007810000 */
[--C-:B------:R-:W-:Y:S01]  /*5df0*/  FFMA.FTZ R67, R82, UR11, -R107.reuse ;  /* 0x0000000b52437c23 */ /* 0x100fe2000801086b */
[--C-:B------:R-:W-:Y:S01]  /*5e00*/  FFMA.FTZ R72, R72, UR11, -R107.reuse ;  /* 0x0000000b48487c23 */ /* 0x100fe2000801086b */
[----:B------:R-:W2:Y:S01]  /*5e10*/  MUFU.EX2 R31, R31 ;  /* 0x0000001f001f7308 */ /* 0x000ea20000000800 */
[----:B------:R-:W-:Y:S01]  /*5e20*/  FMNMX.FTZ R81, R43, R52, !PT ;  /* 0x000000342b517209 */ /* 0x000fe20007810000 */
[--C-:B------:R-:W-:Y:S01]  /*5e30*/  FFMA.FTZ R194, R74, UR11, -R107.reuse ;  /* 0x0000000b4ac27c23 */ /* 0x100fe2000801086b */
[--C-:B------:R-:W-:Y:S01]  /*5e40*/  FFMA.FTZ R73, R73, UR11, -R107.reuse ;  /* 0x0000000b49497c23 */ /* 0x100fe2000801086b */
[--C-:B------:R-:W-:Y:S01]  /*5e50*/  FFMA.FTZ R196, R75, UR11, -R107.reuse ;  /* 0x0000000b4bc47c23 */ /* 0x100fe2000801086b */
[----:B------:R-:W-:Y:S01]  /*5e60*/  FMNMX.FTZ R52, R44, R81, !PT ;  /* 0x000000512c347209 */ /* 0x000fe20007810000 */
[--C-:B------:R-:W-:Y:S01]  /*5e70*/  FFMA.FTZ R75, R76, UR11, -R107.reuse ;  /* 0x0000000b4c4b7c23 */ /* 0x100fe2000801086b */
[--C-:B------:R-:W-:Y:S01]  /*5e80*/  FFMA.FTZ R200, R69, UR11, -R107.reuse ;  /* 0x0000000b45c87c23 */ /* 0x100fe2000801086b */
[----:B------:R-:W3:Y:S01]  /*5e90*/  MUFU.EX2 R180, R180 ;  /* 0x000000b400b47308 */ /* 0x000ee20000000800 */
[----:B------:R-:W-:Y:S01]  /*5ea0*/  FMNMX.FTZ R81, R45, R52, !PT ;  /* 0x000000342d517209 */ /* 0x000fe20007810000 */
[--C-:B------:R-:W-:Y:S01]  /*5eb0*/  FFMA.FTZ R69, R70, UR11, -R107.reuse ;  /* 0x0000000b46457c23 */ /* 0x100fe2000801086b */
[--C-:B------:R-:W-:Y:S01]  /*5ec0*/  FFMA.FTZ R202, R110, UR11, -R107.reuse ;  /* 0x0000000b6eca7c23 */ /* 0x100fe2000801086b */
[--C-:B------:R-:W-:Y:S01]  /*5ed0*/  FFMA.FTZ R71, R71, UR11, -R107.reuse ;  /* 0x0000000b47477c23 */ /* 0x100fe2000801086b */
[----:B------:R-:W-:Y:S01]  /*5ee0*/  FMNMX.FTZ R52, R46, R81, !PT ;  /* 0x000000512e347209 */ /* 0x000fe20007810000 */
[--C-:B------:R-:W-:Y:S01]  /*5ef0*/  FFMA.FTZ R81, R89, UR11, -R107.reuse ;  /* 0x0000000b59517c23 */ /* 0x100fe2000801086b */
[--C-:B------:R-:W-:Y:S01]  /*5f00*/  FFMA.FTZ R204, R78, UR11, -R107.reuse ;  /* 0x0000000b4ecc7c23 */ /* 0x100fe2000801086b */
[----:B------:R-:W4:Y:S01]  /*5f10*/  MUFU.EX2 R39, R39 ;  /* 0x0000002700277308 */ /* 0x000f220000000800 */
[----:B------:R-:W-:Y:S01]  /*5f20*/  FMNMX.FTZ R85, R47, R52, !PT ;  /* 0x000000342f557209 */ /* 0x000fe20007810000 */
[--C-:B------:R-:W-:Y:S01]  /*5f30*/  FFMA.FTZ R97, R114, UR11, -R107.reuse ;  /* 0x0000000b72617c23 */ /* 0x100fe2000801086b */
[--C-:B------:R-:W-:Y:S01]  /*5f40*/  FFMA.FTZ R206, R79, UR11, -R107.reuse ;  /* 0x0000000b4fce7c23 */ /* 0x100fe2000801086b */
[--C-:B------:R-:W-:Y:S01]  /*5f50*/  FFMA.FTZ R79, R83, UR11, -R107.reuse ;  /* 0x0000000b534f7c23 */ /* 0x100fe2000801086b */
[----:B------:R-:W-:Y:S01]  /*5f60*/  FMNMX.FTZ R85, R48, R85, !PT ;  /* 0x0000005530557209 */ /* 0x000fe20007810000 */
[--C-:B------:R-:W-:Y:S01]  /*5f70*/  FFMA.FTZ R208, R86, UR11, -R107.reuse ;  /* 0x0000000b56d07c23 */ /* 0x100fe2000801086b */
[--C-:B------:R-:W-:Y:S01]  /*5f80*/  FFMA.FTZ R83, R91, UR11, -R107.reuse ;  /* 0x0000000b5b537c23 */ /* 0x100fe2000801086b */
[----:B------:R-:W5:Y:S01]  /*5f90*/  MUFU.EX2 R182, R182 ;  /* 0x000000b600b67308 */ /* 0x000f620000000800 */
        /* <DEDUP_REMOVED lines=10> */
[----:B------:R-:W-:Y:S01]  /*6040*/  FFMA.FTZ R218, R106, UR11, -R107 ;  /* 0x0000000b6ada7c23 */ /* 0x000fe2000801086b */
[--C-:B------:R-:W-:Y:S01]  /*6050*/  IMAD.MOV.U32 R86, RZ, RZ, R87.reuse ;  /* 0x000000ffff567224 */ /* 0x100fe200078e0057 */
[----:B------:R-:W-:Y:S01]  /*6060*/  FMNMX.FTZ R89, R55, R52, !PT ;  /* 0x0000003437597209 */ /* 0x000fe20007810000 */
[--C-:B------:R-:W-:Y:S01]  /*6070*/  IMAD.MOV.U32 R84, RZ, RZ, R87.reuse ;  /* 0x000000ffff547224 */ /* 0x100fe200078e0057 */
[----:B------:R-:W-:Y:S01]  /*6080*/  MOV R82, R87 ;  /* 0x0000005700527202 */ /* 0x000fe20000000f00 */
[----:B------:R-:W5:Y:S01]  /*6090*/  MUFU.EX2 R184, R184 ;  /* 0x000000b800b87308 */ /* 0x000f620000000800 */
[----:B------:R-:W-:Y:S01]  /*60a0*/  FMNMX.FTZ R52, R56, R89, !PT ;  /* 0x0000005938347209 */ /* 0x000fe20007810000 */
[----:B------:R-:W-:-:S02]  /*60b0*/  IMAD.MOV.U32 R80, RZ, RZ, R87 ;  /* 0x000000ffff507224 */ /* 0x000fc400078e0057 */
[--C-:B------:R-:W-:Y:S01]  /*60c0*/  IMAD.MOV.U32 R78, RZ, RZ, R87.reuse ;  /* 0x000000ffff4e7224 */ /* 0x100fe200078e0057 */
[----:B------:R-:W-:Y:S01]  /*60d0*/  FMNMX.FTZ R89, R57, R52, !PT ;  /* 0x0000003439597209 */ /* 0x000fe20007810000 */
[--C-:B------:R-:W-:Y:S02]  /*60e0*/  IMAD.MOV.U32 R76, RZ, RZ, R87.reuse ;  /* 0x000000ffff4c7224 */ /* 0x100fe400078e0057 */
[----:B------:R-:W-:Y:S01]  /*60f0*/  MUFU.EX2 R51, R51 ;  /* 0x0000003300337308 */ /* 0x000fe20000000800 */
[----:B------:R-:W-:Y:S01]  /*6100*/  FMNMX.FTZ R52, R58, R89, !PT ;  /* 0x000000593a347209 */ /* 0x000fe20007810000 */
[--C-:B------:R-:W-:Y:S02]  /*6110*/  IMAD.MOV.U32 R74, RZ, RZ, R87.reuse ;  /* 0x000000ffff4a7224 */ /* 0x100fe400078e0057 */
[--C-:B------:R-:W-:Y:S01]  /*6120*/  IMAD.MOV.U32 R70, RZ, RZ, R87.reuse ;  /* 0x000000ffff467224 */ /* 0x100fe200078e0057 */
[----:B------:R-:W-:Y:S01]  /*6130*/  FMNMX.FTZ R89, R59, R52, !PT ;  /* 0x000000343b597209 */ /* 0x000fe20007810000 */
[----:B------:R-:W-:-:S02]  /*6140*/  IMAD.MOV.U32 R68, RZ, RZ, R87 ;  /* 0x000000ffff447224 */ /* 0x000fc400078e0057 */
        /* <DEDUP_REMOVED lines=8> */
[----:B------:R-:W-:Y:S01]  /*61d0*/  FMNMX.FTZ R52, R36, R77, !PT ;  /* 0x0000004d24347209 */ /* 0x000fe20007810000 */
[----:B------:R-:W-:Y:S01]  /*61e0*/  FFMA.FTZ R77, R66, UR11, -R107 ;  /* 0x0000000b424d7c23 */ /* 0x000fe2000801086b */
[----:B------:R-:W-:Y:S01]  /*61f0*/  IMAD.MOV.U32 R66, RZ, RZ, R87 ;  /* 0x000000ffff427224 */ /* 0x000fe200078e0057 */
        /* <DEDUP_REMOVED lines=12> */
[----:B------:R0:W-:Y:S01]  /*62c0*/  MUFU.EX2 R85, R72 ;  /* 0x0000004800557308 */ /* 0x0001e20000000800 */
[----:B------:R-:W-:-:S04]  /*62d0*/  FMNMX.FTZ R52, R29, R52, !PT ;  /* 0x000000341d347209 */ /* 0x000fc80007810000 */
[----:B------:R-:W-:-:S03]  /*62e0*/  FMNMX.FTZ R52, R63, R52, !PT ;  /* 0x000000343f347209 */ /* 0x000fc60007810000 */
[----:B------:R-:W-:Y:S01]  /*62f0*/  MUFU.EX2 R194, R194 ;  /* 0x000000c200c27308 */ /* 0x000fe20000000800 */
[----:B------:R-:W-:Y:S01]  /*6300*/  FMNMX.FTZ R89, R111, R52, !PT ;  /* 0x000000346f597209 */ /* 0x000fe20007810000 */
[----:B0-----:R-:W-:-:S03]  /*6310*/  IMAD.MOV.U32 R72, RZ, RZ, R87 ;  /* 0x000000ffff487224 */ /* 0x001fc600078e0057 */
[----:B------:R-:W-:-:S03]  /*6320*/  FMNMX.FTZ R52, R108, R89, !PT ;  /* 0x000000596c347209 */ /* 0x000fc60007810000 */
[----:B------:R-:W-:Y:S01]  /*6330*/  MUFU.EX2 R73, R73 ;  /* 0x0000004900497308 */ /* 0x000fe20000000800 */
[----:B------:R-:W-:-:S04]  /*6340*/  FMNMX.FTZ R89, R109, R52, !PT ;  /* 0x000000346d597209 */ /* 0x000fc80007810000 */
[----:B------:R-:W-:-:S03]  /*6350*/  FMNMX.FTZ R89, R30, R89, !PT ;  /* 0x000000591e597209 */ /* 0x000fc60007810000 */
[----:B------:R-:W-:Y:S01]  /*6360*/  MUFU.EX2 R196, R196 ;  /* 0x000000c400c47308 */ /* 0x000fe20000000800 */
[----:B------:R-:W-:-:S05]  /*6370*/  FMNMX.FTZ R89, R26, R89, !PT ;  /* 0x000000591a597209 */ /* 0x000fca0007810000 */
[----:B------:R-:W0:Y:S02]  /*6380*/  SHFL.BFLY PT, R52, R89, 0x2, 0x1f ;  /* 0x0c401f0059347f89 */ /* 0x000e2400000e0000 */
[----:B------:R-:W-:Y:S08]  /*6390*/  MUFU.EX2 R75, R75 ;  /* 0x0000004b004b7308 */ /* 0x000ff00000000800 */
[----:B------:R-:W-:Y:S08]  /*63a0*/  MUFU.EX2 R198, R198 ;  /* 0x000000c600c67308 */ /* 0x000ff00000000800 */
[----:B------:R-:W-:Y:S01]  /*63b0*/  MUFU.EX2 R77, R77 ;  /* 0x0000004d004d7308 */ /* 0x000fe20000000800 */
[----:B0-----:R-:W-:-:S07]  /*63c0*/  FMNMX.FTZ R52, R89, R52, !PT ;  /* 0x0000003459347209 */ /* 0x001fce0007810000 */
[----:B------:R-:W-:Y:S01]  /*63d0*/  MUFU.EX2 R200, R200 ;  /* 0x000000c800c87308 */ /* 0x000fe20000000800 */
[----:B------:R-:W0:Y:S07]  /*63e0*/  SHFL.BFLY PT, R89, R52, 0x1, 0x1f ;  /* 0x0c201f0034597f89 */ /* 0x000e2e00000e0000 */
[----:B------:R-:W-:Y:S08]  /*63f0*/  MUFU.EX2 R69, R69 ;  /* 0x0000004500457308 */ /* 0x000ff00000000800 */
[----:B------:R-:W-:Y:S08]  /*6400*/  MUFU.EX2 R202, R202 ;  /* 0x000000ca00ca7308 */ /* 0x000ff00000000800 */
[----:B------:R-:W-:Y:S01]  /*6410*/  MUFU.EX2 R71, R71 ;  /* 0x0000004700477308 */ /* 0x000fe20000000800 */
[----:B0-----:R-:W-:-:S04]  /*6420*/  FMNMX.FTZ R89, R52, R89, !PT ;  /* 0x0000005934597209 */ /* 0x001fc80007810000 */
[C---:B------:R-:W-:Y:S01]  /*6430*/  FSETP.NEU.FTZ.AND P2, PT, R89.reuse, -INF , PT ;  /* 0xff8000005900780b */ /* 0x040fe20003f5d000 */
[----:B------:R-:W-:Y:S02]  /*6440*/  FMUL.FTZ R103, R89, UR11 ;  /* 0x0000000b59677c20 */ /* 0x000fe40008410000 */
[----:B------:R-:W-:Y:S03]  /*6450*/  MUFU.EX2 R204, R204 ;  /* 0x000000cc00cc7308 */ /* 0x000fe60000000800 */
[----:B------:R-:W-:Y:S02]  /*6460*/  FSEL R103, R103, RZ, P2 ;  /* 0x000000ff67677208 */ /* 0x000fe40001000000 */
[----:B------:R-:W-:-:S03]  /*6470*/  PLOP3.LUT P2, PT, PT, PT, UP0, 0x80, 0x0 ;  /* 0x000000000000781c */ /* 0x000fc60003f4f008 */
[----:B------:R-:W-:Y:S01]  /*6480*/  MUFU.EX2 R97, R97 ;  /* 0x0000006100617308 */ /* 0x000fe20000000800 */
[----:B------:R-:W-:Y:S01]  /*6490*/  FFMA.FTZ R177, R11, UR11, -R103 ;  /* 0x0000000b0bb17c23 */ /* 0x000fe20008010867 */
[----:B------:R-:W-:Y:S01]  /*64a0*/  FADD.FTZ R11, R176, R27 ;  /* 0x0000001bb00b7221 */ /* 0x000fe20000010000 */
[--C-:B------:R-:W-:Y:S01]  /*64b0*/  FFMA.FTZ R12, R14, UR11, -R103.reuse ;  /* 0x0000000b0e0c7c23 */ /* 0x100fe20008010867 */
[--C-:B------:R-:W-:Y:S01]  /*64c0*/  FFMA.FTZ R179, R13, UR11, -R103.reuse ;  /* 0x0000000b0db37c23 */ /* 0x100fe20008010867 */
[----:B------:R-:W-:Y:S01]  /*64d0*/  FFMA.FTZ R52, R15, UR11, -R103 ;  /* 0x0000000b0f347c23 */ /* 0x000fe20008010867 */
[----:B-1----:R-:W-:Y:S01]  /*64e0*/  FADD.FTZ R14, R178, R11 ;  /* 0x0000000bb20e7221 */ /* 0x002fe20000010000 */
[--C-:B------:R-:W-:Y:S01]  /*64f0*/  FFMA.FTZ R181, R20, UR11, -R103.reuse ;  /* 0x0000000b14b57c23 */ /* 0x100fe20008010867 */
[----:B------:R-:W-:Y:S01]  /*6500*/  MUFU.EX2 R177, R177 ;  /* 0x000000b100b17308 */ /* 0x000fe20000000800 */
[--C-:B------:R-:W-:Y:S01]  /*6510*/  FFMA.FTZ R20, R21, UR11, -R103.reuse ;  /* 0x0000000b15147c23 */ /* 0x100fe20008010867 */
[----:B--2---:R-:W-:Y:S01]  /*6520*/  FADD.FTZ R11, R31, R14 ;  /* 0x0000000e1f0b7221 */ /* 0x004fe20000010000 */
[--C-:B------:R-:W-:Y:S01]  /*6530*/  FFMA.FTZ R183, R40, UR11, -R103.reuse ;  /* 0x0000000b28b77c23 */ /* 0x100fe20008010867 */
[--C-:B------:R-:W-:Y:S01]  /*6540*/  FFMA.FTZ R201, R32, UR11, -R103.reuse ;  /* 0x0000000b20c97c23 */ /* 0x100fe20008010867 */
[----:B------:R-:W-:Y:S01]  /*6550*/  FFMA.FTZ R191, R48, UR11, -R103 ;  /* 0x0000000b30bf7c23 */ /* 0x000fe20008010867 */
[----:B---3--:R-:W-:Y:S01]  /*6560*/  FADD.FTZ R14, R180, R11 ;  /* 0x0000000bb40e7221 */ /* 0x008fe20000010000 */
[--C-:B------:R-:W-:Y:S01]  /*6570*/  FFMA.FTZ R40, R41, UR11, -R103.reuse ;  /* 0x0000000b29287c23 */ /* 0x100fe20008010867 */
[----:B------:R-:W0:Y:S01]  /*6580*/  MUFU.EX2 R12, R12 ;  /* 0x0000000c000c7308 */ /* 0x000e220000000800 */
[--C-:B------:R-:W-:Y:S01]  /*6590*/  FFMA.FTZ R48, R50, UR11, -R103.reuse ;  /* 0x0000000b32307c23 */ /* 0x100fe20008010867 */
[----:B----4-:R-:W-:Y:S01]  /*65a0*/  FADD.FTZ R11, R39, R14 ;  /* 0x0000000e270b7221 */ /* 0x010fe20000010000 */
[--C-:B------:R-:W-:Y:S01]  /*65b0*/  FFMA.FTZ R50, R54, UR11, -R103.reuse ;  /* 0x0000000b36327c23 */ /* 0x100fe20008010867 */
[--C-:B------:R-:W-:Y:S01]  /*65c0*/  FFMA.FTZ R54, R56, UR11, -R103.reuse ;  /* 0x0000000b38367c23 */ /* 0x100fe20008010867 */
[----:B------:R-:W-:Y:S01]  /*65d0*/  FFMA.FTZ R56, R58, UR11, -R103 ;  /* 0x0000000b3a387c23 */ /* 0x000fe20008010867 */
[----:B-----5:R-:W-:Y:S01]  /*65e0*/  FADD.FTZ R14, R182, R11 ;  /* 0x0000000bb60e7221 */ /* 0x020fe20000010000 */
[--C-:B------:R-:W-:Y:S01]  /*65f0*/  FFMA.FTZ R185, R42, UR11, -R103.reuse ;  /* 0x0000000b2ab97c23 */ /* 0x100fe20008010867 */
[----:B------:R-:W1:Y:S01]  /*6600*/  MUFU.EX2 R179, R179 ;  /* 0x000000b300b37308 */ /* 0x000e620000000800 */
[--C-:B------:R-:W-:Y:S01]  /*6610*/  FFMA.FTZ R58, R60, UR11, -R103.reuse ;  /* 0x0000000b3c3a7c23 */ /* 0x100fe20008010867 */
[----:B------:R-:W-:Y:S01]  /*6620*/  FADD.FTZ R11, R49, R14 ;  /* 0x0000000e310b7221 */ /* 0x000fe20000010000 */
[--C-:B------:R-:W-:Y:S01]  /*6630*/  FFMA.FTZ R42, R43, UR11, -R103.reuse ;  /* 0x0000000b2b2a7c23 */ /* 0x100fe20008010867 */
[--C-:B------:R-:W-:Y:S01]  /*6640*/  FFMA.FTZ R187, R44, UR11, -R103.reuse ;  /* 0x0000000b2cbb7c23 */ /* 0x100fe20008010867 */
[----:B------:R-:W-:Y:S01]  /*6650*/  FFMA.FTZ R203, R34, UR11, -R103 ;  /* 0x0000000b22cb7c23 */ /* 0x000fe20008010867 */
[----:B------:R-:W-:Y:S01]  /*6660*/  FADD.FTZ R32, R184, R11 ;  /* 0x0000000bb8207221 */ /* 0x000fe20000010000 */
[--C-:B------:R-:W-:Y:S01]  /*6670*/  FFMA.FTZ R44, R45, UR11, -R103.reuse ;  /* 0x0000000b2d2c7c23 */ /* 0x100fe20008010867 */
[----:B------:R-:W2:Y:S01]  /*6680*/  MUFU.EX2 R52, R52 ;  /* 0x0000003400347308 */ /* 0x000ea20000000800 */
[----:B0-----:R-:W-:Y:S01]  /*6690*/  FADD.FTZ R14, R177, R12 ;  /* 0x0000000cb10e7221 */ /* 0x001fe20000010000 */
[----:B------:R-:W-:Y:S01]  /*66a0*/  FADD.FTZ R13, R51, R32 ;  /* 0x00000020330d7221 */ /* 0x000fe20000010000 */
[--C-:B------:R-:W-:Y:S01]  /*66b0*/  FFMA.FTZ R189, R46, UR11, -R103.reuse ;  /* 0x0000000b2ebd7c23 */ /* 0x100fe20008010867 */
[--C-:B------:R-:W-:Y:S01]  /*66c0*/  FFMA.FTZ R46, R47, UR11, -R103.reuse ;  /* 0x0000000b2f2e7c23 */ /* 0x100fe20008010867 */
[----:B------:R-:W-:Y:S01]  /*66d0*/  FFMA.FTZ R205, R36, UR11, -R103 ;  /* 0x0000000b24cd7c23 */ /* 0x000fe20008010867 */
[----:B------:R-:W-:Y:S01]  /*66e0*/  FADD.FTZ R60, R186, R13 ;  /* 0x0000000dba3c7221 */ /* 0x000fe20000010000 */
[--C-:B------:R-:W-:Y:S01]  /*66f0*/  FFMA.FTZ R193, R53, UR11, -R103.reuse ;  /* 0x0000000b35c17c23 */ /* 0x100fe20008010867 */
[----:B------:R-:W0:Y:S01]  /*6700*/  MUFU.EX2 R181, R181 ;  /* 0x000000b500b57308 */ /* 0x000e220000000800 */
[----:B-1----:R-:W-:Y:S01]  /*6710*/  FADD.FTZ R11, R179, R14 ;  /* 0x0000000eb30b7221 */ /* 0x002fe20000010000 */
[----:B------:R-:W-:Y:S01]  /*6720*/  FADD.FTZ R13, R65, R60 ;  /* 0x0000003c410d7221 */ /* 0x000fe20000010000 */
[--C-:B------:R-:W-:Y:S01]  /*6730*/  FFMA.FTZ R195, R55, UR11, -R103.reuse ;  /* 0x0000000b37c37c23 */ /* 0x100fe20008010867 */
[--C-:B------:R-:W-:Y:S01]  /*6740*/  FFMA.FTZ R197, R57, UR11, -R103.reuse ;  /* 0x0000000b39c57c23 */ /* 0x100fe20008010867 */
[----:B------:R-:W-:Y:S01]  /*6750*/  FFMA.FTZ R199, R59, UR11, -R103 ;  /* 0x0000000b3bc77c23 */ /* 0x000fe20008010867 */
[----:B------:R-:W-:Y:S01]  /*6760*/  FADD.FTZ R34, R188, R13 ;  /* 0x0000000dbc227221 */ /* 0x000fe20000010000 */
[----:B------:R-:W-:Y:S01]  /*6770*/  FFMA.FTZ R32, R33, UR11, -R103 ;  /* 0x0000000b21207c23 */ /* 0x000fe20008010867 */
[----:B------:R-:W1:Y:S01]  /*6780*/  MUFU.EX2 R20, R20 ;  /* 0x0000001400147308 */ /* 0x000e620000000800 */
[----:B--2---:R-:W-:Y:S01]  /*6790*/  FADD.FTZ R14, R52, R11 ;  /* 0x0000000b340e7221 */ /* 0x004fe20000010000 */
        /* <DEDUP_REMOVED lines=13> */
[----:B------:R-:W-:Y:S01]  /*6870*/  FFMA.FTZ R64, R64, UR11, -R103 ;  /* 0x0000000b40407c23 */ /* 0x000fe20008010867 */
[----:B------:R-:W0:Y:S01]  /*6880*/  MUFU.EX2 R40, R40 ;  /* 0x0000002800287308 */ /* 0x000e220000000800 */
[----:B-1----:R-:W-:Y:S01]  /*6890*/  FADD.FTZ R14, R20, R11 ;  /* 0x0000000b140e7221 */ /* 0x002fe20000010000 */
[--C-:B------:R-:W-:Y:S01]  /*68a0*/  FFMA.FTZ R29, R29, UR11, -R103.reuse ;  /* 0x0000000b1d1d7c23 */ /* 0x100fe20008010867 */
[--C-:B------:R-:W-:Y:S01]  /*68b0*/  FFMA.FTZ R63, R63, UR11, -R103.reuse ;  /* 0x0000000b3f3f7c23 */ /* 0x100fe20008010867 */
[--C-:B------:R-:W-:Y:S01]  /*68c0*/  FFMA.FTZ R111, R111, UR11, -R103.reuse ;  /* 0x0000000b6f6f7c23 */ /* 0x100fe20008010867 */
[--C-:B------:R-:W-:Y:S01]  /*68d0*/  FFMA.FTZ R108, R108, UR11, -R103.reuse ;  /* 0x0000000b6c6c7c23 */ /* 0x100fe20008010867 */
[----:B------:R-:W-:Y:S01]  /*68e0*/  FFMA.FTZ R109, R109, UR11, -R103 ;  /* 0x0000000b6d6d7c23 */ /* 0x000fe20008010867 */
[----:B------:R-:W-:Y:S01]  /*68f0*/  F2FP.BF16.F32.PACK_AB R177, R12, R177 ;  /* 0x000000b10cb1723e */ /* 0x000fe200000010ff */
[----:B------:R-:W1:Y:S01]  /*6900*/  MUFU.EX2 R185, R185 ;  /* 0x000000b900b97308 */ /* 0x000e620000000800 */
[----:B--2---:R-:W-:Y:S01]  /*6910*/  FADD.FTZ R11, R183, R14 ;  /* 0x0000000eb70b7221 */ /* 0x004fe20000010000 */
[----:B------:R-:W-:Y:S01]  /*6920*/  F2FP.BF16.F32.PACK_AB R181, R20, R181 ;  /* 0x000000b514b5723e */ /* 0x000fe200000010ff */
[--C-:B------:R-:W-:Y:S01]  /*6930*/  IMAD.MOV.U32 R61, RZ, RZ, R87.reuse ;  /* 0x000000ffff3d7224 */ /* 0x100fe200078e0057 */
[----:B------:R-:W-:Y:S01]  /*6940*/  F2FP.BF16.F32.PACK_AB R176, R27, R176 ;  /* 0x000000b01bb0723e */ /* 0x000fe200000010ff */
[--C-:B------:R-:W-:Y:S01]  /*6950*/  IMAD.MOV.U32 R60, RZ, RZ, R87.reuse ;  /* 0x000000ffff3c7224 */ /* 0x100fe200078e0057 */
[----:B------:R-:W-:Y:S01]  /*6960*/  F2FP.BF16.F32.PACK_AB R178, R31, R178 ;  /* 0x000000b21fb2723e */ /* 0x000fe200000010ff */
[----:B------:R-:W-:Y:S01]  /*6970*/  IMAD.MOV.U32 R59, RZ, RZ, R87 ;  /* 0x000000ffff3b7224 */ /* 0x000fe200078e0057 */
        /* <DEDUP_REMOVED lines=18> */
[C---:B------:R-:W-:Y:S01]  /*6aa0*/  FADD.FTZ R11, R85.reuse, R36 ;  /* 0x00000024550b7221 */ /* 0x040fe20000010000 */
[----:B------:R-:W-:Y:S01]  /*6ab0*/  F2FP.BF16.F32.PACK_AB R192, R85, R192 ;  /* 0x000000c055c0723e */ /* 0x000fe200000010ff */
[----:B------:R-:W-:Y:S01]  /*6ac0*/  IMAD.MOV.U32 R85, RZ, RZ, R87 ;  /* 0x000000ffff557224 */ /* 0x000fe200078e0057 */
[----:B------:R-:W-:Y:S01]  /*6ad0*/  F2FP.BF16.F32.PACK_AB R179, R52, R179 ;  /* 0x000000b334b3723e */ /* 0x000fe200000010ff */
[----:B------:R-:W-:Y:S01]  /*6ae0*/  FADD.FTZ R36, R194, R11 ;  /* 0x0000000bc2247221 */ /* 0x000fe20000010000 */
[----:B------:R-:W-:Y:S01]  /*6af0*/  @!P1 PRMT R11, RZ, 0x654, R10 ;  /* 0x00000654ff0b9816 */ /* 0x000fe2000000000a */
[----:B------:R-:W2:Y:S01]  /*6b00*/  MUFU.EX2 R189, R189 ;  /* 0x000000bd00bd7308 */ /* 0x000ea20000000800 */
[----:B0-----:R-:W-:Y:S01]  /*6b10*/  FADD.FTZ R13, R187, R14 ;  /* 0x0000000ebb0d7221 */ /* 0x001fe20000010000 */
[C---:B------:R-:W-:Y:S01]  /*6b20*/  F2FP.BF16.F32.PACK_AB R194, R73.reuse, R194 ;  /* 0x000000c249c2723e */ /* 0x040fe200000010ff */
[----:B------:R2:W-:Y:S01]  /*6b30*/  @!P1 SYNCS.ARRIVE.TRANS64.RED.A1T0 RZ, [R11+URZ], RZ ;  /* 0x000000ff0bff99a7 */ /* 0x0005e2000810043f */
[----:B------:R-:W-:Y:S01]  /*6b40*/  F2FP.BF16.F32.PACK_AB R183, R40, R183 ;  /* 0x000000b728b7723e */ /* 0x000fe200000010ff */
[--C-:B------:R-:W-:Y:S01]  /*6b50*/  IMAD.MOV.U32 R52, RZ, RZ, R87.reuse ;  /* 0x000000ffff347224 */ /* 0x100fe200078e0057 */
[----:B------:R-:W-:Y:S01]  /*6b60*/  F2FP.BF16.F32.PACK_AB R185, R42, R185 ;  /* 0x000000b92ab9723e */ /* 0x000fe200000010ff */
[----:B------:R-:W-:Y:S01]  /*6b70*/  IMAD.MOV.U32 R51, RZ, RZ, R87 ;  /* 0x000000ffff337224 */ /* 0x000fe200078e0057 */
[----:B------:R-:W0:Y:S01]  /*6b80*/  MUFU.EX2 R46, R46 ;  /* 0x0000002e002e7308 */ /* 0x000e220000000800 */
[C---:B-1----:R-:W-:Y:S01]  /*6b90*/  FADD.FTZ R14, R44.reuse, R13 ;  /* 0x0000000d2c0e7221 */ /* 0x042fe20000010000 */
[----:B------:R-:W-:Y:S01]  /*6ba0*/  FADD.FTZ R13, R73, R36 ;  /* 0x00000024490d7221 */ /* 0x000fe20000010000 */
[----:B------:R-:W-:Y:S01]  /*6bb0*/  F2FP.BF16.F32.PACK_AB R187, R44, R187 ;  /* 0x000000bb2cbb723e */ /* 0x000fe200000010ff */
[----:B------:R-:W-:-:S02]  /*6bc0*/  IMAD.MOV.U32 R73, RZ, RZ, R87 ;  /* 0x000000ffff497224 */ /* 0x000fc400078e0057 */
[----:B------:R-:W-:Y:S01]  /*6bd0*/  FADD.FTZ R36, R196, R13 ;  /* 0x0000000dc4247221 */ /* 0x000fe20000010000 */
[----:B------:R-:W-:Y:S01]  /*6be0*/  F2FP.BF16.F32.PACK_AB R196, R75, R196 ;  /* 0x000000c44bc4723e */ /* 0x000fe200000010ff */
[----:B------:R-:W1:Y:S01]  /*6bf0*/  MUFU.EX2 R191, R191 ;  /* 0x000000bf00bf7308 */ /* 0x000e620000000800 */
[----:B--2---:R-:W-:Y:S01]  /*6c00*/  FADD.FTZ R11, R189, R14 ;  /* 0x0000000ebd0b7221 */ /* 0x004fe20000010000 */
[----:B------:R-:W-:Y:S01]  /*6c10*/  FADD.FTZ R13, R75, R36 ;  /* 0x000000244b0d7221 */ /* 0x000fe20000010000 */
[--C-:B------:R-:W-:Y:S02]  /*6c20*/  IMAD.MOV.U32 R75, RZ, RZ, R87.reuse ;  /* 0x000000ffff4b7224 */ /* 0x100fe400078e0057 */
[----:B------:R-:W-:Y:S02]  /*6c30*/  IMAD.MOV.U32 R49, RZ, RZ, R87 ;  /* 0x000000ffff317224 */ /* 0x000fe400078e0057 */
[----:B------:R-:W-:Y:S01]  /*6c40*/  FADD.FTZ R36, R198, R13 ;  /* 0x0000000dc6247221 */ /* 0x000fe20000010000 */
[C---:B------:R-:W-:Y:S01]  /*6c50*/  F2FP.BF16.F32.PACK_AB R198, R77.reuse, R198 ;  /* 0x000000c64dc6723e */ /* 0x040fe200000010ff */
[----:B------:R-:W2:Y:S01]  /*6c60*/  MUFU.EX2 R48, R48 ;  /* 0x0000003000307308 */ /* 0x000ea20000000800 */
[C---:B0-----:R-:W-:Y:S01]  /*6c70*/  FADD.FTZ R14, R46.reuse, R11 ;  /* 0x0000000b2e0e7221 */ /* 0x041fe20000010000 */
[----:B------:R-:W-:Y:S01]  /*6c80*/  FADD.FTZ R15, R77, R36 ;  /* 0x000000244d0f7221 */ /* 0x000fe20000010000 */
[----:B------:R-:W-:Y:S01]  /*6c90*/  F2FP.BF16.F32.PACK_AB R189, R46, R189 ;  /* 0x000000bd2ebd723e */ /* 0x000fe200000010ff */
[----:B------:R-:W-:-:S02]  /*6ca0*/  IMAD.MOV.U32 R77, RZ, RZ, R87 ;  /* 0x000000ffff4d7224 */ /* 0x000fc400078e0057 */
[--C-:B------:R-:W-:Y:S02]  /*6cb0*/  IMAD.MOV.U32 R47, RZ, RZ, R87.reuse ;  /* 0x000000ffff2f7224 */ /* 0x100fe400078e0057 */
[----:B------:R-:W0:Y:S01]  /*6cc0*/  MUFU.EX2 R193, R193 ;  /* 0x000000c100c17308 */ /* 0x000e220000000800 */
[----:B-1----:R-:W-:Y:S01]  /*6cd0*/  FADD.FTZ R11, R191, R14 ;  /* 0x0000000ebf0b7221 */ /* 0x002fe20000010000 */
[--C-:B------:R-:W-:Y:S02]  /*6ce0*/  IMAD.MOV.U32 R46, RZ, RZ, R87.reuse ;  /* 0x000000ffff2e7224 */ /* 0x100fe400078e0057 */
[--C-:B------:R-:W-:Y:S02]  /*6cf0*/  IMAD.MOV.U32 R45, RZ, RZ, R87.reuse ;  /* 0x000000ffff2d7224 */ /* 0x100fe400078e0057 */
[----:B------:R-:W-:Y:S02]  /*6d00*/  IMAD.MOV.U32 R44, RZ, RZ, R87 ;  /* 0x000000ffff2c7224 */ /* 0x000fe400078e0057 */
[----:B------:R-:W1:Y:S01]  /*6d10*/  MUFU.EX2 R50, R50 ;  /* 0x0000003200327308 */ /* 0x000e620000000800 */
[----:B--2---:R-:W-:Y:S01]  /*6d20*/  FADD.FTZ R14, R48, R11 ;  /* 0x0000000b300e7221 */ /* 0x004fe20000010000 */
[----:B------:R-:W-:Y:S01]  /*6d30*/  FFMA.FTZ R11, R28, UR11, -R103 ;  /* 0x0000000b1c0b7c23 */ /* 0x000fe20008010867 */
[----:B------:R-:W-:Y:S01]  /*6d40*/  FADD.FTZ R28, R200, R15 ;  /* 0x0000000fc81c7221 */ /* 0x000fe20000010000 */
[C---:B------:R-:W-:Y:S01]  /*6d50*/  F2FP.BF16.F32.PACK_AB R200, R69.reuse, R200 ;  /* 0x000000c845c8723e */ /* 0x040fe200000010ff */
[--C-:B------:R-:W-:Y:S01]  /*6d60*/  IMAD.MOV.U32 R43, RZ, RZ, R87.reuse ;  /* 0x000000ffff2b7224 */ /* 0x100fe200078e0057 */
[----:B------:R-:W-:Y:S01]  /*6d70*/  F2FP.BF16.F32.PACK_AB R191, R48, R191 ;  /* 0x000000bf30bf723e */ /* 0x000fe200000010ff */
[----:B------:R-:W-:Y:S01]  /*6d80*/  FADD.FTZ R15, R69, R28 ;  /* 0x0000001c450f7221 */ /* 0x000fe20000010000 */
[----:B------:R-:W2:Y:S01]  /*6d90*/  MUFU.EX2 R195, R195 ;  /* 0x000000c300c37308 */ /* 0x000ea20000000800 */
[----:B0-----:R-:W-:Y:S01]  /*6da0*/  FADD.FTZ R13, R193, R14 ;  /* 0x0000000ec10d7221 */ /* 0x001fe20000010000 */
[----:B------:R-:W-:-:S02]  /*6db0*/  IMAD.MOV.U32 R69, RZ, RZ, R87 ;  /* 0x000000ffff457224 */ /* 0x000fc400078e0057 */
[----:B------:R-:W-:Y:S01]  /*6dc0*/  FADD.FTZ R36, R202, R15 ;  /* 0x0000000fca247221 */ /* 0x000fe20000010000 */
[C---:B------:R-:W-:Y:S01]  /*6dd0*/  F2FP.BF16.F32.PACK_AB R202, R71.reuse, R202 ;  /* 0x000000ca47ca723e */ /* 0x040fe200000010ff */
[----:B------:R-:W-:Y:S02]  /*6de0*/  IMAD.MOV.U32 R48, RZ, RZ, R87 ;  /* 0x000000ffff307224 */ /* 0x000fe400078e0057 */
[----:B------:R-:W-:Y:S01]  /*6df0*/  FADD.FTZ R21, R71, R36 ;  /* 0x0000002447157221 */ /* 0x000fe20000010000 */
[----:B------:R-:W0:Y:S01]  /*6e00*/  MUFU.EX2 R54, R54 ;  /* 0x0000003600367308 */ /* 0x000e220000000800 */
[C---:B-1----:R-:W-:Y:S01]  /*6e10*/  FADD.FTZ R14, R50.reuse, R13 ;  /* 0x0000000d320e7221 */ /* 0x042fe20000010000 */
[----:B------:R-:W-:Y:S01]  /*6e20*/  F2FP.BF16.F32.PACK_AB R193, R50, R193 ;  /* 0x000000c132c1723e */ /* 0x000fe200000010ff */
[--C-:B------:R-:W-:Y:S02]  /*6e30*/  IMAD.MOV.U32 R71, RZ, RZ, R87.reuse ;  /* 0x000000ffff477224 */ /* 0x100fe400078e0057 */
[----:B------:R-:W-:-:S02]  /*6e40*/  IMAD.MOV.U32 R50, RZ, RZ, R87 ;  /* 0x000000ffff327224 */ /* 0x000fc400078e0057 */
[--C-:B------:R-:W-:Y:S01]  /*6e50*/  IMAD.MOV.U32 R42, RZ, RZ, R87.reuse ;  /* 0x000000ffff2a7224 */ /* 0x100fe200078e0057 */
[----:B------:R-:W1:Y:S01]  /*6e60*/  MUFU.EX2 R197, R197 ;  /* 0x000000c500c57308 */ /* 0x000e620000000800 */
[----:B--2---:R-:W-:Y:S01]  /*6e70*/  FADD.FTZ R13, R195, R14 ;  /* 0x0000000ec30d7221 */ /* 0x004fe20000010000 */
[--C-:B------:R-:W-:Y:S02]  /*6e80*/  IMAD.MOV.U32 R41, RZ, RZ, R87.reuse ;  /* 0x000000ffff297224 */ /* 0x100fe400078e0057 */
[--C-:B------:R-:W-:Y:S02]  /*6e90*/  IMAD.MOV.U32 R40, RZ, RZ, R87.reuse ;  /* 0x000000ffff287224 */ /* 0x100fe400078e0057 */
[----:B------:R-:W-:Y:S02]  /*6ea0*/  IMAD.MOV.U32 R39, RZ, RZ, R87 ;  /* 0x000000ffff277224 */ /* 0x000fe400078e0057 */
[----:B------:R-:W2:Y:S01]  /*6eb0*/  MUFU.EX2 R56, R56 ;  /* 0x0000003800387308 */ /* 0x000ea20000000800 */
[----:B0-----:R-:W-:Y:S01]  /*6ec0*/  FADD.FTZ R14, R54, R13 ;  /* 0x0000000d360e7221 */ /* 0x001fe20000010000 */
[----:B------:R-:W-:Y:S01]  /*6ed0*/  FFMA.FTZ R13, R30, UR11, -R103 ;  /* 0x0000000b1e0d7c23 */ /* 0x000fe20008010867 */
[----:B------:R-:W-:Y:S01]  /*6ee0*/  FADD.FTZ R30, R204, R21 ;  /* 0x00000015cc1e7221 */ /* 0x000fe20000010000 */
[----:B------:R-:W-:Y:S01]  /*6ef0*/  FFMA.FTZ R103, R26, UR11, -R103 ;  /* 0x0000000b1a677c23 */ /* 0x000fe20008010867 */
[----:B------:R-:W-:Y:S01]  /*6f00*/  F2FP.BF16.F32.PACK_AB R195, R54, R195 ;  /* 0x000000c336c3723e */ /* 0x000fe200000010ff */
[----:B------:R-:W-:-:S02]  /*6f10*/  IMAD.MOV.U32 R54, RZ, RZ, R87 ;  /* 0x000000ffff367224 */ /* 0x000fc400078e0057 */
[----:B------:R-:W-:Y:S01]  /*6f20*/  FADD.FTZ R21, R97, R30 ;  /* 0x0000001e61157221 */ /* 0x000fe20000010000 */
[----:B------:R-:W0:Y:S01]  /*6f30*/  MUFU.EX2 R199, R199 ;  /* 0x000000c700c77308 */ /* 0x000e220000000800 */
[----:B-1----:R-:W-:Y:S01]  /*6f40*/  FADD.FTZ R15, R197, R14 ;  /* 0x0000000ec50f7221 */ /* 0x002fe20000010000 */
[----:B------:R-:W-:Y:S01]  /*6f50*/  F2FP.BF16.F32.PACK_AB R204, R97, R204 ;  /* 0x000000cc61cc723e */ /* 0x000fe200000010ff */
[--C-:B------:R-:W-:Y:S02]  /*6f60*/  IMAD.MOV.U32 R35, RZ, RZ, R87.reuse ;  /* 0x000000ffff237224 */ /* 0x100fe400078e0057 */
[--C-:B------:R-:W-:Y:S02]  /*6f70*/  IMAD.MOV.U32 R33, RZ, RZ, R87.reuse ;  /* 0x000000ffff217224 */ /* 0x100fe400078e0057 */
[----:B------:R-:W-:Y:S01]  /*6f80*/  IMAD.MOV.U32 R31, RZ, RZ, R87 ;  /* 0x000000ffff1f7224 */ /* 0x000fe200078e0057 */
[----:B------:R-:W1:Y:S01]  /*6f90*/  MUFU.EX2 R58, R58 ;  /* 0x0000003a003a7308 */ /* 0x000e620000000800 */
[C---:B--2---:R-:W-:Y:S01]  /*6fa0*/  FADD.FTZ R14, R56.reuse, R15 ;  /* 0x0000000f380e7221 */ /* 0x044fe20000010000 */
[----:B------:R-:W-:Y:S01]  /*6fb0*/  F2FP.BF16.F32.PACK_AB R197, R56, R197 ;  /* 0x000000c538c5723e */ /* 0x000fe200000010ff */
[----:B------:R-:W-:-:S02]  /*6fc0*/  IMAD.MOV.U32 R56, RZ, RZ, R87 ;  /* 0x000000ffff387224 */ /* 0x000fc400078e0057 */
[--C-:B------:R-:W-:Y:S02]  /*6fd0*/  IMAD.MOV.U32 R27, RZ, RZ, R87.reuse ;  /* 0x000000ffff1b7224 */ /* 0x100fe400078e0057 */
[----:B------:R-:W-:Y:S01]  /*6fe0*/  IMAD.MOV.U32 R25, RZ, RZ, R87 ;  /* 0x000000ffff197224 */ /* 0x000fe200078e0057 */
[----:B------:R-:W2:Y:S01]  /*6ff0*/  MUFU.EX2 R206, R206 ;  /* 0x000000ce00ce7308 */ /* 0x000ea20000000800 */
[----:B0-----:R-:W-:-:S07]  /*7000*/  FADD.FTZ R15, R199, R14 ;  /* 0x0000000ec70f7221 */ /* 0x001fce0000010000 */
[----:B------:R-:W0:Y:S01]  /*7010*/  MUFU.EX2 R201, R201 ;  /* 0x000000c900c97308 */ /* 0x000e220000000800 */
[C---:B-1----:R-:W-:Y:S01]  /*7020*/  FADD.FTZ R14, R58.reuse, R15 ;  /* 0x0000000f3a0e7221 */ /* 0x042fe20000010000 */
[----:B------:R-:W-:Y:S01]  /*7030*/  F2FP.BF16.F32.PACK_AB R199, R58, R199 ;  /* 0x000000c73ac7723e */ /* 0x000fe200000010ff */
[----:B------:R-:W-:-:S05]  /*7040*/  IMAD.MOV.U32 R58, RZ, RZ, R87 ;  /* 0x000000ffff3a7224 */ /* 0x000fca00078e0057 */
[----:B------:R-:W1:Y:S01]  /*7050*/  MUFU.EX2 R79, R79 ;  /* 0x0000004f004f7308 */ /* 0x000e620000000800 */
[----:B--2---:R-:W-:-:S07]  /*7060*/  FADD.FTZ R26, R206, R21 ;  /* 0x00000015ce1a7221 */ /* 0x004fce0000010000 */
[----:B------:R-:W2:Y:S01]  /*7070*/  MUFU.EX2 R32, R32 ;  /* 0x0000002000207308 */ /* 0x000ea20000000800 */
[----:B0-----:R-:W-:-:S07]  /*7080*/  FADD.FTZ R15, R201, R14 ;  /* 0x0000000ec90f7221 */ /* 0x001fce0000010000 */
[----:B------:R-:W0:Y:S01]  /*7090*/  MUFU.EX2 R208, R208 ;  /* 0x000000d000d07308 */ /* 0x000e220000000800 */
[C---:B-1----:R-:W-:Y:S01]  /*70a0*/  FADD.FTZ R21, R79.reuse, R26 ;  /* 0x0000001a4f157221 */ /* 0x042fe20000010000 */
[----:B------:R-:W-:Y:S01]  /*70b0*/  F2FP.BF16.F32.PACK_AB R206, R79, R206 ;  /* 0x000000ce4fce723e */ /* 0x000fe200000010ff */
[----:B------:R-:W-:-:S05]  /*70c0*/  IMAD.MOV.U32 R79, RZ, RZ, R87 ;  /* 0x000000ffff4f7224 */ /* 0x000fca00078e0057 */
[----:B------:R-:W1:Y:S01]  /*70d0*/  MUFU.EX2 R203, R203 ;  /* 0x000000cb00cb7308 */ /* 0x000e620000000800 */
[C---:B--2---:R-:W-:Y:S01]  /*70e0*/  FADD.FTZ R14, R32.reuse, R15 ;  /* 0x0000000f200e7221 */ /* 0x044fe20000010000 */
[----:B------:R-:W-:Y:S01]  /*70f0*/  F2FP.BF16.F32.PACK_AB R201, R32, R201 ;  /* 0x000000c920c9723e */ /* 0x000fe200000010ff */
[----:B------:R-:W-:-:S05]  /*7100*/  IMAD.MOV.U32 R32, RZ, RZ, R87 ;  /* 0x000000ffff207224 */ /* 0x000fca00078e0057 */
[----:B------:R-:W2:Y:S01]  /*7110*/  MUFU.EX2 R83, R83 ;  /* 0x0000005300537308 */ /* 0x000ea20000000800 */
[----:B0-----:R-:W-:-:S07]  /*7120*/  FADD.FTZ R26, R208, R21 ;  /* 0x00000015d01a7221 */ /* 0x001fce0000010000 */
[----:B------:R-:W0:Y:S01]  /*7130*/  MUFU.EX2 R34, R34 ;  /* 0x0000002200227308 */ /* 0x000e220000000800 */
[----:B-1----:R-:W-:-:S07]  /*7140*/  FADD.FTZ R15, R203, R14 ;  /* 0x0000000ecb0f7221 */ /* 0x002fce0000010000 */
[----:B------:R-:W1:Y:S01]  /*7150*/  MUFU.EX2 R210, R210 ;  /* 0x000000d200d27308 */ /* 0x000e620000000800 */
[C---:B--2---:R-:W-:Y:S01]  /*7160*/  FADD.FTZ R21, R83.reuse, R26 ;  /* 0x0000001a53157221 */ /* 0x044fe20000010000 */
[----:B------:R-:W-:Y:S01]  /*7170*/  F2FP.BF16.F32.PACK_AB R208, R83, R208 ;  /* 0x000000d053d0723e */ /* 0x000fe200000010ff */
[----:B------:R-:W-:-:S05]  /*7180*/  IMAD.MOV.U32 R83, RZ, RZ, R87 ;  /* 0x000000ffff537224 */ /* 0x000fca00078e0057 */
[----:B------:R-:W2:Y:S01]  /*7190*/  MUFU.EX2 R205, R205 ;  /* 0x000000cd00cd7308 */ /* 0x000ea20000000800 */
[C---:B0-----:R-:W-:Y:S01]  /*71a0*/  FADD.FTZ R14, R34.reuse, R15 ;  /* 0x0000000f220e7221 */ /* 0x041fe20000010000 */
[----:B------:R-:W-:Y:S01]  /*71b0*/  F2FP.BF16.F32.PACK_AB R203, R34, R203 ;  /* 0x000000cb22cb723e */ /* 0x000fe200000010ff */
[----:B------:R-:W-:-:S05]  /*71c0*/  IMAD.MOV.U32 R34, RZ, RZ, R87 ;  /* 0x000000ffff227224 */ /* 0x000fca00078e0057 */
[----:B------:R-:W0:Y:S01]  /*71d0*/  MUFU.EX2 R91, R91 ;  /* 0x0000005b005b7308 */ /* 0x000e220000000800 */
[----:B-1----:R-:W-:-:S07]  /*71e0*/  FADD.FTZ R30, R210, R21 ;  /* 0x00000015d21e7221 */ /* 0x002fce0000010000 */
[----:B------:R1:W3:Y:S01]  /*71f0*/  MUFU.EX2 R10, R37 ;  /* 0x00000025000a7308 */ /* 0x0002e20000000800 */
[----:B--2---:R-:W-:-:S07]  /*7200*/  FADD.FTZ R15, R205, R14 ;  /* 0x0000000ecd0f7221 */ /* 0x004fce0000010000 */
[----:B------:R-:W2:Y:S01]  /*7210*/  MUFU.EX2 R212, R212 ;  /* 0x000000d400d47308 */ /* 0x000ea20000000800 */
[C---:B0-----:R-:W-:Y:S01]  /*7220*/  FADD.FTZ R21, R91.reuse, R30 ;  /* 0x0000001e5b157221 */ /* 0x041fe20000010000 */
[----:B------:R-:W-:Y:S02]  /*7230*/  F2FP.BF16.F32.PACK_AB R210, R91, R210 ;  /* 0x000000d25bd2723e */ /* 0x000fe400000010ff */
[----:B-1----:R-:W-:-:S04]  /*7240*/  MOV R37, R87 ;  /* 0x0000005700257202 */ /* 0x002fc80000000f00 */
[----:B------:R-:W0:Y:S01]  /*7250*/  MUFU.EX2 R207, R207 ;  /* 0x000000cf00cf7308 */ /* 0x000e220000000800 */
[C---:B---3--:R-:W-:Y:S01]  /*7260*/  FADD.FTZ R14, R10.reuse, R15 ;  /* 0x0000000f0a0e7221 */ /* 0x048fe20000010000 */
[----:B------:R-:W-:-:S06]  /*7270*/  F2FP.BF16.F32.PACK_AB R205, R10, R205 ;  /* 0x000000cd0acd723e */ /* 0x000fcc00000010ff */
[----:B------:R-:W1:Y:S01]  /*7280*/  MUFU.EX2 R93, R93 ;  /* 0x0000005d005d7308 */ /* 0x000e620000000800 */
[----:B--2---:R-:W-:-:S07]  /*7290*/  FADD.FTZ R30, R212, R21 ;  /* 0x00000015d41e7221 */ /* 0x004fce0000010000 */
[----:B------:R2:W3:Y:S01]  /*72a0*/  MUFU.EX2 R24, R38 ;  /* 0x0000002600187308 */ /* 0x0004e20000000800 */
[----:B0-----:R-:W-:-:S07]  /*72b0*/  FADD.FTZ R15, R207, R14 ;  /* 0x0000000ecf0f7221 */ /* 0x001fce0000010000 */
[----:B------:R-:W0:Y:S01]  /*72c0*/  MUFU.EX2 R214, R214 ;  /* 0x000000d600d67308 */ /* 0x000e220000000800 */
[C---:B-1----:R-:W-:Y:S01]  /*72d0*/  FADD.FTZ R21, R93.reuse, R30 ;  /* 0x0000001e5d157221 */ /* 0x042fe20000010000 */
[----:B------:R-:W-:Y:S01]  /*72e0*/  F2FP.BF16.F32.PACK_AB R212, R93, R212 ;  /* 0x000000d45dd4723e */ /* 0x000fe200000010ff */
[----:B--2---:R-:W-:-:S05]  /*72f0*/  IMAD.MOV.U32 R38, RZ, RZ, R87 ;  /* 0x000000ffff267224 */ /* 0x004fca00078e0057 */
        /* <DEDUP_REMOVED lines=15> */
[----:B------:R-:W-:-:S05]  /*73f0*/  IMAD.MOV.U32 R28, RZ, RZ, R87 ;  /* 0x000000ffff1c7224 */ /* 0x000fca00078e0057 */
[----:B------:R-:W2:Y:S01]  /*7400*/  MUFU.EX2 R99, R99 ;  /* 0x0000006300637308 */ /* 0x000ea20000000800 */
[----:B-1----:R-:W-:-:S07]  /*7410*/  FADD.FTZ R36, R216, R21 ;  /* 0x00000015d8247221 */ /* 0x002fce0000010000 */
[----:B------:R-:W1:Y:S01]  /*7420*/  MUFU.EX2 R64, R64 ;  /* 0x0000004000407308 */ /* 0x000e620000000800 */
[----:B0-----:R-:W-:-:S07]  /*7430*/  FADD.FTZ R15, R211, R14 ;  /* 0x0000000ed30f7221 */ /* 0x001fce0000010000 */
[----:B------:R-:W0:Y:S01]  /*7440*/  MUFU.EX2 R11, R11 ;  /* 0x0000000b000b7308 */ /* 0x000e220000000800 */
[C---:B--2---:R-:W-:Y:S01]  /*7450*/  FADD.FTZ R21, R99.reuse, R36 ;  /* 0x0000002463157221 */ /* 0x044fe20000010000 */
[----:B------:R-:W-:-:S06]  /*7460*/  F2FP.BF16.F32.PACK_AB R216, R99, R216 ;  /* 0x000000d863d8723e */ /* 0x000fcc00000010ff */
[----:B------:R2:W3:Y:S01]  /*7470*/  MUFU.EX2 R26, R29 ;  /* 0x0000001d001a7308 */ /* 0x0004e20000000800 */
[C---:B-1----:R-:W-:Y:S01]  /*7480*/  FADD.FTZ R36, R64.reuse, R15 ;  /* 0x0000000f40247221 */ /* 0x042fe20000010000 */
[----:B------:R-:W-:Y:S01]  /*7490*/  F2FP.BF16.F32.PACK_AB R211, R64, R211 ;  /* 0x000000d340d3723e */ /* 0x000fe200000010ff */
[----:B------:R-:W-:-:S05]  /*74a0*/  IMAD.MOV.U32 R64, RZ, RZ, R87 ;  /* 0x000000ffff407224 */ /* 0x000fca00078e0057 */
[----:B------:R-:W1:Y:S01]  /*74b0*/  MUFU.EX2 R63, R63 ;  /* 0x0000003f003f7308 */ /* 0x000e620000000800 */
[----:B0-----:R-:W-:Y:S01]  /*74c0*/  FADD.FTZ R15, R11, R36 ;  /* 0x000000240b0f7221 */ /* 0x001fe20000010000 */
[--C-:B------:R-:W-:Y:S02]  /*74d0*/  IMAD.MOV.U32 R36, RZ, RZ, R87.reuse ;  /* 0x000000ffff247224 */ /* 0x100fe400078e0057 */
[----:B--2---:R-:W-:-:S04]  /*74e0*/  IMAD.MOV.U32 R29, RZ, RZ, R87 ;  /* 0x000000ffff1d7224 */ /* 0x004fc800078e0057 */
[----:B------:R-:W0:Y:S01]  /*74f0*/  MUFU.EX2 R30, R111 ;  /* 0x0000006f001e7308 */ /* 0x000e220000000800 */
[C---:B---3--:R-:W-:Y:S01]  /*7500*/  FADD.FTZ R12, R26.reuse, R15 ;  /* 0x0000000f1a0c7221 */ /* 0x048fe20000010000 */
[----:B------:R-:W-:Y:S01]  /*7510*/  F2FP.BF16.F32.PACK_AB R213, R26, R11 ;  /* 0x0000000b1ad5723e */ /* 0x000fe200000010ff */
[----:B------:R-:W-:-:S05]  /*7520*/  IMAD.MOV.U32 R26, RZ, RZ, R87 ;  /* 0x000000ffff1a7224 */ /* 0x000fca00078e0057 */
[----:B------:R-:W2:Y:S01]  /*7530*/  MUFU.EX2 R108, R108 ;  /* 0x0000006c006c7308 */ /* 0x000ea20000000800 */
[----:B-1----:R-:W-:-:S07]  /*7540*/  FADD.FTZ R15, R63, R12 ;  /* 0x0000000c3f0f7221 */ /* 0x002fce0000010000 */
[----:B------:R-:W1:Y:S01]  /*7550*/  MUFU.EX2 R109, R109 ;  /* 0x0000006d006d7308 */ /* 0x000e620000000800 */
[C---:B0-----:R-:W-:Y:S01]  /*7560*/  FADD.FTZ R15, R30.reuse, R15 ;  /* 0x0000000f1e0f7221 */ /* 0x041fe20000010000 */
[----:B------:R-:W-:Y:S01]  /*7570*/  F2FP.BF16.F32.PACK_AB R215, R30, R63 ;  /* 0x0000003f1ed7723e */ /* 0x000fe200000010ff */
[--C-:B------:R-:W-:Y:S02]  /*7580*/  IMAD.MOV.U32 R63, RZ, RZ, R87.reuse ;  /* 0x000000ffff3f7224 */ /* 0x100fe400078e0057 */
[----:B------:R-:W-:-:S03]  /*7590*/  IMAD.MOV.U32 R30, RZ, RZ, R87 ;  /* 0x000000ffff1e7224 */ /* 0x000fc600078e0057 */
[----:B------:R-:W0:Y:S01]  /*75a0*/  MUFU.EX2 R218, R218 ;  /* 0x000000da00da7308 */ /* 0x000e220000000800 */
[----:B--2---:R-:W-:-:S07]  /*75b0*/  FADD.FTZ R20, R108, R15 ;  /* 0x0000000f6c147221 */ /* 0x004fce0000010000 */
[----:B------:R-:W2:Y:S01]  /*75c0*/  MUFU.EX2 R219, R13 ;  /* 0x0000000d00db7308 */ /* 0x000ea20000000800 */
[C---:B-1----:R-:W-:Y:S01]  /*75d0*/  FADD.FTZ R20, R109.reuse, R20 ;  /* 0x000000146d147221 */ /* 0x042fe20000010000 */
[----:B------:R-:W-:-:S06]  /*75e0*/  F2FP.BF16.F32.PACK_AB R217, R109, R108 ;  /* 0x0000006c6dd9723e */ /* 0x000fcc00000010ff */
[----:B------:R-:W1:Y:S01]  /*75f0*/  MUFU.EX2 R101, R101 ;  /* 0x0000006500657308 */ /* 0x000e620000000800 */
[----:B0-----:R-:W-:-:S07]  /*7600*/  FADD.FTZ R14, R218, R21 ;  /* 0x00000015da0e7221 */ /* 0x001fce0000010000 */
[----:B------:R-:W0:Y:S01]  /*7610*/  MUFU.EX2 R12, R103 ;  /* 0x00000067000c7308 */ /* 0x000e220000000800 */
[----:B--2---:R-:W-:Y:S01]  /*7620*/  FADD.FTZ R13, R219, R20 ;  /* 0x00000014db0d7221 */ /* 0x004fe20000010000 */
[C---:B-1----:R-:W-:Y:S01]  /*7630*/  FADD.FTZ R14, R101.reuse, R14 ;  /* 0x0000000e650e7221 */ /* 0x042fe20000010000 */
[----:B------:R-:W-:Y:S02]  /*7640*/  F2FP.BF16.F32.PACK_AB R218, R101, R218 ;  /* 0x000000da65da723e */ /* 0x000fe400000010ff */
[C---:B0-----:R-:W-:Y:S01]  /*7650*/  FADD.FTZ R13, R12.reuse, R13 ;  /* 0x0000000d0c0d7221 */ /* 0x041fe20000010000 */
[----:B------:R-:W-:Y:S01]  /*7660*/  F2FP.BF16.F32.PACK_AB R219, R12, R219 ;  /* 0x000000db0cdb723e */ /* 0x000fe200000010ff */
[----:B------:R-:W-:Y:S06]  /*7670*/  @!P2 BRA `(.L_x_180) ;  /* 0x00000058004ca947 */ /* 0x000fec0003800000 */
[----:B------:R-:W-:Y:S01]  /*7680*/  R2UR UR61, R2 ;  /* 0x00000000023d72ca */ /* 0x000fe200000e0000 */
[----:B------:R-:W-:Y:S01]  /*7690*/  IMAD.U32 R12, RZ, RZ, UR53 ;  /* 0x00000035ff0c7e24 */ /* 0x000fe2000f8e00ff */
[----:B------:R-:W-:Y:S01]  /*76a0*/  CS2R R86, SRZ ;  /* 0x0000000000567805 */ /* 0x000fe2000001ff00 */
[----:B------:R-:W-:Y:S01]  /*76b0*/  IMAD.MOV.U32 R10, RZ, RZ, R89 ;  /* 0x000000ffff0a7224 */ /* 0x000fe200078e0059 */
[----:B------:R-:W-:Y:S01]  /*76c0*/  CS2R R84, SRZ ;  /* 0x0000000000547805 */ /* 0x000fe2000001ff00 */
[----:B------:R-:W-:Y:S01]  /*76d0*/  IMAD.MOV.U32 R11, RZ, RZ, R88 ;  /* 0x000000ffff0b7224 */ /* 0x000fe200078e0058 */
[----:B------:R-:W-:Y:S01]  /*76e0*/  CS2R R82, SRZ ;  /* 0x0000000000527805 */ /* 0x000fe2000001ff00 */
[----:B------:R-:W-:Y:S01]  /*76f0*/  IMAD.MOV.U32 R15, RZ, RZ, R16 ;  /* 0x000000ffff0f7224 */ /* 0x000fe200078e0010 */
        /* <DEDUP_REMOVED lines=28> */
[----:B------:R-:W-:Y:S01]  /*78c0*/  CS2R R24, SRZ ;  /* 0x0000000000187805 */ /* 0x000fe2000001ff00 */
[----:B------:R-:W-:-:S06]  /*78d0*/  ULDC UR60, c[0x0][0x9d8] ;  /* 0x00027600003c7ab9 */ /* 0x000fcc0000000800 */
.L_x_189:
[----:B------:R-:W-:Y:S01]  /*78e0*/  R2UR UR10, R19 ;  /* 0x00000000130a72ca */ /* 0x000fe200000e0000 */
[----:B------:R-:W-:-:S04]  /*78f0*/  UIADD3 UR6, UR61, 0x1, URZ ;  /* 0x000000013d067890 */ /* 0x000fc8000fffe03f */
[----:B------:R-:W-:-:S04]  /*7900*/  UISETP.NE.AND UP0, UPT, UR6, 0x2, UPT ;  /* 0x000000020600788c */ /* 0x000fc8000bf05270 */
[----:B------:R-:W-:Y:S02]  /*7910*/  USEL UR7, URZ, 0x1, UP0 ;  /* 0x000000013f077887 */ /* 0x000fe40008000000 */
[----:B------:R-:W-:Y:S02]  /*7920*/  USEL UR6, UR6, URZ, UP0 ;  /* 0x0000003f06067287 */ /* 0x000fe40008000000 */
[----:B------:R-:W-:Y:S02]  /*7930*/  ISETP.NE.AND P3, PT, RZ, UR10, PT ;  /* 0x0000000aff007c0c */ /* 0x000fe4000bf65270 */
[----:B------:R-:W-:Y:S02]  /*7940*/  LOP3.LUT R16, R15, UR7, RZ, 0x3c, !PT ;  /* 0x000000070f107c12 */ /* 0x000fe4000f8e3cff */
[----:B------:R-:W-:-:S09]  /*7950*/  IMAD.U32 R2, RZ, RZ, UR6 ;  /* 0x00000006ff027e24 */ /* 0x000fd2000f8e00ff */
[----:B------:R-:W-:Y:S05]  /*7960*/  @P3 BRA `(.L_x_181) ;  /* 0x0000000000343947 */ /* 0x000fea0003800000 */
[----:B------:R-:W-:Y:S05]  /*7970*/  @!P0 BRA `(.L_x_182) ;  /* 0x0000000000048947 */ /* 0x000fea0003800000 */
[----:B------:R-:W-:Y:S01]  /*7980*/  BPT.TRAP 0x1 ;  /* 0x000000040000795c */ /* 0x000fe20000300000 */
.L_x_182:
[----:B------:R-:W0:Y:S01]  /*7990*/  S2UR UR7, SR_CgaCtaId ;  /* 0x00000000000779c3 */ /* 0x000e220000008800 */
[----:B------:R-:W-:Y:S01]  /*79a0*/  UMOV UR6, 0x400 ;  /* 0x0000040000067882 */ /* 0x000fe20000000000 */
[----:B------:R-:W-:Y:S01]  /*79b0*/  SHF.L.U32 R21, R16, 0x1f, RZ ;  /* 0x0000001f10157819 */ /* 0x000fe200000006ff */
[----:B0-----:R-:W-:-:S06]  /*79c0*/  ULEA UR6, UR7, UR6, 0x18 ;  /* 0x0000000607067291 */ /* 0x001fcc000f8ec03f */
[----:B------:R-:W-:-:S04]  /*79d0*/  LEA R0, R2, UR6, 0x3 ;  /* 0x0000000602007c11 */ /* 0x000fc8000f8e18ff */
[----:B------:R0:W1:Y:S01]  /*79e0*/  SYNCS.PHASECHK.TRANS64.TRYWAIT P2, [R0+URZ+0x34830], R21 ;  /* 0x03483015000075a7 */ /* 0x000062000804017f */
[----:B------:R-:W-:Y:S05]  /*79f0*/  @!P0 BRA `(.L_x_183) ;  /* 0x0000000000048947 */ /* 0x000fea0003800000 */
[----:B------:R-:W-:Y:S01]  /*7a00*/  BPT.TRAP 0x1 ;  /* 0x000000040000795c */ /* 0x000fe20000300000 */
.L_x_183:
[----:B-1----:R-:W-:Y:S05]  /*7a10*/  @P2 BRA `(.L_x_181) ;  /* 0x0000000000082947 */ /* 0x002fea0003800000 */
[----:B------:R-:W1:Y:S02]  /*7a20*/  SYNCS.PHASECHK.TRANS64.TRYWAIT P2, [R0+URZ+0x34830], R21 ;  /* 0x03483015000075a7 */ /* 0x000e64000804017f */
[----:B-1----:R-:W-:Y:S05]  /*7a30*/  @!P2 BRA `(.L_x_184) ;  /* 0x000000f800f0a947 */ /* 0x002fea0003800000 */
.L_x_181:
[----:B------:R-:W2:Y:S01]  /*7a40*/  S2R R20, SR_TID.X ;  /* 0x0000000000147919 */ /* 0x000ea20000002100 */
[----:B------:R-:W-:Y:S01]  /*7a50*/  R2UR UR7, R3 ;  /* 0x00000000030772ca */ /* 0x000fe200000e0000 */
[----:B------:R-:W-:Y:S01]  /*7a60*/  UMOV UR24, UR4 ;  /* 0x0000000400187c82 */ /* 0x000fe20008000000 */
[----:B------:R-:W-:Y:S01]  /*7a70*/  R2UR UR6, R2 ;  /* 0x00000000020672ca */ /* 0x000fe200000e0000 */
[----:B------:R-:W-:Y:S01]  /*7a80*/  UMOV UR25, UR5 ;  /* 0x0000000500197c82 */ /* 0x000fe20008000000 */
[----:B------:R-:W-:Y:S01]  /*7a90*/  UMOV UR27, 0x40000040 ;  /* 0x40000040001b7882 */ /* 0x000fe20000000000 */
[----:B------:R-:W-:Y:S01]  /*7aa0*/  UMOV UR56, UR4 ;  /* 0x0000000400387c82 */ /* 0x000fe20008000000 */
        /* <DEDUP_REMOVED lines=9> */
[----:B------:R-:W-:Y:S01]  /*7b40*/  UIMAD UR6, UR6, 0xb00, UR7 ;  /* 0x00000b00060678a4 */ /* 0x000fe2000f8e0207 */
[----:B------:R-:W-:Y:S01]  /*7b50*/  R2UR UR10, R8 ;  /* 0x00000000080a72ca */ /* 0x000fe200000e0000 */
[----:B------:R-:W-:Y:S01]  /*7b60*/  UMOV UR37, UR5 ;  /* 0x0000000500257c82 */ /* 0x000fe20008000000 */
[----:B------:R-:W-:Y:S01]  /*7b70*/  UMOV UR7, 0x40000040 ;  /* 0x4000004000077882 */ /* 0x000fe20000000000 */
[----:B------:R-:W-:Y:S01]  /*7b80*/  UIADD3 UR26, UR6, 0x80, URZ ;  /* 0x00000080061a7890 */ /* 0x000fe2000fffe03f */
[----:B------:R-:W-:Y:S01]  /*7b90*/  R2UR UR11, R9 ;  /* 0x00000000090b72ca */ /* 0x000fe200000e0000 */
[----:B------:R-:W-:Y:S01]  /*7ba0*/  UIADD3 UR58, UR6, 0x100, URZ ;  /* 0x00000100063a7890 */ /* 0x000fe2000fffe03f */
[----:B------:R-:W-:Y:S01]  /*7bb0*/  R2UR UR14, R6 ;  /* 0x00000000060e72ca */ /* 0x000fe200000e0000 */
[----:B------:R-:W-:Y:S01]  /*7bc0*/  UIADD3 UR30, UR6, 0x180, URZ ;  /* 0x00000180061e7890 */ /* 0x000fe2000fffe03f */
[----:B------:R-:W-:Y:S01]  /*7bd0*/  R2UR UR15, R7 ;  /* 0x00000000070f72ca */ /* 0x000fe200000e0000 */
[----:B------:R-:W-:-:S02]  /*7be0*/  UIADD3 UR34, UR6, 0x200, URZ ;  /* 0x0000020006227890 */ /* 0x000fc4000fffe03f */
[----:B------:R-:W-:Y:S01]  /*7bf0*/  UIADD3 UR38, UR6, 0x280, URZ ;  /* 0x0000028006267890 */ /* 0x000fe2000fffe03f */
[----:B------:R-:W-:Y:S01]  /*7c00*/  UMOV UR39, 0x40000040 ;  /* 0x4000004000277882 */ /* 0x000fe20000000000 */
[----:B------:R-:W-:Y:S01]  /*7c10*/  UIADD3 UR42, UR6, 0x300, URZ ;  /* 0x00000300062a7890 */ /* 0x000fe2000fffe03f */
[----:B--2---:R-:W-:Y:S01]  /*7c20*/  SHF.R.U32.HI R20, RZ, 0x7, R20 ;  /* 0x00000007ff147819 */ /* 0x004fe20000011614 */
[----:B------:R-:W-:Y:S01]  /*7c30*/  UMOV UR40, UR4 ;  /* 0x0000000400287c82 */ /* 0x000fe20008000000 */
[----:B------:R-:W-:Y:S01]  /*7c40*/  UMOV UR41, UR5 ;  /* 0x0000000500297c82 */ /* 0x000fe20008000000 */
[----:B------:R-:W-:Y:S01]  /*7c50*/  UMOV UR43, 0x40000040 ;  /* 0x40000040002b7882 */ /* 0x000fe20000000000 */
[----:B------:R-:W-:Y:S01]  /*7c60*/  UIADD3 UR46, UR6, 0x380, URZ ;  /* 0x00000380062e7890 */ /* 0x000fe2000fffe03f */
[----:B01----:R-:W-:Y:S01]  /*7c70*/  VIADD R0, R20, 0x8 ;  /* 0x0000000814007836 */ /* 0x003fe20000000000 */
[----:B------:R-:W-:Y:S01]  /*7c80*/  UMOV UR44, UR4 ;  /* 0x00000004002c7c82 */ /* 0x000fe20008000000 */
[----:B------:R-:W-:Y:S01]  /*7c90*/  UMOV UR45, UR5 ;  /* 0x00000005002d7c82 */ /* 0x000fe20008000000 */
[----:B------:R-:W-:Y:S01]  /*7ca0*/  UMOV UR47, 0x40000040 ;  /* 0x40000040002f7882 */ /* 0x000fe20000000000 */
[----:B------:R-:W-:Y:S01]  /*7cb0*/  UIADD3 UR50, UR6, 0x480, URZ ;  /* 0x0000048006327890 */ /* 0x000fe2000fffe03f */
[----:B------:R0:W-:Y:S01]  /*7cc0*/  BAR.SYNC.DEFER_BLOCKING R0, 0x100 ;  /* 0x000400000000751d */ /* 0x0001e20000010000 */
[----:B------:R-:W-:-:S02]  /*7cd0*/  UIADD3 UR54, UR6, 0x500, URZ ;  /* 0x0000050006367890 */ /* 0x000fc4000fffe03f */
[----:B------:R-:W-:Y:S02]  /*7ce0*/  UIADD3 UR18, UR6, 0x584, URZ ;  /* 0x0000058406127890 */ /* 0x000fe4000fffe03f */
[----:B------:R-:W-:Y:S01]  /*7cf0*/  UIADD3 UR22, UR6, 0x586, URZ ;  /* 0x0000058606167890 */ /* 0x000fe2000fffe03f */
[----:B------:R-:W-:Y:S01]  /*7d00*/  UMOV UR48, UR4 ;  /* 0x0000000400307c82 */ /* 0x000fe20008000000 */
[----:B------:R-:W-:Y:S01]  /*7d10*/  UMOV UR49, UR5 ;  /* 0x0000000500317c82 */ /* 0x000fe20008000000 */
[----:B------:R-:W-:Y:S01]  /*7d20*/  UMOV UR51, 0x40000040 ;  /* 0x4000004000337882 */ /* 0x000fe20000000000 */
[----:B------:R-:W-:Y:S01]  /*7d30*/  UMOV UR52, UR4 ;  /* 0x0000000400347c82 */ /* 0x000fe20008000000 */
[----:B------:R-:W-:Y:S01]  /*7d40*/  UMOV UR53, UR5 ;  /* 0x0000000500357c82 */ /* 0x000fe20008000000 */
[----:B------:R-:W-:Y:S01]  /*7d50*/  UMOV UR55, 0x40000040 ;  /* 0x4000004000377882 */ /* 0x000fe20000000000 */
[----:B------:R-:W-:Y:S01]  /*7d60*/  UMOV UR19, 0x40000040 ;  /* 0x4000004000137882 */ /* 0x000fe20000000000 */
[----:B------:R-:W-:Y:S01]  /*7d70*/  UMOV UR23, 0x40000040 ;  /* 0x4000004000177882 */ /* 0x000fe20000000000 */
[----:B------:R-:W-:-:S06]  /*7d80*/  WARPGROUP.ARRIVE ;  /* 0x00000000000079c5 */ /* 0x000fcc0000000000 */
[----:B------:R-:W-:Y:S01]  /*7d90*/  HGMMA.64x16x16.F32.BF16 R168, gdesc[UR4], RZ, !UPT, gsb0 ;  /* 0x0020000004a879f0 */ /* 0x000fe2000c0018ff */
[----:B------:R-:W-:Y:S02]  /*7da0*/  UIADD3 UR7, UR6, 0x400, URZ ;  /* 0x0000040006077890 */ /* 0x000fe4000fffe03f */
        /* <DEDUP_REMOVED lines=143> */
[----:B------:R-:W-:Y:S02]  /*86a0*/  R2UR UR10, R4 ;  /* 0x00000000040a72ca */ /* 0x000fe400000e0000 */
[----:B------:R-:W-:Y:S01]  /*86b0*/  R2UR UR11, R5 ;  /* 0x00000000050b72ca */ /* 0x000fe200000e0000 */
        /* <DEDUP_REMOVED lines=77> */
[----:B------:R-:W-:Y:S02]  /*8b90*/  UIADD3 UR7, UR6, 0x506, URZ ;  /* 0x0000050606077890 */ /* 0x000fe4000fffe03f */
        /* <DEDUP_REMOVED lines=76> */
[----:B------:R-:W-:Y:S01]  /*9060*/  UMOV UR11, 0x40000040 ;  /* 0x40000040000b7882 */ /* 0x000fe20000000000 */
        /* <DEDUP_REMOVED lines=222> */
[----:B------:R-:W-:Y:S01]  /*9e50*/  UIADD3 UR6, UR6, 0xa86, URZ ;  /* 0x00000a8606067890 */ /* 0x000fe2000fffe03f */
        /* <DEDUP_REMOVED lines=36> */
.L_x_186:
[----:B------:R-:W0:Y:S01]  /*a0a0*/  S2UR UR7, SR_CgaCtaId ;  /* 0x00000000000779c3 */ /* 0x000e220000008800 */
[----:B------:R-:W-:Y:S01]  /*a0b0*/  UMOV UR6, 0x400 ;  /* 0x0000040000067882 */ /* 0x000fe20000000000 */
[----:B------:R-:W-:Y:S01]  /*a0c0*/  SHF.L.U32 R0, R15, 0x1f, RZ ;  /* 0x0000001f0f007819 */ /* 0x000fe200000006ff */
[----:B0-----:R-:W-:-:S04]  /*a0d0*/  ULEA UR6, UR7, UR6, 0x18 ;  /* 0x0000000607067291 */ /* 0x001fc8000f8ec03f */
[----:B------:R-:W-:-:S09]  /*a0e0*/  ULEA UR6, UR61, UR6, 0x3 ;  /* 0x000000063d067291 */ /* 0x000fd2000f8e183f */
[----:B------:R0:W1:Y:S01]  /*a0f0*/  SYNCS.PHASECHK.TRANS64.TRYWAIT P2, [UR6+0x34850], R0 ;  /* 0x03485000ff0075a7 */ /* 0x0000620008040146 */
[----:B------:R-:W-:Y:S05]  /*a100*/  @!P0 BRA `(.L_x_187) ;  /* 0x0000000000048947 */ /* 0x000fea0003800000 */
[----:B------:R-:W-:Y:S01]  /*a110*/  BPT.TRAP 0x1 ;  /* 0x000000040000795c */ /* 0x000fe20000300000 */
.L_x_187:
[----:B-1----:R-:W-:Y:S05]  /*a120*/  @P2 BRA `(.L_x_185) ;  /* 0x0000000000082947 */ /* 0x002fea0003800000 */
[----:B------:R-:W1:Y:S02]  /*a130*/  SYNCS.PHASECHK.TRANS64.TRYWAIT P2, [UR6+0x34850], R0 ;  /* 0x03485000ff0075a7 */ /* 0x000e640008040146 */
[----:B-1----:R-:W-:Y:S05]  /*a140*/  @!P2 BRA `(.L_x_188) ;  /* 0x000000d40040a947 */ /* 0x002fea0003800000 */
.L_x_185:
[----:B------:R-:W2:Y:S01]  /*a150*/  S2UR UR7, SR_CgaCtaId ;  /* 0x00000000000779c3 */ /* 0x000ea20000008800 */
[----:B------:R-:W-:Y:S01]  /*a160*/  UMOV UR6, 0x400 ;  /* 0x0000040000067882 */ /* 0x000fe20000000000 */
[----:B------:R-:W-:Y:S01]  /*a170*/  WARPGROUP.ARRIVE ;  /* 0x00000000000079c5 */ /* 0x000fe20000000000 */
[----:B-1----:R-:W-:Y:S01]  /*a180*/  FMUL.FTZ R15, R168, UR60 ;  /* 0x0000003ca80f7c20 */ /* 0x002fe20008410000 */
[----:B------:R-:W-:Y:S01]  /*a190*/  FMUL.FTZ R20, R169, UR60 ;  /* 0x0000003ca9147c20 */ /* 0x000fe20008410000 */
[----:B------:R-:W-:Y:S01]  /*a1a0*/  FMUL.FTZ R169, R172, UR60 ;  /* 0x0000003caca97c20 */ /* 0x000fe20008410000 */
[----:B------:R-:W-:Y:S01]  /*a1b0*/  FMUL.FTZ R21, R170, UR60 ;  /* 0x0000003caa157c20 */ /* 0x000fe20008410000 */
[----:B------:R-:W-:Y:S01]  /*a1c0*/  FMUL.FTZ R170, R173, UR60 ;  /* 0x0000003cadaa7c20 */ /* 0x000fe20008410000 */
[----:B------:R-:W-:Y:S01]  /*a1d0*/  FMUL.FTZ R160, R160, UR60 ;  /* 0x0000003ca0a07c20 */ /* 0x000fe20008410000 */
[----:B------:R-:W1:Y:S01]  /*a1e0*/  MUFU.TANH R15, R15 ;  /* 0x0000000f000f7308 */ /* 0x000e620000002400 */
[----:B------:R-:W-:Y:S01]  /*a1f0*/  FMUL.FTZ R161, R161, UR60 ;  /* 0x0000003ca1a17c20 */ /* 0x000fe20008410000 */
[----:B------:R-:W-:Y:S01]  /*a200*/  FMUL.FTZ R164, R164, UR60 ;  /* 0x0000003ca4a47c20 */ /* 0x000fe20008410000 */
[----:B------:R-:W-:Y:S01]  /*a210*/  FMUL.FTZ R165, R165, UR60 ;  /* 0x0000003ca5a57c20 */ /* 0x000fe20008410000 */
[----:B------:R-:W-:Y:S01]  /*a220*/  FMUL.FTZ R152, R152, UR60 ;  /* 0x0000003c98987c20 */ /* 0x000fe20008410000 */
[----:B------:R-:W-:Y:S01]  /*a230*/  FMUL.FTZ R153, R153, UR60 ;  /* 0x0000003c99997c20 */ /* 0x000fe20008410000 */
[----:B------:R-:W-:Y:S01]  /*a240*/  FMUL.FTZ R156, R156, UR60 ;  /* 0x0000003c9c9c7c20 */ /* 0x000fe20008410000 */
[----:B------:R-:W-:Y:S01]  /*a250*/  FMUL.FTZ R157, R157, UR60 ;  /* 0x0000003c9d9d7c20 */ /* 0x000fe20008410000 */
[----:B------:R-:W3:Y:S01]  /*a260*/  MUFU.TANH R20, R20 ;  /* 0x0000001400147308 */ /* 0x000ee20000002400 */
[----:B------:R-:W-:Y:S01]  /*a270*/  FMUL.FTZ R144, R144, UR60 ;  /* 0x0000003c90907c20 */ /* 0x000fe20008410000 */
[----:B------:R-:W-:Y:S01]  /*a280*/  FMUL.FTZ R145, R145, UR60 ;  /* 0x0000003c91917c20 */ /* 0x000fe20008410000 */
[----:B------:R-:W-:Y:S01]  /*a290*/  FMUL.FTZ R148, R148, UR60 ;  /* 0x0000003c94947c20 */ /* 0x000fe20008410000 */
[----:B------:R-:W-:Y:S01]  /*a2a0*/  FMUL.FTZ R149, R149, UR60 ;  /* 0x0000003c95957c20 */ /* 0x000fe20008410000 */
[----:B------:R-:W-:Y:S01]  /*a2b0*/  FMUL.FTZ R136, R136, UR60 ;  /* 0x0000003c88887c20 */ /* 0x000fe20008410000 */
[----:B------:R-:W-:Y:S01]  /*a2c0*/  FMUL.FTZ R137, R137, UR60 ;  /* 0x0000003c89897c20 */ /* 0x000fe20008410000 */
[----:B--2---:R-:W-:Y:S01]  /*a2d0*/  ULEA UR6, UR7, UR6, 0x18 ;  /* 0x0000000607067291 */ /* 0x004fe2000f8ec03f */
[----:B------:R-:W2:Y:S01]  /*a2e0*/  MUFU.TANH R169, R169 ;  /* 0x000000a900a97308 */ /* 0x000ea20000002400 */
[----:B-1----:R-:W-:Y:S01]  /*a2f0*/  FMNMX.FTZ R173, R15, R11, !PT ;  /* 0x0000000b0fad7209 */ /* 0x002fe20007810000 */
[----:B------:R-:W-:Y:S01]  /*a300*/  UMOV UR7, 0x40000040 ;  /* 0x4000004000077882 */ /* 0x000fe20000000000 */
[----:B------:R-:W-:Y:S01]  /*a310*/  FMUL.FTZ R140, R140, UR60 ;  /* 0x0000003c8c8c7c20 */ /* 0x000fe20008410000 */
[----:B------:R-:W-:Y:S01]  /*a320*/  FMUL.FTZ R141, R141, UR60 ;  /* 0x0000003c8d8d7c20 */ /* 0x000fe20008410000 */
[----:B0-----:R-:W-:-:S02]  /*a330*/  IMAD.U32 R0, RZ, RZ, UR6 ;  /* 0x00000006ff007e24 */ /* 0x001fc4000f8e00ff */
[----:B------:R-:W-:Y:S01]  /*a340*/  FMUL.FTZ R128, R128, UR60 ;  /* 0x0000003c80807c20 */ /* 0x000fe20008410000 */
[----:B------:R-:W-:Y:S01]  /*a350*/  FMUL.FTZ R129, R129, UR60 ;  /* 0x0000003c81817c20 */ /* 0x000fe20008410000 */
[----:B------:R-:W0:Y:S01]  /*a360*/  MUFU.TANH R170, R170 ;  /* 0x000000aa00aa7308 */ /* 0x000e220000002400 */
[----:B---3--:R-:W-:Y:S01]  /*a370*/  FMNMX.FTZ R173, R20, R173, !PT ;  /* 0x000000ad14ad7209 */ /* 0x008fe20007810000 */
[----:B------:R-:W-:Y:S01]  /*a380*/  FMUL.FTZ R132, R132, UR60 ;  /* 0x0000003c84847c20 */ /* 0x000fe20008410000 */
[----:B------:R-:W-:Y:S01]  /*a390*/  R2UR UR6, R0 ;  /* 0x00000000000672ca */ /* 0x000fe200000e0000 */
        /* <DEDUP_REMOVED lines=12> */
[----:B------:R-:W-:Y:S01]  /*a460*/  UIADD3 UR6, UR6, 0x400, URZ ;  /* 0x0000040006067890 */ /* 0x000fe2000fffe03f */
[----:B------:R-:W2:Y:S01]  /*a470*/  MUFU.TANH R161, R161 ;  /* 0x000000a100a17308 */ /* 0x000ea20000002400 */
[----:B0-----:R-:W-:Y:S01]  /*a480*/  FMNMX.FTZ R173, R170, R173, !PT ;  /* 0x000000adaaad7209 */ /* 0x001fe20007810000 */
[----:B------:R-:W-:Y:S01]  /*a490*/  FMUL.FTZ R105, R105, UR60 ;  /* 0x0000003c69697c20 */ /* 0x000fe20008410000 */
[----:B------:R-:W-:Y:S01]  /*a4a0*/  USHF.R.U32.HI UR6, URZ, 0x4, UR6 ;  /* 0x000000043f067899 */ /* 0x000fe20008011606 */
[----:B------:R-:W-:Y:S01]  /*a4b0*/  FMUL.FTZ R108, R108, UR60 ;  /* 0x0000003c6c6c7c20 */ /* 0x000fe20008410000 */
[----:B------:R-:W-:Y:S01]  /*a4c0*/  FMUL.FTZ R109, R109, UR60 ;  /* 0x0000003c6d6d7c20 */ /* 0x000fe20008410000 */
[----:B------:R-:W-:Y:S01]  /*a4d0*/  FMUL.FTZ R96, R96, UR60 ;  /* 0x0000003c60607c20 */ /* 0x000fe20008410000 */
[----:B------:R-:W-:Y:S01]  /*a4e0*/  ULOP3.LUT UR6, UR6, 0x3fff, URZ, 0xc0, !UPT ;  /* 0x00003fff06067892 */ /* 0x000fe2000f8ec03f */
[----:B------:R-:W0:Y:S01]  /*a4f0*/  MUFU.TANH R164, R164 ;  /* 0x000000a400a47308 */ /* 0x000e220000002400 */
[----:B-1----:R-:W-:Y:S01]  /*a500*/  FMNMX.FTZ R173, R160, R173, !PT ;  /* 0x000000ada0ad7209 */ /* 0x002fe20007810000 */
[----:B------:R-:W-:Y:S01]  /*a510*/  FMUL.FTZ R168, R171, UR60 ;  /* 0x0000003caba87c20 */ /* 0x000fe20008410000 */
[----:B------:R-:W-:Y:S01]  /*a520*/  ULOP3.LUT UR6, UR6, 0x5800000, URZ, 0xfc, !UPT ;  /* 0x0580000006067892 */ /* 0x000fe2000f8efc3f */
[----:B------:R-:W-:Y:S01]  /*a530*/  FMUL.FTZ R171, R174, UR60 ;  /* 0x0000003caeab7c20 */ /* 0x000fe20008410000 */
[----:B------:R-:W-:Y:S01]  /*a540*/  FMUL.FTZ R97, R97, UR60 ;  /* 0x0000003c61617c20 */ /* 0x000fe20008410000 */
[----:B------:R-:W-:Y:S01]  /*a550*/  FMUL.FTZ R100, R100, UR60 ;  /* 0x0000003c64647c20 */ /* 0x000fe20008410000 */
[----:B------:R-:W-:Y:S01]  /*a560*/  UIMAD UR10, UR61, 0xb00, UR6 ;  /* 0x00000b003d0a78a4 */ /* 0x000fe2000f8e0206 */
[----:B------:R-:W1:Y:S01]  /*a570*/  MUFU.TANH R165, R165 ;  /* 0x000000a500a57308 */ /* 0x000e620000002400 */
[----:B--2---:R-:W-:Y:S01]  /*a580*/  FMNMX.FTZ R173, R161, R173, !PT ;  /* 0x000000ada1ad7209 */ /* 0x004fe20007810000 */
[----:B------:R-:W-:Y:S01]  /*a590*/  FMUL.FTZ R101, R101, UR60 ;  /* 0x0000003c65657c20 */ /* 0x000fe20008410000 */
[----:B------:R-:W-:Y:S01]  /*a5a0*/  FMUL.FTZ R88, R88, UR60 ;  /* 0x0000003c58587c20 */ /* 0x000fe20008410000 */
[----:B------:R-:W-:Y:S01]  /*a5b0*/  FMUL.FTZ R89, R89, UR60 ;  /* 0x0000003c59597c20 */ /* 0x000fe20008410000 */
[----:B------:R-:W-:Y:S01]  /*a5c0*/  FMUL.FTZ R92, R92, UR60 ;  /* 0x0000003c5c5c7c20 */ /* 0x000fe20008410000 */
[----:B------:R-:W-:Y:S01]  /*a5d0*/  UMOV UR6, UR10 ;  /* 0x0000000a00067c82 */ /* 0x000fe20008000000 */
[----:B------:R-:W-:Y:S01]  /*a5e0*/  FMUL.FTZ R93, R93, UR60 ;  /* 0x0000003c5d5d7c20 */ /* 0x000fe20008410000 */
[----:B------:R-:W-:Y:S01]  /*a5f0*/  HGMMA.64x128x16.F32.BF16 R24, R176, gdesc[UR4].tnspB, R24, gsb0 ;  /* 0x41e00004b0187df0 */ /* 0x000fe20008001818 */
[----:B------:R-:W-:Y:S01]  /*a600*/  UIADD3 UR6, UR10, 0x80, URZ ;  /* 0x000000800a067890 */ /* 0x000fe2000fffe03f */
[----:B------:R-:W2:Y:S01]  /*a610*/  MUFU.TANH R152, R152 ;  /* 0x0000009800987308 */ /* 0x000ea20000002400 */
[----:B------:R-:W-:Y:S01]  /*a620*/  UMOV UR7, 0x40000040 ;  /* 0x4000004000077882 */ /* 0x000fe20000000000 */
[----:B0-----:R-:W-:Y:S01]  /*a630*/  FMNMX.FTZ R173, R164, R173, !PT ;  /* 0x000000ada4ad7209 */ /* 0x001fe20007810000 */
[----:B------:R-:W-:Y:S01]  /*a640*/  FMUL.FTZ R172, R175, UR60 ;  /* 0x0000003cafac7c20 */ /* 0x000fe20008410000 */
[----:B------:R-:W-:Y:S01]  /*a650*/  FMUL.FTZ R162, R162, UR60 ;  /* 0x0000003ca2a27c20 */ /* 0x000fe20008410000 */
[----:B------:R-:W-:Y:S01]  /*a660*/  ULDC UR11, c[0x0][0x988] ;  /* 0x00026200000b7ab9 */ /* 0x000fe20000000800 */
[----:B------:R-:W-:Y:S01]  /*a670*/  R2UR UR14, R12 ;  /* 0x000000000c0e72ca */ /* 0x000fe200000e0000 */
        /* <DEDUP_REMOVED lines=53> */
[----:B------:R-:W1:Y:S01]  /*a9d0*/  S2R R175, SR_TID.X ;  /* 0x0000000000af7919 */ /* 0x000e620000002100 */
[----:B------:R-:W-:-:S03]  /*a9e0*/  R2UR UR15, R18 ;  /* 0x00000000120f72ca */ /* 0x000fc600000e0000 */
[----:B------:R-:W3:Y:S01]  /*a9f0*/  MUFU.TANH R136, R136 ;  /* 0x0000008800887308 */ /* 0x000ee20000002400 */
[----:B--2---:R-:W-:-:S07]  /*aa00*/  FMNMX.FTZ R173, R148, R173, !PT ;  /* 0x000000ad94ad7209 */ /* 0x004fce0007810000 */
[----:B------:R-:W2:Y:S01]  /*aa10*/  MUFU.TANH R137, R137 ;  /* 0x0000008900897308 */ /* 0x000ea20000002400 */
[----:B0-----:R-:W-:Y:S01]  /*aa20*/  FMNMX.FTZ R173, R149, R173, !PT ;  /* 0x000000ad95ad7209 */ /* 0x001fe20007810000 */
[----:B------:R-:W-:-:S06]  /*aa30*/  UISETP.GT.AND UP0, UPT, UR14, UR15, UPT ;  /* 0x0000000f0e00728c */ /* 0x000fcc000bf04270 */
[----:B------:R-:W0:Y:S01]  /*aa40*/  MUFU.TANH R140, R140 ;  /* 0x0000008c008c7308 */ /* 0x000e220000002400 */
[----:B---3--:R-:W-:Y:S02]  /*aa50*/  FMNMX.FTZ R173, R136, R173, !PT ;  /* 0x000000ad88ad7209 */ /* 0x008fe40007810000 */
[----:B------:R-:W-:-:S05]  /*aa60*/  PLOP3.LUT P2, PT, PT, PT, UP0, 0x80, 0x0 ;  /* 0x000000000000781c */ /* 0x000fca0003f4f008 */
[----:B------:R-:W3:Y:S01]  /*aa70*/  MUFU.TANH R141, R141 ;  /* 0x0000008d008d7308 */ /* 0x000ee20000002400 */
[----:B--2---:R-:W-:Y:S02]  /*aa80*/  FMNMX.FTZ R173, R137, R173, !PT ;  /* 0x000000ad89ad7209 */ /* 0x004fe40007810000 */
[----:B-1----:R-:W-:-:S05]  /*aa90*/  SHF.R.U32.HI R175, RZ, 0x7, R175 ;  /* 0x00000007ffaf7819 */ /* 0x002fca00000116af */
[----:B------:R-:W1:Y:S01]  /*aaa0*/  MUFU.TANH R128, R128 ;  /* 0x0000008000807308 */ /* 0x000e620000002400 */
[----:B0-----:R-:W-:-:S07]  /*aab0*/  FMNMX.FTZ R173, R140, R173, !PT ;  /* 0x000000ad8cad7209 */ /* 0x001fce0007810000 */
[----:B------:R-:W0:Y:S01]  /*aac0*/  MUFU.TANH R129, R129 ;  /* 0x0000008100817308 */ /* 0x000e220000002400 */
[----:B---3--:R-:W-:-:S07]  /*aad0*/  FMNMX.FTZ R173, R141, R173, !PT ;  /* 0x000000ad8dad7209 */ /* 0x008fce0007810000 */
[----:B------:R-:W2:Y:S01]  /*aae0*/  MUFU.TANH R132, R132 ;  /* 0x0000008400847308 */ /* 0x000ea20000002400 */
[----:B-1----:R-:W-:-:S07]  /*aaf0*/  FMNMX.FTZ R173, R128, R173, !PT ;  /* 0x000000ad80ad7209 */ /* 0x002fce0007810000 */
[----:B------:R-:W1:Y:S01]  /*ab00*/  MUFU.TANH R133, R133 ;  /* 0x0000008500857308 */ /* 0x000e620000002400 */
[----:B0-----:R-:W-:-:S07]  /*ab10*/  FMNMX.FTZ R173, R129, R173, !PT ;  /* 0x000000ad81ad7209 */ /* 0x001fce0007810000 */
[----:B------:R-:W0:Y:S01]  /*ab20*/  MUFU.TANH R120, R120 ;  /* 0x0000007800787308 */ /* 0x000e220000002400 */
[----:B--2---:R-:W-:-:S07]  /*ab30*/  FMNMX.FTZ R173, R132, R173, !PT ;  /* 0x000000ad84ad7209 */ /* 0x004fce0007810000 */
[----:B------:R-:W2:Y:S01]  /*ab40*/  MUFU.TANH R121, R121 ;  /* 0x0000007900797308 */ /* 0x000ea20000002400 */
[----:B-1----:R-:W-:Y:S01]  /*ab50*/  FMNMX.FTZ R173, R133, R173, !PT ;  /* 0x000000ad85ad7209 */ /* 0x002fe20007810000 */
[----:B------:R-:W-:Y:S02]  /*ab60*/  WARPGROUP.DEPBAR.LE gsb0, 0x0 ;  /* 0x00008000000079c5 */ /* 0x000fe40000010000 */
[----:B------:R-:W-:-:S04]  /*ab70*/  WARPGROUP.ARRIVE ;  /* 0x00000000000079c5 */ /* 0x000fc80000000000 */
[----:B------:R-:W1:Y:S01]  /*ab80*/  MUFU.TANH R124, R124 ;  /* 0x0000007c007c7308 */ /* 0x000e620000002400 */
[----:B0-----:R-:W-:Y:S01]  /*ab90*/  FMNMX.FTZ R173, R120, R173, !PT ;  /* 0x000000ad78ad7209 */ /* 0x001fe20007810000 */
[----:B------:R-:W-:Y:S01]  /*aba0*/  HGMMA.64x128x16.F32.BF16 R24, R180, gdesc[UR4].tnspB, R24, gsb0 ;  /* 0x41e00004b4187df0 */ /* 0x000fe20008001818 */
[----:B------:R-:W-:Y:S01]  /*abb0*/  UIADD3 UR6, UR10, 0x100, URZ ;  /* 0x000001000a067890 */ /* 0x000fe2000fffe03f */
[----:B------:R-:W-:-:S04]  /*abc0*/  UMOV UR7, 0x40000040 ;  /* 0x4000004000077882 */ /* 0x000fc80000000000 */
[----:B------:R-:W0:Y:S01]  /*abd0*/  MUFU.TANH R125, R125 ;  /* 0x0000007d007d7308 */ /* 0x000e220000002400 */
[----:B--2---:R-:W-:-:S07]  /*abe0*/  FMNMX.FTZ R173, R121, R173, !PT ;  /* 0x000000ad79ad7209 */ /* 0x004fce0007810000 */
[----:B------:R-:W2:Y:S01]  /*abf0*/  MUFU.TANH R112, R112 ;  /* 0x0000007000707308 */ /* 0x000ea20000002400 */
[----:B-1----:R-:W-:-:S07]  /*ac00*/  FMNMX.FTZ R173, R124, R173, !PT ;  /* 0x000000ad7cad7209 */ /* 0x002fce0007810000 */
[----:B------:R-:W1:Y:S01]  /*ac10*/  MUFU.TANH R113, R113 ;  /* 0x0000007100717308 */ /* 0x000e620000002400 */
[----:B0-----:R-:W-:-:S07]  /*ac20*/  FMNMX.FTZ R173, R125, R173, !PT ;  /* 0x000000ad7dad7209 */ /* 0x001fce0007810000 */
        /* <DEDUP_REMOVED lines=29> */
[----:B0-----:R-:W-:Y:S01]  /*ae00*/  FMNMX.FTZ R88, R92, R174, !PT ;  /* 0x000000ae5c587209 */ /* 0x001fe20007810000 */
[----:B------:R-:W-:Y:S02]  /*ae10*/  WARPGROUP.DEPBAR.LE gsb0, 0x0 ;  /* 0x00008000000079c5 */ /* 0x000fe40000010000 */
[----:B------:R-:W-:-:S04]  /*ae20*/  WARPGROUP.ARRIVE ;  /* 0x00000000000079c5 */ /* 0x000fc80000000000 */
[----:B------:R-:W0:Y:S01]  /*ae30*/  MUFU.TANH R168, R168 ;  /* 0x000000a800a87308 */ /* 0x000e220000002400 */
[----:B--2---:R-:W-:Y:S01]  /*ae40*/  FMNMX.FTZ R88, R93, R88, !PT ;  /* 0x000000585d587209 */ /* 0x004fe20007810000 */
[----:B------:R-:W-:Y:S01]  /*ae50*/  HGMMA.64x128x16.F32.BF16 R24, R184, gdesc[UR4].tnspB, R24, gsb0 ;  /* 0x41e00004b8187df0 */ /* 0x000fe20008001818 */
[----:B------:R-:W-:Y:S01]  /*ae60*/  UIADD3 UR6, UR10, 0x180, URZ ;  /* 0x000001800a067890 */ /* 0x000fe2000fffe03f */
[----:B------:R-:W-:Y:S02]  /*ae70*/  UMOV UR7, 0x40000040 ;  /* 0x4000004000077882 */ /* 0x000fe40000000000 */
[----:B------:R-:W2:Y:S02]  /*ae80*/  SHFL.BFLY PT, R174, R88, 0x2, 0x1f ;  /* 0x0c401f0058ae7f89 */ /* 0x000ea400000e0000 */
[----:B------:R-:W3:Y:S08]  /*ae90*/  MUFU.TANH R171, R171 ;  /* 0x000000ab00ab7308 */ /* 0x000ef00000002400 */
[----:B------:R-:W4:Y:S08]  /*aea0*/  MUFU.TANH R172, R172 ;  /* 0x000000ac00ac7308 */ /* 0x000f300000002400 */
[----:B------:R-:W5:Y:S01]  /*aeb0*/  MUFU.TANH R162, R162 ;  /* 0x000000a200a27308 */ /* 0x000f620000002400 */
[----:B--2---:R-:W-:-:S07]  /*aec0*/  FMNMX.FTZ R88, R88, R174, !PT ;  /* 0x000000ae58587209 */ /* 0x004fce0007810000 */
[----:B------:R-:W2:Y:S01]  /*aed0*/  MUFU.TANH R163, R163 ;  /* 0x000000a300a37308 */ /* 0x000ea20000002400 */
[----:B------:R-:W1:Y:S07]  /*aee0*/  SHFL.BFLY PT, R174, R88, 0x1, 0x1f ;  /* 0x0c201f0058ae7f89 */ /* 0x000e6e00000e0000 */
[----:B------:R-:W2:Y:S08]  /*aef0*/  MUFU.TANH R166, R166 ;  /* 0x000000a600a67308 */ /* 0x000eb00000002400 */
[----:B------:R-:W2:Y:S08]  /*af00*/  MUFU.TANH R167, R167 ;  /* 0x000000a700a77308 */ /* 0x000eb00000002400 */
[----:B------:R-:W2:Y:S01]  /*af10*/  MUFU.TANH R154, R154 ;  /* 0x0000009a009a7308 */ /* 0x000ea20000002400 */
[----:B-1----:R-:W-:-:S05]  /*af20*/  FMNMX.FTZ R88, R88, R174, !PT ;  /* 0x000000ae58587209 */ /* 0x002fca0007810000 */
[C---:B------:R-:W-:Y:S02]  /*af30*/  FMUL.FTZ R12, R88.reuse, UR11 ;  /* 0x0000000b580c7c20 */ /* 0x040fe40008410000 */
[----:B------:R-:W1:Y:S01]  /*af40*/  MUFU.TANH R155, R155 ;  /* 0x0000009b009b7308 */ /* 0x000e620000002400 */
[----:B------:R-:W-:Y:S01]  /*af50*/  FADD.FTZ R11, -R88, R11 ;  /* 0x0000000b580b7221 */ /* 0x000fe20000010100 */
[--C-:B------:R-:W-:Y:S01]  /*af60*/  FFMA.FTZ R176, R15, UR11, -R12.reuse ;  /* 0x0000000b0fb07c23 */ /* 0x100fe2000801080c */
[--C-:B------:R-:W-:Y:S01]  /*af70*/  FFMA.FTZ R180, R160, UR11, -R12.reuse ;  /* 0x0000000ba0b47c23 */ /* 0x100fe2000801080c */
[--C-:B------:R-:W-:Y:S01]  /*af80*/  FFMA.FTZ R15, R20, UR11, -R12.reuse ;  /* 0x0000000b140f7c23 */ /* 0x100fe2000801080c */
[--C-:B------:R-:W-:Y:S01]  /*af90*/  FFMA.FTZ R160, R161, UR11, -R12.reuse ;  /* 0x0000000ba1a07c23 */ /* 0x100fe2000801080c */
[--C-:B------:R-:W-:Y:S02]  /*afa0*/  FFMA.FTZ R178, R169, UR11, -R12.reuse ;  /* 0x0000000ba9b27c23 */ /* 0x100fe4000801080c */
[----:B------:R-:W1:Y:S01]  /*afb0*/  MUFU.TANH R158, R158 ;  /* 0x0000009e009e7308 */ /* 0x000e620000002400 */
[--C-:B------:R-:W-:Y:S01]  /*afc0*/  FFMA.FTZ R20, R170, UR11, -R12.reuse ;  /* 0x0000000baa147c23 */ /* 0x100fe2000801080c */
[--C-:B------:R-:W-:Y:S01]  /*afd0*/  FFMA.FTZ R182, R164, UR11, -R12.reuse ;  /* 0x0000000ba4b67c23 */ /* 0x100fe2000801080c */
[--C-:B------:R-:W-:Y:S01]  /*afe0*/  FFMA.FTZ R161, R165, UR11, -R12.reuse ;  /* 0x0000000ba5a17c23 */ /* 0x100fe2000801080c */
[--C-:B------:R-:W-:Y:S01]  /*aff0*/  FFMA.FTZ R153, R153, UR11, -R12.reuse ;  /* 0x0000000b99997c23 */ /* 0x100fe2000801080c */
[--C-:B------:R-:W-:Y:S01]  /*b000*/  FFMA.FTZ R157, R157, UR11, -R12.reuse ;  /* 0x0000000b9d9d7c23 */ /* 0x100fe2000801080c */
[--C-:B------:R-:W-:Y:S01]  /*b010*/  FFMA.FTZ R129, R129, UR11, -R12.reuse ;  /* 0x0000000b81817c23 */ /* 0x100fe2000801080c */
[--C-:B------:R-:W-:Y:S01]  /*b020*/  FFMA.FTZ R96, R96, UR11, -R12.reuse ;  /* 0x0000000b60607c23 */ /* 0x100fe2000801080c */
[----:B------:R-:W1:Y:S01]  /*b030*/  MUFU.TANH R159, R159 ;  /* 0x0000009f009f7308 */ /* 0x000e620000002400 */
[--C-:B------:R-:W-:Y:S01]  /*b040*/  FFMA.FTZ R97, R97, UR11, -R12.reuse ;  /* 0x0000000b61617c23 */ /* 0x100fe2000801080c */
[--C-:B------:R-:W-:Y:S01]  /*b050*/  FFMA.FTZ R100, R100, UR11, -R12.reuse ;  /* 0x0000000b64647c23 */ /* 0x100fe2000801080c */
[--C-:B------:R-:W-:Y:S01]  /*b060*/  FFMA.FTZ R101, R101, UR11, -R12.reuse ;  /* 0x0000000b65657c23 */ /* 0x100fe2000801080c */
[----:B------:R-:W-:Y:S01]  /*b070*/  FFMA.FTZ R92, R92, UR11, -R12 ;  /* 0x0000000b5c5c7c23 */ /* 0x000fe2000801080c */
[----:B------:R-:W-:-:S03]  /*b080*/  FMUL.FTZ R11, R11, UR11 ;  /* 0x0000000b0b0b7c20 */ /* 0x000fc60008410000 */
[----:B------:R-:W1:Y:S08]  /*b090*/  MUFU.TANH R146, R146 ;  /* 0x0000009200927308 */ /* 0x000e700000002400 */
[----:B------:R-:W1:Y:S08]  /*b0a0*/  MUFU.TANH R147, R147 ;  /* 0x0000009300937308 */ /* 0x000e700000002400 */
[----:B------:R-:W1:Y:S08]  /*b0b0*/  MUFU.TANH R150, R150 ;  /* 0x0000009600967308 */ /* 0x000e700000002400 */
[----:B------:R-:W1:Y:S08]  /*b0c0*/  MUFU.TANH R151, R151 ;  /* 0x0000009700977308 */ /* 0x000e700000002400 */
[----:B------:R-:W1:Y:S08]  /*b0d0*/  MUFU.TANH R138, R138 ;  /* 0x0000008a008a7308 */ /* 0x000e700000002400 */
[----:B------:R-:W1:Y:S08]  /*b0e0*/  MUFU.TANH R139, R139 ;  /* 0x0000008b008b7308 */ /* 0x000e700000002400 */
[----:B------:R-:W1:Y:S01]  /*b0f0*/  MUFU.TANH R142, R142 ;  /* 0x0000008e008e7308 */ /* 0x000e620000002400 */
[----:B------:R-:W-:-:S02]  /*b100*/  WARPGROUP.DEPBAR.LE gsb0, 0x0 ;  /* 0x00008000000079c5 */ /* 0x000fc40000010000 */
[----:B------:R-:W-:Y:S01]  /*b110*/  WARPGROUP.ARRIVE ;  /* 0x00000000000079c5 */ /* 0x000fe20000000000 */
[--C-:B------:R-:W-:Y:S01]  /*b120*/  FFMA.FTZ R184, R152, UR11, -R12.reuse ;  /* 0x0000000b98b87c23 */ /* 0x100fe2000801080c */
[----:B------:R-:W-:Y:S01]  /*b130*/  FMNMX.FTZ R152, R21, R10, !PT ;  /* 0x0000000a15987209 */ /* 0x000fe20007810000 */
[----:B------:R-:W-:Y:S02]  /*b140*/  FFMA.FTZ R186, R156, UR11, -R12 ;  /* 0x0000000b9cba7c23 */ /* 0x000fe4000801080c */
[----:B------:R-:W1:Y:S01]  /*b150*/  MUFU.TANH R143, R143 ;  /* 0x0000008f008f7308 */ /* 0x000e620000002400 */
[----:B------:R-:W-:Y:S01]  /*b160*/  HGMMA.64x128x16.F32.BF16 R24, R188, gdesc[UR4].tnspB, R24, gsb0 ;  /* 0x41e00004bc187df0 */ /* 0x000fe20008001818 */
[----:B------:R-:W-:Y:S01]  /*b170*/  UIADD3 UR6, UR10, 0x200, URZ ;  /* 0x000002000a067890 */ /* 0x000fe2000fffe03f */
[----:B0-----:R-:W-:Y:S01]  /*b180*/  FMNMX.FTZ R152, R168, R152, !PT ;  /* 0x00000098a8987209 */ /* 0x001fe20007810000 */
[----:B------:R-:W-:-:S03]  /*b190*/  UMOV UR7, 0x40000040 ;  /* 0x4000004000077882 */ /* 0x000fc60000000000 */
[----:B---3--:R-:W-:Y:S01]  /*b1a0*/  FMNMX.FTZ R152, R171, R152, !PT ;  /* 0x00000098ab987209 */ /* 0x008fe20007810000 */
[----:B------:R-:W0:Y:S03]  /*b1b0*/  MUFU.TANH R130, R130 ;  /* 0x0000008200827308 */ /* 0x000e260000002400 */
[----:B----4-:R-:W-:-:S04]  /*b1c0*/  FMNMX.FTZ R156, R172, R152, !PT ;  /* 0x00000098ac9c7209 */ /* 0x010fc80007810000 */
[----:B-----5:R-:W-:Y:S01]  /*b1d0*/  FMNMX.FTZ R156, R162, R156, !PT ;  /* 0x0000009ca29c7209 */ /* 0x020fe20007810000 */
[----:B------:R-:W3:Y:S03]  /*b1e0*/  MUFU.TANH R131, R131 ;  /* 0x0000008300837308 */ /* 0x000ee60000002400 */
[----:B--2---:R-:W-:-:S04]  /*b1f0*/  FMNMX.FTZ R156, R163, R156, !PT ;  /* 0x0000009ca39c7209 */ /* 0x004fc80007810000 */
[----:B------:R-:W-:Y:S01]  /*b200*/  FMNMX.FTZ R156, R166, R156, !PT ;  /* 0x0000009ca69c7209 */ /* 0x000fe20007810000 */
[----:B------:R-:W2:Y:S03]  /*b210*/  MUFU.TANH R134, R134 ;  /* 0x0000008600867308 */ /* 0x000ea60000002400 */
[----:B------:R-:W-:-:S04]  /*b220*/  FMNMX.FTZ R156, R167, R156, !PT ;  /* 0x0000009ca79c7209 */ /* 0x000fc80007810000 */
[----:B------:R-:W-:Y:S01]  /*b230*/  FMNMX.FTZ R156, R154, R156, !PT ;  /* 0x0000009c9a9c7209 */ /* 0x000fe20007810000 */
[----:B------:R-:W4:Y:S03]  /*b240*/  MUFU.TANH R135, R135 ;  /* 0x0000008700877308 */ /* 0x000f260000002400 */
[----:B-1----:R-:W-:-:S04]  /*b250*/  FMNMX.FTZ R156, R155, R156, !PT ;  /* 0x0000009c9b9c7209 */ /* 0x002fc80007810000 */
[----:B------:R-:W-:Y:S01]  /*b260*/  FMNMX.FTZ R156, R158, R156, !PT ;  /* 0x0000009c9e9c7209 */ /* 0x000fe20007810000 */
[----:B------:R-:W1:Y:S03]  /*b270*/  MUFU.TANH R122, R122 ;  /* 0x0000007a007a7308 */ /* 0x000e660000002400 */
[----:B------:R-:W-:-:S04]  /*b280*/  FMNMX.FTZ R156, R159, R156, !PT ;  /* 0x0000009c9f9c7209 */ /* 0x000fc80007810000 */
[----:B------:R-:W-:Y:S01]  /*b290*/  FMNMX.FTZ R156, R146, R156, !PT ;  /* 0x0000009c929c7209 */ /* 0x000fe20007810000 */
[----:B------:R-:W5:Y:S03]  /*b2a0*/  MUFU.TANH R123, R123 ;  /* 0x0000007b007b7308 */ /* 0x000f660000002400 */
        /* <DEDUP_REMOVED lines=10> */
[----:B0-----:R-:W-:Y:S01]  /*b350*/  FMNMX.FTZ R156, R130, R156, !PT ;  /* 0x0000009c829c7209 */ /* 0x001fe20007810000 */
[----:B------:R-:W0:Y:S03]  /*b360*/  MUFU.TANH R115, R115 ;  /* 0x0000007300737308 */ /* 0x000e260000002400 */
[----:B---3--:R-:W-:-:S04]  /*b370*/  FMNMX.FTZ R156, R131, R156, !PT ;  /* 0x0000009c839c7209 */ /* 0x008fc80007810000 */
[----:B--2---:R-:W-:Y:S01]  /*b380*/  FMNMX.FTZ R156, R134, R156, !PT ;  /* 0x0000009c869c7209 */ /* 0x004fe20007810000 */
[----:B------:R-:W2:Y:S03]  /*b390*/  MUFU.TANH R118, R118 ;  /* 0x0000007600767308 */ /* 0x000ea60000002400 */
[----:B----4-:R-:W-:-:S04]  /*b3a0*/  FMNMX.FTZ R156, R135, R156, !PT ;  /* 0x0000009c879c7209 */ /* 0x010fc80007810000 */
[----:B-1----:R-:W-:Y:S01]  /*b3b0*/  FMNMX.FTZ R156, R122, R156, !PT ;  /* 0x0000009c7a9c7209 */ /* 0x002fe20007810000 */
[----:B------:R-:W1:Y:S03]  /*b3c0*/  MUFU.TANH R119, R119 ;  /* 0x0000007700777308 */ /* 0x000e660000002400 */
[----:B-----5:R-:W-:-:S04]  /*b3d0*/  FMNMX.FTZ R156, R123, R156, !PT ;  /* 0x0000009c7b9c7209 */ /* 0x020fc80007810000 */
[----:B------:R-:W-:Y:S01]  /*b3e0*/  FMNMX.FTZ R156, R126, R156, !PT ;  /* 0x0000009c7e9c7209 */ /* 0x000fe20007810000 */
[----:B------:R-:W3:Y:S03]  /*b3f0*/  MUFU.TANH R106, R106 ;  /* 0x0000006a006a7308 */ /* 0x000ee60000002400 */
[----:B------:R-:W-:-:S04]  /*b400*/  FMNMX.FTZ R156, R127, R156, !PT ;  /* 0x0000009c7f9c7209 */ /* 0x000fc80007810000 */
[----:B------:R-:W-:Y:S01]  /*b410*/  FMNMX.FTZ R156, R114, R156, !PT ;  /* 0x0000009c729c7209 */ /* 0x000fe20007810000 */
[----:B------:R-:W4:Y:S03]  /*b420*/  MUFU.TANH R107, R107 ;  /* 0x0000006b006b7308 */ /* 0x000f260000002400 */
[----:B0-----:R-:W-:-:S04]  /*b430*/  FMNMX.FTZ R156, R115, R156, !PT ;  /* 0x0000009c739c7209 */ /* 0x001fc80007810000 */
[----:B--2---:R-:W-:Y:S01]  /*b440*/  FMNMX.FTZ R156, R118, R156, !PT ;  /* 0x0000009c769c7209 */ /* 0x004fe20007810000 */
[----:B------:R-:W0:Y:S03]  /*b450*/  MUFU.TANH R110, R110 ;  /* 0x0000006e006e7308 */ /* 0x000e260000002400 */
[----:B-1----:R-:W-:-:S04]  /*b460*/  FMNMX.FTZ R156, R119, R156, !PT ;  /* 0x0000009c779c7209 */ /* 0x002fc80007810000 */
[----:B---3--:R-:W-:Y:S01]  /*b470*/  FMNMX.FTZ R156, R106, R156, !PT ;  /* 0x0000009c6a9c7209 */ /* 0x008fe20007810000 */
[----:B------:R-:W1:Y:S03]  /*b480*/  MUFU.TANH R111, R111 ;  /* 0x0000006f006f7308 */ /* 0x000e660000002400 */
[----:B----4-:R-:W-:-:S05]  /*b490*/  FMNMX.FTZ R156, R107, R156, !PT ;  /* 0x0000009c6b9c7209 */ /* 0x010fca0007810000 */
[----:B------:R-:W2:Y:S01]  /*b4a0*/  MUFU.TANH R98, R98 ;  /* 0x0000006200627308 */ /* 0x000ea20000002400 */
[----:B0-----:R-:W-:Y:S01]  /*b4b0*/  FMNMX.FTZ R156, R110, R156, !PT ;  /* 0x0000009c6e9c7209 */ /* 0x001fe20007810000 */
[----:B------:R-:W-:Y:S02]  /*b4c0*/  WARPGROUP.DEPBAR.LE gsb0, 0x0 ;  /* 0x00008000000079c5 */ /* 0x000fe40000010000 */
[----:B------:R-:W-:-:S04]  /*b4d0*/  WARPGROUP.ARRIVE ;  /* 0x00000000000079c5 */ /* 0x000fc80000000000 */
[----:B------:R-:W0:Y:S01]  /*b4e0*/  MUFU.TANH R99, R99 ;  /* 0x0000006300637308 */ /* 0x000e220000002400 */
[----:B-1----:R-:W-:Y:S01]  /*b4f0*/  FMNMX.FTZ R156, R111, R156, !PT ;  /* 0x0000009c6f9c7209 */ /* 0x002fe20007810000 */
[--C-:B------:R-:W-:Y:S01]  /*b500*/  FFMA.FTZ R188, R144, UR11, -R12.reuse ;  /* 0x0000000b90bc7c23 */ /* 0x100fe2000801080c */
[--C-:B------:R-:W-:Y:S01]  /*b510*/  FFMA.FTZ R144, R145, UR11, -R12.reuse ;  /* 0x0000000b91907c23 */ /* 0x100fe2000801080c */
[--C-:B------:R-:W-:Y:S01]  /*b520*/  FFMA.FTZ R190, R148, UR11, -R12.reuse ;  /* 0x0000000b94be7c23 */ /* 0x100fe2000801080c */
[----:B------:R-:W-:Y:S01]  /*b530*/  HGMMA.64x128x16.F32.BF16 R24, R192, gdesc[UR4].tnspB, R24, gsb0 ;  /* 0x41e00004c0187df0 */ /* 0x000fe20008001818 */
[----:B------:R-:W-:Y:S01]  /*b540*/  UIADD3 UR6, UR10, 0x280, URZ ;  /* 0x000002800a067890 */ /* 0x000fe2000fffe03f */
[----:B--2---:R-:W-:Y:S01]  /*b550*/  FMNMX.FTZ R156, R98, R156, !PT ;  /* 0x0000009c629c7209 */ /* 0x004fe20007810000 */
[----:B------:R-:W-:Y:S01]  /*b560*/  UMOV UR7, 0x40000040 ;  /* 0x4000004000077882 */ /* 0x000fe20000000000 */
[----:B------:R-:W1:Y:S01]  /*b570*/  MUFU.TANH R102, R102 ;  /* 0x0000006600667308 */ /* 0x000e620000002400 */
[----:B------:R-:W-:-:S07]  /*b580*/  FFMA.FTZ R145, R149, UR11, -R12 ;  /* 0x0000000b95917c23 */ /* 0x000fce000801080c */
[----:B------:R-:W2:Y:S01]  /*b590*/  MUFU.TANH R103, R103 ;  /* 0x0000006700677308 */ /* 0x000ea20000002400 */
[----:B0-----:R-:W-:-:S07]  /*b5a0*/  FMNMX.FTZ R156, R99, R156, !PT ;  /* 0x0000009c639c7209 */ /* 0x001fce0007810000 */
[----:B------:R-:W0:Y:S01]  /*b5b0*/  MUFU.TANH R90, R90 ;  /* 0x0000005a005a7308 */ /* 0x000e220000002400 */
[----:B-1----:R-:W-:-:S07]  /*b5c0*/  FMNMX.FTZ R156, R102, R156, !PT ;  /* 0x0000009c669c7209 */ /* 0x002fce0007810000 */
[----:B------:R-:W1:Y:S01]  /*b5d0*/  MUFU.TANH R91, R91 ;  /* 0x0000005b005b7308 */ /* 0x000e620000002400 */
[----:B--2---:R-:W-:-:S07]  /*b5e0*/  FMNMX.FTZ R156, R103, R156, !PT ;  /* 0x0000009c679c7209 */ /* 0x004fce0007810000 */
[----:B------:R-:W-:Y:S01]  /*b5f0*/  MUFU.TANH R94, R94 ;  /* 0x0000005e005e7308 */ /* 0x000fe20000002400 */
[----:B0-----:R-:W-:-:S07]  /*b600*/  FMNMX.FTZ R156, R90, R156, !PT ;  /* 0x0000009c5a9c7209 */ /* 0x001fce0007810000 */
[----:B------:R-:W-:Y:S01]  /*b610*/  MUFU.TANH R95, R95 ;  /* 0x0000005f005f7308 */ /* 0x000fe20000002400 */
[----:B-1----:R-:W-:-:S07]  /*b620*/  FMNMX.FTZ R156, R91, R156, !PT ;  /* 0x0000009c5b9c7209 */ /* 0x002fce0007810000 */
[----:B------:R-:W-:Y:S08]  /*b630*/  MUFU.EX2 R11, R11 ;  /* 0x0000000b000b7308 */ /* 0x000ff00000000800 */
[----:B------:R-:W0:Y:S08]  /*b640*/  MUFU.EX2 R176, R176 ;  /* 0x000000b000b07308 */ /* 0x000e300000000800 */
[----:B------:R-:W1:Y:S08]  /*b650*/  MUFU.EX2 R15, R15 ;  /* 0x0000000f000f7308 */ /* 0x000e700000000800 */
[----:B------:R-:W-:Y:S01]  /*b660*/  MUFU.EX2 R178, R178 ;  /* 0x000000b200b27308 */ /* 0x000fe20000000800 */
[----:B0-----:R-:W-:-:S07]  /*b670*/  FFMA.FTZ R14, R11, R14, R176 ;  /* 0x0000000e0b0e7223 */ /* 0x001fce00000100b0 */
[----:B------:R-:W-:Y:S01]  /*b680*/  MUFU.EX2 R20, R20 ;  /* 0x0000001400147308 */ /* 0x000fe20000000800 */
[----:B-1----:R-:W-:-:S07]  /*b690*/  F2FP.BF16.F32.PACK_AB R176, R15, R176 ;  /* 0x000000b00fb0723e */ /* 0x002fce00000010ff */
        /* <DEDUP_REMOVED lines=8> */
[----:B------:R-:W-:Y:S01]  /*b720*/  WARPGROUP.ARRIVE ;  /* 0x00000000000079c5 */ /* 0x000fe20000000000 */
[--C-:B------:R-:W-:Y:S01]  /*b730*/  FFMA.FTZ R192, R136, UR11, -R12.reuse ;  /* 0x0000000b88c07c23 */ /* 0x100fe2000801080c */
[--C-:B------:R-:W-:Y:S01]  /*b740*/  FFMA.FTZ R136, R137, UR11, -R12.reuse ;  /* 0x0000000b89887c23 */ /* 0x100fe2000801080c */
[--C-:B------:R-:W-:Y:S01]  /*b750*/  FFMA.FTZ R194, R140, UR11, -R12.reuse ;  /* 0x0000000b8cc27c23 */ /* 0x100fe2000801080c */
[----:B------:R-:W-:Y:S01]  /*b760*/  FFMA.FTZ R137, R141, UR11, -R12 ;  /* 0x0000000b8d897c23 */ /* 0x000fe2000801080c */
        /* <DEDUP_REMOVED lines=22> */
[----:B------:R-:W-:-:S03]  /*b8d0*/  FFMA.FTZ R128, R133, UR11, -R12 ;  /* 0x0000000b85807c23 */ /* 0x000fc6000801080c */
[----:B------:R-:W-:Y:S01]  /*b8e0*/  HGMMA.64x128x16.F32.BF16 R24, R200, gdesc[UR4].tnspB, R24, gsb0 ;  /* 0x41e00004c8187df0 */ /* 0x000fe20008001818 */
[----:B------:R-:W-:Y:S01]  /*b8f0*/  UIADD3 UR6, UR10, 0x380, URZ ;  /* 0x000003800a067890 */ /* 0x000fe2000fffe03f */
[----:B------:R-:W-:Y:S01]  /*b900*/  MUFU.EX2 R196, R196 ;  /* 0x000000c400c47308 */ /* 0x000fe20000000800 */
[----:B------:R-:W-:-:S07]  /*b910*/  UMOV UR7, 0x40000040 ;  /* 0x4000004000077882 */ /* 0x000fce0000000000 */
[----:B------:R-:W-:Y:S08]  /*b920*/  MUFU.EX2 R198, R198 ;  /* 0x000000c600c67308 */ /* 0x000ff00000000800 */
[----:B------:R-:W-:Y:S01]  /*b930*/  MUFU.EX2 R128, R128 ;  /* 0x0000008000807308 */ /* 0x000fe20000000800 */
[----:B------:R-:W-:Y:S02]  /*b940*/  WARPGROUP.DEPBAR.LE gsb0, 0x0 ;  /* 0x00008000000079c5 */ /* 0x000fe40000010000 */
[----:B------:R-:W-:Y:S01]  /*b950*/  WARPGROUP.ARRIVE ;  /* 0x00000000000079c5 */ /* 0x000fe20000000000 */
[--C-:B------:R-:W-:Y:S01]  /*b960*/  FFMA.FTZ R200, R120, UR11, -R12.reuse ;  /* 0x0000000b78c87c23 */ /* 0x100fe2000801080c */
[--C-:B------:R-:W-:Y:S01]  /*b970*/  FFMA.FTZ R120, R121, UR11, -R12.reuse ;  /* 0x0000000b79787c23 */ /* 0x100fe2000801080c */
[--C-:B------:R-:W-:Y:S01]  /*b980*/  FFMA.FTZ R202, R124, UR11, -R12.reuse ;  /* 0x0000000b7cca7c23 */ /* 0x100fe2000801080c */
[----:B------:R-:W-:-:S02]  /*b990*/  FFMA.FTZ R121, R125, UR11, -R12 ;  /* 0x0000000b7d797c23 */ /* 0x000fc4000801080c */
[----:B------:R-:W-:Y:S01]  /*b9a0*/  HGMMA.64x128x16.F32.BF16 R24, R204, gdesc[UR4].tnspB, R24, gsb0 ;  /* 0x41e00004cc187df0 */ /* 0x000fe20008001818 */
[----:B------:R-:W-:Y:S01]  /*b9b0*/  UIADD3 UR6, UR10, 0x400, URZ ;  /* 0x000004000a067890 */ /* 0x000fe2000fffe03f */
[----:B------:R-:W-:Y:S01]  /*b9c0*/  MUFU.EX2 R200, R200 ;  /* 0x000000c800c87308 */ /* 0x000fe20000000800 */
[----:B------:R-:W-:-:S07]  /*b9d0*/  UMOV UR7, 0x40000040 ;  /* 0x4000004000077882 */ /* 0x000fce0000000000 */
[----:B------:R-:W-:Y:S08]  /*b9e0*/  MUFU.EX2 R120, R120 ;  /* 0x0000007800787308 */ /* 0x000ff00000000800 */
[----:B------:R-:W-:Y:S08]  /*b9f0*/  MUFU.EX2 R202, R202 ;  /* 0x000000ca00ca7308 */ /* 0x000ff00000000800 */
[----:B------:R-:W-:Y:S01]  /*ba00*/  MUFU.EX2 R121, R121 ;  /* 0x0000007900797308 */ /* 0x000fe20000000800 */
[----:B------:R-:W-:-:S02]  /*ba10*/  WARPGROUP.DEPBAR.LE gsb0, 0x0 ;  /* 0x00008000000079c5 */ /* 0x000fc40000010000 */
[----:B------:R-:W-:Y:S01]  /*ba20*/  WARPGROUP.ARRIVE ;  /* 0x00000000000079c5 */ /* 0x000fe20000000000 */
[--C-:B------:R-:W-:Y:S01]  /*ba30*/  FFMA.FTZ R206, R116, UR11, -R12.reuse ;  /* 0x0000000b74ce7c23 */ /* 0x100fe2000801080c */
[----:B------:R-:W-:Y:S01]  /*ba40*/  FMNMX.FTZ R116, R94, R156, !PT ;  /* 0x0000009c5e747209 */ /* 0x000fe20007810000 */
[--C-:B------:R-:W-:Y:S01]  /*ba50*/  FFMA.FTZ R204, R112, UR11, -R12.reuse ;  /* 0x0000000b70cc7c23 */ /* 0x100fe2000801080c */
[--C-:B------:R-:W-:Y:S01]  /*ba60*/  FFMA.FTZ R112, R113, UR11, -R12.reuse ;  /* 0x0000000b71707c23 */ /* 0x100fe2000801080c */
[----:B------:R-:W-:Y:S01]  /*ba70*/  FFMA.FTZ R113, R117, UR11, -R12 ;  /* 0x0000000b75717c23 */ /* 0x000fe2000801080c */
[----:B------:R-:W-:Y:S01]  /*ba80*/  HGMMA.64x128x16.F32.BF16 R24, R208, gdesc[UR4].tnspB, R24, gsb0 ;  /* 0x41e00004d0187df0 */ /* 0x000fe20008001818 */
[----:B------:R-:W-:Y:S01]  /*ba90*/  UIADD3 UR6, UR10, 0x480, URZ ;  /* 0x000004800a067890 */ /* 0x000fe2000fffe03f */
[----:B------:R-:W-:Y:S01]  /*baa0*/  FMNMX.FTZ R116, R95, R116, !PT ;  /* 0x000000745f747209 */ /* 0x000fe20007810000 */
[----:B------:R-:W-:Y:S01]  /*bab0*/  UMOV UR7, 0x40000040 ;  /* 0x4000004000077882 */ /* 0x000fe20000000000 */
[----:B------:R-:W-:Y:S03]  /*bac0*/  MUFU.EX2 R204, R204 ;  /* 0x000000cc00cc7308 */ /* 0x000fe60000000800 */
[----:B------:R-:W0:Y:S05]  /*bad0*/  SHFL.BFLY PT, R117, R116, 0x2, 0x1f ;  /* 0x0c401f0074757f89 */ /* 0x000e2a00000e0000 */
[----:B------:R-:W-:Y:S08]  /*bae0*/  MUFU.EX2 R112, R112 ;  /* 0x0000007000707308 */ /* 0x000ff00000000800 */
[----:B------:R-:W-:Y:S08]  /*baf0*/  MUFU.EX2 R206, R206 ;  /* 0x000000ce00ce7308 */ /* 0x000ff00000000800 */
[----:B------:R-:W-:Y:S01]  /*bb00*/  MUFU.EX2 R113, R113 ;  /* 0x0000007100717308 */ /* 0x000fe20000000800 */
[----:B0-----:R-:W-:-:S05]  /*bb10*/  FMNMX.FTZ R116, R116, R117, !PT ;  /* 0x0000007574747209 */ /* 0x001fca0007810000 */
[----:B------:R-:W0:Y:S01]  /*bb20*/  SHFL.BFLY PT, R117, R116, 0x1, 0x1f ;  /* 0x0c201f0074757f89 */ /* 0x000e2200000e0000 */
[----:B------:R-:W-:Y:S02]  /*bb30*/  WARPGROUP.DEPBAR.LE gsb0, 0x0 ;  /* 0x00008000000079c5 */ /* 0x000fe40000010000 */
[----:B------:R-:W-:Y:S01]  /*bb40*/  WARPGROUP.ARRIVE ;  /* 0x00000000000079c5 */ /* 0x000fe20000000000 */
[--C-:B------:R-:W-:Y:S01]  /*bb50*/  FFMA.FTZ R208, R104, UR11, -R12.reuse ;  /* 0x0000000b68d07c23 */ /* 0x100fe2000801080c */
[--C-:B------:R-:W-:Y:S01]  /*bb60*/  FFMA.FTZ R104, R105, UR11, -R12.reuse ;  /* 0x0000000b69687c23 */ /* 0x100fe2000801080c */
[--C-:B------:R-:W-:Y:S01]  /*bb70*/  FFMA.FTZ R105, R109, UR11, -R12.reuse ;  /* 0x0000000b6d697c23 */ /* 0x100fe2000801080c */
[--C-:B------:R-:W-:Y:S01]  /*bb80*/  FFMA.FTZ R109, R89, UR11, -R12.reuse ;  /* 0x0000000b596d7c23 */ /* 0x100fe2000801080c */
[----:B0-----:R-:W-:Y:S01]  /*bb90*/  FMNMX.FTZ R89, R116, R117, !PT ;  /* 0x0000007574597209 */ /* 0x001fe20007810000 */
[----:B------:R-:W-:Y:S01]  /*bba0*/  HGMMA.64x128x16.F32.BF16 R24, R212, gdesc[UR4].tnspB, R24, gsb0 ;  /* 0x41e00004d4187df0 */ /* 0x000fe20008001818 */
[----:B------:R-:W-:Y:S01]  /*bbb0*/  UIADD3 UR6, UR10, 0x500, URZ ;  /* 0x000005000a067890 */ /* 0x000fe2000fffe03f */
[--C-:B------:R-:W-:Y:S01]  /*bbc0*/  FFMA.FTZ R210, R108, UR11, -R12.reuse ;  /* 0x0000000b6cd27c23 */ /* 0x100fe2000801080c */
[----:B------:R-:W-:Y:S01]  /*bbd0*/  UMOV UR7, 0x40000040 ;  /* 0x4000004000077882 */ /* 0x000fe20000000000 */
[--C-:B------:R-:W-:Y:S01]  /*bbe0*/  FFMA.FTZ R108, R173, UR11, -R12.reuse ;  /* 0x0000000bad6c7c23 */ /* 0x100fe2000801080c */
[----:B------:R-:W-:Y:S01]  /*bbf0*/  FFMA.FTZ R116, R93, UR11, -R12 ;  /* 0x0000000b5d747c23 */ /* 0x000fe2000801080c */
[C---:B------:R-:W-:Y:S01]  /*bc00*/  FADD.FTZ R12, -R89.reuse, R10 ;  /* 0x0000000a590c7221 */ /* 0x040fe20000010100 */
[----:B------:R-:W-:Y:S01]  /*bc10*/  FMUL.FTZ R93, R89, UR11 ;  /* 0x0000000b595d7c20 */ /* 0x000fe20008410000 */
[----:B------:R-:W-:Y:S02]  /*bc20*/  MUFU.EX2 R208, R208 ;  /* 0x000000d000d07308 */ /* 0x000fe40000000800 */
[----:B------:R-:W-:Y:S01]  /*bc30*/  FMUL.FTZ R12, R12, UR11 ;  /* 0x0000000b0c0c7c20 */ /* 0x000fe20008410000 */
[--C-:B------:R-:W-:Y:S01]  /*bc40*/  FFMA.FTZ R177, R21, UR11, -R93.reuse ;  /* 0x0000000b15b17c23 */ /* 0x100fe2000801085d */
[--C-:B------:R-:W-:Y:S01]  /*bc50*/  FFMA.FTZ R21, R168, UR11, -R93.reuse ;  /* 0x0000000ba8157c23 */ /* 0x100fe2000801085d */
[--C-:B------:R-:W-:Y:S01]  /*bc60*/  FFMA.FTZ R197, R130, UR11, -R93.reuse ;  /* 0x0000000b82c57c23 */ /* 0x100fe2000801085d */
[--C-:B------:R-:W-:Y:S01]  /*bc70*/  FFMA.FTZ R179, R171, UR11, -R93.reuse ;  /* 0x0000000babb37c23 */ /* 0x100fe2000801085d */
[----:B------:R-:W-:Y:S01]  /*bc80*/  FFMA.FTZ R130, R131, UR11, -R93 ;  /* 0x0000000b83827c23 */ /* 0x000fe2000801085d */
[----:B------:R-:W-:Y:S01]  /*bc90*/  MUFU.EX2 R12, R12 ;  /* 0x0000000c000c7308 */ /* 0x000fe20000000800 */
[----:B------:R-:W-:-:S02]  /*bca0*/  @!P1 IMAD R131, R2, 0x8, R0 ;  /* 0x0000000802839824 */ /* 0x000fc400078e0200 */
[--C-:B------:R-:W-:Y:S01]  /*bcb0*/  FFMA.FTZ R181, R162, UR11, -R93.reuse ;  /* 0x0000000ba2b57c23 */ /* 0x100fe2000801085d */
[--C-:B------:R-:W-:Y:S01]  /*bcc0*/  FFMA.FTZ R117, R163, UR11, -R93.reuse ;  /* 0x0000000ba3757c23 */ /* 0x100fe2000801085d */
[--C-:B------:R-:W-:Y:S01]  /*bcd0*/  FFMA.FTZ R201, R122, UR11, -R93.reuse ;  /* 0x0000000b7ac97c23 */ /* 0x100fe2000801085d */
[----:B------:R-:W-:Y:S02]  /*bce0*/  @!P1 VIADD R131, R131, 0x34840 ;  /* 0x0003484083839836 */ /* 0x000fe40000000000 */
[--C-:B------:R-:W-:Y:S01]  /*bcf0*/  FFMA.FTZ R183, R166, UR11, -R93.reuse ;  /* 0x0000000ba6b77c23 */ /* 0x100fe2000801085d */
[--C-:B------:R-:W-:Y:S01]  /*bd00*/  FFMA.FTZ R124, R167, UR11, -R93.reuse ;  /* 0x0000000ba77c7c23 */ /* 0x100fe2000801085d */
[----:B------:R-:W0:Y:S01]  /*bd10*/  MUFU.EX2 R177, R177 ;  /* 0x000000b100b17308 */ /* 0x000e220000000800 */
[----:B------:R-:W-:Y:S01]  /*bd20*/  FFMA.FTZ R199, R134, UR11, -R93 ;  /* 0x0000000b86c77c23 */ /* 0x000fe2000801085d */
[----:B------:R-:W-:Y:S01]  /*bd30*/  @!P1 PRMT R141, RZ, 0x654, R131 ;  /* 0x00000654ff8d9816 */ /* 0x000fe20000000083 */
[--C-:B------:R-:W-:Y:S01]  /*bd40*/  FFMA.FTZ R131, R135, UR11, -R93.reuse ;  /* 0x0000000b87837c23 */ /* 0x100fe2000801085d */
[----:B------:R-:W-:Y:S01]  /*bd50*/  IMAD.U32 R135, RZ, RZ, UR61 ;  /* 0x0000003dff877e24 */ /* 0x000fe2000f8e00ff */
[----:B------:R-:W-:Y:S01]  /*bd60*/  IADD3 R134, -R175, 0xb, RZ ;  /* 0x0000000baf867810 */ /* 0x000fe20007ffe1ff */
[--C-:B------:R-:W-:Y:S01]  /*bd70*/  FFMA.FTZ R185, R154, UR11, -R93.reuse ;  /* 0x0000000b9ab97c23 */ /* 0x100fe2000801085d */
[----:B------:R-:W-:Y:S01]  /*bd80*/  FFMA.FTZ R125, R155, UR11, -R93 ;  /* 0x0000000b9b7d7c23 */ /* 0x000fe2000801085d */
[----:B------:R-:W1:Y:S01]  /*bd90*/  MUFU.EX2 R21, R21 ;  /* 0x0000001500157308 */ /* 0x000e620000000800 */
[----:B------:R-:W-:-:S02]  /*bda0*/  @!P1 IMAD R135, R135, 0x8, R0 ;  /* 0x0000000887879824 */ /* 0x000fc400078e0200 */
[--C-:B------:R-:W-:Y:S01]  /*bdb0*/  FFMA.FTZ R187, R158, UR11, -R93.reuse ;  /* 0x0000000b9ebb7c23 */ /* 0x100fe2000801085d */
[--C-:B------:R-:W-:Y:S01]  /*bdc0*/  FFMA.FTZ R132, R159, UR11, -R93.reuse ;  /* 0x0000000b9f847c23 */ /* 0x100fe2000801085d */
[--C-:B------:R-:W-:Y:S01]  /*bdd0*/  FFMA.FTZ R205, R114, UR11, -R93.reuse ;  /* 0x0000000b72cd7c23 */ /* 0x100fe2000801085d */
[--C-:B------:R-:W-:Y:S01]  /*bde0*/  FFMA.FTZ R189, R146, UR11, -R93.reuse ;  /* 0x0000000b92bd7c23 */ /* 0x100fe2000801085d */
[--C-:B------:R-:W-:Y:S01]  /*bdf0*/  FFMA.FTZ R133, R147, UR11, -R93.reuse ;  /* 0x0000000b93857c23 */ /* 0x100fe2000801085d */
[----:B------:R-:W-:Y:S01]  /*be00*/  FFMA.FTZ R207, R118, UR11, -R93 ;  /* 0x0000000b76cf7c23 */ /* 0x000fe2000801085d */
[----:B------:R2:W-:Y:S01]  /*be10*/  MUFU.EX2 R10, R116 ;  /* 0x00000074000a7308 */ /* 0x0005e20000000800 */
[----:B0-----:R-:W-:Y:S01]  /*be20*/  FFMA.FTZ R122, R12, R13, R177 ;  /* 0x0000000d0c7a7223 */ /* 0x001fe200000100b1 */
[----:B------:R-:W-:Y:S01]  /*be30*/  FADD.FTZ R13, R15, R14 ;  /* 0x0000000e0f0d7221 */ /* 0x000fe20000010000 */
[----:B------:R-:W-:Y:S02]  /*be40*/  @!P1 VIADD R14, R135, 0x34860 ;  /* 0x00034860870e9836 */ /* 0x000fe40000000000 */
[--C-:B------:R-:W-:Y:S01]  /*be50*/  FFMA.FTZ R209, R106, UR11, -R93.reuse ;  /* 0x0000000b6ad17c23 */ /* 0x100fe2000801085d */
[----:B------:R-:W-:Y:S01]  /*be60*/  FFMA.FTZ R191, R150, UR11, -R93 ;  /* 0x0000000b96bf7c23 */ /* 0x000fe2000801085d */
[----:B------:R-:W-:Y:S01]  /*be70*/  FADD.FTZ R135, R178, R13 ;  /* 0x0000000db2877221 */ /* 0x000fe20000010000 */
[--C-:B------:R-:W-:Y:S01]  /*be80*/  FFMA.FTZ R13, R123, UR11, -R93.reuse ;  /* 0x0000000b7b0d7c23 */ /* 0x100fe2000801085d */
[----:B------:R-:W0:Y:S01]  /*be90*/  MUFU.EX2 R179, R179 ;  /* 0x000000b300b37308 */ /* 0x000e220000000800 */
[----:B--2---:R-:W-:Y:S01]  /*bea0*/  FFMA.FTZ R116, R172, UR11, -R93 ;  /* 0x0000000bac747c23 */ /* 0x004fe2000801085d */
[----:B-1----:R-:W-:Y:S01]  /*beb0*/  FADD.FTZ R122, R21, R122 ;  /* 0x0000007a157a7221 */ /* 0x002fe20000010000 */
[----:B------:R-:W-:Y:S01]  /*bec0*/  FADD.FTZ R135, R20, R135 ;  /* 0x0000008714877221 */ /* 0x000fe20000010000 */
[--C-:B------:R-:W-:Y:S01]  /*bed0*/  FFMA.FTZ R140, R151, UR11, -R93.reuse ;  /* 0x0000000b978c7c23 */ /* 0x100fe2000801085d */
[--C-:B------:R-:W-:Y:S01]  /*bee0*/  FFMA.FTZ R193, R138, UR11, -R93.reuse ;  /* 0x0000000b8ac17c23 */ /* 0x100fe2000801085d */
[----:B------:R-:W-:Y:S01]  /*bef0*/  FFMA.FTZ R211, R110, UR11, -R93 ;  /* 0x0000000b6ed37c23 */ /* 0x000fe2000801085d */
[----:B------:R-:W-:Y:S01]  /*bf00*/  FADD.FTZ R135, R180, R135 ;  /* 0x00000087b4877221 */ /* 0x000fe20000010000 */
[----:B------:R-:W1:Y:S01]  /*bf10*/  MUFU.EX2 R116, R116 ;  /* 0x0000007400747308 */ /* 0x000e620000000800 */
[--C-:B------:R-:W-:Y:S01]  /*bf20*/  FFMA.FTZ R138, R139, UR11, -R93.reuse ;  /* 0x0000000b8b8a7c23 */ /* 0x100fe2000801085d */
[----:B------:R-:W-:Y:S01]  /*bf30*/  FFMA.FTZ R195, R142, UR11, -R93 ;  /* 0x0000000b8ec37c23 */ /* 0x000fe2000801085d */
[----:B------:R-:W-:Y:S01]  /*bf40*/  FADD.FTZ R135, R160, R135 ;  /* 0x00000087a0877221 */ /* 0x000fe20000010000 */
[--C-:B------:R-:W-:Y:S01]  /*bf50*/  FFMA.FTZ R115, R115, UR11, -R93.reuse ;  /* 0x0000000b73737c23 */ /* 0x100fe2000801085d */
[----:B------:R-:W-:Y:S01]  /*bf60*/  FFMA.FTZ R139, R143, UR11, -R93 ;  /* 0x0000000b8f8b7c23 */ /* 0x000fe2000801085d */
[----:B------:R-:W-:Y:S01]  /*bf70*/  F2FP.BF16.F32.PACK_AB R178, R20, R178 ;  /* 0x000000b214b2723e */ /* 0x000fe200000010ff */
[----:B------:R-:W-:Y:S01]  /*bf80*/  FADD.FTZ R114, R182, R135 ;  /* 0x00000087b6727221 */ /* 0x000fe20000010000 */
[----:B------:R-:W2:Y:S01]  /*bf90*/  MUFU.EX2 R181, R181 ;  /* 0x000000b500b57308 */ /* 0x000ea20000000800 */
[----:B0-----:R-:W-:Y:S01]  /*bfa0*/  FADD.FTZ R123, R179, R122 ;  /* 0x0000007ab37b7221 */ /* 0x001fe20000010000 */
[----:B------:R-:W-:Y:S01]  /*bfb0*/  @!P1 PRMT R122, RZ, 0x654, R14 ;  /* 0x00000654ff7a9816 */ /* 0x000fe2000000000e */
[--C-:B------:R-:W-:Y:S01]  /*bfc0*/  FFMA.FTZ R203, R126, UR11, -R93.reuse ;  /* 0x0000000b7ecb7c23 */ /* 0x100fe2000801085d */
[----:B------:R-:W-:Y:S01]  /*bfd0*/  F2FP.BF16.F32.PACK_AB R177, R21, R177 ;  /* 0x000000b115b1723e */ /* 0x000fe200000010ff */
[--C-:B------:R-:W-:Y:S01]  /*bfe0*/  FFMA.FTZ R119, R119, UR11, -R93.reuse ;  /* 0x0000000b77777c23 */ /* 0x100fe2000801085d */
[--C-:B------:R-:W-:Y:S01]  /*bff0*/  FFMA.FTZ R111, R111, UR11, -R93.reuse ;  /* 0x0000000b6f6f7c23 */ /* 0x100fe2000801085d */
[----:B------:R-:W-:Y:S01]  /*c000*/  FFMA.FTZ R102, R102, UR11, -R93 ;  /* 0x0000000b66667c23 */ /* 0x000fe2000801085d */
[----:B------:R-:W0:Y:S01]  /*c010*/  MUFU.EX2 R117, R117 ;  /* 0x0000007500757308 */ /* 0x000e220000000800 */
[----:B-1----:R-:W-:Y:S01]  /*c020*/  FADD.FTZ R14, R116, R123 ;  /* 0x0000007b740e7221 */ /* 0x002fe20000010000 */
[--C-:B------:R-:W-:Y:S01]  /*c030*/  FFMA.FTZ R103, R103, UR11, -R93.reuse ;  /* 0x0000000b67677c23 */ /* 0x100fe2000801085d */
[--C-:B------:R-:W-:Y:S01]  /*c040*/  FFMA.FTZ R91, R91, UR11, -R93.reuse ;  /* 0x0000000b5b5b7c23 */ /* 0x100fe2000801085d */
[----:B------:R-:W-:Y:S01]  /*c050*/  FFMA.FTZ R94, R94, UR11, -R93 ;  /* 0x0000000b5e5e7c23 */ /* 0x000fe2000801085d */
[----:B------:R-:W-:-:S02]  /*c060*/  R2UR UR61, R2 ;  /* 0x00000000023d72ca */ /* 0x000fc400000e0000 */
[----:B------:R-:W-:Y:S01]  /*c070*/  F2FP.BF16.F32.PACK_AB R179, R116, R179 ;  /* 0x000000b374b3723e */ /* 0x000fe200000010ff */
[----:B------:R-:W1:Y:S01]  /*c080*/  MUFU.EX2 R183, R183 ;  /* 0x000000b700b77308 */ /* 0x000e620000000800 */
[----:B------:R-:W-:Y:S02]  /*c090*/  F2FP.BF16.F32.PACK_AB R180, R160, R180 ;  /* 0x000000b4a0b4723e */ /* 0x000fe400000010ff */
[----:B------:R-:W-:-:S05]  /*c0a0*/  F2FP.BF16.F32.PACK_AB R182, R161, R182 ;  /* 0x000000b6a1b6723e */ /* 0x000fca00000010ff */
[----:B------:R-:W3:Y:S08]  /*c0b0*/  MUFU.EX2 R124, R124 ;  /* 0x0000007c007c7308 */ /* 0x000ef00000000800 */
[----:B------:R-:W4:Y:S08]  /*c0c0*/  MUFU.EX2 R185, R185 ;  /* 0x000000b900b97308 */ /* 0x000f300000000800 */
[----:B------:R-:W5:Y:S08]  /*c0d0*/  MUFU.EX2 R125, R125 ;  /* 0x0000007d007d7308 */ /* 0x000f700000000800 */
[----:B------:R-:W5:Y:S08]  /*c0e0*/  MUFU.EX2 R187, R187 ;  /* 0x000000bb00bb7308 */ /* 0x000f700000000800 */
[----:B------:R-:W5:Y:S08]  /*c0f0*/  MUFU.EX2 R132, R132 ;  /* 0x0000008400847308 */ /* 0x000f700000000800 */
[----:B------:R-:W5:Y:S08]  /*c100*/  MUFU.EX2 R189, R189 ;  /* 0x000000bd00bd7308 */ /* 0x000f700000000800 */
[----:B------:R-:W5:Y:S01]  /*c110*/  MUFU.EX2 R133, R133 ;  /* 0x0000008500857308 */ /* 0x000f620000000800 */
[----:B------:R-:W-:-:S02]  /*c120*/  WARPGROUP.DEPBAR.LE gsb0, 0x0 ;  /* 0x00008000000079c5 */ /* 0x000fc40000010000 */
[----:B------:R-:W-:-:S05]  /*c130*/  WARPGROUP.ARRIVE ;  /* 0x00000000000079c5 */ /* 0x000fca0000000000 */
[----:B------:R-:W5:Y:S01]  /*c140*/  MUFU.EX2 R191, R191 ;  /* 0x000000bf00bf7308 */ /* 0x000f620000000800 */
[----:B------:R-:W-:Y:S02]  /*c150*/  F2FP.BF16.F32.PACK_AB R212, R97, R96 ;  /* 0x0000006061d4723e */ /* 0x000fe400000010ff */
[----:B------:R-:W-:Y:S01]  /*c160*/  F2FP.BF16.F32.PACK_AB R214, R101, R100 ;  /* 0x0000006465d6723e */ /* 0x000fe200000010ff */
[----:B------:R-:W-:Y:S01]  /*c170*/  HGMMA.64x128x16.F32.BF16 R24, R216, gdesc[UR4].tnspB, R24, gsb0 ;  /* 0x41e00004d8187df0 */ /* 0x000fe20008001818 */
[----:B------:R-:W-:-:S03]  /*c180*/  UIADD3 UR6, UR14, -0x1, URZ ;  /* 0xffffffff0e067890 */ /* 0x000fc6000fffe03f */
[----:B------:R-:W5:Y:S08]  /*c190*/  MUFU.EX2 R140, R140 ;  /* 0x0000008c008c7308 */ /* 0x000f700000000800 */
        /* <DEDUP_REMOVED lines=19> */
[----:B------:R-:W-:Y:S01]  /*c2d0*/  @!P1 SYNCS.ARRIVE.TRANS64.RED.A1T0 RZ, [R141+URZ], RZ ;  /* 0x000000ff8dff99a7 */ /* 0x000fe2000810043f */
[----:B------:R-:W-:Y:S01]  /*c2e0*/  MUFU.EX2 R105, R105 ;  /* 0x0000006900697308 */ /* 0x000fe20000000800 */
[-C--:B------:R-:W-:Y:S01]  /*c2f0*/  FMUL.FTZ R26, R26, R12.reuse ;  /* 0x0000000c1a1a7220 */ /* 0x080fe20000410000 */
[-C--:B------:R-:W-:Y:S01]  /*c300*/  FMUL.FTZ R27, R27, R12.reuse ;  /* 0x0000000c1b1b7220 */ /* 0x080fe20000410000 */
[-C--:B------:R-:W-:Y:S01]  /*c310*/  FMUL.FTZ R30, R30, R12.reuse ;  /* 0x0000000c1e1e7220 */ /* 0x080fe20000410000 */
[-C--:B------:R-:W-:Y:S01]  /*c320*/  FMUL.FTZ R31, R31, R12.reuse ;  /* 0x0000000c1f1f7220 */ /* 0x080fe20000410000 */
[-C--:B------:R-:W-:Y:S01]  /*c330*/  FMUL.FTZ R34, R34, R12.reuse ;  /* 0x0000000c22227220 */ /* 0x080fe20000410000 */
[-C--:B------:R-:W-:Y:S01]  /*c340*/  FMUL.FTZ R35, R35, R12.reuse ;  /* 0x0000000c23237220 */ /* 0x080fe20000410000 */
[----:B------:R2:W-:Y:S01]  /*c350*/  @!P1 SYNCS.ARRIVE.TRANS64.RED.A1T0 RZ, [R122+URZ], RZ ;  /* 0x000000ff7aff99a7 */ /* 0x0005e2000810043f */
[----:B------:R-:W-:Y:S01]  /*c360*/  MUFU.EX2 R102, R102 ;  /* 0x0000006600667308 */ /* 0x000fe20000000800 */
[-C--:B------:R-:W-:Y:S01]  /*c370*/  FMUL.FTZ R38, R38, R12.reuse ;  /* 0x0000000c26267220 */ /* 0x080fe20000410000 */
[-C--:B------:R-:W-:Y:S01]  /*c380*/  FMUL.FTZ R39, R39, R12.reuse ;  /* 0x0000000c27277220 */ /* 0x080fe20000410000 */
[-C--:B------:R-:W-:Y:S01]  /*c390*/  FMUL.FTZ R42, R42, R12.reuse ;  /* 0x0000000c2a2a7220 */ /* 0x080fe20000410000 */
[-C--:B------:R-:W-:Y:S01]  /*c3a0*/  FMUL.FTZ R43, R43, R12.reuse ;  /* 0x0000000c2b2b7220 */ /* 0x080fe20000410000 */
[-C--:B------:R-:W-:Y:S01]  /*c3b0*/  FMUL.FTZ R46, R46, R12.reuse ;  /* 0x0000000c2e2e7220 */ /* 0x080fe20000410000 */
[-C--:B------:R-:W-:Y:S01]  /*c3c0*/  FMUL.FTZ R47, R47, R12.reuse ;  /* 0x0000000c2f2f7220 */ /* 0x080fe20000410000 */
[----:B--2---:R-:W-:Y:S01]  /*c3d0*/  FADD.FTZ R122, R181, R14 ;  /* 0x0000000eb57a7221 */ /* 0x004fe20000010000 */
[----:B------:R-:W-:Y:S01]  /*c3e0*/  FFMA.FTZ R14, R127, UR11, -R93 ;  /* 0x0000000b7f0e7c23 */ /* 0x000fe2000801085d */
[----:B------:R-:W-:Y:S01]  /*c3f0*/  FADD.FTZ R127, R161, R114 ;  /* 0x00000072a17f7221 */ /* 0x000fe20000010000 */
[----:B------:R-:W-:Y:S01]  /*c400*/  MUFU.EX2 R103, R103 ;  /* 0x0000006700677308 */ /* 0x000fe20000000800 */
[----:B0-----:R-:W-:Y:S01]  /*c410*/  FADD.FTZ R122, R117, R122 ;  /* 0x0000007a757a7221 */ /* 0x001fe20000010000 */
[-C--:B------:R-:W-:Y:S01]  /*c420*/  FMUL.FTZ R50, R50, R12.reuse ;  /* 0x0000000c32327220 */ /* 0x080fe20000410000 */
[----:B------:R-:W-:Y:S01]  /*c430*/  FADD.FTZ R118, R184, R127 ;  /* 0x0000007fb8767221 */ /* 0x000fe20000010000 */
[-C--:B------:R-:W-:Y:S01]  /*c440*/  FMUL.FTZ R51, R51, R12.reuse ;  /* 0x0000000c33337220 */ /* 0x080fe20000410000 */
[----:B-1----:R-:W-:Y:S01]  /*c450*/  FADD.FTZ R123, R183, R122 ;  /* 0x0000007ab77b7221 */ /* 0x002fe20000010000 */
[-C--:B------:R-:W-:Y:S01]  /*c460*/  FMUL.FTZ R54, R54, R12.reuse ;  /* 0x0000000c36367220 */ /* 0x080fe20000410000 */
[-C--:B------:R-:W-:Y:S01]  /*c470*/  FMUL.FTZ R55, R55, R12.reuse ;  /* 0x0000000c37377220 */ /* 0x080fe20000410000 */
[----:B------:R-:W0:Y:S01]  /*c480*/  MUFU.EX2 R14, R14 ;  /* 0x0000000e000e7308 */ /* 0x000e220000000800 */
[----:B---3--:R-:W-:Y:S01]  /*c490*/  FADD.FTZ R114, R124, R123 ;  /* 0x0000007b7c727221 */ /* 0x008fe20000010000 */
[-C--:B------:R-:W-:Y:S01]  /*c4a0*/  FMUL.FTZ R58, R58, R12.reuse ;  /* 0x0000000c3a3a7220 */ /* 0x080fe20000410000 */
[-C--:B------:R-:W-:Y:S01]  /*c4b0*/  FMUL.FTZ R59, R59, R12.reuse ;  /* 0x0000000c3b3b7220 */ /* 0x080fe20000410000 */
[-C--:B------:R-:W-:Y:S01]  /*c4c0*/  FMUL.FTZ R62, R62, R12.reuse ;  /* 0x0000000c3e3e7220 */ /* 0x080fe20000410000 */
[----:B----4-:R-:W-:Y:S01]  /*c4d0*/  FADD.FTZ R106, R185, R114 ;  /* 0x00000072b96a7221 */ /* 0x010fe20000010000 */
[----:B------:R-:W-:Y:S01]  /*c4e0*/  FFMA.FTZ R114, R107, UR11, -R93 ;  /* 0x0000000b6b727c23 */ /* 0x000fe2000801085d */
[----:B------:R-:W-:Y:S01]  /*c4f0*/  FADD.FTZ R107, R153, R118 ;  /* 0x00000076996b7221 */ /* 0x000fe20000010000 */
[----:B------:R-:W-:Y:S01]  /*c500*/  MUFU.EX2 R108, R108 ;  /* 0x0000006c006c7308 */ /* 0x000fe20000000800 */
[----:B-----5:R-:W-:Y:S01]  /*c510*/  FADD.FTZ R106, R125, R106 ;  /* 0x0000006a7d6a7221 */ /* 0x020fe20000010000 */
[-C--:B------:R-:W-:Y:S01]  /*c520*/  FMUL.FTZ R63, R63, R12.reuse ;  /* 0x0000000c3f3f7220 */ /* 0x080fe20000410000 */
[----:B------:R-:W-:Y:S01]  /*c530*/  FADD.FTZ R123, R186, R107 ;  /* 0x0000006bba7b7221 */ /* 0x000fe20000010000 */
[--C-:B------:R-:W-:Y:S01]  /*c540*/  FFMA.FTZ R107, R98, UR11, -R93.reuse ;  /* 0x0000000b626b7c23 */ /* 0x100fe2000801085d */
[----:B------:R-:W-:Y:S01]  /*c550*/  FADD.FTZ R127, R187, R106 ;  /* 0x0000006abb7f7221 */ /* 0x000fe20000010000 */
[----:B------:R-:W-:Y:S01]  /*c560*/  FFMA.FTZ R106, R99, UR11, -R93 ;  /* 0x0000000b636a7c23 */ /* 0x000fe2000801085d */
[----:B------:R-:W-:Y:S01]  /*c570*/  FADD.FTZ R123, R152, R123 ;  /* 0x0000007b987b7221 */ /* 0x000fe20000010000 */
[----:B------:R-:W-:Y:S01]  /*c580*/  FFMA.FTZ R99, R90, UR11, -R93 ;  /* 0x0000000b5a637c23 */ /* 0x000fe2000801085d */
[----:B------:R-:W-:Y:S01]  /*c590*/  FADD.FTZ R110, R132, R127 ;  /* 0x0000007f846e7221 */ /* 0x000fe20000010000 */
[----:B------:R1:W2:Y:S01]  /*c5a0*/  MUFU.EX2 R98, R115 ;  /* 0x0000007300627308 */ /* 0x0002a20000000800 */
[----:B------:R-:W-:Y:S01]  /*c5b0*/  FADD.FTZ R123, R188, R123 ;  /* 0x0000007bbc7b7221 */ /* 0x000fe20000010000 */
[----:B------:R-:W-:Y:S01]  /*c5c0*/  FFMA.FTZ R93, R95, UR11, -R93 ;  /* 0x0000000b5f5d7c23 */ /* 0x000fe2000801085d */
[----:B------:R-:W-:Y:S01]  /*c5d0*/  FADD.FTZ R110, R189, R110 ;  /* 0x0000006ebd6e7221 */ /* 0x000fe20000010000 */
[-C--:B------:R-:W-:Y:S01]  /*c5e0*/  FMUL.FTZ R66, R66, R12.reuse ;  /* 0x0000000c42427220 */ /* 0x080fe20000410000 */
[----:B------:R-:W-:Y:S01]  /*c5f0*/  FADD.FTZ R123, R144, R123 ;  /* 0x0000007b907b7221 */ /* 0x000fe20000010000 */
[-C--:B------:R-:W-:Y:S01]  /*c600*/  FMUL.FTZ R67, R67, R12.reuse ;  /* 0x0000000c43437220 */ /* 0x080fe20000410000 */
[----:B------:R-:W-:Y:S01]  /*c610*/  FADD.FTZ R110, R133, R110 ;  /* 0x0000006e856e7221 */ /* 0x000fe20000010000 */
[----:B------:R-:W-:Y:S01]  /*c620*/  MUFU.EX2 R107, R107 ;  /* 0x0000006b006b7308 */ /* 0x000fe20000000800 */
[----:B------:R-:W-:Y:S01]  /*c630*/  FADD.FTZ R90, R190, R123 ;  /* 0x0000007bbe5a7221 */ /* 0x000fe20000010000 */
[-C--:B------:R-:W-:Y:S01]  /*c640*/  FMUL.FTZ R70, R70, R12.reuse ;  /* 0x0000000c46467220 */ /* 0x080fe20000410000 */
[----:B-1----:R-:W-:Y:S01]  /*c650*/  FADD.FTZ R115, R191, R110 ;  /* 0x0000006ebf737221 */ /* 0x002fe20000010000 */
[-C--:B------:R-:W-:Y:S01]  /*c660*/  FMUL.FTZ R71, R71, R12.reuse ;  /* 0x0000000c47477220 */ /* 0x080fe20000410000 */
[----:B------:R-:W-:Y:S01]  /*c670*/  FADD.FTZ R123, R145, R90 ;  /* 0x0000005a917b7221 */ /* 0x000fe20000010000 */
[-C--:B------:R-:W-:Y:S01]  /*c680*/  FMUL.FTZ R74, R74, R12.reuse ;  /* 0x0000000c4a4a7220 */ /* 0x080fe20000410000 */
[----:B------:R-:W-:Y:S01]  /*c690*/  FADD.FTZ R110, R140, R115 ;  /* 0x000000738c6e7221 */ /* 0x000fe20000010000 */
[----:B------:R-:W1:Y:S01]  /*c6a0*/  MUFU.EX2 R90, R119 ;  /* 0x00000077005a7308 */ /* 0x000e620000000800 */
[----:B------:R-:W-:Y:S01]  /*c6b0*/  FADD.FTZ R123, R192, R123 ;  /* 0x0000007bc07b7221 */ /* 0x000fe20000010000 */
[-C--:B------:R-:W-:Y:S01]  /*c6c0*/  FMUL.FTZ R75, R75, R12.reuse ;  /* 0x0000000c4b4b7220 */ /* 0x080fe20000410000 */
        /* <DEDUP_REMOVED lines=8> */
[----:B------:R-:W-:Y:S01]  /*c750*/  FADD.FTZ R20, R195, R20 ;  /* 0x00000014c3147221 */ /* 0x000fe20000010000 */
[-C--:B------:R-:W-:Y:S01]  /*c760*/  FMUL.FTZ R83, R83, R12.reuse ;  /* 0x0000000c53537220 */ /* 0x080fe20000410000 */
[----:B------:R-:W-:Y:S01]  /*c770*/  FADD.FTZ R21, R137, R110 ;  /* 0x0000006e89157221 */ /* 0x000fe20000010000 */
[-C--:B------:R-:W-:Y:S01]  /*c780*/  FMUL.FTZ R86, R86, R12.reuse ;  /* 0x0000000c56567220 */ /* 0x080fe20000410000 */
[----:B------:R-:W-:Y:S01]  /*c790*/  FADD.FTZ R20, R139, R20 ;  /* 0x000000148b147221 */ /* 0x000fe20000010000 */
[----:B------:R3:W4:Y:S01]  /*c7a0*/  MUFU.EX2 R15, R114 ;  /* 0x00000072000f7308 */ /* 0x0007220000000800 */
[----:B------:R-:W-:Y:S01]  /*c7b0*/  FADD.FTZ R110, R196, R21 ;  /* 0x00000015c46e7221 */ /* 0x000fe20000010000 */
[----:B------:R-:W-:Y:S01]  /*c7c0*/  FMUL.FTZ R87, R87, R12 ;  /* 0x0000000c57577220 */ /* 0x000fe20000410000 */
[----:B------:R-:W-:Y:S01]  /*c7d0*/  FADD.FTZ R21, R197, R20 ;  /* 0x00000014c5157221 */ /* 0x000fe20000010000 */
[----:B------:R-:W-:-:S02]  /*c7e0*/  IMAD.U32 R12, RZ, RZ, UR6 ;  /* 0x00000006ff0c7e24 */ /* 0x000fc4000f8e00ff */
[----:B------:R-:W-:Y:S01]  /*c7f0*/  FADD.FTZ R95, R129, R110 ;  /* 0x0000006e815f7221 */ /* 0x000fe20000010000 */
[----:B------:R-:W-:Y:S01]  /*c800*/  F2FP.BF16.F32.PACK_AB R218, R10, R92 ;  /* 0x0000005c0ada723e */ /* 0x000fe200000010ff */
        /* <DEDUP_REMOVED lines=9> */
[----:B------:R-:W5:Y:S01]  /*c8a0*/  MUFU.EX2 R20, R111 ;  /* 0x0000006f00147308 */ /* 0x000f620000000800 */
[----:B------:R-:W-:Y:S01]  /*c8b0*/  FADD.FTZ R95, R200, R95 ;  /* 0x0000005fc85f7221 */ /* 0x000fe20000010000 */
[----:B------:R-:W-:Y:S01]  /*c8c0*/  FMUL.FTZ R29, R29, R11 ;  /* 0x0000000b1d1d7220 */ /* 0x000fe20000410000 */
[----:B------:R-:W-:Y:S01]  /*c8d0*/  FADD.FTZ R110, R201, R110 ;  /* 0x0000006ec96e7221 */ /* 0x000fe20000010000 */
[C---:B------:R-:W-:Y:S01]  /*c8e0*/  F2FP.BF16.F32.PACK_AB R201, R13.reuse, R201 ;  /* 0x000000c90dc9723e */ /* 0x040fe200000010ff */
[----:B------:R-:W-:Y:S01]  /*c8f0*/  FADD.FTZ R95, R120, R95 ;  /* 0x0000005f785f7221 */ /* 0x000fe20000010000 */
[-C--:B------:R-:W-:Y:S01]  /*c900*/  FMUL.FTZ R32, R32, R11.reuse ;  /* 0x0000000b20207220 */ /* 0x080fe20000410000 */
[----:B------:R-:W-:Y:S01]  /*c910*/  FADD.FTZ R110, R13, R110 ;  /* 0x0000006e0d6e7221 */ /* 0x000fe20000010000 */
[----:B------:R-:W5:Y:S01]  /*c920*/  MUFU.EX2 R109, R109 ;  /* 0x0000006d006d7308 */ /* 0x000f620000000800 */
[----:B---3--:R-:W-:Y:S01]  /*c930*/  FADD.FTZ R114, R202, R95 ;  /* 0x0000005fca727221 */ /* 0x008fe20000010000 */
[----:B------:R-:W-:Y:S01]  /*c940*/  FMUL.FTZ R33, R33, R11 ;  /* 0x0000000b21217220 */ /* 0x000fe20000410000 */
[----:B------:R-:W-:Y:S01]  /*c950*/  FADD.FTZ R21, R203, R110 ;  /* 0x0000006ecb157221 */ /* 0x000fe20000010000 */
[----:B0-----:R-:W-:Y:S01]  /*c960*/  F2FP.BF16.F32.PACK_AB R203, R14, R203 ;  /* 0x000000cb0ecb723e */ /* 0x001fe200000010ff */
[----:B------:R-:W-:Y:S01]  /*c970*/  FADD.FTZ R95, R121, R114 ;  /* 0x00000072795f7221 */ /* 0x000fe20000010000 */
[-C--:B------:R-:W-:Y:S01]  /*c980*/  FMUL.FTZ R36, R36, R11.reuse ;  /* 0x0000000b24247220 */ /* 0x080fe20000410000 */
[----:B------:R-:W-:Y:S01]  /*c990*/  FADD.FTZ R110, R14, R21 ;  /* 0x000000150e6e7221 */ /* 0x000fe20000010000 */
[----:B------:R-:W0:Y:S01]  /*c9a0*/  MUFU.EX2 R91, R91 ;  /* 0x0000005b005b7308 */ /* 0x000e220000000800 */
[----:B------:R-:W-:Y:S01]  /*c9b0*/  FADD.FTZ R95, R204, R95 ;  /* 0x0000005fcc5f7221 */ /* 0x000fe20000010000 */
[----:B------:R-:W-:Y:S01]  /*c9c0*/  FMUL.FTZ R37, R37, R11 ;  /* 0x0000000b25257220 */ /* 0x000fe20000410000 */
[----:B------:R-:W-:Y:S01]  /*c9d0*/  FADD.FTZ R21, R205, R110 ;  /* 0x0000006ecd157221 */ /* 0x000fe20000010000 */
[----:B--2---:R-:W-:Y:S01]  /*c9e0*/  F2FP.BF16.F32.PACK_AB R205, R98, R205 ;  /* 0x000000cd62cd723e */ /* 0x004fe200000010ff */
[----:B------:R-:W-:Y:S01]  /*c9f0*/  FADD.FTZ R95, R112, R95 ;  /* 0x0000005f705f7221 */ /* 0x000fe20000010000 */
[-C--:B------:R-:W-:Y:S01]  /*ca00*/  FMUL.FTZ R40, R40, R11.reuse ;  /* 0x0000000b28287220 */ /* 0x080fe20000410000 */
[----:B------:R-:W-:Y:S01]  /*ca10*/  FADD.FTZ R110, R98, R21 ;  /* 0x00000015626e7221 */ /* 0x000fe20000010000 */
[----:B------:R-:W2:Y:S01]  /*ca20*/  MUFU.EX2 R219, R94 ;  /* 0x0000005e00db7308 */ /* 0x000ea20000000800 */
[----:B------:R-:W-:Y:S01]  /*ca30*/  FADD.FTZ R114, R206, R95 ;  /* 0x0000005fce727221 */ /* 0x000fe20000010000 */
[----:B------:R-:W-:Y:S01]  /*ca40*/  FMUL.FTZ R41, R41, R11 ;  /* 0x0000000b29297220 */ /* 0x000fe20000410000 */
[----:B------:R-:W-:Y:S01]  /*ca50*/  FADD.FTZ R21, R207, R110 ;  /* 0x0000006ecf157221 */ /* 0x000fe20000010000 */
[----:B-1----:R-:W-:Y:S01]  /*ca60*/  F2FP.BF16.F32.PACK_AB R207, R90, R207 ;  /* 0x000000cf5acf723e */ /* 0x002fe200000010ff */
[----:B------:R-:W-:Y:S01]  /*ca70*/  FADD.FTZ R95, R113, R114 ;  /* 0x00000072715f7221 */ /* 0x000fe20000010000 */
[-C--:B------:R-:W-:Y:S01]  /*ca80*/  FMUL.FTZ R44, R44, R11.reuse ;  /* 0x0000000b2c2c7220 */ /* 0x080fe20000410000 */
[----:B------:R-:W-:Y:S01]  /*ca90*/  FADD.FTZ R110, R90, R21 ;  /* 0x000000155a6e7221 */ /* 0x000fe20000010000 */
[----:B------:R-:W1:Y:S01]  /*caa0*/  MUFU.EX2 R93, R93 ;  /* 0x0000005d005d7308 */ /* 0x000e620000000800 */
[----:B------:R-:W-:Y:S01]  /*cab0*/  FADD.FTZ R95, R208, R95 ;  /* 0x0000005fd05f7221 */ /* 0x000fe20000010000 */
[----:B------:R-:W-:Y:S01]  /*cac0*/  FMUL.FTZ R45, R45, R11 ;  /* 0x0000000b2d2d7220 */ /* 0x000fe20000410000 */
[----:B------:R-:W-:Y:S01]  /*cad0*/  FADD.FTZ R110, R209, R110 ;  /* 0x0000006ed16e7221 */ /* 0x000fe20000010000 */
[C---:B----4-:R-:W-:Y:S01]  /*cae0*/  F2FP.BF16.F32.PACK_AB R209, R15.reuse, R209 ;  /* 0x000000d10fd1723e */ /* 0x050fe200000010ff */
[----:B------:R-:W-:Y:S01]  /*caf0*/  FADD.FTZ R95, R104, R95 ;  /* 0x0000005f685f7221 */ /* 0x000fe20000010000 */
[-C--:B------:R-:W-:Y:S01]  /*cb00*/  FMUL.FTZ R48, R48, R11.reuse ;  /* 0x0000000b30307220 */ /* 0x080fe20000410000 */
        /* <DEDUP_REMOVED lines=8> */
[----:B-----5:R-:W-:Y:S01]  /*cb90*/  FADD.FTZ R14, R20, R13 ;  /* 0x0000000d140e7221 */ /* 0x020fe20000010000 */
        /* <DEDUP_REMOVED lines=23> */
[----:B0-----:R-:W-:Y:S01]  /*cd10*/  FADD.FTZ R90, R91, R90 ;  /* 0x0000005a5b5a7221 */ /* 0x001fe20000010000 */
[-C--:B------:R-:W-:Y:S01]  /*cd20*/  FMUL.FTZ R81, R81, R11.reuse ;  /* 0x0000000b51517220 */ /* 0x080fe20000410000 */
[----:B------:R-:W-:Y:S01]  /*cd30*/  FADD.FTZ R13, R92, R13 ;  /* 0x0000000d5c0d7221 */ /* 0x000fe20000010000 */
[-C--:B------:R-:W-:Y:S01]  /*cd40*/  FMUL.FTZ R84, R84, R11.reuse ;  /* 0x0000000b54547220 */ /* 0x080fe20000410000 */
[----:B--2---:R-:W-:Y:S01]  /*cd50*/  FADD.FTZ R90, R219, R90 ;  /* 0x0000005adb5a7221 */ /* 0x004fe20000010000 */
[----:B------:R-:W-:Y:S01]  /*cd60*/  FMUL.FTZ R85, R85, R11 ;  /* 0x0000000b55557220 */ /* 0x000fe20000410000 */
[----:B------:R-:W-:Y:S01]  /*cd70*/  FADD.FTZ R14, R10, R13 ;  /* 0x0000000d0a0e7221 */ /* 0x000fe20000010000 */
[----:B------:R-:W-:Y:S01]  /*cd80*/  F2FP.BF16.F32.PACK_AB R181, R117, R181 ;  /* 0x000000b575b5723e */ /* 0x000fe200000010ff */
[----:B-1----:R-:W-:Y:S01]  /*cd90*/  FADD.FTZ R13, R93, R90 ;  /* 0x0000005a5d0d7221 */ /* 0x002fe20000010000 */
[----:B------:R-:W-:Y:S01]  /*cda0*/  F2FP.BF16.F32.PACK_AB R183, R124, R183 ;  /* 0x000000b77cb7723e */ /* 0x000fe200000010ff */
[----:B------:R-:W-:Y:S01]  /*cdb0*/  IMAD.MOV.U32 R15, RZ, RZ, R16 ;  /* 0x000000ffff0f7224 */ /* 0x000fe200078e0010 */
[----:B------:R-:W-:Y:S01]  /*cdc0*/  F2FP.BF16.F32.PACK_AB R184, R153, R184 ;  /* 0x000000b899b8723e */ /* 0x000fe200000010ff */
[----:B------:R-:W-:Y:S01]  /*cdd0*/  IMAD.MOV.U32 R10, RZ, RZ, R89 ;  /* 0x000000ffff0a7224 */ /* 0x000fe200078e0059 */
[----:B------:R-:W-:Y:S01]  /*cde0*/  F2FP.BF16.F32.PACK_AB R185, R125, R185 ;  /* 0x000000b97db9723e */ /* 0x000fe200000010ff */
[----:B------:R-:W-:Y:S01]  /*cdf0*/  IMAD.MOV.U32 R11, RZ, RZ, R88 ;  /* 0x000000ffff0b7224 */ /* 0x000fe200078e0058 */
[----:B------:R-:W-:-:S02]  /*ce00*/  F2FP.BF16.F32.PACK_AB R186, R152, R186 ;  /* 0x000000ba98ba723e */ /* 0x000fc400000010ff */
[----:B------:R-:W-:Y:S02]  /*ce10*/  F2FP.BF16.F32.PACK_AB R187, R132, R187 ;  /* 0x000000bb84bb723e */ /* 0x000fe400000010ff */
[----:B------:R-:W-:Y:S02]  /*ce20*/  F2FP.BF16.F32.PACK_AB R188, R144, R188 ;  /* 0x000000bc90bc723e */ /* 0x000fe400000010ff */
[----:B------:R-:W-:Y:S02]  /*ce30*/  F2FP.BF16.F32.PACK_AB R189, R133, R189 ;  /* 0x000000bd85bd723e */ /* 0x000fe400000010ff */
[----:B------:R-:W-:Y:S02]  /*ce40*/  F2FP.BF16.F32.PACK_AB R190, R145, R190 ;  /* 0x000000be91be723e */ /* 0x000fe400000010ff */
[----:B------:R-:W-:Y:S02]  /*ce50*/  F2FP.BF16.F32.PACK_AB R191, R140, R191 ;  /* 0x000000bf8cbf723e */ /* 0x000fe400000010ff */
        /* <DEDUP_REMOVED lines=19> */
[----:B------:R-:W-:Y:S01]  /*cf90*/  F2FP.BF16.F32.PACK_AB R219, R93, R219 ;  /* 0x000000db5ddb723e */ /* 0x000fe200000010ff */
[----:B------:R-:W-:Y:S06]  /*cfa0*/  @P2 BRA `(.L_x_189) ;  /* 0xffffffa8004c2947 */ /* 0x000fec000383ffff */
.L_x_180:
[----:B------:R-:W-:Y:S06]  /*cfb0*/  BAR.ARV 0x8, 0x180 ;  /* 0x0206000000007b1d */ /* 0x000fec0000002000 */
[----:B------:R-:W-:Y:S05]  /*cfc0*/  @!P0 BRA `(.L_x_190) ;  /* 0x0000000000048947 */ /* 0x000fea0003800000 */
[----:B------:R-:W-:Y:S01]  /*cfd0*/  BPT.TRAP 0x1 ;  /* 0x000000040000795c */ /* 0x000fe20000300000 */
.L_x_190:
[----:B------:R-:W-:Y:S01]  /*cfe0*/  IMAD R8, R2, 0x8, R0 ;  /* 0x0000000802087824 */ /* 0x000fe200078e0200 */
[----:B------:R-:W-:-:S04]  /*cff0*/  SHF.L.U32 R3, R16, 0x1f, RZ ;  /* 0x0000001f10037819 */ /* 0x000fc800000006ff */
[----:B------:R0:W1:Y:S01]  /*d000*/  SYNCS.PHASECHK.TRANS64.TRYWAIT P2, [R8+URZ+0x34850], R3 ;  /* 0x03485003080075a7 */ /* 0x000062000804017f */
[----:B------:R-:W-:Y:S05]  /*d010*/  @!P0 BRA `(.L_x_191) ;  /* 0x0000000000048947 */ /* 0x000fea0003800000 */
[----:B------:R-:W-:Y:S01]  /*d020*/  BPT.TRAP 0x1 ;  /* 0x000000040000795c */ /* 0x000fe20000300000 */
.L_x_191:
[----:B-1----:R-:W-:Y:S05]  /*d030*/  @P2 BRA `(.L_x_192) ;  /* 0x0000000000082947 */ /* 0x002fea0003800000 */
[----:B------:R-:W1:Y:S02]  /*d040*/  SYNCS.PHASECHK.TRANS64.TRYWAIT P0, [R8+URZ+0x34850], R3 ;  /* 0x03485003080075a7 */ /* 0x000e64000800017f */
[----:B-1----:R-:W-:Y:S05]  /*d050*/  @!P0 BRA `(.L_x_193) ;  /* 0x000000a400948947 */ /* 0x002fea0003800000 */
.L_x_192:
[----:B------:R-:W-:Y:S05]  /*d060*/  WARPSYNC.ALL ;  /* 0x0000000000007948 */ /* 0x000fea0003800000 */
[----:B------:R-:W-:Y:S01]  /*d070*/  VIADD R0, R0, 0x400 ;  /* 0x0000040000007836 */ /* 0x000fe20000000000 */
[----:B------:R-:W2:Y:S01]  /*d080*/  LDL.LU R15, [R1+0x10] ;  /* 0x00001000010f7983 */ /* 0x000ea20000300800 */
[----:B------:R-:W-:Y:S01]  /*d090*/  WARPGROUP.ARRIVE ;  /* 0x00000000000079c5 */ /* 0x000fe20000000000 */
[----:B------:R-:W-:Y:S02]  /*d0a0*/  IMAD.MOV.U32 R7, RZ, RZ, 0x40000040 ;  /* 0x40000040ff077424 */ /* 0x000fe400078e00ff */
[----:B------:R-:W-:Y:S01]  /*d0b0*/  SHF.R.U32.HI R0, RZ, 0x4, R0 ;  /* 0x00000004ff007819 */ /* 0x000fe20000011600 */
[----:B01----:R-:W0:Y:S01]  /*d0c0*/  SHFL.BFLY PT, R3, R14, 0x2, 0x1f ;  /* 0x0c401f000e037f89 */ /* 0x003e2200000e0000 */
[----:B------:R-:W-:-:S02]  /*d0d0*/  @!P1 VIADD R9, R8, 0x34860 ;  /* 0x0003486008099836 */ /* 0x000fc40000000000 */
[----:B------:R-:W-:Y:S01]  /*d0e0*/  LOP3.LUT R0, R0, 0x3fff, RZ, 0xc0, !PT ;  /* 0x00003fff00007812 */ /* 0x000fe200078ec0ff */
[----:B------:R-:W-:Y:S02]  /*d0f0*/  VIADD R10, R2, 0x1 ;  /* 0x00000001020a7836 */ /* 0x000fe40000000000 */
[----:B------:R-:W-:Y:S02]  /*d100*/  @!P1 PRMT R9, RZ, 0x654, R9 ;  /* 0x00000654ff099816 */ /* 0x000fe40000000009 */
[----:B------:R-:W-:Y:S02]  /*d110*/  LOP3.LUT R5, R0, 0x5800000, RZ, 0xfc, !PT ;  /* 0x0580000000057812 */ /* 0x000fe400078efcff */
[----:B------:R-:W1:Y:S01]  /*d120*/  SHFL.BFLY PT, R0, R13, 0x2, 0x1f ;  /* 0x0c401f000d007f89 */ /* 0x000e6200000e0000 */
[----:B------:R-:W-:Y:S02]  /*d130*/  ISETP.NE.AND P2, PT, R10, 0x2, PT ;  /* 0x000000020a00780c */ /* 0x000fe40003f45270 */
[----:B------:R-:W-:-:S02]  /*d140*/  IMAD R4, R2, 0xb00, R5 ;  /* 0x00000b0002047824 */ /* 0x000fc400078e0205 */
[----:B------:R-:W-:Y:S02]  /*d150*/  IMAD.MOV.U32 R5, RZ, RZ, 0x40000040 ;  /* 0x40000040ff057424 */ /* 0x000fe400078e00ff */
[C---:B------:R-:W-:Y:S01]  /*d160*/  VIADD R6, R4.reuse, 0x80 ;  /* 0x0000008004067836 */ /* 0x040fe20000000000 */
[----:B------:R-:W-:Y:S01]  /*d170*/  R2UR UR6, R4 ;  /* 0x00000000040672ca */ /* 0x000fe200000e0000 */
[----:B------:R-:W-:Y:S01]  /*d180*/  IMAD.MOV.U32 R2, RZ, RZ, RZ ;  /* 0x000000ffff027224 */ /* 0x000fe200078e00ff */
[----:B------:R-:W-:Y:S01]  /*d190*/  R2UR UR7, R5 ;  /* 0x00000000050772ca */ /* 0x000fe200000e0000 */
[----:B------:R-:W-:Y:S02]  /*d1a0*/  IMAD.MOV.U32 R5, RZ, RZ, 0x40000040 ;  /* 0x40000040ff057424 */ /* 0x000fe400078e00ff */
[----:B0-----:R-:W-:-:S10]  /*d1b0*/  FADD.FTZ R3, R3, R14 ;  /* 0x0000000e03037221 */ /* 0x001fd40000010000 */
[----:B------:R-:W-:Y:S01]  /*d1c0*/  HGMMA.64x128x16.F32.BF16 R24, R176, gdesc[UR4].tnspB, R24, gsb0 ;  /* 0x41e00004b0187df0 */ /* 0x000fe20008001818 */
[----:B------:R-:W-:Y:S01]  /*d1d0*/  R2UR UR6, R6 ;  /* 0x00000000060672ca */ /* 0x000fe200000e0000 */
[----:B------:R-:W-:Y:S01]  /*d1e0*/  VIADD R6, R4, 0x100 ;  /* 0x0000010004067836 */ /* 0x000fe20000000000 */
[----:B------:R-:W-:Y:S01]  /*d1f0*/  R2UR UR7, R7 ;  /* 0x00000000070772ca */ /* 0x000fe200000e0000 */
[----:B------:R-:W-:Y:S01]  /*d200*/  IMAD.MOV.U32 R7, RZ, RZ, 0x40000040 ;  /* 0x40000040ff077424 */ /* 0x000fe200078e00ff */
[----:B------:R-:W-:Y:S02]  /*d210*/  WARPGROUP.DEPBAR.LE gsb0, 0x0 ;  /* 0x00008000000079c5 */ /* 0x000fe40000010000 */
[----:B------:R-:W-:-:S09]  /*d220*/  WARPGROUP.ARRIVE ;  /* 0x00000000000079c5 */ /* 0x000fd20000000000 */
[----:B------:R-:W-:Y:S01]  /*d230*/  HGMMA.64x128x16.F32.BF16 R24, R180, gdesc[UR4].tnspB, R24, gsb0 ;  /* 0x41e00004b4187df0 */ /* 0x000fe20008001818 */
[----:B------:R-:W-:Y:S01]  /*d240*/  R2UR UR6, R6 ;  /* 0x00000000060672ca */ /* 0x000fe200000e0000 */
[----:B------:R-:W-:Y:S01]  /*d250*/  VIADD R6, R4, 0x180 ;  /* 0x0000018004067836 */ /* 0x000fe20000000000 */
[----:B------:R-:W-:Y:S01]  /*d260*/  R2UR UR7, R7 ;  /* 0x00000000070772ca */ /* 0x000fe200000e0000 */
[----:B------:R-:W-:Y:S02]  /*d270*/  IMAD.MOV.U32 R7, RZ, RZ, 0x40000040 ;  /* 0x40000040ff077424 */ /* 0x000fe400078e00ff */
[----:B--2---:R-:W-:-:S05]  /*d280*/  VIADD R15, R15, 0x1 ;  /* 0x000000010f0f7836 */ /* 0x004fca0000000000 */
[----:B------:R-:W-:Y:S01]  /*d290*/  STL [R1+0x10], R15 ;  /* 0x0000100f01007387 */ /* 0x000fe20000100800 */
[----:B------:R-:W-:Y:S02]  /*d2a0*/  WARPGROUP.DEPBAR.LE gsb0, 0x0 ;  /* 0x00008000000079c5 */ /* 0x000fe40000010000 */
[----:B------:R-:W-:-:S06]  /*d2b0*/  WARPGROUP.ARRIVE ;  /* 0x00000000000079c5 */ /* 0x000fcc0000000000 */
        /* <DEDUP_REMOVED lines=22> */
[----:B------:R-:W-:Y:S02]  /*d420*/  R2UR UR6, R6 ;  /* 0x00000000060672ca */ /* 0x000fe400000e0000 */
[----:B------:R-:W-:Y:S01]  /*d430*/  R2UR UR7, R7 ;  /* 0x00000000070772ca */ /* 0x000fe200000e0000 */
[----:B------:R-:W-:Y:S01]  /*d440*/  IMAD.MOV.U32 R7, RZ, RZ, 0x40000040 ;  /* 0x40000040ff077424 */ /* 0x000fe200078e00ff */
[----:B------:R-:W-:Y:S01]  /*d450*/  IADD3 R6, R4, 0x380, RZ ;  /* 0x0000038004067810 */ /* 0x000fe20007ffe0ff */
[----:B------:R-:W-:Y:S02]  /*d460*/  WARPGROUP.DEPBAR.LE gsb0, 0x0 ;  /* 0x00008000000079c5 */ /* 0x000fe40000010000 */
[----:B------:R-:W-:-:S08]  /*d470*/  WARPGROUP.ARRIVE ;  /* 0x00000000000079c5 */ /* 0x000fd00000000000 */
        /* <DEDUP_REMOVED lines=9> */
[C---:B------:R-:W-:Y:S01]  /*d510*/  VIADD R6, R4.reuse, 0x480 ;  /* 0x0000048004067836 */ /* 0x040fe20000000000 */
[----:B------:R-:W-:Y:S01]  /*d520*/  R2UR UR7, R7 ;  /* 0x00000000070772ca */ /* 0x000fe200000e0000 */
[----:B------:R-:W-:Y:S02]  /*d530*/  IMAD.MOV.U32 R7, RZ, RZ, 0x40000040 ;  /* 0x40000040ff077424 */ /* 0x000fe400078e00ff */
[----:B------:R-:W-:Y:S01]  /*d540*/  VIADD R4, R4, 0x500 ;  /* 0x0000050004047836 */ /* 0x000fe20000000000 */
[----:B------:R-:W-:Y:S02]  /*d550*/  WARPGROUP.DEPBAR.LE gsb0, 0x0 ;  /* 0x00008000000079c5 */ /* 0x000fe40000010000 */
[----:B------:R-:W-:-:S07]  /*d560*/  WARPGROUP.ARRIVE ;  /* 0x00000000000079c5 */ /* 0x000fce0000000000 */
[----:B------:R-:W-:Y:S01]  /*d570*/  HGMMA.64x128x16.F32.BF16 R24, R208, gdesc[UR4].tnspB, R24, gsb0 ;  /* 0x41e00004d0187df0 */ /* 0x000fe20008001818 */
[----:B------:R-:W-:Y:S02]  /*d580*/  R2UR UR6, R6 ;  /* 0x00000000060672ca */ /* 0x000fe400000e0000 */
[----:B------:R-:W-:Y:S01]  /*d590*/  R2UR UR7, R7 ;  /* 0x00000000070772ca */ /* 0x000fe200000e0000 */
[----:B------:R-:W-:Y:S02]  /*d5a0*/  WARPGROUP.DEPBAR.LE gsb0, 0x0 ;  /* 0x00008000000079c5 */ /* 0x000fe40000010000 */
[----:B------:R-:W-:-:S10]  /*d5b0*/  WARPGROUP.ARRIVE ;  /* 0x00000000000079c5 */ /* 0x000fd40000000000 */
[----:B------:R-:W-:Y:S01]  /*d5c0*/  HGMMA.64x128x16.F32.BF16 R24, R212, gdesc[UR4].tnspB, R24, gsb0 ;  /* 0x41e00004d4187df0 */ /* 0x000fe20008001818 */
[----:B------:R-:W-:Y:S01]  /*d5d0*/  R2UR UR6, R4 ;  /* 0x00000000040672ca */ /* 0x000fe200000e0000 */
[----:B-1----:R-:W-:Y:S01]  /*d5e0*/  FADD.FTZ R4, R0, R13 ;  /* 0x0000000d00047221 */ /* 0x002fe20000010000 */
[----:B------:R-:W-:Y:S01]  /*d5f0*/  R2UR UR7, R5 ;  /* 0x00000000050772ca */ /* 0x000fe200000e0000 */
[----:B------:R-:W0:Y:S01]  /*d600*/  SHFL.BFLY PT, R0, R3, 0x1, 0x1f ;  /* 0x0c201f0003007f89 */ /* 0x000e2200000e0000 */
[----:B------:R-:W-:-:S03]  /*d610*/  IMAD.U32 R13, RZ, RZ, UR11 ;  /* 0x0000000bff0d7e24 */ /* 0x000fc6000f8e00ff */
[----:B------:R-:W1:Y:S01]  /*d620*/  SHFL.BFLY PT, R5, R4, 0x1, 0x1f ;  /* 0x0c201f0004057f89 */ /* 0x000e6200000e0000 */
[----:B0-----:R-:W-:Y:S01]  /*d630*/  FADD.FTZ R11, R3, R0 ;  /* 0x00000000030b7221 */ /* 0x001fe20000010000 */
[----:B------:R-:W-:Y:S01]  /*d640*/  SEL R3, RZ, 0x1, P2 ;  /* 0x00000001ff037807 */ /* 0x000fe20001000000 */
[----:B------:R-:W-:Y:S02]  /*d650*/  IMAD.MOV.U32 R0, RZ, RZ, -0x800000 ;  /* 0xff800000ff007424 */ /* 0x000fe400078e00ff */
[----:B-1----:R-:W-:Y:S01]  /*d660*/  FADD.FTZ R12, R4, R5 ;  /* 0x00000005040c7221 */ /* 0x002fe20000010000 */
[----:B------:R-:W-:Y:S01]  /*d670*/  FSETP.NE.FTZ.AND P0, PT, R11, RZ, PT ;  /* 0x000000ff0b00720b */ /* 0x000fe20003f15000 */
[----:B------:R-:W-:Y:S01]  /*d680*/  IMAD.MOV.U32 R4, RZ, RZ, RZ ;  /* 0x000000ffff047224 */ /* 0x000fe200078e00ff */
[----:B------:R-:W-:Y:S01]  /*d690*/  LOP3.LUT R16, R16, R3, RZ, 0x3c, !PT ;  /* 0x0000000310107212 */ /* 0x000fe200078e3cff */
[----:B------:R-:W-:Y:S01]  /*d6a0*/  IMAD.U32 R5, RZ, RZ, UR11 ;  /* 0x0000000bff057e24 */ /* 0x000fe2000f8e00ff */
[----:B------:R-:W-:Y:S01]  /*d6b0*/  FSETP.NE.FTZ.AND P3, PT, R12, RZ, PT ;  /* 0x000000ff0c00720b */ /* 0x000fe20003f75000 */
[----:B------:R-:W-:-:S08]  /*d6c0*/  IMAD.MOV.U32 R3, RZ, RZ, -0x800000 ;  /* 0xff800000ff037424 */ /* 0x000fd000078e00ff */
[----:B------:R-:W0:Y:S01]  /*d6d0*/  @P0 MUFU.LG2 R6, R11 ;  /* 0x0000000b00060308 */ /* 0x000e220000000c00 */
[----:B------:R-:W-:-:S03]  /*d6e0*/  @P0 FMUL.FTZ R5, R5, 0.69314718246459960938 ;  /* 0x3f31721805050820 */ /* 0x000fc60000410000 */
[----:B------:R-:W-:-:S04]  /*d6f0*/  @P3 FMUL.FTZ R13, R13, 0.69314718246459960938 ;  /* 0x3f3172180d0d3820 */ /* 0x000fc80000410000 */
        /* <DEDUP_REMOVED lines=10> */
[----:B------:R-:W-:Y:S03]  /*d7a0*/  HGMMA.64x128x16.F32.BF16 R24, R216, gdesc[UR4].tnspB, R24, gsb0 ;  /* 0x41e00004d8187df0 */ /* 0x000fe60008001818 */
[----:B------:R-:W-:Y:S02]  /*d7b0*/  WARPGROUP.DEPBAR.LE gsb0, 0x0 ;  /* 0x00008000000079c5 */ /* 0x000fe40000010000 */
[----:B------:R1:W-:Y:S01]  /*d7c0*/  @!P1 SYNCS.ARRIVE.TRANS64.RED.A1T0 RZ, [R9+URZ], RZ ;  /* 0x000000ff09ff99a7 */ /* 0x0003e2000810043f */
        /* <DEDUP_REMOVED lines=64> */
[----:B-1----:R-:W-:-:S07]  /*dbd0*/  SEL R2, R10, RZ, P2 ;  /* 0x000000ff0a027207 */ /* 0x002fce0001000000 */
.L_x_172:
[----:B------:R-:W0:Y:S01]  /*dbe0*/  S2R R5, SR_CgaCtaId ;  /* 0x0000000000057919 */ /* 0x000e220000008800 */
[----:B------:R-:W-:Y:S01]  /*dbf0*/  MOV R18, 0x400 ;  /* 0x0000040000127802 */ /* 0x000fe20000000f00 */
[----:B------:R-:W-:Y:S01]  /*dc00*/  BSSY B0, `(.L_x_194) ;  /* 0x0000342000007945 */ /* 0x000fe20003800000 */
[----:B------:R-:W-:Y:S02]  /*dc10*/  BAR.SYNC.DEFER_BLOCKING 0x5, 0x180 ;  /* 0x0146000000007b1d */ /* 0x000fe40000010000 */
[----:B0-----:R-:W-:-:S05]  /*dc20*/  LEA R18, R5, R18, 0x18 ;  /* 0x0000001205127211 */ /* 0x001fca00078ec0ff */
[----:B------:R-:W0:Y:S02]  /*dc30*/  LDS.128 R4, [R18+0x348d0] ;  /* 0x0348d00012047984 */ /* 0x000e240000000c00 */
[----:B0-----:R-:W-:Y:S02]  /*dc40*/  R2UR UR6, R5 ;  /* 0x00000000050672ca */ /* 0x001fe400000e0000 */
[----:B------:R-:W-:Y:S01]  /*dc50*/  R2UR UR5, R6 ;  /* 0x00000000060572ca */ /* 0x000fe200000e0000 */
[----:B------:R-:W-:Y:S06]  /*dc60*/  BAR.ARV 0x4, 0x180 ;  /* 0x0106000000007b1d */ /* 0x000fec0000002000 */
[----:B------:R-:W-:Y:S08]  /*dc70*/  @P0 BRA `(.L_x_195) ;  /* 0x0000002400540947 */ /* 0x000ff00003800000 */
[----:B------:R-:W2:Y:S01]  /*dc80*/  LDL.LU R10, [R1+0xc] ;  /* 0x00000c00010a7983 */ /* 0x000ea20000300800 */
[----:B------:R-:W-:-:S03]  /*dc90*/  ULDC.64 UR10, c[0x0][0xc00] ;  /* 0x00030000000a7ab9 */ /* 0x000fc60000000a00 */
[----:B------:R-:W3:Y:S04]  /*dca0*/  LDL.LU R9, [R1+0x14] ;  /* 0x0000140001097983 */ /* 0x000ee80000300800 */
[----:B------:R-:W4:Y:S04]  /*dcb0*/  LDL R8, [R1+0x64] ;  /* 0x0000640001087983 */ /* 0x000f280000100800 */
[----:B------:R-:W4:Y:S01]  /*dcc0*/  LDL R104, [R1] ;  /* 0x0000000001687983 */ /* 0x000f220000100800 */
[----:B------:R-:W-:Y:S01]  /*dcd0*/  ULDC.64 UR20, c[0x0][0x208] ;  /* 0x0000820000147ab9 */ /* 0x000fe20000000a00 */
[----:B------:R-:W-:-:S02]  /*dce0*/  R2UR UR17, R220 ;  /* 0x00000000dc1172ca */ /* 0x000fc400000e0000 */
[----:B------:R-:W4:Y:S01]  /*dcf0*/  LDL R106, [R1+0x60] ;  /* 0x00006000016a7983 */ /* 0x000f220000100800 */
[----:B------:R-:W-:Y:S02]  /*dd00*/  R2UR UR15, R221 ;  /* 0x00000000dd0f72ca */ /* 0x000fe400000e0000 */
[----:B------:R-:W-:Y:S01]  /*dd10*/  R2UR UR19, R222 ;  /* 0x00000000de1372ca */ /* 0x000fe200000e0000 */
[----:B------:R-:W-:Y:S01]  /*dd20*/  BAR.SYNC.DEFER_BLOCKING 0x1, 0x100 ;  /* 0x0044000000007b1d */ /* 0x000fe20000010000 */
[----:B--2---:R-:W-:Y:S02]  /*dd30*/  R2UR UR14, R10 ;  /* 0x000000000a0e72ca */ /* 0x004fe400000e0000 */
[----:B---3--:R-:W-:-:S03]  /*dd40*/  R2UR UR13, R9 ;  /* 0x00000000090d72ca */ /* 0x008fc600000e0000 */
[----:B------:R-:W0:Y:S01]  /*dd50*/  S2R R9, SR_SWINHI ;  /* 0x0000000000097919 */ /* 0x000e220000002f00 */
[----:B------:R-:W-:Y:S01]  /*dd60*/  UMOV UR18, 0x9b8 ;  /* 0x000009b800127882 */ /* 0x000fe20000000000 */
[----:B----4-:R-:W-:Y:S02]  /*dd70*/  R2UR UR16, R104 ;  /* 0x00000000681072ca */ /* 0x010fe400000e0000 */
[----:B------:R-:W-:Y:S02]  /*dd80*/  MOV R4, R18 ;  /* 0x0000001200047202 */ /* 0x000fe40000000f00 */
[----:B0-----:R-:W-:-:S03]  /*dd90*/  MOV R5, R9 ;  /* 0x0000000900057202 */ /* 0x001fc60000000f00 */
[----:B------:R-:W-:-:S03]  /*dda0*/  IMAD.WIDE R8, R8, 0x2, R4 ;  /* 0x0000000208087825 */ /* 0x000fc600078e0204 */
[C---:B------:R-:W-:Y:S02]  /*ddb0*/  LOP3.LUT R11, R8.reuse, 0x380, RZ, 0xc0, !PT ;  /* 0x00000380080b7812 */ /* 0x040fe400078ec0ff */
[C---:B------:R-:W-:Y:S02]  /*ddc0*/  IADD3 R19, P6, R8.reuse, 0x20, RZ ;  /* 0x0000002008137810 */ /* 0x040fe40007fde0ff */
[----:B------:R-:W-:Y:S02]  /*ddd0*/  SHF.R.U64 R11, R11, 0x3, RZ ;  /* 0x000000030b0b7819 */ /* 0x000fe400000012ff */
[C---:B------:R-:W-:Y:S02]  /*dde0*/  IADD3 R12, P4, R8.reuse, 0x60, RZ ;  /* 0x00000060080c7810 */ /* 0x040fe40007f9e0ff */
[----:B------:R-:W-:Y:S02]  /*ddf0*/  LOP3.LUT R6, R19, 0x380, RZ, 0xc0, !PT ;  /* 0x0000038013067812 */ /* 0x000fe400078ec0ff */
[----:B------:R-:W-:-:S02]  /*de00*/  IADD3 R35, P5, R8, 0x40, RZ ;  /* 0x0000004008237810 */ /* 0x000fc40007fbe0ff */
[C---:B------:R-:W-:Y:S02]  /*de10*/  IADD3 R99, P3, R8.reuse, 0x4000, RZ ;  /* 0x0000400008637810 */ /* 0x040fe40007f7e0ff */
[C---:B------:R-:W-:Y:S02]  /*de20*/  IADD3 R101, P2, R8.reuse, 0x4020, RZ ;  /* 0x0000402008657810 */ /* 0x040fe40007f5e0ff */
[C---:B------:R-:W-:Y:S02]  /*de30*/  IADD3 R103, P1, R8.reuse, 0x4040, RZ ;  /* 0x0000404008677810 */ /* 0x040fe40007f3e0ff */
[----:B------:R-:W-:Y:S02]  /*de40*/  IADD3 R105, P0, R8, 0x4060, RZ ;  /* 0x0000406008697810 */ /* 0x000fe40007f1e0ff */
[----:B------:R-:W-:Y:S02]  /*de50*/  LOP3.LUT R8, R11, R8, RZ, 0x3c, !PT ;  /* 0x000000080b087212 */ /* 0x000fe400078e3cff */
[----:B------:R-:W-:-:S02]  /*de60*/  LOP3.LUT R11, R12, 0x380, RZ, 0xc0, !PT ;  /* 0x000003800c0b7812 */ /* 0x000fc400078ec0ff */
[----:B------:R-:W-:Y:S02]  /*de70*/  SHF.R.U64 R6, R6, 0x3, RZ ;  /* 0x0000000306067819 */ /* 0x000fe400000012ff */
[----:B------:R-:W-:Y:S02]  /*de80*/  SHF.R.U64 R11, R11, 0x3, RZ ;  /* 0x000000030b0b7819 */ /* 0x000fe400000012ff */
[----:B------:R-:W-:Y:S02]  /*de90*/  LOP3.LUT R32, R6, R19, RZ, 0x3c, !PT ;  /* 0x0000001306207212 */ /* 0x000fe400078e3cff */
[----:B------:R-:W-:Y:S02]  /*dea0*/  LOP3.LUT R14, R99, 0x380, RZ, 0xc0, !PT ;  /* 0x00000380630e7812 */ /* 0x000fe400078ec0ff */
[----:B------:R-:W-:Y:S02]  /*deb0*/  LOP3.LUT R6, R101, 0x380, RZ, 0xc0, !PT ;  /* 0x0000038065067812 */ /* 0x000fe400078ec0ff */
[----:B------:R-:W-:-:S02]  /*dec0*/  LOP3.LUT R10, R35, 0x380, RZ, 0xc0, !PT ;  /* 0x00000380230a7812 */ /* 0x000fc400078ec0ff */
[----:B------:R-:W-:Y:S02]  /*ded0*/  LOP3.LUT R28, R11, R12, RZ, 0x3c, !PT ;  /* 0x0000000c0b1c7212 */ /* 0x000fe400078e3cff */
[----:B------:R-:W-:Y:S02]  /*dee0*/  SHF.R.U64 R14, R14, 0x3, RZ ;  /* 0x000000030e0e7819 */ /* 0x000fe400000012ff */
[----:B------:R-:W-:Y:S02]  /*def0*/  LOP3.LUT R12, R103, 0x380, RZ, 0xc0, !PT ;  /* 0x00000380670c7812 */ /* 0x000fe400078ec0ff */
[----:B------:R-:W-:Y:S02]  /*df00*/  SHF.R.U64 R6, R6, 0x3, RZ ;  /* 0x0000000306067819 */ /* 0x000fe400000012ff */
[----:B------:R-:W-:Y:S02]  /*df10*/  SHF.R.U64 R10, R10, 0x3, RZ ;  /* 0x000000030a0a7819 */ /* 0x000fe400000012ff */
[----:B------:R-:W-:Y:S01]  /*df20*/  LOP3.LUT R34, R105, 0x380, RZ, 0xc0, !PT ;  /* 0x0000038069227812 */ /* 0x000fe200078ec0ff */
[--C-:B------:R-:W-:Y:S01]  /*df30*/  IMAD.X R27, RZ, RZ, R9.reuse, P3 ;  /* 0x000000ffff1b7224 */ /* 0x100fe200018e0609 */
[----:B------:R-:W-:Y:S01]  /*df40*/  LOP3.LUT R26, R14, R99, RZ, 0x3c, !PT ;  /* 0x000000630e1a7212 */ /* 0x000fe200078e3cff */
[--C-:B------:R-:W-:Y:S01]  /*df50*/  IMAD.X R25, RZ, RZ, R9.reuse, P2 ;  /* 0x000000ffff197224 */ /* 0x100fe200010e0609 */
[----:B------:R-:W-:Y:S01]  /*df60*/  SHF.R.U64 R12, R12, 0x3, RZ ;  /* 0x000000030c0c7819 */ /* 0x000fe200000012ff */
[--C-:B------:R-:W-:Y:S01]  /*df70*/  IMAD.X R33, RZ, RZ, R9.reuse, P6 ;  /* 0x000000ffff217224 */ /* 0x100fe200030e0609 */
[----:B------:R-:W-:Y:S01]  /*df80*/  LOP3.LUT R24, R6, R101, RZ, 0x3c, !PT ;  /* 0x0000006506187212 */ /* 0x000fe200078e3cff */
[--C-:B------:R-:W-:Y:S01]  /*df90*/  IMAD.X R31, RZ, RZ, R9.reuse, P5 ;  /* 0x000000ffff1f7224 */ /* 0x100fe200028e0609 */
[----:B------:R-:W-:Y:S01]  /*dfa0*/  LOP3.LUT R30, R10, R35, RZ, 0x3c, !PT ;  /* 0x000000230a1e7212 */ /* 0x000fe200078e3cff */
[--C-:B------:R-:W-:Y:S01]  /*dfb0*/  IMAD.X R29, RZ, RZ, R9.reuse, P4 ;  /* 0x000000ffff1d7224 */ /* 0x100fe200020e0609 */
[----:B------:R-:W-:Y:S01]  /*dfc0*/  SHF.R.U64 R34, R34, 0x3, RZ ;  /* 0x0000000322227819 */ /* 0x000fe200000012ff */
[--C-:B------:R-:W-:Y:S01]  /*dfd0*/  IMAD.X R15, RZ, RZ, R9.reuse, P1 ;  /* 0x000000ffff0f7224 */ /* 0x100fe200008e0609 */
[----:B------:R-:W-:Y:S01]  /*dfe0*/  MOV R19, R8 ;  /* 0x0000000800137202 */ /* 0x000fe20000000f00 */
[----:B------:R-:W-:Y:S01]  /*dff0*/  IMAD.X R13, RZ, RZ, R9, P0 ;  /* 0x000000ffff0d7224 */ /* 0x000fe200000e0609 */
[----:B------:R-:W-:-:S02]  /*e000*/  F2FP.BF16.F32.PACK_AB R8, R21, R20 ;  /* 0x000000141508723e */ /* 0x000fc400000010ff */
[----:B------:R-:W-:Y:S02]  /*e010*/  F2FP.BF16.F32.PACK_AB R9, R93, R92 ;  /* 0x0000005c5d09723e */ /* 0x000fe400000010ff */
[----:B------:R-:W-:Y:S02]  /*e020*/  F2FP.BF16.F32.PACK_AB R10, R89, R88 ;  /* 0x00000058590a723e */ /* 0x000fe400000010ff */
[----:B------:R-:W-:Y:S02]  /*e030*/  F2FP.BF16.F32.PACK_AB R11, R95, R94 ;  /* 0x0000005e5f0b723e */ /* 0x000fe400000010ff */
[----:B------:R-:W-:Y:S02]  /*e040*/  LOP3.LUT R14, R12, R103, RZ, 0x3c, !PT ;  /* 0x000000670c0e7212 */ /* 0x000fe400078e3cff */
[----:B------:R-:W-:Y:S02]  /*e050*/  MOV R99, R26 ;  /* 0x0000001a00637202 */ /* 0x000fe40000000f00 */
[----:B------:R-:W-:-:S02]  /*e060*/  MOV R98, R24 ;  /* 0x0000001800627202 */ /* 0x000fc40000000f00 */
[----:B------:R-:W-:Y:S02]  /*e070*/  LOP3.LUT R12, R34, R105, RZ, 0x3c, !PT ;  /* 0x00000069220c7212 */ /* 0x000fe400078e3cff */
[----:B------:R-:W-:Y:S02]  /*e080*/  MOV R102, R32 ;  /* 0x0000002000667202 */ /* 0x000fe40000000f00 */
[----:B------:R-:W-:Y:S02]  /*e090*/  MOV R101, R30 ;  /* 0x0000001e00657202 */ /* 0x000fe40000000f00 */
[----:B------:R-:W-:Y:S02]  /*e0a0*/  MOV R100, R28 ;  /* 0x0000001c00647202 */ /* 0x000fe40000000f00 */
[----:B------:R-:W-:Y:S02]  /*e0b0*/  F2FP.BF16.F32.PACK_AB R24, R91, R90 ;  /* 0x0000005a5b18723e */ /* 0x000fe400000010ff */
[----:B------:R-:W-:-:S02]  /*e0c0*/  F2FP.BF16.F32.PACK_AB R25, R97, R96 ;  /* 0x000000606119723e */ /* 0x000fc400000010ff */
[----:B------:R-:W-:Y:S02]  /*e0d0*/  F2FP.BF16.F32.PACK_AB R26, R37, R36 ;  /* 0x00000024251a723e */ /* 0x000fe400000010ff */
[----:B------:R-:W-:Y:S02]  /*e0e0*/  F2FP.BF16.F32.PACK_AB R27, R39, R38 ;  /* 0x00000026271b723e */ /* 0x000fe400000010ff */
[----:B------:R-:W-:Y:S02]  /*e0f0*/  F2FP.BF16.F32.PACK_AB R28, R41, R40 ;  /* 0x00000028291c723e */ /* 0x000fe400000010ff */
[----:B------:R-:W-:Y:S02]  /*e100*/  F2FP.BF16.F32.PACK_AB R29, R43, R42 ;  /* 0x0000002a2b1d723e */ /* 0x000fe400000010ff */
[----:B------:R-:W-:Y:S02]  /*e110*/  F2FP.BF16.F32.PACK_AB R30, R45, R44 ;  /* 0x0000002c2d1e723e */ /* 0x000fe400000010ff */
[----:B------:R-:W-:Y:S01]  /*e120*/  F2FP.BF16.F32.PACK_AB R31, R47, R46 ;  /* 0x0000002e2f1f723e */ /* 0x000fe200000010ff */
[----:B------:R0:W-:Y:S01]  /*e130*/  STSM.16.M88.4 [R19], R8 ;  /* 0x0000000813007844 */ /* 0x0001e20000000200 */
[----:B------:R-:W-:-:S02]  /*e140*/  F2FP.BF16.F32.PACK_AB R32, R49, R48 ;  /* 0x000000303120723e */ /* 0x000fc400000010ff */
[----:B------:R-:W-:Y:S02]  /*e150*/  F2FP.BF16.F32.PACK_AB R33, R51, R50 ;  /* 0x000000323321723e */ /* 0x000fe400000010ff */
[----:B------:R-:W-:Y:S02]  /*e160*/  F2FP.BF16.F32.PACK_AB R34, R53, R52 ;  /* 0x000000343522723e */ /* 0x000fe400000010ff */
[----:B------:R-:W-:Y:S01]  /*e170*/  F2FP.BF16.F32.PACK_AB R35, R55, R54 ;  /* 0x000000363723723e */ /* 0x000fe200000010ff */
[----:B------:R1:W-:Y:S01]  /*e180*/  STSM.16.M88.4 [R102], R24 ;  /* 0x0000001866007844 */ /* 0x0003e20000000200 */
[----:B------:R-:W-:Y:S02]  /*e190*/  MOV R6, R14 ;  /* 0x0000000e00067202 */ /* 0x000fe40000000f00 */
[----:B------:R-:W-:Y:S01]  /*e1a0*/  F2FP.BF16.F32.PACK_AB R14, R69, R68 ;  /* 0x00000044450e723e */ /* 0x000fe200000010ff */
[----:B------:R2:W-:Y:S01]  /*e1b0*/  STSM.16.M88.4 [R101], R28 ;  /* 0x0000001c65007844 */ /* 0x0005e20000000200 */
[----:B------:R-:W-:-:S02]  /*e1c0*/  F2FP.BF16.F32.PACK_AB R15, R71, R70 ;  /* 0x00000046470f723e */ /* 0x000fc400000010ff */
[----:B0-----:R-:W-:Y:S02]  /*e1d0*/  MOV R19, R12 ;  /* 0x0000000c00137202 */ /* 0x001fe40000000f00 */
[----:B------:R-:W-:Y:S02]  /*e1e0*/  F2FP.BF16.F32.PACK_AB R8, R57, R56 ;  /* 0x000000383908723e */ /* 0x000fe400000010ff */
[----:B------:R-:W-:Y:S02]  /*e1f0*/  F2FP.BF16.F32.PACK_AB R9, R59, R58 ;  /* 0x0000003a3b09723e */ /* 0x000fe400000010ff */
[----:B------:R-:W-:Y:S02]  /*e200*/  F2FP.BF16.F32.PACK_AB R10, R61, R60 ;  /* 0x0000003c3d0a723e */ /* 0x000fe400000010ff */
[----:B------:R-:W-:Y:S02]  /*e210*/  F2FP.BF16.F32.PACK_AB R11, R63, R62 ;  /* 0x0000003e3f0b723e */ /* 0x000fe400000010ff */
[----:B------:R-:W-:-:S02]  /*e220*/  F2FP.BF16.F32.PACK_AB R12, R65, R64 ;  /* 0x00000040410c723e */ /* 0x000fc400000010ff */
[----:B------:R-:W-:Y:S02]  /*e230*/  F2FP.BF16.F32.PACK_AB R13, R67, R66 ;  /* 0x00000042430d723e */ /* 0x000fe400000010ff */
[----:B-1----:R-:W-:Y:S02]  /*e240*/  F2FP.BF16.F32.PACK_AB R24, R73, R72 ;  /* 0x000000484918723e */ /* 0x002fe400000010ff */
[----:B------:R-:W-:Y:S02]  /*e250*/  F2FP.BF16.F32.PACK_AB R25, R75, R74 ;  /* 0x0000004a4b19723e */ /* 0x000fe400000010ff */
[----:B------:R-:W-:Y:S02]  /*e260*/  F2FP.BF16.F32.PACK_AB R26, R77, R76 ;  /* 0x0000004c4d1a723e */ /* 0x000fe400000010ff */
[----:B------:R-:W-:Y:S01]  /*e270*/  F2FP.BF16.F32.PACK_AB R27, R79, R78 ;  /* 0x0000004e4f1b723e */ /* 0x000fe200000010ff */
[----:B------:R0:W-:Y:S01]  /*e280*/  STSM.16.M88.4 [R100], R32 ;  /* 0x0000002064007844 */ /* 0x0001e20000000200 */
[----:B--2---:R-:W-:-:S02]  /*e290*/  F2FP.BF16.F32.PACK_AB R28, R81, R80 ;  /* 0x00000050511c723e */ /* 0x004fc400000010ff */
[----:B------:R-:W-:Y:S02]  /*e2a0*/  F2FP.BF16.F32.PACK_AB R29, R83, R82 ;  /* 0x00000052531d723e */ /* 0x000fe400000010ff */
[----:B------:R-:W-:Y:S02]  /*e2b0*/  F2FP.BF16.F32.PACK_AB R30, R85, R84 ;  /* 0x00000054551e723e */ /* 0x000fe400000010ff */
[----:B------:R-:W-:Y:S01]  /*e2c0*/  F2FP.BF16.F32.PACK_AB R31, R87, R86 ;  /* 0x00000056571f723e */ /* 0x000fe200000010ff */
[----:B------:R-:W-:Y:S04]  /*e2d0*/  STSM.16.M88.4 [R99], R8 ;  /* 0x0000000863007844 */ /* 0x000fe80000000200 */
[----:B------:R-:W-:Y:S04]  /*e2e0*/  STSM.16.M88.4 [R98], R12 ;  /* 0x0000000c62007844 */ /* 0x000fe80000000200 */
[----:B------:R-:W-:Y:S04]  /*e2f0*/  STSM.16.M88.4 [R6], R24 ;  /* 0x0000001806007844 */ /* 0x000fe80000000200 */
[----:B------:R1:W-:Y:S01]  /*e300*/  STSM.16.M88.4 [R19], R28 ;  /* 0x0000001c13007844 */ /* 0x0003e20000000200 */
[----:B------:R-:W-:Y:S01]  /*e310*/  USHF.L.U32 UR4, UR14, 0x2, URZ ;  /* 0x000000020e047899 */ /* 0x000fe2000800063f */
[----:B------:R-:W-:Y:S01]  /*e320*/  BAR.SYNC.DEFER_BLOCKING 0x1, 0x100 ;  /* 0x0044000000007b1d */ /* 0x000fe20000010000 */
[----:B------:R-:W-:Y:S01]  /*e330*/  ISETP.NE.U32.AND P0, PT, RZ, UR10, PT ;  /* 0x0000000aff007c0c */ /* 0x000fe2000bf05070 */
[----:B------:R-:W-:-:S02]  /*e340*/  USHF.L.U64.HI UR12, UR14, 0x2, UR13 ;  /* 0x000000020e0c7899 */ /* 0x000fc4000801020d */
[----:B------:R-:W-:Y:S01]  /*e350*/  UIADD3 UR7, UP0, UR4, UR10, URZ ;  /* 0x0000000a04077290 */ /* 0x000fe2000ff1e03f */
[----:B------:R-:W-:-:S03]  /*e360*/  ISETP.NE.AND.EX P0, PT, RZ, UR11, PT, P0 ;  /* 0x0000000bff007c0c */ /* 0x000fc6000bf05300 */
[----:B------:R-:W-:Y:S02]  /*e370*/  UIADD3.X UR8, UR12, UR11, URZ, UP0, !UPT ;  /* 0x0000000b0c087290 */ /* 0x000fe400087fe43f */
[----:B0-----:R-:W-:Y:S01]  /*e380*/  IMAD.U32 R32, RZ, RZ, UR7 ;  /* 0x00000007ff207e24 */ /* 0x001fe2000f8e00ff */
[----:B-1----:R-:W0:Y:S03]  /*e390*/  LDC R19, c[0x0][0xbe8] ;  /* 0x0002fa00ff137b82 */ /* 0x002e260000000800 */
[----:B------:R-:W-:Y:S01]  /*e3a0*/  IMAD.U32 R33, RZ, RZ, UR8 ;  /* 0x00000008ff217e24 */ /* 0x000fe2000f8e00ff */
[----:B------:R-:W-:-:S04]  /*e3b0*/  ULDC.64 UR8, c[0x0][0xc08] ;  /* 0x0003020000087ab9 */ /* 0x000fc80000000a00 */
[----:B------:R-:W2:Y:S01]  /*e3c0*/  @P0 LDG.E R34, desc[UR20][R32.64] ;  /* 0x0000001420220981 */ /* 0x000ea2000c1e1900 */
[----:B------:R-:W-:-:S04]  /*e3d0*/  UISETP.NE.U32.AND UP0, UPT, UR8, URZ, UPT ;  /* 0x0000003f0800728c */ /* 0x000fc8000bf05070 */
[----:B------:R-:W-:Y:S01]  /*e3e0*/  UISETP.NE.AND.EX UP0, UPT, UR9, URZ, UPT, UP0 ;  /* 0x0000003f0900728c */ /* 0x000fe2000bf05300 */
[----:B0-----:R-:W-:-:S10]  /*e3f0*/  ISETP.NE.AND P1, PT, R19, 0x1, PT ;  /* 0x000000011300780c */ /* 0x001fd40003f25270 */
[----:B------:R-:W-:Y:S01]  /*e400*/  @UP0 UIADD3 UR8, UP1, UR4, UR8, URZ ;  /* 0x0000000804080290 */ /* 0x000fe2000ff3e03f */
[----:B------:R-:W-:Y:S02]  /*e410*/  PLOP3.LUT P4, PT, PT, PT, UP0, 0x80, 0x0 ;  /* 0x000000000000781c */ /* 0x000fe40003f8f008 */
[----:B------:R-:W-:Y:S01]  /*e420*/  ULDC UR4, c[0x0][0xa88] ;  /* 0x0002a20000047ab9 */ /* 0x000fe20000000800 */
[----:B------:R-:W-:Y:S01]  /*e430*/  @UP0 UIADD3.X UR9, UR12, UR9, URZ, UP1, !UPT ;  /* 0x000000090c090290 */ /* 0x000fe20008ffe43f */
[----:B------:R-:W-:Y:S01]  /*e440*/  IMAD.U32 R6, RZ, RZ, UR4 ;  /* 0x00000004ff067e24 */ /* 0x000fe2000f8e00ff */
[----:B------:R-:W-:Y:S01]  /*e450*/  UISETP.NE.AND UP0, UPT, UR17, URZ, UPT ;  /* 0x0000003f1100728c */ /* 0x000fe2000bf05270 */
[----:B------:R-:W-:Y:S01]  /*e460*/  ULDC UR4, c[0x0][0xad4] ;  /* 0x0002b50000047ab9 */ /* 0x000fe20000000800 */
[----:B------:R-:W0:Y:S02]  /*e470*/  @P1 LDC R10, c[0x0][0xbec] ;  /* 0x0002fb00ff0a1b82 */ /* 0x000e240000000800 */
[----:B------:R-:W-:-:S04]  /*e480*/  USEL UR4, UR17, UR4, UP0 ;  /* 0x0000000411047287 */ /* 0x000fc80008000000 */
[----:B------:R-:W-:Y:S02]  /*e490*/  UISETP.GT.AND UP1, UPT, UR4, 0x1, UPT ;  /* 0x000000010400788c */ /* 0x000fe4000bf24270 */
[----:B------:R-:W1:Y:S02]  /*e4a0*/  @P1 LDC R13, c[0x0][0xbf0] ;  /* 0x0002fc00ff0d1b82 */ /* 0x000e640000000800 */
[----:B------:R-:W-:Y:S02]  /*e4b0*/  USEL UR18, UR18, 0x978, UP1 ;  /* 0x0000097812127887 */ /* 0x000fe40008800000 */
[----:B------:R-:W-:Y:S01]  /*e4c0*/  UISETP.NE.U32.AND UP0, UPT, UR10, URZ, UPT ;  /* 0x0000003f0a00728c */ /* 0x000fe2000bf05070 */
[----:B------:R-:W-:-:S03]  /*e4d0*/  IMAD.U32 R15, RZ, RZ, UR16 ;  /* 0x00000010ff0f7e24 */ /* 0x000fc6000f8e00ff */
[----:B------:R-:W-:Y:S01]  /*e4e0*/  UISETP.NE.AND.EX UP0, UPT, UR11, URZ, UPT, UP0 ;  /* 0x0000003f0b00728c */ /* 0x000fe2000bf05300 */
[----:B------:R-:W-:Y:S01]  /*e4f0*/  IMAD.U32 R8, RZ, RZ, UR8 ;  /* 0x00000008ff087e24 */ /* 0x000fe2000f8e00ff */
[----:B------:R-:W-:Y:S01]  /*e500*/  UMOV UR4, URZ ;  /* 0x0000003f00047c82 */ /* 0x000fe20008000000 */
[----:B------:R-:W-:Y:S01]  /*e510*/  IMAD.U32 R9, RZ, RZ, UR9 ;  /* 0x00000009ff097e24 */ /* 0x000fe2000f8e00ff */
[----:B------:R-:W-:Y:S01]  /*e520*/  USEL UR7, UR14, URZ, !UP0 ;  /* 0x0000003f0e077287 */ /* 0x000fe2000c000000 */
[----:B------:R-:W-:Y:S01]  /*e530*/  IMAD R15, R15, 0x80, R106 ;  /* 0x000000800f0f7824 */ /* 0x000fe200078e026a */
[----:B------:R-:W-:Y:S01]  /*e540*/  ULDC.64 UR10, c[0x0][UR18+0x220] ;  /* 0x00008800120a7abb */ /* 0x000fe20008000a00 */
[----:B------:R-:W-:Y:S01]  /*e550*/  USEL UR16, UR15, URZ, UP1 ;  /* 0x0000003f0f107287 */ /* 0x000fe20008800000 */
[----:B------:R0:W5:Y:S01]  /*e560*/  @P4 LDG.E R6, desc[UR20][R8.64] ;  /* 0x0000001408064981 */ /* 0x000162000c1e1900 */
[----:B------:R-:W-:Y:S01]  /*e570*/  USEL UR17, UR13, URZ, !UP0 ;  /* 0x0000003f0d117287 */ /* 0x000fe2000c000000 */
[----:B------:R-:W-:Y:S01]  /*e580*/  ULDC.64 UR8, c[0x0][UR18+0x218] ;  /* 0x0000860012087abb */ /* 0x000fe20008000a00 */
[----:B------:R-:W-:Y:S01]  /*e590*/  UIMAD UR11, UR11, UR7, URZ ;  /* 0x000000070b0b72a4 */ /* 0x000fe2000f8e023f */
[----:B------:R-:W-:Y:S01]  /*e5a0*/  ULDC.64 UR12, c[0x0][UR18+0x228] ;  /* 0x00008a00120c7abb */ /* 0x000fe20008000a00 */
[----:B------:R-:W-:Y:S01]  /*e5b0*/  UIMAD.WIDE.U32 UR14, UR8, UR19, URZ ;  /* 0x00000013080e72a5 */ /* 0x000fe2000f8e003f */
[----:B0-----:R-:W-:Y:S01]  /*e5c0*/  @P1 IMAD.HI.U32 R8, R15, R10, RZ ;  /* 0x0000000a0f081227 */ /* 0x001fe200078e00ff */
[----:B------:R-:W-:-:S02]  /*e5d0*/  UIMAD UR19, UR9, UR19, URZ ;  /* 0x00000013091372a4 */ /* 0x000fc4000f8e023f */
[----:B------:R-:W-:Y:S01]  /*e5e0*/  UIMAD.WIDE.U32 UR20, UR12, UR16, URZ ;  /* 0x000000100c1472a5 */ /* 0x000fe2000f8e003f */
[----:B------:R-:W-:Y:S01]  /*e5f0*/  IMAD.MOV.U32 R11, RZ, RZ, R15 ;  /* 0x000000ffff0b7224 */ /* 0x000fe200078e000f */
[----:B------:R-:W-:Y:S01]  /*e600*/  UIMAD.WIDE.U32 UR8, UR10, UR7, URZ ;  /* 0x000000070a0872a5 */ /* 0x000fe2000f8e003f */
[----:B-1----:R-:W-:Y:S01]  /*e610*/  @P1 SHF.R.U32.HI R11, RZ, R13, R8 ;  /* 0x0000000dff0b1219 */ /* 0x002fe20000011608 */
[----:B------:R-:W-:Y:S02]  /*e620*/  UIMAD UR12, UR13, UR16, URZ ;  /* 0x000000100d0c72a4 */ /* 0x000fe4000f8e023f */
[----:B------:R-:W-:Y:S02]  /*e630*/  UIMAD UR11, UR10, UR17, UR11 ;  /* 0x000000110a0b72a4 */ /* 0x000fe4000f8e020b */
[----:B------:R-:W-:Y:S02]  /*e640*/  UIADD3 UR12, UR21, UR12, URZ ;  /* 0x0000000c150c7290 */ /* 0x000fe4000fffe03f */
[----:B------:R-:W-:Y:S01]  /*e650*/  UIADD3 UR10, UR9, UR11, URZ ;  /* 0x0000000b090a7290 */ /* 0x000fe2000fffe03f */
[----:B------:R-:W-:Y:S01]  /*e660*/  IMAD.MOV R10, RZ, RZ, -R11 ;  /* 0x000000ffff0a7224 */ /* 0x000fe200078e0a0b */
[----:B------:R-:W-:Y:S01]  /*e670*/  UIADD3 UR19, UR15, UR19, URZ ;  /* 0x000000130f137290 */ /* 0x000fe2000fffe03f */
[----:B------:R-:W-:-:S02]  /*e680*/  IMAD.U32 R8, RZ, RZ, UR20 ;  /* 0x00000014ff087e24 */ /* 0x000fc4000f8e00ff */
[----:B------:R-:W-:Y:S01]  /*e690*/  IMAD.U32 R9, RZ, RZ, UR21 ;  /* 0x00000015ff097e24 */ /* 0x000fe2000f8e00ff */
[----:B------:R-:W-:Y:S01]  /*e6a0*/  SHF.R.S32.HI R9, RZ, 0x1f, R11 ;  /* 0x0000001fff097819 */ /* 0x000fe2000001140b */
[----:B------:R-:W-:Y:S02]  /*e6b0*/  IMAD R13, R19, R10, R15 ;  /* 0x0000000a130d7224 */ /* 0x000fe400078e020f */
[----:B------:R-:W-:Y:S01]  /*e6c0*/  IMAD.U32 R12, RZ, RZ, UR12 ;  /* 0x0000000cff0c7e24 */ /* 0x000fe2000f8e00ff */
[----:B------:R-:W-:Y:S01]  /*e6d0*/  ULDC.64 UR12, c[0x0][0xba8] ;  /* 0x0002ea00000c7ab9 */ /* 0x000fe20000000a00 */
[----:B------:R-:W-:Y:S01]  /*e6e0*/  @!UP1 ULDC UR12, c[0x0][0xb50] ;  /* 0x0002d400000c9ab9 */ /* 0x000fe20000000800 */
[----:B------:R-:W-:Y:S01]  /*e6f0*/  SHF.R.S32.HI R10, RZ, 0x1f, R13 ;  /* 0x0000001fff0a7819 */ /* 0x000fe2000001140d */
[----:B------:R-:W-:Y:S01]  /*e700*/  @!UP1 ULDC UR13, c[0x0][0xb54] ;  /* 0x0002d500000d9ab9 */ /* 0x000fe20000000800 */
[----:B--2---:R-:W-:-:S13]  /*e710*/  @P0 R2UR UR4, R34 ;  /* 0x00000000220402ca */ /* 0x004fda00000e0000 */
[----:B------:R-:W-:Y:S02]  /*e720*/  UIADD3 UR14, UP0, UP2, UR8, UR14, UR4 ;  /* 0x0000000e080e7290 */ /* 0x000fe4000fa1e004 */
[----:B------:R-:W-:-:S04]  /*e730*/  USHF.R.S32.HI UR11, URZ, 0x1f, UR4 ;  /* 0x0000001f3f0b7899 */ /* 0x000fc80008011404 */
[----:B------:R-:W-:Y:S01]  /*e740*/  UIADD3.X UR10, UR10, UR19, UR11, UP0, UP2 ;  /* 0x000000130a0a7290 */ /* 0x000fe200087e440b */
[----:B------:R-:W-:Y:S01]  /*e750*/  IADD3 R8, P2, P3, R11, UR14, R8 ;  /* 0x0000000e0b087c10 */ /* 0x000fe2000fb5e008 */
[----:B------:R-:W-:Y:S02]  /*e760*/  ULDC.64 UR8, c[0x0][UR18+0x210] ;  /* 0x0000840012087abb */ /* 0x000fe40008000a00 */
[----:B------:R-:W-:Y:S02]  /*e770*/  IMAD R11, R13, UR9, RZ ;  /* 0x000000090d0b7c24 */ /* 0x000fe4000f8e02ff */
[----:B------:R-:W-:Y:S02]  /*e780*/  IADD3.X R9, R9, UR10, R12, P2, P3 ;  /* 0x0000000a09097c10 */ /* 0x000fe400097e640c */
[----:B------:R-:W-:Y:S02]  /*e790*/  IMAD R11, R10, UR8, R11 ;  /* 0x000000080a0b7c24 */ /* 0x000fe4000f8e020b */
[----:B------:R-:W-:-:S04]  /*e7a0*/  IMAD.WIDE.U32 R8, R13, UR8, R8 ;  /* 0x000000080d087c25 */ /* 0x000fc8000f8e0008 */
[----:B------:R-:W-:Y:S01]  /*e7b0*/  IMAD.IADD R9, R9, 0x1, R11 ;  /* 0x0000000109097824 */ /* 0x000fe200078e020b */
[----:B------:R-:W-:-:S04]  /*e7c0*/  LEA R12, P2, R8, UR12, 0x2 ;  /* 0x0000000c080c7c11 */ /* 0x000fc8000f8410ff */
[----:B------:R-:W-:Y:S01]  /*e7d0*/  LEA.HI.X R13, R8, UR13, R9, 0x2, P2 ;  /* 0x0000000d080d7c11 */ /* 0x000fe200090f1409 */
[----:B------:R-:W-:Y:S08]  /*e7e0*/  @P4 BRA `(.L_x_196) ;  /* 0x0000000000144947 */ /* 0x000ff00003800000 */
[----:B------:R-:W-:Y:S05]  /*e7f0*/  @!P0 BRA `(.L_x_196) ;  /* 0x0000000000108947 */ /* 0x000fea0003800000 */
[----:B------:R-:W-:Y:S02]  /*e800*/  ULDC.64 UR8, c[0x0][0x208] ;  /* 0x0000820000087ab9 */ /* 0x000fe40000000a00 */
[----:B------:R-:W2:Y:S04]  /*e810*/  LDG.E R9, desc[UR8][R32.64] ;  /* 0x0000000820097981 */ /* 0x000ea8000c1e1900 */
[----:B-----5:R-:W2:Y:S02]  /*e820*/  LDG.E R6, desc[UR8][R32.64+0x4] ;  /* 0x0000040820067981 */ /* 0x020ea4000c1e1900 */
[----:B--2---:R-:W-:-:S07]  /*e830*/  IMAD.IADD R6, R6, 0x1, -R9 ;  /* 0x0000000106067824 */ /* 0x004fce00078e0a09 */
.L_x_196:
[----:B------:R-:W2:Y:S01]  /*e840*/  LDL R24, [R1+0x5c] ;  /* 0x00005c0001187983 */ /* 0x000ea20000100800 */
[----:B------:R-:W0:Y:S01]  /*e850*/  S2R R10, SR_TID.X ;  /* 0x00000000000a7919 */ /* 0x000e220000002100 */
[----:B------:R-:W-:Y:S02]  /*e860*/  R2UR UR8, R104 ;  /* 0x00000000680872ca */ /* 0x000fe400000e0000 */
[----:B------:R-:W-:Y:S04]  /*e870*/  SHFL.IDX PT, R8, R12, RZ, 0x1c1f ;  /* 0x001c1fff0c087589 */ /* 0x000fe800000e0000 */
[----:B------:R-:W1:Y:S01]  /*e880*/  SHFL.IDX PT, R9, R13, RZ, 0x1c1f ;  /* 0x001c1fff0d097589 */ /* 0x000e6200000e0000 */
[----:B0-----:R-:W-:-:S05]  /*e890*/  VIADD R25, R10, 0xffffff80 ;  /* 0xffffff800a197836 */ /* 0x001fca0000000000 */
[----:B------:R-:W-:-:S04]  /*e8a0*/  SHF.R.S32.HI R14, RZ, 0x1f, R25 ;  /* 0x0000001fff0e7819 */ /* 0x000fc80000011419 */
[----:B------:R-:W-:-:S04]  /*e8b0*/  LEA.HI R14, R14, R25, RZ, 0x7 ;  /* 0x000000190e0e7211 */ /* 0x000fc800078f38ff */
[----:B------:R-:W-:Y:S01]  /*e8c0*/  LOP3.LUT R14, R14, 0xffffff80, RZ, 0xc0, !PT ;  /* 0xffffff800e0e7812 */ /* 0x000fe200078ec0ff */
[----:B------:R-:W-:Y:S04]  /*e8d0*/  SHFL.IDX PT, R10, R12, 0x1, 0x1c1f ;  /* 0x003c1f000c0a7f89 */ /* 0x000fe800000e0000 */
[----:B------:R-:W-:Y:S02]  /*e8e0*/  IMAD.IADD R14, R25, 0x1, -R14 ;  /* 0x00000001190e7824 */ /* 0x000fe400078e0a0e */
[----:B------:R-:W-:Y:S01]  /*e8f0*/  IMAD.U32 R25, RZ, RZ, UR8 ;  /* 0x00000008ff197e24 */ /* 0x000fe2000f8e00ff */
[----:B------:R-:W0:Y:S01]  /*e900*/  SHFL.IDX PT, R11, R13, 0x1, 0x1c1f ;  /* 0x003c1f000d0b7f89 */ /* 0x000e2200000e0000 */
[----:B-----5:R-:W-:Y:S01]  /*e910*/  IMAD R6, R6, R19, RZ ;  /* 0x0000001306067224 */ /* 0x020fe200078e02ff */
[----:B------:R-:W-:Y:S01]  /*e920*/  LOP3.LUT P0, RZ, R14, 0x3, RZ, 0xc0, !PT ;  /* 0x000000030eff7812 */ /* 0x000fe2000780c0ff */
[----:B------:R-:W-:Y:S01]  /*e930*/  ULDC.64 UR8, c[0x0][0x208] ;  /* 0x0000820000087ab9 */ /* 0x000fe20000000a00 */
[----:B--2---:R-:W-:-:S04]  /*e940*/  IMAD R25, R25, 0x80, R24 ;  /* 0x0000008019197824 */ /* 0x004fc800078e0218 */
[C---:B------:R-:W-:Y:S01]  /*e950*/  VIADD R27, R25.reuse, 0x8 ;  /* 0x00000008191b7836 */ /* 0x040fe20000000000 */
[----:B------:R-:W-:-:S04]  /*e960*/  ISETP.GE.OR P2, PT, R25, R6, P0 ;  /* 0x000000061900720c */ /* 0x000fc80000746670 */
[----:B------:R-:W-:-:S09]  /*e970*/  ISETP.GE.OR P0, PT, R27, R6, P0 ;  /* 0x000000061b00720c */ /* 0x000fd20000706670 */
[----:B-1----:R1:W-:Y:S04]  /*e980*/  @!P2 ST.E desc[UR8][R8.64], R3 ;  /* 0x000000030800a985 */ /* 0x0023e8000c101908 */
[----:B0-----:R1:W-:Y:S01]  /*e990*/  @!P0 ST.E desc[UR8][R10.64], R0 ;  /* 0x000000000a008985 */ /* 0x0013e2000c101908 */
[----:B------:R-:W-:-:S13]  /*e9a0*/  PLOP3.LUT P0, PT, PT, PT, UP1, 0x80, 0x0 ;  /* 0x000000000000781c */ /* 0x000fda0003f0f018 */
[----:B-1----:R-:W-:Y:S05]  /*e9b0*/  @P0 BRA `(.L_x_197) ;  /* 0x0000000800cc0947 */ /* 0x002fea0003800000 */
[----:B------:R-:W0:Y:S01]  /*e9c0*/  S2R R14, SR_TID.X ;  /* 0x00000000000e7919 */ /* 0x000e220000002100 */
[----:B------:R-:W1:Y:S01]  /*e9d0*/  @P1 LDC R20, c[0x0][0xbec] ;  /* 0x0002fb00ff141b82 */ /* 0x000e620000000800 */
[----:B------:R-:W-:Y:S01]  /*e9e0*/  ULDC.64 UR8, c[0x0][0x208] ;  /* 0x0000820000087ab9 */ /* 0x000fe20000000a00 */
[----:B------:R-:W-:Y:S01]  /*e9f0*/  R2UR UR14, R104 ;  /* 0x00000000680e72ca */ /* 0x000fe200000e0000 */
[----:B------:R-:W-:Y:S01]  /*ea00*/  ULDC.64 UR12, c[0x0][0xaa0] ;  /* 0x0002a800000c7ab9 */ /* 0x000fe20000000a00 */
[----:B------:R-:W-:Y:S01]  /*ea10*/  R2UR UR15, R222 ;  /* 0x00000000de0f72ca */ /* 0x000fe200000e0000 */
[----:B0-----:R-:W-:-:S05]  /*ea20*/  VIADD R14, R14, 0xffffff80 ;  /* 0xffffff800e0e7836 */ /* 0x001fca0000000000 */
[----:B------:R-:W-:-:S04]  /*ea30*/  SHF.R.S32.HI R98, RZ, 0x1f, R14 ;  /* 0x0000001fff627819 */ /* 0x000fc8000001140e */
[----:B------:R-:W-:-:S04]  /*ea40*/  LEA.HI R98, R98, R14, RZ, 0x3 ;  /* 0x0000000e62627211 */ /* 0x000fc800078f18ff */
[----:B------:R-:W-:-:S05]  /*ea50*/  SHF.R.S32.HI R98, RZ, 0x3, R98 ;  /* 0x00000003ff627819 */ /* 0x000fca0000011462 */
[----:B------:R-:W-:-:S04]  /*ea60*/  IMAD R3, R98, 0x40, R17 ;  /* 0x0000004062037824 */ /* 0x000fc800078e0211 */
[----:B------:R-:W-:-:S03]  /*ea70*/  IMAD.WIDE R4, R3, 0x2, R4 ;  /* 0x0000000203047825 */ /* 0x000fc600078e0204 */
[C---:B------:R-:W-:Y:S02]  /*ea80*/  IADD3 R13, P6, R4.reuse, 0x1000, RZ ;  /* 0x00001000040d7810 */ /* 0x040fe40007fde0ff */
[C---:B------:R-:W-:Y:S02]  /*ea90*/  IADD3 R25, P5, R4.reuse, 0x2000, RZ ;  /* 0x0000200004197810 */ /* 0x040fe40007fbe0ff */
[----:B------:R-:W-:Y:S02]  /*eaa0*/  LOP3.LUT R12, R13, 0x380, RZ, 0xc0, !PT ;  /* 0x000003800d0c7812 */ /* 0x000fe400078ec0ff */
[----:B------:R-:W-:Y:S02]  /*eab0*/  IADD3 R29, P4, R4, 0x3000, RZ ;  /* 0x00003000041d7810 */ /* 0x000fe40007f9e0ff */
[----:B------:R-:W-:Y:S02]  /*eac0*/  SHF.R.U64 R12, R12, 0x3, RZ ;  /* 0x000000030c0c7819 */ /* 0x000fe400000012ff */
[----:B------:R-:W-:-:S02]  /*ead0*/  IADD3 R33, P3, R4, 0x4000, RZ ;  /* 0x0000400004217810 */ /* 0x000fc40007f7e0ff */
[C---:B------:R-:W-:Y:S02]  /*eae0*/  IADD3 R37, P2, R4.reuse, 0x5000, RZ ;  /* 0x0000500004257810 */ /* 0x040fe40007f5e0ff */
[C---:B------:R-:W-:Y:S02]  /*eaf0*/  IADD3 R41, P0, R4.reuse, 0x6000, RZ ;  /* 0x0000600004297810 */ /* 0x040fe40007f1e0ff */
[----:B------:R-:W-:Y:S02]  /*eb00*/  LOP3.LUT R9, R4, 0x380, RZ, 0xc0, !PT ;  /* 0x0000038004097812 */ /* 0x000fe400078ec0ff */
[----:B------:R-:W-:Y:S02]  /*eb10*/  LOP3.LUT R12, R12, R13, RZ, 0x3c, !PT ;  /* 0x0000000d0c0c7212 */ /* 0x000fe400078e3cff */
[----:B------:R-:W-:Y:S02]  /*eb20*/  IADD3.X R13, RZ, R5, RZ, P6, !PT ;  /* 0x00000005ff0d7210 */ /* 0x000fe400037fe4ff */
[----:B------:R-:W-:-:S02]  /*eb30*/  LOP3.LUT R24, R25, 0x380, RZ, 0xc0, !PT ;  /* 0x0000038019187812 */ /* 0x000fc400078ec0ff */
[----:B------:R-:W-:Y:S02]  /*eb40*/  LOP3.LUT R28, R29, 0x380, RZ, 0xc0, !PT ;  /* 0x000003801d1c7812 */ /* 0x000fe400078ec0ff */
[----:B------:R-:W-:Y:S01]  /*eb50*/  LOP3.LUT R32, R33, 0x380, RZ, 0xc0, !PT ;  /* 0x0000038021207812 */ /* 0x000fe200078ec0ff */
[----:B------:R-:W-:Y:S01]  /*eb60*/  UIMAD UR10, UR11, UR12, URZ ;  /* 0x0000000c0b0a72a4 */ /* 0x000fe2000f8e023f */
[----:B------:R-:W-:Y:S01]  /*eb70*/  LOP3.LUT R36, R37, 0x380, RZ, 0xc0, !PT ;  /* 0x0000038025247812 */ /* 0x000fe200078ec0ff */
[----:B------:R-:W5:Y:S01]  /*eb80*/  LD.E.128 R12, desc[UR8][R12.64] ;  /* 0x000000080c0c7980 */ /* 0x000f62000c101d00 */
[----:B------:R-:W-:Y:S02]  /*eb90*/  LOP3.LUT R40, R41, 0x380, RZ, 0xc0, !PT ;  /* 0x0000038029287812 */ /* 0x000fe400078ec0ff */
[----:B------:R-:W-:Y:S02]  /*eba0*/  IADD3 R3, P6, R4, 0x7000, RZ ;  /* 0x0000700004037810 */ /* 0x000fe40007fde0ff */
[----:B------:R-:W-:-:S02]  /*ebb0*/  SHF.R.U64 R9, R9, 0x3, RZ ;  /* 0x0000000309097819 */ /* 0x000fc400000012ff */
[----:B------:R-:W-:Y:S01]  /*ebc0*/  SHF.R.U64 R24, R24, 0x3, RZ ;  /* 0x0000000318187819 */ /* 0x000fe200000012ff */
[----:B------:R-:W-:Y:S01]  /*ebd0*/  IMAD.X R45, RZ, RZ, R5, P6 ;  /* 0x000000ffff2d7224 */ /* 0x000fe200030e0605 */
[----:B------:R-:W-:Y:S02]  /*ebe0*/  SHF.R.U64 R28, R28, 0x3, RZ ;  /* 0x000000031c1c7819 */ /* 0x000fe400000012ff */
[----:B------:R-:W-:Y:S02]  /*ebf0*/  SHF.R.U64 R32, R32, 0x3, RZ ;  /* 0x0000000320207819 */ /* 0x000fe400000012ff */
[----:B------:R-:W-:Y:S02]  /*ec00*/  SHF.R.U64 R36, R36, 0x3, RZ ;  /* 0x0000000324247819 */ /* 0x000fe400000012ff */
[----:B------:R-:W-:Y:S02]  /*ec10*/  SHF.R.U64 R40, R40, 0x3, RZ ;  /* 0x0000000328287819 */ /* 0x000fe400000012ff */
[----:B------:R-:W-:-:S02]  /*ec20*/  LOP3.LUT R0, R3, 0x380, RZ, 0xc0, !PT ;  /* 0x0000038003007812 */ /* 0x000fc400078ec0ff */
[----:B------:R-:W-:Y:S02]  /*ec30*/  LOP3.LUT R4, R9, R4, RZ, 0x3c, !PT ;  /* 0x0000000409047212 */ /* 0x000fe400078e3cff */
[----:B------:R-:W-:Y:S01]  /*ec40*/  LOP3.LUT R24, R24, R25, RZ, 0x3c, !PT ;  /* 0x0000001918187212 */ /* 0x000fe200078e3cff */
[--C-:B------:R-:W-:Y:S01]  /*ec50*/  IMAD.X R25, RZ, RZ, R5.reuse, P5 ;  /* 0x000000ffff197224 */ /* 0x100fe200028e0605 */
[----:B------:R-:W-:Y:S01]  /*ec60*/  LOP3.LUT R28, R28, R29, RZ, 0x3c, !PT ;  /* 0x0000001d1c1c7212 */ /* 0x000fe200078e3cff */
[--C-:B------:R-:W-:Y:S01]  /*ec70*/  IMAD.X R29, RZ, RZ, R5.reuse, P4 ;  /* 0x000000ffff1d7224 */ /* 0x100fe200020e0605 */
[----:B------:R-:W-:Y:S01]  /*ec80*/  LOP3.LUT R32, R32, R33, RZ, 0x3c, !PT ;  /* 0x0000002120207212 */ /* 0x000fe200078e3cff */
[--C-:B------:R-:W-:Y:S01]  /*ec90*/  IMAD.X R33, RZ, RZ, R5.reuse, P3 ;  /* 0x000000ffff217224 */ /* 0x100fe200018e0605 */
[----:B------:R-:W-:Y:S01]  /*eca0*/  LOP3.LUT R36, R36, R37, RZ, 0x3c, !PT ;  /* 0x0000002524247212 */ /* 0x000fe200078e3cff */
[--C-:B------:R-:W-:Y:S01]  /*ecb0*/  IMAD.X R37, RZ, RZ, R5.reuse, P2 ;  /* 0x000000ffff257224 */ /* 0x100fe200010e0605 */
[----:B------:R-:W-:Y:S01]  /*ecc0*/  LOP3.LUT R40, R40, R41, RZ, 0x3c, !PT ;  /* 0x0000002928287212 */ /* 0x000fe200078e3cff */
[----:B------:R-:W-:Y:S01]  /*ecd0*/  IMAD.X R41, RZ, RZ, R5, P0 ;  /* 0x000000ffff297224 */ /* 0x000fe200000e0605 */
[----:B------:R-:W-:Y:S01]  /*ece0*/  SHF.R.U64 R0, R0, 0x3, RZ ;  /* 0x0000000300007819 */ /* 0x000fe200000012ff */
[----:B------:R0:W5:Y:S03]  /*ecf0*/  LD.E.128 R8, desc[UR8][R4.64] ;  /* 0x0000000804087980 */ /* 0x000166000c101d00 */
[----:B------:R-:W-:Y:S01]  /*ed00*/  LOP3.LUT R44, R0, R3, RZ, 0x3c, !PT ;  /* 0x00000003002c7212 */ /* 0x000fe200078e3cff */
[----:B------:R-:W5:Y:S01]  /*ed10*/  LD.E.128 R24, desc[UR8][R24.64] ;  /* 0x0000000818187980 */ /* 0x000f62000c101d00 */
[----:B------:R-:W-:-:S03]  /*ed20*/  UIMAD UR10, UR4, UR13, UR10 ;  /* 0x0000000d040a72a4 */ /* 0x000fc6000f8e020a */
[----:B------:R-:W5:Y:S01]  /*ed30*/  LD.E.128 R28, desc[UR8][R28.64] ;  /* 0x000000081c1c7980 */ /* 0x000f62000c101d00 */
[----:B0-----:R-:W0:Y:S03]  /*ed40*/  @P1 LDC R5, c[0x0][0xbf0] ;  /* 0x0002fc00ff051b82 */ /* 0x001e260000000800 */
[----:B------:R-:W5:Y:S01]  /*ed50*/  LD.E.128 R32, desc[UR8][R32.64] ;  /* 0x0000000820207980 */ /* 0x000f62000c101d00 */
[----:B------:R-:W-:-:S03]  /*ed60*/  IMAD R0, R23, 0x20, R98 ;  /* 0x0000002017007824 */ /* 0x000fc600078e0262 */
[----:B------:R-:W5:Y:S01]  /*ed70*/  LD.E.128 R36, desc[UR8][R36.64] ;  /* 0x0000000824247980 */ /* 0x000f62000c101d00 */
[----:B------:R-:W-:-:S03]  /*ed80*/  IMAD.U32 R21, RZ, RZ, UR14 ;  /* 0x0000000eff157e24 */ /* 0x000fc6000f8e00ff */
[----:B------:R-:W5:Y:S04]  /*ed90*/  LD.E.128 R40, desc[UR8][R40.64] ;  /* 0x0000000828287980 */ /* 0x000f68000c101d00 */
[----:B------:R-:W5:Y:S01]  /*eda0*/  LD.E.128 R44, desc[UR8][R44.64] ;  /* 0x000000082c2c7980 */ /* 0x000f62000c101d00 */
[----:B------:R-:W-:Y:S01]  /*edb0*/  UIMAD.WIDE.U32 UR8, UR4, UR12, URZ ;  /* 0x0000000c040872a5 */ /* 0x000fe2000f8e003f */
[----:B------:R-:W-:Y:S01]  /*edc0*/  IMAD R21, R21, 0x80, R0 ;  /* 0x0000008015157824 */ /* 0x000fe200078e0200 */
[----:B------:R-:W-:Y:S01]  /*edd0*/  USHF.R.S32.HI UR4, URZ, 0x1f, UR7 ;  /* 0x0000001f3f047899 */ /* 0x000fe20008011407 */
[----:B------:R-:W-:Y:S01]  /*ede0*/  @!PT LDS RZ, [RZ] ;  /* 0x00000000fffff984 */ /* 0x000fe20000000800 */
[----:B------:R-:W-:Y:S01]  /*edf0*/  @!PT LDS RZ, [RZ] ;  /* 0x00000000fffff984 */ /* 0x000fe20000000800 */
[----:B------:R-:W-:Y:S01]  /*ee00*/  @!PT LDS RZ, [RZ] ;  /* 0x00000000fffff984 */ /* 0x000fe20000000800 */
[----:B------:R-:W-:Y:S01]  /*ee10*/  @!PT LDS RZ, [RZ] ;  /* 0x00000000fffff984 */ /* 0x000fe20000000800 */
[----:B------:R2:W-:Y:S06]  /*ee20*/  MEMBAR.ALL.CTA ;  /* 0x0000000000007992 */ /* 0x0005ec0000008000 */
[----:B--2---:R-:W2:Y:S01]  /*ee30*/  FENCE.VIEW.ASYNC.S ;  /* 0x00000000000073c6 */ /* 0x004ea20000000000 */
[----:B------:R-:W-:Y:S01]  /*ee40*/  UIADD3 UR9, UR9, UR10, URZ ;  /* 0x0000000a09097290 */ /* 0x000fe2000fffe03f */
[----:B------:R-:W-:-:S02]  /*ee50*/  ULDC.64 UR12, c[0x0][0xaf0] ;  /* 0x0002bc00000c7ab9 */ /* 0x000fc40000000a00 */
[----:B------:R-:W-:Y:S02]  /*ee60*/  ULDC.64 UR10, c[0x0][0xae8] ;  /* 0x0002ba00000a7ab9 */ /* 0x000fe40000000a00 */
[----:B------:R-:W-:Y:S01]  /*ee70*/  UIMAD.WIDE.U32 UR8, UR15, UR10, UR8 ;  /* 0x0000000a0f0872a5 */ /* 0x000fe2000f8e0008 */
[----:B-1----:R-:W-:Y:S01]  /*ee80*/  @P1 IMAD.HI.U32 R0, R21, R20, RZ ;  /* 0x0000001415001227 */ /* 0x002fe200078e00ff */
[----:B------:R-:W-:Y:S02]  /*ee90*/  UIMAD UR4, UR4, UR12, URZ ;  /* 0x0000000c040472a4 */ /* 0x000fe4000f8e023f */
[----:B------:R-:W-:Y:S01]  /*eea0*/  UIMAD UR9, UR15, UR11, UR9 ;  /* 0x0000000b0f0972a4 */ /* 0x000fe2000f8e0209 */
[----:B------:R-:W-:Y:S01]  /*eeb0*/  IMAD.MOV.U32 R3, RZ, RZ, R21 ;  /* 0x000000ffff037224 */ /* 0x000fe200078e0015 */
[----:B0-----:R-:W-:Y:S01]  /*eec0*/  @P1 SHF.R.U32.HI R3, RZ, R5, R0 ;  /* 0x00000005ff031219 */ /* 0x001fe20000011600 */
[----:B------:R-:W-:Y:S02]  /*eed0*/  UIMAD UR4, UR7, UR13, UR4 ;  /* 0x0000000d070472a4 */ /* 0x000fe4000f8e0204 */
[----:B------:R-:W-:Y:S01]  /*eee0*/  UIMAD.WIDE.U32 UR8, UR7, UR12, UR8 ;  /* 0x0000000c070872a5 */ /* 0x000fe2000f8e0008 */
[--C-:B------:R-:W-:Y:S01]  /*eef0*/  SHF.R.S32.HI R0, RZ, 0x1f, R3.reuse ;  /* 0x0000001fff007819 */ /* 0x100fe20000011403 */
[----:B------:R-:W-:Y:S01]  /*ef00*/  IMAD.MOV R20, RZ, RZ, -R3 ;  /* 0x000000ffff147224 */ /* 0x000fe200078e0a03 */
[----:B------:R-:W-:Y:S01]  /*ef10*/  ULDC.64 UR10, c[0x0][0xae0] ;  /* 0x0002b800000a7ab9 */ /* 0x000fe20000000a00 */
[----:B------:R-:W-:-:S02]  /*ef20*/  UIADD3 UR4, UR9, UR4, URZ ;  /* 0x0000000409047290 */ /* 0x000fc4000fffe03f */
[----:B------:R-:W-:Y:S02]  /*ef30*/  IMAD R0, R0, UR10, RZ ;  /* 0x0000000a00007c24 */ /* 0x000fe4000f8e02ff */
[----:B------:R-:W-:Y:S02]  /*ef40*/  IMAD R19, R19, R20, R21 ;  /* 0x0000001413137224 */ /* 0x000fe400078e0215 */
[----:B------:R-:W-:Y:S02]  /*ef50*/  IMAD.U32 R5, RZ, RZ, UR9 ;  /* 0x00000009ff057e24 */ /* 0x000fe4000f8e00ff */
[----:B------:R-:W-:Y:S01]  /*ef60*/  IMAD.U32 R4, RZ, RZ, UR8 ;  /* 0x00000008ff047e24 */ /* 0x000fe2000f8e00ff */
[----:B------:R-:W-:Y:S01]  /*ef70*/  ULDC.64 UR8, c[0x0][0xad8] ;  /* 0x0002b60000087ab9 */ /* 0x000fe20000000a00 */
[----:B------:R-:W-:Y:S02]  /*ef80*/  IMAD.U32 R5, RZ, RZ, UR4 ;  /* 0x00000004ff057e24 */ /* 0x000fe4000f8e00ff */
[C---:B------:R-:W-:Y:S01]  /*ef90*/  IMAD R21, R3.reuse, UR11, R0 ;  /* 0x0000000b03157c24 */ /* 0x040fe2000f8e0200 */
[----:B------:R-:W-:Y:S01]  /*efa0*/  SHF.R.S32.HI R0, RZ, 0x1f, R19 ;  /* 0x0000001fff007819 */ /* 0x000fe20000011413 */
[----:B------:R-:W-:-:S04]  /*efb0*/  IMAD.WIDE.U32 R4, R3, UR10, R4 ;  /* 0x0000000a03047c25 */ /* 0x000fc8000f8e0004 */
[----:B------:R-:W-:Y:S02]  /*efc0*/  IMAD.U32 R49, RZ, RZ, UR14 ;  /* 0x0000000eff317e24 */ /* 0x000fe4000f8e00ff */
[----:B------:R-:W-:Y:S02]  /*efd0*/  IMAD.IADD R5, R5, 0x1, R21 ;  /* 0x0000000105057824 */ /* 0x000fe400078e0215 */
[----:B------:R-:W-:Y:S02]  /*efe0*/  IMAD R0, R0, UR8, RZ ;  /* 0x0000000800007c24 */ /* 0x000fe4000f8e02ff */
[----:B------:R-:W-:Y:S02]  /*eff0*/  IMAD R49, R49, 0x80, R98 ;  /* 0x0000008031317824 */ /* 0x000fe400078e0262 */
[C---:B------:R-:W-:Y:S02]  /*f000*/  IMAD R21, R19.reuse, UR9, R0 ;  /* 0x0000000913157c24 */ /* 0x040fe4000f8e0200 */
[----:B------:R-:W-:Y:S01]  /*f010*/  IMAD.WIDE.U32 R4, R19, UR8, R4 ;  /* 0x0000000813047c25 */ /* 0x000fe2000f8e0004 */
[----:B------:R-:W-:Y:S01]  /*f020*/  ISETP.GE.AND P2, PT, R49, R6, PT ;  /* 0x000000063100720c */ /* 0x000fe20003f46270 */
[----:B------:R-:W-:-:S02]  /*f030*/  ULDC.64 UR8, c[0x0][0xa80] ;  /* 0x0002a00000087ab9 */ /* 0x000fc40000000a00 */
[----:B------:R-:W-:Y:S02]  /*f040*/  VIADD R3, R49, 0x20 ;  /* 0x0000002031037836 */ /* 0x000fe40000000000 */
[----:B------:R-:W-:Y:S01]  /*f050*/  VIADD R18, R18, 0x34820 ;  /* 0x0003482012127836 */ /* 0x000fe20000000000 */
[C---:B------:R-:W-:Y:S01]  /*f060*/  LEA R0, P3, R4.reuse, UR8, 0x1 ;  /* 0x0000000804007c11 */ /* 0x040fe2000f8608ff */
[----:B------:R-:W-:Y:S01]  /*f070*/  IMAD.IADD R5, R5, 0x1, R21 ;  /* 0x0000000105057824 */ /* 0x000fe200078e0215 */
[-C--:B------:R-:W-:Y:S01]  /*f080*/  ISETP.GE.AND P0, PT, R3, R6.reuse, PT ;  /* 0x000000060300720c */ /* 0x080fe20003f06270 */
[----:B------:R-:W-:Y:S01]  /*f090*/  VIADD R3, R49, 0x40 ;  /* 0x0000004031037836 */ /* 0x000fe20000000000 */
[----:B------:R-:W-:Y:S02]  /*f0a0*/  PRMT R18, RZ, 0x654, R18 ;  /* 0x00000654ff127816 */ /* 0x000fe40000000012 */
[----:B------:R-:W-:Y:S01]  /*f0b0*/  LEA.HI.X R20, R4, UR9, R5, 0x1, P3 ;  /* 0x0000000904147c11 */ /* 0x000fe200098f0c05 */
[----:B------:R-:W-:Y:S01]  /*f0c0*/  BSSY B1, `(.L_x_198) ;  /* 0x0000012000017945 */ /* 0x000fe20003800000 */
[----:B------:R-:W-:Y:S01]  /*f0d0*/  ISETP.GE.AND P1, PT, R3, R6, PT ;  /* 0x000000060300720c */ /* 0x000fe20003f26270 */
[----:B--2---:R0:W-:Y:S02]  /*f0e0*/  SYNCS.ARRIVE.TRANS64.RED.A1T0 RZ, [R18+URZ], RZ ;  /* 0x000000ff12ff79a7 */ /* 0x0041e4000810043f */
[----:B------:R1:W2:Y:S01]  /*f0f0*/  SHFL.IDX PT, R3, R20, RZ, 0x181f ;  /* 0x00181fff14037589 */ /* 0x0002a200000e0000 */
[----:B------:R-:W-:-:S02]  /*f100*/  SHF.R.S32.HI R48, RZ, 0x1f, R22 ;  /* 0x0000001fff307819 */ /* 0x000fc40000011416 */
[----:B------:R-:W-:Y:S01]  /*f110*/  SHF.R.S32.HI R50, RZ, 0x1f, R17 ;  /* 0x0000001fff327819 */ /* 0x000fe20000011411 */
[----:B0-----:R1:W0:Y:S01]  /*f120*/  SHFL.IDX PT, R18, R0, RZ, 0x181f ;  /* 0x00181fff00127589 */ /* 0x00122200000e0000 */
[----:B------:R-:W-:Y:S05]  /*f130*/  @P2 BRA `(.L_x_199) ;  /* 0x0000000000282947 */ /* 0x000fea0003800000 */
[----:B------:R-:W-:Y:S01]  /*f140*/  ULDC UR4, c[0x0][0xac8] ;  /* 0x0002b20000047ab9 */ /* 0x000fe20000000800 */
[----:B------:R-:W-:Y:S01]  /*f150*/  ULDC.64 UR8, c[0x0][0x208] ;  /* 0x0000820000087ab9 */ /* 0x000fe20000000a00 */
[----:B------:R-:W-:Y:S02]  /*f160*/  ISETP.GE.AND P2, PT, R17, UR4, PT ;  /* 0x0000000411007c0c */ /* 0x000fe4000bf46270 */
[----:B------:R-:W-:-:S11]  /*f170*/  ISETP.GE.AND P3, PT, R22, UR4, PT ;  /* 0x0000000416007c0c */ /* 0x000fd6000bf66270 */
[CC--:B0-----:R-:W-:Y:S02]  /*f180*/  @!P2 LEA R4, P4, R17.reuse, R18.reuse, 0x1 ;  /* 0x000000121104a211 */ /* 0x0c1fe400078808ff */
[C---:B------:R-:W-:Y:S02]  /*f190*/  @!P3 LEA R18, P5, R22.reuse, R18, 0x1 ;  /* 0x000000121612b211 */ /* 0x040fe400078a08ff */
[-C--:B--2---:R-:W-:Y:S02]  /*f1a0*/  @!P2 LEA.HI.X R5, R17, R3.reuse, R50, 0x1, P4 ;  /* 0x000000031105a211 */ /* 0x084fe400020f0c32 */
[----:B------:R-:W-:-:S03]  /*f1b0*/  @!P3 LEA.HI.X R19, R22, R3, R48, 0x1, P5 ;  /* 0x000000031613b211 */ /* 0x000fc600028f0c30 */
[----:B-----5:R3:W-:Y:S04]  /*f1c0*/  @!P2 ST.E.128 desc[UR8][R4.64], R8 ;  /* 0x000000080400a985 */ /* 0x0207e8000c101d08 */
[----:B------:R3:W-:Y:S02]  /*f1d0*/  @!P3 ST.E.128 desc[UR8][R18.64], R32 ;  /* 0x000000201200b985 */ /* 0x0007e4000c101d08 */
.L_x_199:
[----:B------:R-:W-:Y:S05]  /*f1e0*/  BSYNC B1 ;  /* 0x0000000000017941 */ /* 0x000fea0003800000 */
.L_x_198:
[----:B--2---:R2:W4:Y:S01]  /*f1f0*/  SHFL.IDX PT, R3, R20, 0x1, 0x181f ;  /* 0x00381f0014037f89 */ /* 0x00452200000e0000 */
[----:B------:R-:W-:Y:S03]  /*f200*/  BSSY B1, `(.L_x_200) ;  /* 0x000000d000017945 */ /* 0x000fe60003800000 */
[----:B---3-5:R2:W3:Y:S01]  /*f210*/  SHFL.IDX PT, R8, R0, 0x1, 0x181f ;  /* 0x00381f0000087f89 */ /* 0x0284e200000e0000 */
[----:B------:R-:W-:Y:S05]  /*f220*/  @P0 BRA `(.L_x_201) ;  /* 0x0000000000280947 */ /* 0x000fea0003800000 */
[----:B------:R-:W-:Y:S01]  /*f230*/  ULDC UR4, c[0x0][0xac8] ;  /* 0x0002b20000047ab9 */ /* 0x000fe20000000800 */
[----:B------:R-:W-:Y:S01]  /*f240*/  ULDC.64 UR8, c[0x0][0x208] ;  /* 0x0000820000087ab9 */ /* 0x000fe20000000a00 */
[----:B------:R-:W-:Y:S02]  /*f250*/  ISETP.GE.AND P3, PT, R17, UR4, PT ;  /* 0x0000000411007c0c */ /* 0x000fe4000bf66270 */
[----:B------:R-:W-:-:S11]  /*f260*/  ISETP.GE.AND P4, PT, R22, UR4, PT ;  /* 0x0000000416007c0c */ /* 0x000fd6000bf86270 */
[CC--:B---3--:R-:W-:Y:S02]  /*f270*/  @!P3 LEA R4, P0, R17.reuse, R8.reuse, 0x1 ;  /* 0x000000081104b211 */ /* 0x0c8fe400078008ff */
[C---:B------:R-:W-:Y:S02]  /*f280*/  @!P4 LEA R8, P2, R22.reuse, R8, 0x1 ;  /* 0x000000081608c211 */ /* 0x040fe400078408ff */
[-C--:B----4-:R-:W-:Y:S02]  /*f290*/  @!P3 LEA.HI.X R5, R17, R3.reuse, R50, 0x1, P0 ;  /* 0x000000031105b211 */ /* 0x090fe400000f0c32 */
[----:B------:R-:W-:-:S03]  /*f2a0*/  @!P4 LEA.HI.X R9, R22, R3, R48, 0x1, P2 ;  /* 0x000000031609c211 */ /* 0x000fc600010f0c30 */
[----:B------:R3:W-:Y:S04]  /*f2b0*/  @!P3 ST.E.128 desc[UR8][R4.64], R12 ;  /* 0x0000000c0400b985 */ /* 0x0007e8000c101d08 */
[----:B------:R3:W-:Y:S02]  /*f2c0*/  @!P4 ST.E.128 desc[UR8][R8.64], R36 ;  /* 0x000000240800c985 */ /* 0x0007e4000c101d08 */
.L_x_201:
[----:B------:R-:W-:Y:S05]  /*f2d0*/  BSYNC B1 ;  /* 0x0000000000017941 */ /* 0x000fea0003800000 */
.L_x_200:
[----:B----4-:R4:W0:Y:S01]  /*f2e0*/  SHFL.IDX PT, R3, R20, 0x2, 0x181f ;  /* 0x00581f0014037f89 */ /* 0x01082200000e0000 */
[----:B------:R-:W-:Y:S03]  /*f2f0*/  BSSY B1, `(.L_x_202) ;  /* 0x000000d000017945 */ /* 0x000fe60003800000 */
[----:B---3--:R4:W3:Y:S01]  /*f300*/  SHFL.IDX PT, R8, R0, 0x2, 0x181f ;  /* 0x00581f0000087f89 */ /* 0x0088e200000e0000 */
[----:B------:R-:W-:Y:S05]  /*f310*/  @P1 BRA `(.L_x_203) ;  /* 0x0000000000281947 */ /* 0x000fea0003800000 */
[----:B------:R-:W-:Y:S01]  /*f320*/  ULDC UR4, c[0x0][0xac8] ;  /* 0x0002b20000047ab9 */ /* 0x000fe20000000800 */
[----:B------:R-:W-:Y:S01]  /*f330*/  ULDC.64 UR8, c[0x0][0x208] ;  /* 0x0000820000087ab9 */ /* 0x000fe20000000a00 */
[----:B------:R-:W-:Y:S02]  /*f340*/  ISETP.GE.AND P2, PT, R17, UR4, PT ;  /* 0x0000000411007c0c */ /* 0x000fe4000bf46270 */
[----:B------:R-:W-:-:S11]  /*f350*/  ISETP.GE.AND P3, PT, R22, UR4, PT ;  /* 0x0000000416007c0c */ /* 0x000fd6000bf66270 */
[CC--:B---3--:R-:W-:Y:S02]  /*f360*/  @!P2 LEA R4, P0, R17.reuse, R8.reuse, 0x1 ;  /* 0x000000081104a211 */ /* 0x0c8fe400078008ff */
[C---:B------:R-:W-:Y:S02]  /*f370*/  @!P3 LEA R8, P1, R22.reuse, R8, 0x1 ;  /* 0x000000081608b211 */ /* 0x040fe400078208ff */
[-C--:B0-----:R-:W-:Y:S02]  /*f380*/  @!P2 LEA.HI.X R5, R17, R3.reuse, R50, 0x1, P0 ;  /* 0x000000031105a211 */ /* 0x081fe400000f0c32 */
[----:B------:R-:W-:-:S03]  /*f390*/  @!P3 LEA.HI.X R9, R22, R3, R48, 0x1, P1 ;  /* 0x000000031609b211 */ /* 0x000fc600008f0c30 */
[----:B------:R0:W-:Y:S04]  /*f3a0*/  @!P2 ST.E.128 desc[UR8][R4.64], R24 ;  /* 0x000000180400a985 */ /* 0x0001e8000c101d08 */
[----:B------:R0:W-:Y:S02]  /*f3b0*/  @!P3 ST.E.128 desc[UR8][R8.64], R40 ;  /* 0x000000280800b985 */ /* 0x0001e4000c101d08 */
.L_x_203:
[----:B------:R-:W-:Y:S05]  /*f3c0*/  BSYNC B1 ;  /* 0x0000000000017941 */ /* 0x000fea0003800000 */
.L_x_202:
[----:B0-----:R-:W-:Y:S01]  /*f3d0*/  VIADD R3, R49, 0x60 ;  /* 0x0000006031037836 */ /* 0x001fe20000000000 */
[----:B-12-4-:R-:W4:Y:S04]  /*f3e0*/  SHFL.IDX PT, R20, R20, 0x3, 0x181f ;  /* 0x00781f0014147f89 */ /* 0x016f2800000e0000 */
[----:B------:R-:W-:Y:S01]  /*f3f0*/  ISETP.GE.AND P0, PT, R3, R6, PT ;  /* 0x000000060300720c */ /* 0x000fe20003f06270 */
[----:B------:R-:W0:-:S12]  /*f400*/  SHFL.IDX PT, R0, R0, 0x3, 0x181f ;  /* 0x00781f0000007f89 */ /* 0x000e1800000e0000 */
[----:B------:R-:W-:Y:S05]  /*f410*/  @P0 BRA `(.L_x_204) ;  /* 0x0000001c00000947 */ /* 0x000fea0003800000 */
[----:B------:R-:W-:Y:S01]  /*f420*/  ULDC UR4, c[0x0][0xac8] ;  /* 0x0002b20000047ab9 */ /* 0x000fe20000000800 */
[----:B------:R-:W-:Y:S01]  /*f430*/  ULDC.64 UR8, c[0x0][0x208] ;  /* 0x0000820000087ab9 */ /* 0x000fe20000000a00 */
[----:B------:R-:W-:-:S13]  /*f440*/  ISETP.GE.AND P1, PT, R17, UR4, PT ;  /* 0x0000000411007c0c */ /* 0x000fda000bf26270 */
[----:B0-----:R-:W-:-:S04]  /*f450*/  @!P1 LEA R4, P0, R17, R0, 0x1 ;  /* 0x0000000011049211 */ /* 0x001fc800078008ff */
[----:B----4-:R-:W-:Y:S02]  /*f460*/  @!P1 LEA.HI.X R5, R17, R20, R50, 0x1, P0 ;  /* 0x0000001411059211 */ /* 0x010fe400000f0c32 */
[----:B------:R-:W-:-:S03]  /*f470*/  ISETP.GE.AND P0, PT, R22, UR4, PT ;  /* 0x0000000416007c0c */ /* 0x000fc6000bf06270 */
[----:B------:R0:W-:Y:S10]  /*f480*/  @!P1 ST.E.128 desc[UR8][R4.64], R28 ;  /* 0x0000001c04009985 */ /* 0x0001f4000c101d08 */
[----:B------:R-:W-:Y:S05]  /*f490*/  @P0 BRA `(.L_x_204) ;  /* 0x0000001800e00947 */ /* 0x000fea0003800000 */
[----:B0-----:R-:W-:Y:S01]  /*f4a0*/  LEA R4, P0, R22, R0, 0x1 ;  /* 0x0000000016047211 */ /* 0x001fe200078008ff */
[----:B------:R-:W-:-:S03]  /*f4b0*/  ULDC.64 UR8, c[0x0][0x208] ;  /* 0x0000820000087ab9 */ /* 0x000fc60000000a00 */
[----:B------:R-:W-:-:S05]  /*f4c0*/  LEA.HI.X R5, R22, R20, R48, 0x1, P0 ;  /* 0x0000001416057211 */ /* 0x000fca00000f0c30 */
[----:B------:R0:W-:Y:S01]  /*f4d0*/  ST.E.128 desc[UR8][R4.64], R44 ;  /* 0x0000002c04007985 */ /* 0x0001e2000c101d08 */
[----:B------:R-:W-:Y:S05]  /*f4e0*/  BRA `(.L_x_204) ;  /* 0x0000001800cc7947 */ /* 0x000fea0003800000 */
.L_x_197:
[----:B------:R0:W5:Y:S01]  /*f4f0*/  LDL R103, [R1+0x4] ;  /* 0x0000040001677983 */ /* 0x0001620000100800 */
[----:B------:R-:W-:Y:S01]  /*f500*/  ULDC.64 UR12, c[0x0][0xb08] ;  /* 0x0002c200000c7ab9 */ /* 0x000fe20000000a00 */
[----:B------:R-:W-:Y:S01]  /*f510*/  R2UR UR15, R222 ;  /* 0x00000000de0f72ca */ /* 0x000fe200000e0000 */
[----:B------:R-:W-:Y:S01]  /*f520*/  UIMAD UR10, UR11, UR12, URZ ;  /* 0x0000000c0b0a72a4 */ /* 0x000fe2000f8e023f */
[----:B------:R-:W1:Y:S01]  /*f530*/  @P1 LDC R0, c[0x0][0xbec] ;  /* 0x0002fb00ff001b82 */ /* 0x000e620000000800 */
[----:B------:R-:W-:Y:S01]  /*f540*/  UIMAD.WIDE.U32 UR8, UR4, UR12, URZ ;  /* 0x0000000c040872a5 */ /* 0x000fe2000f8e003f */
[----:B------:R-:W-:Y:S01]  /*f550*/  R2UR UR14, R221 ;  /* 0x00000000dd0e72ca */ /* 0x000fe200000e0000 */
[----:B------:R-:W-:Y:S01]  /*f560*/  UIMAD UR10, UR4, UR13, UR10 ;  /* 0x0000000d040a72a4 */ /* 0x000fe2000f8e020a */
[----:B------:R-:W-:Y:S01]  /*f570*/  IMAD.MOV.U32 R3, RZ, RZ, R15 ;  /* 0x000000ffff037224 */ /* 0x000fe200078e000f */
[----:B------:R-:W-:Y:S01]  /*f580*/  USHF.R.S32.HI UR4, URZ, 0x1f, UR7 ;  /* 0x0000001f3f047899 */ /* 0x000fe20008011407 */
[----:B------:R-:W-:Y:S01]  /*f590*/  ISETP.GE.AND P0, PT, R25, R6, PT ;  /* 0x000000061900720c */ /* 0x000fe20003f06270 */
[----:B------:R-:W-:Y:S01]  /*f5a0*/  UIADD3 UR9, UR9, UR10, URZ ;  /* 0x0000000a09097290 */ /* 0x000fe2000fffe03f */
[----:B------:R-:W2:Y:S01]  /*f5b0*/  @P1 LDC R5, c[0x0][0xbf0] ;  /* 0x0002fc00ff051b82 */ /* 0x000ea20000000800 */
[----:B------:R-:W-:Y:S01]  /*f5c0*/  VIADD R18, R18, 0x34820 ;  /* 0x0003482012127836 */ /* 0x000fe20000000000 */
[----:B------:R-:W-:Y:S01]  /*f5d0*/  ULDC.64 UR10, c[0x0][0xb38] ;  /* 0x0002ce00000a7ab9 */ /* 0x000fe20000000a00 */
[----:B------:R-:W-:Y:S01]  /*f5e0*/  BSSY B1, `(.L_x_205) ;  /* 0x0000076000017945 */ /* 0x000fe20003800000 */
[----:B------:R-:W-:Y:S01]  /*f5f0*/  UIMAD.WIDE.U32 UR8, UR15, UR10, UR8 ;  /* 0x0000000a0f0872a5 */ /* 0x000fe2000f8e0008 */
[----:B------:R-:W-:-:S02]  /*f600*/  SHF.R.S32.HI R24, RZ, 0x1f, R223 ;  /* 0x0000001fff187819 */ /* 0x000fc400000114df */
[----:B------:R-:W-:Y:S01]  /*f610*/  PRMT R18, RZ, 0x654, R18 ;  /* 0x00000654ff127816 */ /* 0x000fe20000000012 */
[----:B------:R-:W-:Y:S01]  /*f620*/  UIMAD UR9, UR15, UR11, UR9 ;  /* 0x0000000b0f0972a4 */ /* 0x000fe2000f8e0209 */
[----:B------:R-:W-:Y:S02]  /*f630*/  SHF.R.S32.HI R26, RZ, 0x1f, R224 ;  /* 0x0000001fff1a7819 */ /* 0x000fe400000114e0 */
[----:B------:R-:W-:Y:S01]  /*f640*/  ULDC.64 UR10, c[0x0][0xb40] ;  /* 0x0002d000000a7ab9 */ /* 0x000fe20000000a00 */
[----:B------:R0:W-:Y:S01]  /*f650*/  SYNCS.ARRIVE.TRANS64.RED.A1T0 RZ, [R18+URZ], RZ ;  /* 0x000000ff12ff79a7 */ /* 0x0001e2000810043f */
[----:B------:R-:W-:Y:S01]  /*f660*/  UIMAD UR4, UR4, UR10, URZ ;  /* 0x0000000a040472a4 */ /* 0x000fe2000f8e023f */
[----:B------:R-:W-:Y:S01]  /*f670*/  SHF.R.S32.HI R28, RZ, 0x1f, R225 ;  /* 0x0000001fff1c7819 */ /* 0x000fe200000114e1 */
[----:B------:R-:W-:Y:S01]  /*f680*/  UIMAD.WIDE.U32 UR8, UR7, UR10, UR8 ;  /* 0x0000000a070872a5 */ /* 0x000fe2000f8e0008 */
[----:B-1----:R-:W-:Y:S01]  /*f690*/  @P1 IMAD.HI.U32 R0, R15, R0, RZ ;  /* 0x000000000f001227 */ /* 0x002fe200078e00ff */
[----:B------:R-:W-:Y:S01]  /*f6a0*/  UIMAD UR4, UR7, UR11, UR4 ;  /* 0x0000000b070472a4 */ /* 0x000fe2000f8e0204 */
[----:B------:R-:W-:-:S02]  /*f6b0*/  SHF.R.S32.HI R29, RZ, 0x1f, R226 ;  /* 0x0000001fff1d7819 */ /* 0x000fc400000114e2 */
[----:B------:R-:W-:Y:S01]  /*f6c0*/  ULDC.64 UR10, c[0x0][0xb48] ;  /* 0x0002d200000a7ab9 */ /* 0x000fe20000000a00 */
[----:B------:R-:W-:Y:S01]  /*f6d0*/  UIADD3 UR9, UR9, UR4, URZ ;  /* 0x0000000409097290 */ /* 0x000fe2000fffe03f */
[----:B------:R-:W-:Y:S02]  /*f6e0*/  SHF.R.S32.HI R30, RZ, 0x1f, R227 ;  /* 0x0000001fff1e7819 */ /* 0x000fe400000114e3 */
[----:B--2---:R-:W-:Y:S01]  /*f6f0*/  @P1 SHF.R.U32.HI R3, RZ, R5, R0 ;  /* 0x00000005ff031219 */ /* 0x004fe20000011600 */
[----:B------:R-:W-:Y:S01]  /*f700*/  UIMAD.WIDE.U32 UR8, UR14, UR10, UR8 ;  /* 0x0000000a0e0872a5 */ /* 0x000fe2000f8e0008 */
[----:B------:R-:W-:Y:S02]  /*f710*/  SHF.R.S32.HI R31, RZ, 0x1f, R228 ;  /* 0x0000001fff1f7819 */ /* 0x000fe400000114e4 */
[--C-:B------:R-:W-:Y:S01]  /*f720*/  SHF.R.S32.HI R0, RZ, 0x1f, R3.reuse ;  /* 0x0000001fff007819 */ /* 0x100fe20000011403 */
[----:B------:R-:W-:Y:S01]  /*f730*/  IMAD.MOV R4, RZ, RZ, -R3 ;  /* 0x000000ffff047224 */ /* 0x000fe200078e0a03 */
[----:B------:R-:W-:-:S02]  /*f740*/  UIMAD UR4, UR14, UR11, UR9 ;  /* 0x0000000b0e0472a4 */ /* 0x000fc4000f8e0209 */
[----:B------:R-:W-:Y:S01]  /*f750*/  IMAD.U32 R5, RZ, RZ, UR9 ;  /* 0x00000009ff057e24 */ /* 0x000fe2000f8e00ff */
[----:B------:R-:W-:Y:S01]  /*f760*/  SHF.R.S32.HI R32, RZ, 0x1f, R229 ;  /* 0x0000001fff207819 */ /* 0x000fe200000114e5 */
[----:B------:R-:W-:Y:S01]  /*f770*/  ULDC.64 UR10, c[0x0][0xb30] ;  /* 0x0002cc00000a7ab9 */ /* 0x000fe20000000a00 */
[----:B------:R-:W-:Y:S01]  /*f780*/  IMAD R19, R19, R4, R15 ;  /* 0x0000000413137224 */ /* 0x000fe200078e020f */
[----:B------:R-:W-:Y:S01]  /*f790*/  SHF.R.S32.HI R33, RZ, 0x1f, R230 ;  /* 0x0000001fff217819 */ /* 0x000fe200000114e6 */
[----:B------:R-:W-:Y:S01]  /*f7a0*/  IMAD R0, R0, UR10, RZ ;  /* 0x0000000a00007c24 */ /* 0x000fe2000f8e02ff */
[----:B------:R-:W-:Y:S01]  /*f7b0*/  SHF.R.S32.HI R34, RZ, 0x1f, R231 ;  /* 0x0000001fff227819 */ /* 0x000fe200000114e7 */
[----:B------:R-:W-:Y:S01]  /*f7c0*/  IMAD.U32 R4, RZ, RZ, UR8 ;  /* 0x00000008ff047e24 */ /* 0x000fe2000f8e00ff */
[----:B------:R-:W-:Y:S01]  /*f7d0*/  ULDC.64 UR8, c[0x0][0xb28] ;  /* 0x0002ca0000087ab9 */ /* 0x000fe20000000a00 */
[----:B------:R-:W-:Y:S01]  /*f7e0*/  IMAD.U32 R5, RZ, RZ, UR4 ;  /* 0x00000004ff057e24 */ /* 0x000fe2000f8e00ff */
[----:B------:R-:W-:Y:S01]  /*f7f0*/  SHF.R.S32.HI R35, RZ, 0x1f, R232 ;  /* 0x0000001fff237819 */ /* 0x000fe200000114e8 */
[C---:B------:R-:W-:Y:S01]  /*f800*/  IMAD R9, R3.reuse, UR11, R0 ;  /* 0x0000000b03097c24 */ /* 0x040fe2000f8e0200 */
[----:B------:R-:W-:Y:S01]  /*f810*/  SHF.R.S32.HI R0, RZ, 0x1f, R19 ;  /* 0x0000001fff007819 */ /* 0x000fe20000011413 */
[----:B------:R-:W-:Y:S01]  /*f820*/  IMAD.WIDE.U32 R4, R3, UR10, R4 ;  /* 0x0000000a03047c25 */ /* 0x000fe2000f8e0004 */
[----:B------:R-:W-:-:S02]  /*f830*/  SHF.R.S32.HI R98, RZ, 0x1f, R233 ;  /* 0x0000001fff627819 */ /* 0x000fc400000114e9 */
[----:B------:R-:W-:Y:S01]  /*f840*/  SHF.R.S32.HI R99, RZ, 0x1f, R234 ;  /* 0x0000001fff637819 */ /* 0x000fe200000114ea */
[----:B------:R-:W-:Y:S01]  /*f850*/  IMAD R0, R0, UR8, RZ ;  /* 0x0000000800007c24 */ /* 0x000fe2000f8e02ff */
[----:B------:R-:W-:Y:S01]  /*f860*/  SHF.R.S32.HI R100, RZ, 0x1f, R235 ;  /* 0x0000001fff647819 */ /* 0x000fe200000114eb */
[----:B------:R-:W-:Y:S01]  /*f870*/  IMAD.IADD R5, R5, 0x1, R9 ;  /* 0x0000000105057824 */ /* 0x000fe200078e0209 */
[----:B------:R-:W-:Y:S01]  /*f880*/  SHF.R.S32.HI R101, RZ, 0x1f, R236 ;  /* 0x0000001fff657819 */ /* 0x000fe200000114ec */
[C---:B------:R-:W-:Y:S01]  /*f890*/  IMAD R3, R19.reuse, UR9, R0 ;  /* 0x0000000913037c24 */ /* 0x040fe2000f8e0200 */
[----:B------:R-:W-:Y:S01]  /*f8a0*/  SHF.R.S32.HI R102, RZ, 0x1f, R237 ;  /* 0x0000001fff667819 */ /* 0x000fe200000114ed */
[----:B------:R-:W-:Y:S01]  /*f8b0*/  IMAD.WIDE.U32 R4, R19, UR8, R4 ;  /* 0x0000000813047c25 */ /* 0x000fe2000f8e0004 */
[----:B------:R-:W-:-:S03]  /*f8c0*/  ULDC.64 UR8, c[0x0][0xb00] ;  /* 0x0002c00000087ab9 */ /* 0x000fc60000000a00 */
[----:B------:R-:W-:Y:S01]  /*f8d0*/  IMAD.IADD R3, R5, 0x1, R3 ;  /* 0x0000000105037824 */ /* 0x000fe200078e0203 */
[----:B------:R-:W-:-:S04]  /*f8e0*/  LEA R0, P1, R4, UR8, 0x2 ;  /* 0x0000000804007c11 */ /* 0x000fc8000f8210ff */
[----:B------:R-:W-:Y:S01]  /*f8f0*/  LEA.HI.X R3, R4, UR9, R3, 0x2, P1 ;  /* 0x0000000904037c11 */ /* 0x000fe200088f1403 */
[----:B------:R0:W1:Y:S04]  /*f900*/  SHFL.IDX PT, R8, R0, RZ, 0x1c1f ;  /* 0x001c1fff00087589 */ /* 0x00006800000e0000 */
[----:B------:R0:W2:Y:S01]  /*f910*/  SHFL.IDX PT, R9, R3, RZ, 0x1c1f ;  /* 0x001c1fff03097589 */ /* 0x0000a200000e0000 */
[----:B------:R-:W-:Y:S05]  /*f920*/  @P0 BRA `(.L_x_206) ;  /* 0x0000000400040947 */ /* 0x000fea0003800000 */
[----:B------:R-:W-:Y:S01]  /*f930*/  ULDC UR4, c[0x0][0xac8] ;  /* 0x0002b20000047ab9 */ /* 0x000fe20000000800 */
[----:B------:R-:W-:Y:S01]  /*f940*/  ULDC.64 UR8, c[0x0][0x208] ;  /* 0x0000820000087ab9 */ /* 0x000fe20000000a00 */
[----:B-----5:R-:W-:Y:S02]  /*f950*/  ISETP.GE.AND P3, PT, R103, UR4, PT ;  /* 0x0000000467007c0c */ /* 0x020fe4000bf66270 */
[----:B------:R-:W-:Y:S02]  /*f960*/  ISETP.GE.AND P2, PT, R237, UR4, PT ;  /* 0x00000004ed007c0c */ /* 0x000fe4000bf46270 */
[----:B------:R-:W-:Y:S02]  /*f970*/  ISETP.GE.AND P1, PT, R236, UR4, PT ;  /* 0x00000004ec007c0c */ /* 0x000fe4000bf26270 */
[----:B------:R-:W-:Y:S02]  /*f980*/  ISETP.GE.AND P0, PT, R235, UR4, PT ;  /* 0x00000004eb007c0c */ /* 0x000fe4000bf06270 */
[----:B------:R-:W-:-:S05]  /*f990*/  ISETP.GE.AND P4, PT, R233, UR4, PT ;  /* 0x00000004e9007c0c */ /* 0x000fca000bf86270 */
[----:B-12---:R-:W-:Y:S02]  /*f9a0*/  @!P3 IMAD.WIDE R4, R103, 0x4, R8 ;  /* 0x000000046704b825 */ /* 0x006fe400078e0208 */
[CC--:B------:R-:W-:Y:S02]  /*f9b0*/  @!P2 LEA R10, P6, R237.reuse, R8.reuse, 0x2 ;  /* 0x00000008ed0aa211 */ /* 0x0c0fe400078c10ff */
[-C--:B------:R-:W-:Y:S01]  /*f9c0*/  @!P1 LEA R12, P5, R236, R8.reuse, 0x2 ;  /* 0x00000008ec0c9211 */ /* 0x080fe200078a10ff */
[----:B------:R1:W-:Y:S01]  /*f9d0*/  @!P3 ST.E.64 desc[UR8][R4.64], R20 ;  /* 0x000000140400b985 */ /* 0x0003e2000c101b08 */
[----:B------:R-:W-:Y:S02]  /*f9e0*/  ISETP.GE.AND P3, PT, R234, UR4, PT ;  /* 0x00000004ea007c0c */ /* 0x000fe4000bf66270 */
[----:B------:R-:W-:Y:S02]  /*f9f0*/  @!P2 LEA.HI.X R11, R237, R9, R102, 0x2, P6 ;  /* 0x00000009ed0ba211 */ /* 0x000fe400030f1466 */
[----:B------:R-:W-:-:S02]  /*fa00*/  @!P0 LEA R14, P6, R235, R8, 0x2 ;  /* 0x00000008eb0e8211 */ /* 0x000fc400078c10ff */
[-C--:B------:R-:W-:Y:S01]  /*fa10*/  @!P1 LEA.HI.X R13, R236, R9.reuse, R101, 0x2, P5 ;  /* 0x00000009ec0d9211 */ /* 0x080fe200028f1465 */
[----:B------:R2:W-:Y:S01]  /*fa20*/  @!P2 ST.E.64 desc[UR8][R10.64], R88 ;  /* 0x000000580a00a985 */ /* 0x0005e2000c101b08 */
[----:B------:R-:W-:Y:S02]  /*fa30*/  ISETP.GE.AND P5, PT, R232, UR4, PT ;  /* 0x00000004e8007c0c */ /* 0x000fe4000bfa6270 */
[----:B------:R-:W-:Y:S01]  /*fa40*/  @!P0 LEA.HI.X R15, R235, R9, R100, 0x2, P6 ;  /* 0x00000009eb0f8211 */ /* 0x000fe200030f1464 */
[----:B------:R3:W-:Y:S01]  /*fa50*/  @!P1 ST.E.64 desc[UR8][R12.64], R90 ;  /* 0x0000005a0c009985 */ /* 0x0007e2000c101b08 */
[----:B------:R-:W-:Y:S02]  /*fa60*/  ISETP.GE.AND P2, PT, R231, UR4, PT ;  /* 0x00000004e7007c0c */ /* 0x000fe4000bf46270 */
[-C--:B-1----:R-:W-:Y:S01]  /*fa70*/  @!P3 LEA R4, P6, R234, R8.reuse, 0x2 ;  /* 0x00000008ea04b211 */ /* 0x082fe200078c10ff */
[----:B------:R1:W-:Y:S01]  /*fa80*/  @!P0 ST.E.64 desc[UR8][R14.64], R36 ;  /* 0x000000240e008985 */ /* 0x0003e2000c101b08 */
[----:B0-----:R-:W-:-:S02]  /*fa90*/  @!P4 LEA R18, P0, R233, R8, 0x2 ;  /* 0x00000008e912c211 */ /* 0x001fc400078010ff */
[----:B------:R-:W-:Y:S02]  /*faa0*/  ISETP.GE.AND P1, PT, R230, UR4, PT ;  /* 0x00000004e6007c0c */ /* 0x000fe4000bf26270 */
[-C--:B------:R-:W-:Y:S02]  /*fab0*/  @!P4 LEA.HI.X R19, R233, R9.reuse, R98, 0x2, P0 ;  /* 0x00000009e913c211 */ /* 0x080fe400000f1462 */
[----:B------:R-:W-:Y:S02]  /*fac0*/  @!P3 LEA.HI.X R5, R234, R9, R99, 0x2, P6 ;  /* 0x00000009ea05b211 */ /* 0x000fe400030f1463 */
[----:B------:R-:W-:Y:S02]  /*fad0*/  ISETP.GE.AND P0, PT, R229, UR4, PT ;  /* 0x00000004e5007c0c */ /* 0x000fe4000bf06270 */
[----:B------:R-:W-:Y:S01]  /*fae0*/  @!P5 LEA R20, P6, R232, R8, 0x2 ;  /* 0x00000008e814d211 */ /* 0x000fe200078c10ff */
[----:B------:R0:W-:Y:S01]  /*faf0*/  @!P3 ST.E.64 desc[UR8][R4.64], R40 ;  /* 0x000000280400b985 */ /* 0x0001e2000c101b08 */
[----:B------:R-:W-:-:S02]  /*fb00*/  ISETP.GE.AND P3, PT, R228, UR4, PT ;  /* 0x00000004e4007c0c */ /* 0x000fc4000bf66270 */
[----:B------:R-:W-:Y:S01]  /*fb10*/  @!P5 LEA.HI.X R21, R232, R9, R35, 0x2, P6 ;  /* 0x00000009e815d211 */ /* 0x000fe200030f1423 */
[----:B------:R4:W-:Y:S01]  /*fb20*/  @!P4 ST.E.64 desc[UR8][R18.64], R44 ;  /* 0x0000002c1200c985 */ /* 0x0009e2000c101b08 */
[----:B--2---:R-:W-:-:S03]  /*fb30*/  @!P2 LEA R10, P4, R231, R8, 0x2 ;  /* 0x00000008e70aa211 */ /* 0x004fc600078810ff */
[----:B------:R-:W-:Y:S01]  /*fb40*/  @!P5 ST.E.64 desc[UR8][R20.64], R48 ;  /* 0x000000301400d985 */ /* 0x000fe2000c101b08 */
[CC--:B---3--:R-:W-:Y:S02]  /*fb50*/  @!P1 LEA R12, P5, R230.reuse, R8.reuse, 0x2 ;  /* 0x00000008e60c9211 */ /* 0x0c8fe400078a10ff */
[-C--:B------:R-:W-:Y:S02]  /*fb60*/  @!P2 LEA.HI.X R11, R231, R9.reuse, R34, 0x2, P4 ;  /* 0x00000009e70ba211 */ /* 0x080fe400020f1422 */
[----:B-1----:R-:W-:Y:S02]  /*fb70*/  @!P0 LEA R14, P6, R229, R8, 0x2 ;  /* 0x00000008e50e8211 */ /* 0x002fe400078c10ff */
[----:B------:R-:W-:Y:S01]  /*fb80*/  ISETP.GE.AND P4, PT, R227, UR4, PT ;  /* 0x00000004e3007c0c */ /* 0x000fe2000bf86270 */
[----:B------:R1:W-:Y:S01]  /*fb90*/  @!P2 ST.E.64 desc[UR8][R10.64], R52 ;  /* 0x000000340a00a985 */ /* 0x0003e2000c101b08 */
[-C--:B------:R-:W-:Y:S02]  /*fba0*/  @!P1 LEA.HI.X R13, R230, R9.reuse, R33, 0x2, P5 ;  /* 0x00000009e60d9211 */ /* 0x080fe400028f1421 */
[----:B------:R-:W-:-:S02]  /*fbb0*/  @!P0 LEA.HI.X R15, R229, R9, R32, 0x2, P6 ;  /* 0x00000009e50f8211 */ /* 0x000fc400030f1420 */
[----:B------:R-:W-:Y:S01]  /*fbc0*/  ISETP.GE.AND P2, PT, R226, UR4, PT ;  /* 0x00000004e2007c0c */ /* 0x000fe2000bf46270 */
[----:B------:R2:W-:Y:S01]  /*fbd0*/  @!P1 ST.E.64 desc[UR8][R12.64], R56 ;  /* 0x000000380c009985 */ /* 0x0005e2000c101b08 */
[----:B0-----:R-:W-:Y:S02]  /*fbe0*/  @!P3 LEA R4, P5, R228, R8, 0x2 ;  /* 0x00000008e404b211 */ /* 0x001fe400078a10ff */
[----:B------:R-:W-:Y:S01]  /*fbf0*/  ISETP.GE.AND P1, PT, R225, UR4, PT ;  /* 0x00000004e1007c0c */ /* 0x000fe2000bf26270 */
[----:B------:R0:W-:Y:S01]  /*fc00*/  @!P0 ST.E.64 desc[UR8][R14.64], R60 ;  /* 0x0000003c0e008985 */ /* 0x0001e2000c101b08 */
[----:B------:R-:W-:Y:S02]  /*fc10*/  ISETP.GE.AND P0, PT, R224, UR4, PT ;  /* 0x00000004e0007c0c */ /* 0x000fe4000bf06270 */
[----:B------:R-:W-:Y:S02]  /*fc20*/  @!P3 LEA.HI.X R5, R228, R9, R31, 0x2, P5 ;  /* 0x00000009e405b211 */ /* 0x000fe400028f141f */
[----:B------:R-:W-:-:S02]  /*fc30*/  ISETP.GE.AND P5, PT, R223, UR4, PT ;  /* 0x00000004df007c0c */ /* 0x000fc4000bfa6270 */
[CC--:B----4-:R-:W-:Y:S01]  /*fc40*/  @!P4 LEA R18, P6, R227.reuse, R8.reuse, 0x2 ;  /* 0x00000008e312c211 */ /* 0x0d0fe200078c10ff */
[----:B------:R3:W-:Y:S01]  /*fc50*/  @!P3 ST.E.64 desc[UR8][R4.64], R64 ;  /* 0x000000400400b985 */ /* 0x0007e2000c101b08 */
[CC--:B-1----:R-:W-:Y:S02]  /*fc60*/  @!P2 LEA R10, P3, R226.reuse, R8.reuse, 0x2 ;  /* 0x00000008e20aa211 */ /* 0x0c2fe400078610ff */
[-C--:B------:R-:W-:Y:S02]  /*fc70*/  @!P4 LEA.HI.X R19, R227, R9.reuse, R30, 0x2, P6 ;  /* 0x00000009e313c211 */ /* 0x080fe400030f141e */
[-C--:B--2---:R-:W-:Y:S02]  /*fc80*/  @!P1 LEA R12, P6, R225, R8.reuse, 0x2 ;  /* 0x00000008e10c9211 */ /* 0x084fe400078c10ff */
[----:B------:R-:W-:Y:S01]  /*fc90*/  @!P2 LEA.HI.X R11, R226, R9, R29, 0x2, P3 ;  /* 0x00000009e20ba211 */ /* 0x000fe200018f141d */
[----:B------:R3:W-:Y:S01]  /*fca0*/  @!P4 ST.E.64 desc[UR8][R18.64], R68 ;  /* 0x000000441200c985 */ /* 0x0007e2000c101b08 */
[----:B0-----:R-:W-:-:S02]  /*fcb0*/  @!P0 LEA R14, P4, R224, R8, 0x2 ;  /* 0x00000008e00e8211 */ /* 0x001fc400078810ff */
[----:B------:R-:W-:Y:S01]  /*fcc0*/  @!P5 LEA R8, P3, R223, R8, 0x2 ;  /* 0x00000008df08d211 */ /* 0x000fe200078610ff */
[----:B------:R3:W-:Y:S01]  /*fcd0*/  @!P2 ST.E.64 desc[UR8][R10.64], R72 ;  /* 0x000000480a00a985 */ /* 0x0007e2000c101b08 */
[-C--:B------:R-:W-:Y:S02]  /*fce0*/  @!P1 LEA.HI.X R13, R225, R9.reuse, R28, 0x2, P6 ;  /* 0x00000009e10d9211 */ /* 0x080fe400030f141c */
[-C--:B------:R-:W-:Y:S02]  /*fcf0*/  @!P0 LEA.HI.X R15, R224, R9.reuse, R26, 0x2, P4 ;  /* 0x00000009e00f8211 */ /* 0x080fe400020f141a */
[----:B------:R-:W-:Y:S01]  /*fd00*/  @!P5 LEA.HI.X R9, R223, R9, R24, 0x2, P3 ;  /* 0x00000009df09d211 */ /* 0x000fe200018f1418 */
[----:B------:R3:W-:Y:S04]  /*fd10*/  @!P1 ST.E.64 desc[UR8][R12.64], R76 ;  /* 0x0000004c0c009985 */ /* 0x0007e8000c101b08 */
[----:B------:R3:W-:Y:S04]  /*fd20*/  @!P0 ST.E.64 desc[UR8][R14.64], R80 ;  /* 0x000000500e008985 */ /* 0x0007e8000c101b08 */
[----:B------:R3:W-:Y:S02]  /*fd30*/  @!P5 ST.E.64 desc[UR8][R8.64], R84 ;  /* 0x000000540800d985 */ /* 0x0007e4000c101b08 */
.L_x_206:
[----:B------:R-:W-:Y:S05]  /*fd40*/  BSYNC B1 ;  /* 0x0000000000017941 */ /* 0x000fea0003800000 */
.L_x_205:
[----:B------:R-:W-:Y:S01]  /*fd50*/  ISETP.GE.AND P0, PT, R27, R6, PT ;  /* 0x000000061b00720c */ /* 0x000fe20003f06270 */
[----:B--23--:R2:W3:Y:S04]  /*fd60*/  SHFL.IDX PT, R9, R3, 0x1, 0x1c1f ;  /* 0x003c1f0003097f89 */ /* 0x00c4e800000e0000 */
[----:B-1----:R2:W1:Y:S08]  /*fd70*/  SHFL.IDX PT, R8, R0, 0x1, 0x1c1f ;  /* 0x003c1f0000087f89 */ /* 0x00247000000e0000 */
[----:B--2---:R-:W-:Y:S05]  /*fd80*/  @P0 BRA `(.L_x_204) ;  /* 0x0000001000a40947 */ /* 0x004fea0003800000 */
[----:B------:R-:W-:Y:S01]  /*fd90*/  ULDC UR4, c[0x0][0xac8] ;  /* 0x0002b20000047ab9 */ /* 0x000fe20000000800 */
[----:B------:R-:W-:Y:S01]  /*fda0*/  ULDC.64 UR8, c[0x0][0x208] ;  /* 0x0000820000087ab9 */ /* 0x000fe20000000a00 */
[----:B------:R-:W-:Y:S02]  /*fdb0*/  ISETP.GE.AND P1, PT, R237, UR4, PT ;  /* 0x00000004ed007c0c */ /* 0x000fe4000bf26270 */
[----:B------:R-:W-:Y:S02]  /*fdc0*/  ISETP.GE.AND P0, PT, R236, UR4, PT ;  /* 0x00000004ec007c0c */ /* 0x000fe4000bf06270 */
[----:B-----5:R-:W-:Y:S02]  /*fdd0*/  ISETP.GE.AND P2, PT, R103, UR4, PT ;  /* 0x0000000467007c0c */ /* 0x020fe4000bf46270 */
[----:B------:R-:W-:Y:S02]  /*fde0*/  ISETP.GE.AND P4, PT, R234, UR4, PT ;  /* 0x00000004ea007c0c */ /* 0x000fe4000bf86270 */
[----:B------:R-:W-:-:S05]  /*fdf0*/  ISETP.GE.AND P3, PT, R235, UR4, PT ;  /* 0x00000004eb007c0c */ /* 0x000fca000bf66270 */
[CC--:B-1----:R-:W-:Y:S02]  /*fe00*/  @!P1 LEA R10, P5, R237.reuse, R8.reuse, 0x2 ;  /* 0x00000008ed0a9211 */ /* 0x0c2fe400078a10ff */
[CC--:B------:R-:W-:Y:S02]  /*fe10*/  @!P0 LEA R12, P6, R236.reuse, R8.reuse, 0x2 ;  /* 0x00000008ec0c8211 */ /* 0x0c0fe400078c10ff */
[-C--:B---3--:R-:W-:Y:S01]  /*fe20*/  @!P1 LEA.HI.X R11, R237, R9.reuse, R102, 0x2, P5 ;  /* 0x00000009ed0b9211 */ /* 0x088fe200028f1466 */
[----:B------:R-:W-:Y:S01]  /*fe30*/  @!P2 IMAD.WIDE R4, R103, 0x4, R8 ;  /* 0x000000046704a825 */ /* 0x000fe200078e0208 */
[----:B------:R-:W-:Y:S02]  /*fe40*/  ISETP.GE.AND P5, PT, R233, UR4, PT ;  /* 0x00000004e9007c0c */ /* 0x000fe4000bfa6270 */
[----:B------:R-:W-:Y:S02]  /*fe50*/  @!P0 LEA.HI.X R13, R236, R9, R101, 0x2, P6 ;  /* 0x00000009ec0d8211 */ /* 0x000fe400030f1465 */
[----:B------:R1:W-:Y:S01]  /*fe60*/  @!P2 ST.E.64 desc[UR8][R4.64], R92 ;  /* 0x0000005c0400a985 */ /* 0x0003e2000c101b08 */
[----:B0-----:R-:W-:-:S02]  /*fe70*/  @!P4 LEA R18, P2, R234, R8, 0x2 ;  /* 0x00000008ea12c211 */ /* 0x001fc400078410ff */
[----:B------:R-:W-:Y:S01]  /*fe80*/  @!P3 LEA R14, P6, R235, R8, 0x2 ;  /* 0x00000008eb0eb211 */ /* 0x000fe200078c10ff */
[----:B------:R-:W-:Y:S01]  /*fe90*/  @!P1 ST.E.64 desc[UR8][R10.64], R94 ;  /* 0x0000005e0a009985 */ /* 0x000fe2000c101b08 */
[----:B------:R-:W-:Y:S02]  /*fea0*/  ISETP.GE.AND P1, PT, R231, UR4, PT ;  /* 0x00000004e7007c0c */ /* 0x000fe4000bf26270 */
[-C--:B------:R-:W-:Y:S01]  /*feb0*/  @!P4 LEA.HI.X R19, R234, R9.reuse, R99, 0x2, P2 ;  /* 0x00000009ea13c211 */ /* 0x080fe200010f1463 */
[----:B------:R0:W-:Y:S01]  /*fec0*/  @!P0 ST.E.64 desc[UR8][R12.64], R96 ;  /* 0x000000600c008985 */ /* 0x0001e2000c101b08 */
[----:B------:R-:W-:Y:S02]  /*fed0*/  ISETP.GE.AND P0, PT, R232, UR4, PT ;  /* 0x00000004e8007c0c */ /* 0x000fe4000bf06270 */
[----:B------:R-:W-:Y:S02]  /*fee0*/  ISETP.GE.AND P2, PT, R230, UR4, PT ;  /* 0x00000004e6007c0c */ /* 0x000fe4000bf46270 */
[----:B------:R-:W-:-:S02]  /*fef0*/  @!P3 LEA.HI.X R15, R235, R9, R100, 0x2, P6 ;  /* 0x00000009eb0fb211 */ /* 0x000fc400030f1464 */
[----:B------:R-:W-:-:S03]  /*ff00*/  @!P5 LEA R20, P6, R233, R8, 0x2 ;  /* 0x00000008e914d211 */ /* 0x000fc600078c10ff */
[----:B------:R2:W-:Y:S01]  /*ff10*/  @!P3 ST.E.64 desc[UR8][R14.64], R38 ;  /* 0x000000260e00b985 */ /* 0x0005e2000c101b08 */
[-C--:B------:R-:W-:Y:S02]  /*ff20*/  @!P5 LEA.HI.X R21, R233, R9.reuse, R98, 0x2, P6 ;  /* 0x00000009e915d211 */ /* 0x080fe400030f1462 */
[----:B------:R-:W-:Y:S01]  /*ff30*/  ISETP.GE.AND P3, PT, R229, UR4, PT ;  /* 0x00000004e5007c0c */ /* 0x000fe2000bf66270 */
[----:B------:R3:W-:Y:S01]  /*ff40*/  @!P4 ST.E.64 desc[UR8][R18.64], R42 ;  /* 0x0000002a1200c985 */ /* 0x0007e2000c101b08 */
[-C--:B-1----:R-:W-:Y:S02]  /*ff50*/  @!P0 LEA R4, P4, R232, R8.reuse, 0x2 ;  /* 0x00000008e8048211 */ /* 0x082fe400078810ff */
[-C--:B0-----:R-:W-:Y:S01]  /*ff60*/  @!P2 LEA R12, P6, R230, R8.reuse, 0x2 ;  /* 0x00000008e60ca211 */ /* 0x081fe200078c10ff */
[----:B------:R-:W-:Y:S01]  /*ff70*/  @!P5 ST.E.64 desc[UR8][R20.64], R46 ;  /* 0x0000002e1400d985 */ /* 0x000fe2000c101b08 */
[----:B------:R-:W-:Y:S02]  /*ff80*/  @!P1 LEA R10, P5, R231, R8, 0x2 ;  /* 0x00000008e70a9211 */ /* 0x000fe400078a10ff */
[----:B------:R-:W-:-:S02]  /*ff90*/  @!P0 LEA.HI.X R5, R232, R9, R35, 0x2, P4 ;  /* 0x00000009e8058211 */ /* 0x000fc400020f1423 */
[----:B------:R-:W-:Y:S02]  /*ffa0*/  ISETP.GE.AND P4, PT, R228, UR4, PT ;  /* 0x00000004e4007c0c */ /* 0x000fe4000bf86270 */
[-C--:B------:R-:W-:Y:S01]  /*ffb0*/  @!P1 LEA.HI.X R11, R231, R9.reuse, R34, 0x2, P5 ;  /* 0x00000009e70b9211 */ /* 0x080fe200028f1422 */
[----:B------:R-:W-:Y:S01]  /*ffc0*/  @!P0 ST.E.64 desc[UR8][R4.64], R50 ;  /* 0x0000003204008985 */ /* 0x000fe2000c101b08 */
[----:B------:R-:W-:Y:S02]  /*ffd0*/  @!P2 LEA.HI.X R13, R230, R9, R33, 0x2, P6 ;  /* 0x00000009e60da211 */ /* 0x000fe400030f1421 */
[----:B------:R-:W-:Y:S01]  /*ffe0*/  ISETP.GE.AND P0, PT, R225, UR4, PT ;  /* 0x00000004e1007c0c */ /* 0x000fe2000bf06270 */
[----:B------:R0:W-:Y:S01]  /*fff0*/  @!P1 ST.E.64 desc[UR8][R10.64], R54 ;  /* 0x000000360a009985 */ /* 0x0001e2000c101b08 */
[----:B------:R-:W-:Y:S02]  /*10000*/  ISETP.GE.AND P1, PT, R226, UR4, PT ;  /* 0x00000004e2007c0c */ /* 0x000fe4000bf26270 */
[----:B--2---:R-:W-:Y:S01]  /*10010*/  @!P3 LEA R14, P5, R229, R8, 0x2 ;  /* 0x00000008e50eb211 */ /* 0x004fe200078a10ff */
[----:B------:R1:W-:Y:S01]  /*10020*/  @!P2 ST.E.64 desc[UR8][R12.64], R58 ;  /* 0x0000003a0c00a985 */ /* 0x0003e2000c101b08 */
[----:B------:R-:W-:-:S02]  /*10030*/  ISETP.GE.AND P2, PT, R227, UR4, PT ;  /* 0x00000004e3007c0c */ /* 0x000fc4000bf46270 */
[CC--:B---3--:R-:W-:Y:S02]  /*10040*/  @!P4 LEA R18, P6, R228.reuse, R8.reuse, 0x2 ;  /* 0x00000008e412c211 */ /* 0x0c8fe400078c10ff */
[-C--:B------:R-:W-:Y:S02]  /*10050*/  @!P3 LEA.HI.X R15, R229, R9.reuse, R32, 0x2, P5 ;  /* 0x00000009e50fb211 */ /* 0x080fe400028f1420 */
[----:B------:R-:W-:Y:S02]  /*10060*/  @!P4 LEA.HI.X R19, R228, R9, R31, 0x2, P6 ;  /* 0x00000009e413c211 */ /* 0x000fe400030f141f */
[----:B------:R-:W-:Y:S01]  /*10070*/  ISETP.GE.AND P5, PT, R224, UR4, PT ;  /* 0x00000004e0007c0c */ /* 0x000fe2000bfa6270 */
[----:B------:R2:W-:Y:S01]  /*10080*/  @!P3 ST.E.64 desc[UR8][R14.64], R62 ;  /* 0x0000003e0e00b985 */ /* 0x0005e2000c101b08 */
[----:B0-----:R-:W-:-:S03]  /*10090*/  @!P1 LEA R10, P6, R226, R8, 0x2 ;  /* 0x00000008e20a9211 */ /* 0x001fc600078c10ff */
[-C--:B------:R-:W-:Y:S01]  /*100a0*/  @!P2 LEA R4, P3, R227, R8.reuse, 0x2 ;  /* 0x00000008e304a211 */ /* 0x080fe200078610ff */
[----:B------:R2:W-:Y:S01]  /*100b0*/  @!P4 ST.E.64 desc[UR8][R18.64], R66 ;  /* 0x000000421200c985 */ /* 0x0005e2000c101b08 */
[-C--:B-1----:R-:W-:Y:S02]  /*100c0*/  @!P0 LEA R12, P4, R225, R8.reuse, 0x2 ;  /* 0x00000008e10c8211 */ /* 0x082fe400078810ff */
[-C--:B------:R-:W-:Y:S02]  /*100d0*/  @!P2 LEA.HI.X R5, R227, R9.reuse, R30, 0x2, P3 ;  /* 0x00000009e305a211 */ /* 0x080fe400018f141e */
[-C--:B------:R-:W-:Y:S02]  /*100e0*/  @!P1 LEA.HI.X R11, R226, R9.reuse, R29, 0x2, P6 ;  /* 0x00000009e20b9211 */ /* 0x080fe400030f141d */
[----:B------:R-:W-:Y:S01]  /*100f0*/  @!P0 LEA.HI.X R13, R225, R9, R28, 0x2, P4 ;  /* 0x00000009e10d8211 */ /* 0x000fe200020f141c */
[----:B------:R2:W-:Y:S01]  /*10100*/  @!P2 ST.E.64 desc[UR8][R4.64], R70 ;  /* 0x000000460400a985 */ /* 0x0005e2000c101b08 */
[----:B------:R-:W-:-:S03]  /*10110*/  @!P5 LEA R20, P3, R224, R8, 0x2 ;  /* 0x00000008e014d211 */ /* 0x000fc600078610ff */
[----:B------:R2:W-:Y:S01]  /*10120*/  @!P1 ST.E.64 desc[UR8][R10.64], R74 ;  /* 0x0000004a0a009985 */ /* 0x0005e2000c101b08 */
[----:B------:R-:W-:-:S03]  /*10130*/  @!P5 LEA.HI.X R21, R224, R9, R26, 0x2, P3 ;  /* 0x00000009e015d211 */ /* 0x000fc600018f141a */
[----:B------:R2:W-:Y:S01]  /*10140*/  @!P0 ST.E.64 desc[UR8][R12.64], R78 ;  /* 0x0000004e0c008985 */ /* 0x0005e2000c101b08 */
[----:B------:R-:W-:-:S03]  /*10150*/  ISETP.GE.AND P0, PT, R223, UR4, PT ;  /* 0x00000004df007c0c */ /* 0x000fc6000bf06270 */
[----:B------:R2:W-:Y:S10]  /*10160*/  @!P5 ST.E.64 desc[UR8][R20.64], R82 ;  /* 0x000000521400d985 */ /* 0x0005f4000c101b08 */
[----:B------:R-:W-:Y:S05]  /*10170*/  @P0 BRA `(.L_x_204) ;  /* 0x0000000c00a80947 */ /* 0x000fea0003800000 */
[----:B--2---:R-:W-:Y:S01]  /*10180*/  LEA R4, P0, R223, R8, 0x2 ;  /* 0x00000008df047211 */ /* 0x004fe200078010ff */
[----:B------:R-:W-:-:S03]  /*10190*/  ULDC.64 UR8, c[0x0][0x208] ;  /* 0x0000820000087ab9 */ /* 0x000fc60000000a00 */
[----:B------:R-:W-:-:S05]  /*101a0*/  LEA.HI.X R5, R223, R9, R24, 0x2, P0 ;  /* 0x00000009df057211 */ /* 0x000fca00000f1418 */
[----:B------:R0:W-:Y:S01]  /*101b0*/  ST.E.64 desc[UR8][R4.64], R86 ;  /* 0x0000005604007985 */ /* 0x0001e2000c101b08 */
[----:B------:R-:W-:Y:S05]  /*101c0*/  BRA `(.L_x_204) ;  /* 0x0000000c00947947 */ /* 0x000fea0003800000 */
.L_x_195:
[----:B------:R-:W2:Y:S01]  /*101d0*/  LDL R10, [R1+0xc] ;  /* 0x00000c00010a7983 */ /* 0x000ea20000100800 */
[----:B------:R-:W-:Y:S01]  /*101e0*/  ULDC.64 UR8, c[0x0][0xc00] ;  /* 0x0003000000087ab9 */ /* 0x000fe20000000a00 */
[----:B------:R-:W-:Y:S01]  /*101f0*/  ULDC.64 UR10, c[0x0][0x208] ;  /* 0x00008200000a7ab9 */ /* 0x000fe20000000a00 */
[----:B------:R-:W-:Y:S01]  /*10200*/  UISETP.NE.U32.AND UP0, UPT, UR8, URZ, UPT ;  /* 0x0000003f0800728c */ /* 0x000fe2000bf05070 */
[----:B------:R-:W-:-:S03]  /*10210*/  R2UR UR7, R220 ;  /* 0x00000000dc0772ca */ /* 0x000fc600000e0000 */
[----:B------:R-:W-:-:S03]  /*10220*/  UISETP.NE.AND.EX UP0, UPT, UR9, URZ, UPT, UP0 ;  /* 0x0000003f0900728c */ /* 0x000fc6000bf05300 */
[----:B------:R-:W-:-:S03]  /*10230*/  ULDC.64 UR8, c[0x0][0xc00] ;  /* 0x0003000000087ab9 */ /* 0x000fc60000000a00 */
[----:B------:R-:W-:Y:S02]  /*10240*/  PLOP3.LUT P1, PT, PT, PT, UP0, 0x80, 0x0 ;  /* 0x000000000000781c */ /* 0x000fe40003f2f008 */
[----:B--2---:R-:W-:-:S13]  /*10250*/  R2UR UR4, R10 ;  /* 0x000000000a0472ca */ /* 0x004fda00000e0000 */
[----:B------:R-:W-:-:S06]  /*10260*/  UIMAD.WIDE UR8, UR4, 0x4, UR8 ;  /* 0x00000004040878a5 */ /* 0x000fcc000f8e0208 */
[----:B------:R-:W-:Y:S02]  /*10270*/  IMAD.U32 R4, RZ, RZ, UR8 ;  /* 0x00000008ff047e24 */ /* 0x000fe4000f8e00ff */
[----:B------:R-:W-:Y:S01]  /*10280*/  IMAD.U32 R5, RZ, RZ, UR9 ;  /* 0x00000009ff057e24 */ /* 0x000fe2000f8e00ff */
[----:B------:R-:W-:-:S04]  /*10290*/  ULDC.64 UR8, c[0x0][0xc08] ;  /* 0x0003020000087ab9 */ /* 0x000fc80000000a00 */
[----:B------:R-:W2:Y:S01]  /*102a0*/  @P1 LDG.E R3, desc[UR10][R4.64] ;  /* 0x0000000a04031981 */ /* 0x000ea2000c1e1900 */
[----:B------:R-:W-:Y:S01]  /*102b0*/  UISETP.NE.U32.AND UP1, UPT, UR8, URZ, UPT ;  /* 0x0000003f0800728c */ /* 0x000fe2000bf25070 */
[----:B------:R-:W0:Y:S03]  /*102c0*/  S2R R6, SR_TID.X ;  /* 0x0000000000067919 */ /* 0x000e260000002100 */
[----:B------:R-:W-:-:S06]  /*102d0*/  UISETP.NE.AND.EX UP1, UPT, UR9, URZ, UPT, UP1 ;  /* 0x0000003f0900728c */ /* 0x000fcc000bf25310 */
[----:B------:R-:W-:-:S05]  /*102e0*/  PLOP3.LUT P2, PT, PT, PT, UP1, 0x80, 0x0 ;  /* 0x000000000000781c */ /* 0x000fca0003f4f018 */
[----:B------:R-:W-:Y:S02]  /*102f0*/  @UP1 ULDC.64 UR8, c[0x0][0xc08] ;  /* 0x0003020000081ab9 */ /* 0x000fe40000000a00 */
[----:B------:R-:W-:-:S03]  /*10300*/  @UP1 UIMAD.WIDE UR8, UR4, 0x4, UR8 ;  /* 0x00000004040818a5 */ /* 0x000fc6000f8e0208 */
[----:B------:R-:W-:Y:S02]  /*10310*/  ULDC UR4, c[0x0][0xa88] ;  /* 0x0002a20000047ab9 */ /* 0x000fe40000000800 */
[----:B------:R-:W-:Y:S01]  /*10320*/  IMAD.U32 R0, RZ, RZ, UR4 ;  /* 0x00000004ff007e24 */ /* 0x000fe2000f8e00ff */
[----:B------:R-:W-:Y:S01]  /*10330*/  UMOV UR4, URZ ;  /* 0x0000003f00047c82 */ /* 0x000fe20008000000 */
[----:B------:R-:W-:Y:S01]  /*10340*/  UISETP.NE.AND UP1, UPT, UR7, URZ, UPT ;  /* 0x0000003f0700728c */ /* 0x000fe2000bf25270 */
[----:B------:R-:W-:Y:S02]  /*10350*/  IMAD.U32 R8, RZ, RZ, UR8 ;  /* 0x00000008ff087e24 */ /* 0x000fe4000f8e00ff */
[----:B------:R-:W-:-:S05]  /*10360*/  IMAD.U32 R9, RZ, RZ, UR9 ;  /* 0x00000009ff097e24 */ /* 0x000fca000f8e00ff */
[----:B------:R1:W5:Y:S01]  /*10370*/  @P2 LDG.E R0, desc[UR10][R8.64] ;  /* 0x0000000a08002981 */ /* 0x000362000c1e1900 */
[----:B0-----:R-:W-:Y:S02]  /*10380*/  VIADD R12, R6, 0xffffff80 ;  /* 0xffffff80060c7836 */ /* 0x001fe40000000000 */
[----:B------:R-:W-:Y:S02]  /*10390*/  @!UP1 ULDC UR7, c[0x0][0xad4] ;  /* 0x0002b50000079ab9 */ /* 0x000fe40000000800 */
[----:B------:R-:W-:Y:S01]  /*103a0*/  IMAD.U32 R220, RZ, RZ, UR7 ;  /* 0x00000007ffdc7e24 */ /* 0x000fe2000f8e00ff */
[----:B------:R-:W-:Y:S02]  /*103b0*/  ISETP.GT.AND P0, PT, R12, 0x7f, PT ;  /* 0x0000007f0c00780c */ /* 0x000fe40003f04270 */
[----:B--2---:R-:W-:-:S13]  /*103c0*/  @P1 R2UR UR4, R3 ;  /* 0x00000000030412ca */ /* 0x004fda00000e0000 */
[----:B------:R-:W-:Y:S01]  /*103d0*/  USHF.R.S32.HI UR19, URZ, 0x1f, UR4 ;  /* 0x0000001f3f137899 */ /* 0x000fe20008011404 */
[----:B-1----:R-:W-:Y:S11]  /*103e0*/  @P2 BRA `(.L_x_207) ;  /* 0x0000000000142947 */ /* 0x002ff60003800000 */
[----:B------:R-:W-:Y:S05]  /*103f0*/  @!P1 BRA `(.L_x_207) ;  /* 0x0000000000109947 */ /* 0x000fea0003800000 */
[----:B------:R-:W-:Y:S02]  /*10400*/  ULDC.64 UR8, c[0x0][0x208] ;  /* 0x0000820000087ab9 */ /* 0x000fe40000000a00 */
[----:B------:R-:W2:Y:S04]  /*10410*/  LDG.E R3, desc[UR8][R4.64] ;  /* 0x0000000804037981 */ /* 0x000ea8000c1e1900 */
[----:B-----5:R-:W2:Y:S02]  /*10420*/  LDG.E R0, desc[UR8][R4.64+0x4] ;  /* 0x0000040804007981 */ /* 0x020ea4000c1e1900 */
[----:B--2---:R-:W-:-:S07]  /*10430*/  IMAD.IADD R0, R0, 0x1, -R3 ;  /* 0x0000000100007824 */ /* 0x004fce00078e0a03 */
.L_x_207:
[----:B------:R-:W2:Y:S01]  /*10440*/  LDL.LU R3, [R1+0x14] ;  /* 0x0000140001037983 */ /* 0x000ea20000300800 */
[----:B------:R-:W-:Y:S01]  /*10450*/  R2UR UR7, R10 ;  /* 0x000000000a0772ca */ /* 0x000fe200000e0000 */
[----:B------:R-:W-:-:S12]  /*10460*/  BSSY B1, `(.L_x_208) ;  /* 0x0000040000017945 */ /* 0x000fd80003800000 */
[----:B------:R-:W-:Y:S01]  /*10470*/  USEL UR7, UR7, URZ, !UP0 ;  /* 0x0000003f07077287 */ /* 0x000fe2000c000000 */
[----:B--2---:R-:W-:-:S13]  /*10480*/  R2UR UR8, R3 ;  /* 0x00000000030872ca */ /* 0x004fda00000e0000 */
[----:B------:R-:W-:Y:S01]  /*10490*/  USEL UR20, UR8, URZ, !UP0 ;  /* 0x0000003f08147287 */ /* 0x000fe2000c000000 */
[----:B------:R-:W-:Y:S11]  /*104a0*/  @P0 BRA `(.L_x_209) ;  /* 0x0000000000ec0947 */ /* 0x000ff60003800000 */
[----:B------:R-:W2:Y:S01]  /*104b0*/  LDL R3, [R1] ;  /* 0x0000000001037983 */ /* 0x000ea20000100800 */
[----:B------:R-:W0:Y:S02]  /*104c0*/  LDC R11, c[0x0][0xbe8] ;  /* 0x0002fa00ff0b7b82 */ /* 0x000e240000000800 */
[----:B0----5:R-:W-:Y:S01]  /*104d0*/  IMAD R4, R0, R11, RZ ;  /* 0x0000000b00047224 */ /* 0x021fe200078e02ff */
[----:B--2---:R-:W-:-:S13]  /*104e0*/  R2UR UR8, R3 ;  /* 0x00000000030872ca */ /* 0x004fda00000e0000 */
[----:B------:R-:W-:-:S04]  /*104f0*/  IMAD.U32 R3, RZ, RZ, UR8 ;  /* 0x00000008ff037e24 */ /* 0x000fc8000f8e00ff */
[----:B------:R-:W-:-:S04]  /*10500*/  IMAD R3, R3, 0x80, R6 ;  /* 0x0000008003037824 */ /* 0x000fc800078e0206 */
[----:B------:R-:W-:-:S05]  /*10510*/  VIADD R6, R3, 0xffffff80 ;  /* 0xffffff8003067836 */ /* 0x000fca0000000000 */
[----:B------:R-:W-:-:S13]  /*10520*/  ISETP.GE.AND P0, PT, R6, R4, PT ;  /* 0x000000040600720c */ /* 0x000fda0003f06270 */
[----:B------:R-:W-:Y:S05]  /*10530*/  @P0 BRA `(.L_x_209) ;  /* 0x0000000000c80947 */ /* 0x000fea0003800000 */
[----:B------:R-:W-:Y:S01]  /*10540*/  ISETP.NE.AND P0, PT, R11, 0x1, PT ;  /* 0x000000010b00780c */ /* 0x000fe20003f05270 */
[----:B------:R-:W-:Y:S01]  /*10550*/  UMOV UR17, 0x9b8 ;  /* 0x000009b800117882 */ /* 0x000fe20000000000 */
[----:B------:R-:W-:Y:S01]  /*10560*/  R2UR UR9, R220 ;  /* 0x00000000dc0972ca */ /* 0x000fe200000e0000 */
[----:B------:R-:W-:Y:S01]  /*10570*/  ULDC.64 UR24, c[0x0][0x208] ;  /* 0x0000820000187ab9 */ /* 0x000fe20000000a00 */
[----:B------:R-:W-:Y:S02]  /*10580*/  R2UR UR8, R221 ;  /* 0x00000000dd0872ca */ /* 0x000fe400000e0000 */
[----:B------:R-:W-:-:S07]  /*10590*/  R2UR UR18, R222 ;  /* 0x00000000de1272ca */ /* 0x000fce00000e0000 */
[----:B------:R-:W0:Y:S02]  /*105a0*/  @P0 LDC R3, c[0x0][0xbec] ;  /* 0x0002fb00ff030b82 */ /* 0x000e240000000800 */
[----:B------:R-:W-:-:S04]  /*105b0*/  UISETP.GT.AND UP0, UPT, UR9, 0x1, UPT ;  /* 0x000000010900788c */ /* 0x000fc8000bf04270 */
[----:B------:R-:W-:Y:S02]  /*105c0*/  USEL UR17, UR17, 0x978, UP0 ;  /* 0x0000097811117887 */ /* 0x000fe40008000000 */
[----:B------:R-:W1:Y:S01]  /*105d0*/  @P0 LDC R5, c[0x0][0xbf0] ;  /* 0x0002fc00ff050b82 */ /* 0x000e620000000800 */
[----:B------:R-:W-:-:S09]  /*105e0*/  USEL UR16, UR8, URZ, UP0 ;  /* 0x0000003f08107287 */ /* 0x000fd20008000000 */
[----:B------:R-:W-:Y:S01]  /*105f0*/  ULDC.64 UR10, c[0x0][UR17+0x220] ;  /* 0x00008800110a7abb */ /* 0x000fe20008000a00 */
[----:B------:R-:W-:Y:S01]  /*10600*/  ULDC.64 UR8, c[0x0][UR17+0x218] ;  /* 0x0000860011087abb */ /* 0x000fe20008000a00 */
[----:B------:R-:W-:Y:S01]  /*10610*/  ULDC.64 UR12, c[0x0][UR17+0x228] ;  /* 0x00008a00110c7abb */ /* 0x000fe20008000a00 */
[----:B------:R-:W-:Y:S02]  /*10620*/  UIMAD UR11, UR11, UR7, URZ ;  /* 0x000000070b0b72a4 */ /* 0x000fe4000f8e023f */
[----:B------:R-:W-:Y:S01]  /*10630*/  UIMAD.WIDE.U32 UR14, UR8, UR18, URZ ;  /* 0x00000012080e72a5 */ /* 0x000fe2000f8e003f */
[----:B0-----:R-:W-:Y:S01]  /*10640*/  @P0 IMAD.HI.U32 R4, R6, R3, RZ ;  /* 0x0000000306040227 */ /* 0x001fe200078e00ff */
[----:B------:R-:W-:Y:S02]  /*10650*/  UIMAD.WIDE.U32 UR22, UR12, UR16, URZ ;  /* 0x000000100c1672a5 */ /* 0x000fe4000f8e003f */
[----:B------:R-:W-:Y:S01]  /*10660*/  UIMAD UR18, UR9, UR18, URZ ;  /* 0x00000012091272a4 */ /* 0x000fe2000f8e023f */
[----:B------:R-:W-:Y:S01]  /*10670*/  IMAD.MOV.U32 R3, RZ, RZ, R6 ;  /* 0x000000ffff037224 */ /* 0x000fe200078e0006 */
[----:B------:R-:W-:-:S02]  /*10680*/  UIMAD UR12, UR13, UR16, URZ ;  /* 0x000000100d0c72a4 */ /* 0x000fc4000f8e023f */
[----:B------:R-:W-:Y:S01]  /*10690*/  UIMAD.WIDE.U32 UR8, UR10, UR7, URZ ;  /* 0x000000070a0872a5 */ /* 0x000fe2000f8e003f */
[----:B-1----:R-:W-:Y:S01]  /*106a0*/  @P0 SHF.R.U32.HI R3, RZ, R5, R4 ;  /* 0x00000005ff030219 */ /* 0x002fe20000011604 */
[----:B------:R-:W-:Y:S01]  /*106b0*/  UIMAD UR11, UR10, UR20, UR11 ;  /* 0x000000140a0b72a4 */ /* 0x000fe2000f8e020b */
[----:B------:R-:W-:Y:S01]  /*106c0*/  IMAD.U32 R4, RZ, RZ, UR22 ;  /* 0x00000016ff047e24 */ /* 0x000fe2000f8e00ff */
[----:B------:R-:W-:Y:S02]  /*106d0*/  UIADD3 UR12, UR23, UR12, URZ ;  /* 0x0000000c170c7290 */ /* 0x000fe4000fffe03f */
[----:B------:R-:W-:Y:S01]  /*106e0*/  MOV R5, UR23 ;  /* 0x0000001700057c02 */ /* 0x000fe20008000f00 */
[----:B------:R-:W-:Y:S01]  /*106f0*/  UIADD3 UR18, UR15, UR18, URZ ;  /* 0x000000120f127290 */ /* 0x000fe2000fffe03f */
[--C-:B------:R-:W-:Y:S01]  /*10700*/  IMAD.MOV R9, RZ, RZ, -R3.reuse ;  /* 0x000000ffff097224 */ /* 0x100fe200078e0a03 */
[----:B------:R-:W-:Y:S01]  /*10710*/  UIADD3 UR14, UP1, UP2, UR8, UR14, UR4 ;  /* 0x0000000e080e7290 */ /* 0x000fe2000fa3e004 */
[----:B------:R-:W-:Y:S01]  /*10720*/  SHF.R.S32.HI R5, RZ, 0x1f, R3 ;  /* 0x0000001fff057819 */ /* 0x000fe20000011403 */
[----:B------:R-:W-:Y:S01]  /*10730*/  UIADD3 UR10, UR9, UR11, URZ ;  /* 0x0000000b090a7290 */ /* 0x000fe2000fffe03f */
[----:B------:R-:W-:-:S02]  /*10740*/  IMAD R9, R11, R9, R6 ;  /* 0x000000090b097224 */ /* 0x000fc400078e0206 */
[----:B------:R-:W-:Y:S01]  /*10750*/  IMAD.U32 R8, RZ, RZ, UR12 ;  /* 0x0000000cff087e24 */ /* 0x000fe2000f8e00ff */
[----:B------:R-:W-:Y:S01]  /*10760*/  UIADD3.X UR10, UR10, UR18, UR19, UP1, UP2 ;  /* 0x000000120a0a7290 */ /* 0x000fe20008fe4413 */
[----:B------:R-:W-:Y:S01]  /*10770*/  IADD3 R4, P0, P1, R3, UR14, R4 ;  /* 0x0000000e03047c10 */ /* 0x000fe2000f91e004 */
[----:B------:R-:W-:Y:S01]  /*10780*/  ULDC.64 UR8, c[0x0][UR17+0x210] ;  /* 0x0000840011087abb */ /* 0x000fe20008000a00 */
[----:B------:R-:W-:Y:S01]  /*10790*/  SHF.R.S32.HI R3, RZ, 0x1f, R9 ;  /* 0x0000001fff037819 */ /* 0x000fe20000011409 */
[----:B------:R-:W-:Y:S02]  /*107a0*/  IMAD R6, R9, UR9, RZ ;  /* 0x0000000909067c24 */ /* 0x000fe4000f8e02ff */
[----:B------:R-:W-:Y:S01]  /*107b0*/  IADD3.X R5, R5, UR10, R8, P0, P1 ;  /* 0x0000000a05057c10 */ /* 0x000fe200087e2408 */
[----:B------:R-:W-:Y:S01]  /*107c0*/  ULDC.64 UR10, c[0x0][0xba8] ;  /* 0x0002ea00000a7ab9 */ /* 0x000fe20000000a00 */
[----:B------:R-:W-:Y:S01]  /*107d0*/  IMAD R3, R3, UR8, R6 ;  /* 0x0000000803037c24 */ /* 0x000fe2000f8e0206 */
[----:B------:R-:W-:Y:S01]  /*107e0*/  @!UP0 ULDC UR10, c[0x0][0xb50] ;  /* 0x0002d400000a8ab9 */ /* 0x000fe20000000800 */
[----:B------:R-:W-:Y:S01]  /*107f0*/  @!UP0 ULDC UR11, c[0x0][0xb54] ;  /* 0x0002d500000b8ab9 */ /* 0x000fe20000000800 */
[----:B------:R-:W-:-:S04]  /*10800*/  IMAD.WIDE.U32 R4, R9, UR8, R4 ;  /* 0x0000000809047c25 */ /* 0x000fc8000f8e0004 */
[----:B------:R-:W-:Y:S01]  /*10810*/  IMAD.IADD R3, R5, 0x1, R3 ;  /* 0x0000000105037824 */ /* 0x000fe200078e0203 */
[----:B------:R-:W-:-:S04]  /*10820*/  LEA R8, P0, R4, UR10, 0x2 ;  /* 0x0000000a04087c11 */ /* 0x000fc8000f8010ff */
[----:B------:R-:W-:Y:S01]  /*10830*/  LEA.HI.X R9, R4, UR11, R3, 0x2, P0 ;  /* 0x0000000b04097c11 */ /* 0x000fe200080f1403 */
[----:B------:R-:W-:-:S05]  /*10840*/  IMAD.MOV.U32 R3, RZ, RZ, -0x800000 ;  /* 0xff800000ff037424 */ /* 0x000fca00078e00ff */
[----:B------:R0:W-:Y:S03]  /*10850*/  STG.E desc[UR24][R8.64], R3 ;  /* 0x0000000308007986 */ /* 0x0001e6000c101918 */
.L_x_209:
[----:B------:R-:W-:Y:S05]  /*10860*/  BSYNC B1 ;  /* 0x0000000000017941 */ /* 0x000fea0003800000 */
.L_x_208:
[----:B------:R-:W-:-:S13]  /*10870*/  R2UR UR8, R220 ;  /* 0x00000000dc0872ca */ /* 0x000fda00000e0000 */
[----:B------:R-:W-:-:S06]  /*10880*/  UISETP.GT.AND UP0, UPT, UR8, 0x1, UPT ;  /* 0x000000010800788c */ /* 0x000fcc000bf04270 */
[----:B------:R-:W-:-:S13]  /*10890*/  PLOP3.LUT P0, PT, PT, PT, UP0, 0x80, 0x0 ;  /* 0x000000000000781c */ /* 0x000fda0003f0f008 */
[----:B------:R-:W-:Y:S05]  /*108a0*/  @P0 BRA `(.L_x_204) ;  /* 0x0000000400dc0947 */ /* 0x000fea0003800000 */
[----:B0-----:R-:W2:Y:S01]  /*108b0*/  LDL.LU R3, [R1] ;  /* 0x0000000001037983 */ /* 0x001ea20000300800 */
[----:B------:R-:W0:Y:S01]  /*108c0*/  LDC R13, c[0x0][0xbe8] ;  /* 0x0002fa00ff0d7b82 */ /* 0x000e220000000800 */
[----:B------:R-:W-:Y:S01]  /*108d0*/  ULDC.64 UR12, c[0x0][0xaa0] ;  /* 0x0002a800000c7ab9 */ /* 0x000fe20000000a00 */
[----:B------:R-:W-:Y:S01]  /*108e0*/  SHF.R.S32.HI R10, RZ, 0x1f, R12 ;  /* 0x0000001fff0a7819 */ /* 0x000fe2000001140c */
[----:B------:R-:W-:Y:S01]  /*108f0*/  UIMAD UR10, UR19, UR12, URZ ;  /* 0x0000000c130a72a4 */ /* 0x000fe2000f8e023f */
[----:B------:R-:W-:Y:S01]  /*10900*/  R2UR UR15, R222 ;  /* 0x00000000de0f72ca */ /* 0x000fe200000e0000 */
[----:B------:R-:W-:Y:S01]  /*10910*/  UIMAD.WIDE.U32 UR8, UR4, UR12, URZ ;  /* 0x0000000c040872a5 */ /* 0x000fe2000f8e003f */
[----:B------:R-:W-:Y:S01]  /*10920*/  LEA.HI R10, R10, R12, RZ, 0x3 ;  /* 0x0000000c0a0a7211 */ /* 0x000fe200078f18ff */
[----:B------:R-:W-:Y:S01]  /*10930*/  UIMAD UR10, UR4, UR13, UR10 ;  /* 0x0000000d040a72a4 */ /* 0x000fe2000f8e020a */
[----:B------:R-:W-:Y:S01]  /*10940*/  BSSY B1, `(.L_x_210) ;  /* 0x0000040000017945 */ /* 0x000fe20003800000 */
[----:B------:R-:W-:-:S02]  /*10950*/  SHF.R.S32.HI R12, RZ, 0x1f, R22 ;  /* 0x0000001fff0c7819 */ /* 0x000fc40000011416 */
[----:B------:R-:W-:Y:S01]  /*10960*/  SHF.R.S32.HI R10, RZ, 0x3, R10 ;  /* 0x00000003ff0a7819 */ /* 0x000fe2000001140a */
[----:B------:R-:W-:Y:S01]  /*10970*/  UIADD3 UR9, UR9, UR10, URZ ;  /* 0x0000000a09097290 */ /* 0x000fe2000fffe03f */
[----:B------:R-:W-:Y:S02]  /*10980*/  SHF.R.S32.HI R14, RZ, 0x1f, R17 ;  /* 0x0000001fff0e7819 */ /* 0x000fe40000011411 */
[----:B------:R-:W-:Y:S02]  /*10990*/  ULDC.64 UR10, c[0x0][0xae8] ;  /* 0x0002ba00000a7ab9 */ /* 0x000fe40000000a00 */
[----:B------:R-:W-:-:S04]  /*109a0*/  UIMAD.WIDE.U32 UR8, UR15, UR10, UR8 ;  /* 0x0000000a0f0872a5 */ /* 0x000fc8000f8e0008 */
[----:B------:R-:W-:Y:S01]  /*109b0*/  UIMAD UR9, UR15, UR11, UR9 ;  /* 0x0000000b0f0972a4 */ /* 0x000fe2000f8e0209 */
[----:B0-----:R-:W-:Y:S02]  /*109c0*/  ISETP.NE.AND P0, PT, R13, 0x1, PT ;  /* 0x000000010d00780c */ /* 0x001fe40003f05270 */
[----:B------:R-:W-:Y:S02]  /*109d0*/  ULDC.64 UR10, c[0x0][0xaf0] ;  /* 0x0002bc00000a7ab9 */ /* 0x000fe40000000a00 */
[----:B------:R-:W-:Y:S02]  /*109e0*/  UIMAD UR4, UR20, UR10, URZ ;  /* 0x0000000a140472a4 */ /* 0x000fe4000f8e023f */
[----:B------:R-:W-:Y:S02]  /*109f0*/  UIMAD.WIDE.U32 UR8, UR7, UR10, UR8 ;  /* 0x0000000a070872a5 */ /* 0x000fe4000f8e0008 */
[----:B------:R-:W-:-:S03]  /*10a00*/  UIMAD UR4, UR7, UR11, UR4 ;  /* 0x0000000b070472a4 */ /* 0x000fc6000f8e0204 */
[----:B------:R-:W-:Y:S01]  /*10a10*/  ULDC.64 UR10, c[0x0][0xae0] ;  /* 0x0002b800000a7ab9 */ /* 0x000fe20000000a00 */
[----:B------:R-:W-:Y:S01]  /*10a20*/  UIADD3 UR4, UR9, UR4, URZ ;  /* 0x0000000409047290 */ /* 0x000fe2000fffe03f */
[----:B------:R-:W0:Y:S08]  /*10a30*/  @P0 LDC R5, c[0x0][0xbec] ;  /* 0x0002fb00ff050b82 */ /* 0x000e300000000800 */
[----:B------:R-:W1:Y:S01]  /*10a40*/  @P0 LDC R9, c[0x0][0xbf0] ;  /* 0x0002fc00ff090b82 */ /* 0x000e620000000800 */
[----:B--2---:R-:W-:Y:S01]  /*10a50*/  R2UR UR14, R3 ;  /* 0x00000000030e72ca */ /* 0x004fe200000e0000 */
[----:B------:R-:W-:-:S12]  /*10a60*/  IMAD R3, R23, 0x20, R10 ;  /* 0x0000002017037824 */ /* 0x000fd800078e020a */
[----:B------:R-:W-:-:S04]  /*10a70*/  IMAD.U32 R8, RZ, RZ, UR14 ;  /* 0x0000000eff087e24 */ /* 0x000fc8000f8e00ff */
[----:B------:R-:W-:-:S04]  /*10a80*/  IMAD R8, R8, 0x80, R3 ;  /* 0x0000008008087824 */ /* 0x000fc800078e0203 */
[----:B0-----:R-:W-:-:S04]  /*10a90*/  @P0 IMAD.HI.U32 R4, R8, R5, RZ ;  /* 0x0000000508040227 */ /* 0x001fc800078e00ff */
[----:B------:R-:W-:Y:S01]  /*10aa0*/  IMAD.MOV.U32 R3, RZ, RZ, R8 ;  /* 0x000000ffff037224 */ /* 0x000fe200078e0008 */
[----:B-1----:R-:W-:Y:S01]  /*10ab0*/  @P0 SHF.R.U32.HI R3, RZ, R9, R4 ;  /* 0x00000009ff030219 */ /* 0x002fe20000011604 */
[----:B------:R-:W-:Y:S02]  /*10ac0*/  IMAD.U32 R5, RZ, RZ, UR9 ;  /* 0x00000009ff057e24 */ /* 0x000fe4000f8e00ff */
[----:B------:R-:W-:Y:S01]  /*10ad0*/  IMAD.U32 R5, RZ, RZ, UR4 ;  /* 0x00000004ff057e24 */ /* 0x000fe2000f8e00ff */
[--C-:B------:R-:W-:Y:S01]  /*10ae0*/  SHF.R.S32.HI R4, RZ, 0x1f, R3.reuse ;  /* 0x0000001fff047819 */ /* 0x100fe20000011403 */
[----:B------:R-:W-:-:S04]  /*10af0*/  IMAD.MOV R9, RZ, RZ, -R3 ;  /* 0x000000ffff097224 */ /* 0x000fc800078e0a03 */
[----:B------:R-:W-:Y:S02]  /*10b00*/  IMAD R6, R4, UR10, RZ ;  /* 0x0000000a04067c24 */ /* 0x000fe4000f8e02ff */
[----:B------:R-:W-:Y:S01]  /*10b10*/  IMAD.U32 R4, RZ, RZ, UR8 ;  /* 0x00000008ff047e24 */ /* 0x000fe2000f8e00ff */
[----:B------:R-:W-:Y:S01]  /*10b20*/  ULDC.64 UR8, c[0x0][0xad8] ;  /* 0x0002b60000087ab9 */ /* 0x000fe20000000a00 */
[----:B------:R-:W-:Y:S02]  /*10b30*/  IMAD R9, R13, R9, R8 ;  /* 0x000000090d097224 */ /* 0x000fe400078e0208 */
[C---:B------:R-:W-:Y:S02]  /*10b40*/  IMAD R11, R3.reuse, UR11, R6 ;  /* 0x0000000b030b7c24 */ /* 0x040fe4000f8e0206 */
[----:B------:R-:W-:Y:S01]  /*10b50*/  IMAD.WIDE.U32 R4, R3, UR10, R4 ;  /* 0x0000000a03047c25 */ /* 0x000fe2000f8e0004 */
[----:B------:R-:W-:-:S03]  /*10b60*/  SHF.R.S32.HI R3, RZ, 0x1f, R9 ;  /* 0x0000001fff037819 */ /* 0x000fc60000011409 */
[----:B------:R-:W-:Y:S02]  /*10b70*/  IMAD.U32 R8, RZ, RZ, UR14 ;  /* 0x0000000eff087e24 */ /* 0x000fe4000f8e00ff */
[----:B------:R-:W-:Y:S02]  /*10b80*/  IMAD.IADD R5, R5, 0x1, R11 ;  /* 0x0000000105057824 */ /* 0x000fe400078e020b */
[----:B------:R-:W-:Y:S02]  /*10b90*/  IMAD R6, R3, UR8, RZ ;  /* 0x0000000803067c24 */ /* 0x000fe4000f8e02ff */
[----:B------:R-:W-:Y:S02]  /*10ba0*/  IMAD R8, R8, 0x80, R10 ;  /* 0x0000008008087824 */ /* 0x000fe400078e020a */
[----:B-----5:R-:W-:Y:S02]  /*10bb0*/  IMAD R13, R0, R13, RZ ;  /* 0x0000000d000d7224 */ /* 0x020fe400078e02ff */
[----:B------:R-:W-:-:S02]  /*10bc0*/  IMAD R3, R9, UR9, R6 ;  /* 0x0000000909037c24 */ /* 0x000fc4000f8e0206 */
[----:B------:R-:W-:Y:S01]  /*10bd0*/  IMAD.WIDE.U32 R4, R9, UR8, R4 ;  /* 0x0000000809047c25 */ /* 0x000fe2000f8e0004 */
[C---:B------:R-:W-:Y:S01]  /*10be0*/  ISETP.GE.AND P2, PT, R8.reuse, R13, PT ;  /* 0x0000000d0800720c */ /* 0x040fe20003f46270 */
[----:B------:R-:W-:Y:S02]  /*10bf0*/  ULDC.64 UR8, c[0x0][0xa80] ;  /* 0x0002a00000087ab9 */ /* 0x000fe40000000a00 */
[----:B------:R-:W-:Y:S01]  /*10c00*/  VIADD R0, R8, 0x20 ;  /* 0x0000002008007836 */ /* 0x000fe20000000000 */
[----:B------:R-:W-:Y:S01]  /*10c10*/  LEA R6, P3, R4, UR8, 0x1 ;  /* 0x0000000804067c11 */ /* 0x000fe2000f8608ff */
[----:B------:R-:W-:-:S03]  /*10c20*/  IMAD.IADD R3, R5, 0x1, R3 ;  /* 0x0000000105037824 */ /* 0x000fc600078e0203 */
[-C--:B------:R-:W-:Y:S01]  /*10c30*/  ISETP.GE.AND P1, PT, R0, R13.reuse, PT ;  /* 0x0000000d0000720c */ /* 0x080fe20003f26270 */
[----:B------:R-:W-:Y:S01]  /*10c40*/  VIADD R0, R8, 0x40 ;  /* 0x0000004008007836 */ /* 0x000fe20000000000 */
[----:B------:R-:W-:Y:S02]  /*10c50*/  LEA.HI.X R3, R4, UR9, R3, 0x1, P3 ;  /* 0x0000000904037c11 */ /* 0x000fe400098f0c03 */
[----:B------:R0:W1:Y:S02]  /*10c60*/  SHFL.IDX PT, R4, R6, RZ, 0x181f ;  /* 0x00181fff06047589 */ /* 0x00006400000e0000 */
[----:B------:R-:W-:Y:S02]  /*10c70*/  ISETP.GE.AND P0, PT, R0, R13, PT ;  /* 0x0000000d0000720c */ /* 0x000fe40003f06270 */
[----:B------:R0:W2:Y:S01]  /*10c80*/  SHFL.IDX PT, R0, R3, RZ, 0x181f ;  /* 0x00181fff03007589 */ /* 0x0000a200000e0000 */
[----:B------:R-:W-:Y:S10]  /*10c90*/  @P2 BRA `(.L_x_211) ;  /* 0x0000000000282947 */ /* 0x000ff40003800000 */
[----:B------:R-:W-:Y:S01]  /*10ca0*/  ULDC UR4, c[0x0][0xac8] ;  /* 0x0002b20000047ab9 */ /* 0x000fe20000000800 */
[----:B------:R-:W-:Y:S01]  /*10cb0*/  ULDC.64 UR8, c[0x0][0x208] ;  /* 0x0000820000087ab9 */ /* 0x000fe20000000a00 */
[----:B------:R-:W-:Y:S02]  /*10cc0*/  ISETP.GE.AND P4, PT, R17, UR4, PT ;  /* 0x0000000411007c0c */ /* 0x000fe4000bf86270 */
[----:B------:R-:W-:-:S11]  /*10cd0*/  ISETP.GE.AND P5, PT, R22, UR4, PT ;  /* 0x0000000416007c0c */ /* 0x000fd6000bfa6270 */
[CC--:B-1----:R-:W-:Y:S02]  /*10ce0*/  @!P4 LEA R10, P2, R17.reuse, R4.reuse, 0x1 ;  /* 0x00000004110ac211 */ /* 0x0c2fe400078408ff */
[C---:B------:R-:W-:Y:S02]  /*10cf0*/  @!P5 LEA R4, P3, R22.reuse, R4, 0x1 ;  /* 0x000000041604d211 */ /* 0x040fe400078608ff */
[-C--:B--2---:R-:W-:Y:S02]  /*10d00*/  @!P4 LEA.HI.X R11, R17, R0.reuse, R14, 0x1, P2 ;  /* 0x00000000110bc211 */ /* 0x084fe400010f0c0e */
[----:B------:R-:W-:-:S03]  /*10d10*/  @!P5 LEA.HI.X R5, R22, R0, R12, 0x1, P3 ;  /* 0x000000001605d211 */ /* 0x000fc600018f0c0c */
[----:B------:R3:W-:Y:S04]  /*10d20*/  @!P4 ST.E.128 desc[UR8][R10.64], RZ ;  /* 0x000000ff0a00c985 */ /* 0x0007e8000c101d08 */
[----:B------:R3:W-:Y:S02]  /*10d30*/  @!P5 ST.E.128 desc[UR8][R4.64], RZ ;  /* 0x000000ff0400d985 */ /* 0x0007e4000c101d08 */
.L_x_211:
[----:B------:R-:W-:Y:S05]  /*10d40*/  BSYNC B1 ;  /* 0x0000000000017941 */ /* 0x000fea0003800000 */
.L_x_210:
[----:B--2---:R2:W4:Y:S01]  /*10d50*/  SHFL.IDX PT, R0, R3, 0x1, 0x181f ;  /* 0x00381f0003007f89 */ /* 0x00452200000e0000 */
[----:B------:R-:W-:Y:S03]  /*10d60*/  BSSY B1, `(.L_x_212) ;  /* 0x000000d000017945 */ /* 0x000fe60003800000 */
[----:B-1-3--:R2:W1:Y:S01]  /*10d70*/  SHFL.IDX PT, R4, R6, 0x1, 0x181f ;  /* 0x00381f0006047f89 */ /* 0x00a46200000e0000 */
[----:B------:R-:W-:Y:S05]  /*10d80*/  @P1 BRA `(.L_x_213) ;  /* 0x0000000000281947 */ /* 0x000fea0003800000 */
[----:B------:R-:W-:Y:S01]  /*10d90*/  ULDC UR4, c[0x0][0xac8] ;  /* 0x0002b20000047ab9 */ /* 0x000fe20000000800 */
[----:B------:R-:W-:Y:S01]  /*10da0*/  ULDC.64 UR8, c[0x0][0x208] ;  /* 0x0000820000087ab9 */ /* 0x000fe20000000a00 */
[----:B------:R-:W-:Y:S02]  /*10db0*/  ISETP.GE.AND P3, PT, R17, UR4, PT ;  /* 0x0000000411007c0c */ /* 0x000fe4000bf66270 */
[----:B------:R-:W-:-:S11]  /*10dc0*/  ISETP.GE.AND P4, PT, R22, UR4, PT ;  /* 0x0000000416007c0c */ /* 0x000fd6000bf86270 */
[CC--:B-1----:R-:W-:Y:S02]  /*10dd0*/  @!P3 LEA R10, P1, R17.reuse, R4.reuse, 0x1 ;  /* 0x00000004110ab211 */ /* 0x0c2fe400078208ff */
[C---:B------:R-:W-:Y:S02]  /*10de0*/  @!P4 LEA R4, P2, R22.reuse, R4, 0x1 ;  /* 0x000000041604c211 */ /* 0x040fe400078408ff */
[-C--:B----4-:R-:W-:Y:S02]  /*10df0*/  @!P3 LEA.HI.X R11, R17, R0.reuse, R14, 0x1, P1 ;  /* 0x00000000110bb211 */ /* 0x090fe400008f0c0e */
[----:B------:R-:W-:-:S03]  /*10e00*/  @!P4 LEA.HI.X R5, R22, R0, R12, 0x1, P2 ;  /* 0x000000001605c211 */ /* 0x000fc600010f0c0c */
[----:B------:R3:W-:Y:S04]  /*10e10*/  @!P3 ST.E.128 desc[UR8][R10.64], RZ ;  /* 0x000000ff0a00b985 */ /* 0x0007e8000c101d08 */
[----:B------:R3:W-:Y:S02]  /*10e20*/  @!P4 ST.E.128 desc[UR8][R4.64], RZ ;  /* 0x000000ff0400c985 */ /* 0x0007e4000c101d08 */
.L_x_213:
[----:B------:R-:W-:Y:S05]  /*10e30*/  BSYNC B1 ;  /* 0x0000000000017941 */ /* 0x000fea0003800000 */
.L_x_212:
[----:B----4-:R4:W0:Y:S01]  /*10e40*/  SHFL.IDX PT, R0, R3, 0x2, 0x181f ;  /* 0x00581f0003007f89 */ /* 0x01082200000e0000 */
        /* <DEDUP_REMOVED lines=9> */
[-C--:B0-----:R-:W-:Y:S02]  /*10ee0*/  @!P2 LEA.HI.X R11, R17, R0.reuse, R14, 0x1, P0 ;  /* 0x00000000110ba211 */ /* 0x081fe400000f0c0e */
[----:B------:R-:W-:-:S03]  /*10ef0*/  @!P3 LEA.HI.X R5, R22, R0, R12, 0x1, P1 ;  /* 0x000000001605b211 */ /* 0x000fc600008f0c0c */
[----:B------:R3:W-:Y:S04]  /*10f00*/  @!P2 ST.E.128 desc[UR8][R10.64], RZ ;  /* 0x000000ff0a00a985 */ /* 0x0007e8000c101d08 */
[----:B------:R3:W-:Y:S02]  /*10f10*/  @!P3 ST.E.128 desc[UR8][R4.64], RZ ;  /* 0x000000ff0400b985 */ /* 0x0007e4000c101d08 */
.L_x_215:
[----:B------:R-:W-:Y:S05]  /*10f20*/  BSYNC B1 ;  /* 0x0000000000017941 */ /* 0x000fea0003800000 */
.L_x_214:
[----:B0-----:R-:W-:Y:S01]  /*10f30*/  VIADD R0, R8, 0x60 ;  /* 0x0000006008007836 */ /* 0x001fe20000000000 */
[----:B--2-4-:R-:W2:Y:S04]  /*10f40*/  SHFL.IDX PT, R3, R3, 0x3, 0x181f ;  /* 0x00781f0003037f89 */ /* 0x014ea800000e0000 */
[----:B------:R-:W-:Y:S01]  /*10f50*/  ISETP.GE.AND P0, PT, R0, R13, PT ;  /* 0x0000000d0000720c */ /* 0x000fe20003f06270 */
[----:B-1-3--:R1:W3:-:S12]  /*10f60*/  SHFL.IDX PT, R4, R6, 0x3, 0x181f ;  /* 0x00781f0006047f89 */ /* 0x00a2d800000e0000 */
[----:B-1----:R-:W-:Y:S05]  /*10f70*/  @P0 BRA `(.L_x_204) ;  /* 0x0000000000280947 */ /* 0x002fea0003800000 */
[----:B------:R-:W-:Y:S01]  /*10f80*/  ULDC UR4, c[0x0][0xac8] ;  /* 0x0002b20000047ab9 */ /* 0x000fe20000000800 */
[----:B------:R-:W-:Y:S01]  /*10f90*/  ULDC.64 UR8, c[0x0][0x208] ;  /* 0x0000820000087ab9 */ /* 0x000fe20000000a00 */
[----:B------:R-:W-:Y:S02]  /*10fa0*/  ISETP.GE.AND P2, PT, R17, UR4, PT ;  /* 0x0000000411007c0c */ /* 0x000fe4000bf46270 */
[----:B------:R-:W-:-:S11]  /*10fb0*/  ISETP.GE.AND P3, PT, R22, UR4, PT ;  /* 0x0000000416007c0c */ /* 0x000fd6000bf66270 */
[CC--:B---3--:R-:W-:Y:S02]  /*10fc0*/  @!P2 LEA R8, P0, R17.reuse, R4.reuse, 0x1 ;  /* 0x000000041108a211 */ /* 0x0c8fe400078008ff */
[C---:B------:R-:W-:Y:S02]  /*10fd0*/  @!P3 LEA R4, P1, R22.reuse, R4, 0x1 ;  /* 0x000000041604b211 */ /* 0x040fe400078208ff */
[-C--:B--2---:R-:W-:Y:S02]  /*10fe0*/  @!P2 LEA.HI.X R9, R17, R3.reuse, R14, 0x1, P0 ;  /* 0x000000031109a211 */ /* 0x084fe400000f0c0e */
[----:B------:R-:W-:-:S03]  /*10ff0*/  @!P3 LEA.HI.X R5, R22, R3, R12, 0x1, P1 ;  /* 0x000000031605b211 */ /* 0x000fc600008f0c0c */
[----:B------:R1:W-:Y:S04]  /*11000*/  @!P2 ST.E.128 desc[UR8][R8.64], RZ ;  /* 0x000000ff0800a985 */ /* 0x0003e8000c101d08 */
[----:B------:R1:W-:Y:S02]  /*11010*/  @!P3 ST.E.128 desc[UR8][R4.64], RZ ;  /* 0x000000ff0400b985 */ /* 0x0003e4000c101d08 */
.L_x_204:
[----:B------:R-:W-:Y:S05]  /*11020*/  BSYNC B0 ;  /* 0x0000000000007941 */ /* 0x000fea0003800000 */
.L_x_194:
[----:B------:R-:W-:Y:S02]  /*11030*/  ULDC UR4, c[0x0][0xc3c] ;  /* 0x00030f0000047ab9 */ /* 0x000fe40000000800 */
[----:B------:R-:W-:-:S13]  /*11040*/  ISETP.GE.AND P0, PT, R7, UR4, PT ;  /* 0x0000000407007c0c */ /* 0x000fda000bf06270 */
[----:B------:R-:W-:Y:S05]  /*11050*/  @!P0 BRA `(.L_x_216) ;  /* 0xffffff00000c8947 */ /* 0x000fea000383ffff */
[----:B------:R-:W-:Y:S05]  /*11060*/  EXIT ;  /* 0x000000000000794d */ /* 0x000fea0003800000 */
.L_x_168:
[----:B------:R-:W-:-:S08]  /*11070*/  NOP ;  /* 0x0000000000007918 */ /* 0x000fd00000000000 */
[----:B0-----:R-:W0:-:S00]  /*11080*/  USETMAXREG.DEALLOC.CTAPOOL 0x18 ;  /* 0x00000018000079c8 */ /* 0x001e0000080e0500 */
[----:B0-----:R-:W-:Y:S01]  /*11090*/  LOP3.LUT R0, R0, 0x3, RZ, 0xc0, !PT ;  /* 0x0000000300007812 */ /* 0x001fe200078ec0ff */
[----:B------:R-:W-:-:S05]  /*110a0*/  IMAD.MOV.U32 R6, RZ, RZ, RZ ;  /* 0x000000ffff067224 */ /* 0x000fca00078e00ff */
[----:B------:R-:W0:Y:S02]  /*110b0*/  SHFL.IDX PT, R0, R0, RZ, 0x1f ;  /* 0x00001fff00007589 */ /* 0x000e2400000e0000 */
[----:B0-----:R-:W-:-:S04]  /*110c0*/  ISETP.NE.AND P0, PT, R0, RZ, PT ;  /* 0x000000ff0000720c */ /* 0x001fc80003f05270 */
[----:B------:R-:W-:-:S05]  /*110d0*/  P2R R0, PR, RZ, 0x1 ;  /* 0x00000001ff007803 */ /* 0x000fca0000000000 */
[----:B------:R0:W-:Y:S04]  /*110e0*/  STL [R1+0x64], R0 ;  /* 0x0000640001007387 */ /* 0x0001e80000100800 */
[----:B------:R-:W-:Y:S05]  /*110f0*/  @!P0 BRA `(.L_x_217) ;  /* 0x0000000000248947 */ /* 0x000fea0003800000 */
[----:B------:R-:W1:Y:S08]  /*11100*/  S2UR UR5, SR_CgaCtaId ;  /* 0x00000000000579c3 */ /* 0x000e700000008800 */
[----:B------:R-:W-:Y:S06]  /*11110*/  BAR.SYNC.DEFER_BLOCKING 0x5, 0x180 ;  /* 0x0146000000007b1d */ /* 0x000fec0000010000 */
[----:B------:R-:W-:-:S02]  /*11120*/  UMOV UR4, 0x400 ;  /* 0x0000040000047882 */ /* 0x000fc40000000000 */
[----:B-1----:R-:W-:-:S09]  /*11130*/  ULEA UR4, UR5, UR4, 0x18 ;  /* 0x0000000405047291 */ /* 0x002fd2000f8ec03f */
[----:B------:R-:W1:Y:S04]  /*11140*/  LDS.128 R4, [UR4+0x348d0] ;  /* 0x0348d004ff047984 */ /* 0x000e680008000c00 */
[----:B-1----:R2:W-:Y:S04]  /*11150*/  STL.64 [R1], R4 ;  /* 0x0000000401007387 */ /* 0x0025e80000100a00 */
[----:B------:R2:W-:Y:S01]  /*11160*/  STL.64 [R1+0x8], R6 ;  /* 0x0000080601007387 */ /* 0x0005e20000100a00 */
[----:B------:R-:W-:Y:S06]  /*11170*/  BAR.ARV 0x4, 0x180 ;  /* 0x0106000000007b1d */ /* 0x000fec0000002000 */
[----:B------:R-:W-:Y:S05]  /*11180*/  BRA `(.L_x_218) ;  /* 0x0000000800b07947 */ /* 0x000fea0003800000 */
.L_x_217:
[----:B0-----:R-:W0:Y:S01]  /*11190*/  S2R R0, SR_TID.X ;  /* 0x0000000000007919 */ /* 0x001e220000002100 */
[----:B------:R-:W-:Y:S01]  /*111a0*/  ULDC UR4, c[0x0][0xc3c] ;  /* 0x00030f0000047ab9 */ /* 0x000fe20000000800 */
[----:B------:R-:W-:Y:S01]  /*111b0*/  ULDC.64 UR6, c[0x0][0x208] ;  /* 0x0000820000067ab9 */ /* 0x000fe20000000a00 */
[----:B------:R-:W-:Y:S01]  /*111c0*/  IMAD.MOV.U32 R9, RZ, RZ, RZ ;  /* 0x000000ffff097224 */ /* 0x000fe200078e00ff */
[----:B------:R-:W-:Y:S01]  /*111d0*/  ULDC UR5, c[0x0][0xc38] ;  /* 0x00030e0000057ab9 */ /* 0x000fe20000000800 */
[----:B0-----:R-:W-:-:S04]  /*111e0*/  LOP3.LUT R0, R0, 0x1f, RZ, 0xc0, !PT ;  /* 0x0000001f00007812 */ /* 0x001fc800078ec0ff */
[----:B------:R-:W-:-:S04]  /*111f0*/  ISETP.NE.AND P0, PT, R0, 0x1f, PT ;  /* 0x0000001f0000780c */ /* 0x000fc80003f05270 */
[----:B------:R-:W-:-:S13]  /*11200*/  ISETP.GE.OR P1, PT, R0, UR4, !P0 ;  /* 0x0000000400007c0c */ /* 0x000fda000c726670 */
[----:B------:R-:W0:Y:S08]  /*11210*/  @!P1 LDC.64 R2, c[0x0][0xc80] ;  /* 0x00032000ff029b82 */ /* 0x000e300000000a00 */
[----:B------:R-:W1:Y:S01]  /*11220*/  @!P1 LDC.64 R4, c[0x0][0xc78] ;  /* 0x00031e00ff049b82 */ /* 0x000e620000000a00 */
[----:B0-----:R-:W-:-:S05]  /*11230*/  @!P1 IMAD.WIDE.U32 R2, R0, 0x4, R2 ;  /* 0x0000000400029825 */ /* 0x001fca00078e0002 */
[----:B------:R1:W2:Y:S02]  /*11240*/  @!P1 LDG.E R6, desc[UR6][R2.64] ;  /* 0x0000000602069981 */ /* 0x0002a4000c1e1900 */
[----:B-1----:R-:W-:-:S05]  /*11250*/  @!P1 IMAD.WIDE.U32 R2, R0, 0x4, R4 ;  /* 0x0000000400029825 */ /* 0x002fca00078e0004 */
[----:B------:R-:W2:Y:S01]  /*11260*/  @!P1 LDG.E R9, desc[UR6][R2.64] ;  /* 0x0000000602099981 */ /* 0x000ea2000c1e1900 */
[C---:B------:R-:W-:Y:S01]  /*11270*/  ISETP.NE.AND P1, PT, R0.reuse, RZ, PT ;  /* 0x000000ff0000720c */ /* 0x040fe20003f25270 */
[----:B------:R-:W0:Y:S01]  /*11280*/  S2UR UR6, SR_CTAID.X ;  /* 0x00000000000679c3 */ /* 0x000e220000002500 */
[C---:B------:R-:W-:Y:S01]  /*11290*/  ISETP.GE.U32.AND P2, PT, R0.reuse, 0x2, PT ;  /* 0x000000020000780c */ /* 0x040fe20003f46070 */
[----:B------:R-:W-:Y:S01]  /*112a0*/  UMOV UR4, URZ ;  /* 0x0000003f00047c82 */ /* 0x000fe20008000000 */
[C---:B------:R-:W-:Y:S02]  /*112b0*/  ISETP.GE.U32.AND P3, PT, R0.reuse, 0x4, PT ;  /* 0x000000040000780c */ /* 0x040fe40003f66070 */
[C---:B------:R-:W-:Y:S02]  /*112c0*/  ISETP.GE.U32.AND P4, PT, R0.reuse, 0x8, PT ;  /* 0x000000080000780c */ /* 0x040fe40003f86070 */
[----:B------:R-:W-:Y:S01]  /*112d0*/  ISETP.GE.U32.AND P5, PT, R0, 0x10, PT ;  /* 0x000000100000780c */ /* 0x000fe20003fa6070 */
[----:B--2---:R-:W-:-:S05]  /*112e0*/  IMAD R4, R6, R9, RZ ;  /* 0x0000000906047224 */ /* 0x004fca00078e02ff */
[----:B------:R-:W1:Y:S02]  /*112f0*/  SHFL.UP PT, R5, R4, 0x1, RZ ;  /* 0x0420000004057989 */ /* 0x000e6400000e00ff */
[----:B-1----:R-:W-:-:S05]  /*11300*/  SEL R5, R5, RZ, P1 ;  /* 0x000000ff05057207 */ /* 0x002fca0000800000 */
[----:B------:R-:W-:-:S05]  /*11310*/  IMAD.IADD R5, R4, 0x1, R5 ;  /* 0x0000000104057824 */ /* 0x000fca00078e0205 */
        /* <DEDUP_REMOVED lines=12> */
[----:B------:R-:W1:Y:S02]  /*113e0*/  SHFL.IDX PT, R4, R2, 0x1f, 0x1f ;  /* 0x03e01f0002047f89 */ /* 0x000e6400000e0000 */
[----:B-1----:R-:W-:-:S04]  /*113f0*/  IMAD R7, R4, UR5, RZ ;  /* 0x0000000504077c24 */ /* 0x002fc8000f8e02ff */
[----:B------:R-:W-:Y:S01]  /*11400*/  IMAD.MOV.U32 R4, RZ, RZ, R7 ;  /* 0x000000ffff047224 */ /* 0x000fe200078e0007 */
[----:B0-----:R-:W-:-:S13]  /*11410*/  ISETP.GT.AND P6, PT, R7, UR6, PT ;  /* 0x0000000607007c0c */ /* 0x001fda000bfc4270 */
[----:B------:R-:W-:Y:S05]  /*11420*/  @P6 BRA `(.L_x_219) ;  /* 0x0000000000a86947 */ /* 0x000fea0003800000 */
[----:B------:R-:W-:Y:S01]  /*11430*/  IMAD.MOV.U32 R7, RZ, RZ, R4 ;  /* 0x000000ffff077224 */ /* 0x000fe200078e0004 */
[----:B------:R-:W-:Y:S01]  /*11440*/  UMOV UR4, URZ ;  /* 0x0000003f00047c82 */ /* 0x000fe20008000000 */
[----:B------:R-:W-:-:S05]  /*11450*/  ULDC UR5, c[0x0][0xc38] ;  /* 0x00030e0000057ab9 */ /* 0x000fca0000000800 */
.L_x_221:
[----:B------:R-:W0:Y:S01]  /*11460*/  LDC R2, c[0x0][0xc3c] ;  /* 0x00030f00ff027b82 */ /* 0x000e220000000800 */
[----:B------:R-:W-:Y:S01]  /*11470*/  ULDC UR7, c[0x0][0xc3c] ;  /* 0x00030f0000077ab9 */ /* 0x000fe20000000800 */
[----:B------:R-:W-:Y:S01]  /*11480*/  UIADD3 UR4, UR4, 0x1f, URZ ;  /* 0x0000001f04047890 */ /* 0x000fe2000fffe03f */
[----:B------:R-:W-:-:S05]  /*11490*/  IMAD.U32 R3, RZ, RZ, UR7 ;  /* 0x00000007ff037e24 */ /* 0x000fca000f8e00ff */
[----:B------:R1:W-:Y:S01]  /*114a0*/  STL [R1+0xc], R3 ;  /* 0x00000c0301007387 */ /* 0x0003e20000100800 */
[----:B0-----:R-:W-:-:S13]  /*114b0*/  ISETP.LE.AND P6, PT, R2, UR4, PT ;  /* 0x0000000402007c0c */ /* 0x001fda000bfc3270 */
[----:B-1----:R-:W-:Y:S05]  /*114c0*/  @P6 BRA `(.L_x_220) ;  /* 0x0000000400a86947 */ /* 0x002fea0003800000 */
[----:B------:R-:W-:Y:S01]  /*114d0*/  VIADD R9, R0, UR4 ;  /* 0x0000000400097c36 */ /* 0x000fe20008000000 */
[----:B------:R-:W-:Y:S01]  /*114e0*/  ULDC.64 UR8, c[0x0][0x208] ;  /* 0x0000820000087ab9 */ /* 0x000fe20000000a00 */
[----:B------:R-:W-:-:S03]  /*114f0*/  IMAD.MOV.U32 R6, RZ, RZ, RZ ;  /* 0x000000ffff067224 */ /* 0x000fc600078e00ff */
[----:B------:R-:W-:-:S13]  /*11500*/  ISETP.GE.OR P6, PT, R9, R2, !P0 ;  /* 0x000000020900720c */ /* 0x000fda00047c6670 */
[----:B------:R-:W0:Y:S08]  /*11510*/  @!P6 LDC.64 R2, c[0x0][0xc80] ;  /* 0x00032000ff02eb82 */ /* 0x000e300000000a00 */
[----:B------:R-:W1:Y:S01]  /*11520*/  @!P6 LDC.64 R4, c[0x0][0xc78] ;  /* 0x00031e00ff04eb82 */ /* 0x000e620000000a00 */
[----:B0-----:R-:W-:-:S05]  /*11530*/  @!P6 IMAD.WIDE R2, R9, 0x4, R2 ;  /* 0x000000040902e825 */ /* 0x001fca00078e0202 */
[----:B------:R1:W2:Y:S02]  /*11540*/  @!P6 LDG.E R6, desc[UR8][R2.64] ;  /* 0x000000080206e981 */ /* 0x0002a4000c1e1900 */
[----:B-1----:R-:W-:-:S04]  /*11550*/  @!P6 IMAD.WIDE R2, R9, 0x4, R4 ;  /* 0x000000040902e825 */ /* 0x002fc800078e0204 */
[----:B------:R-:W-:-:S06]  /*11560*/  IMAD.MOV.U32 R9, RZ, RZ, RZ ;  /* 0x000000ffff097224 */ /* 0x000fcc00078e00ff */
[----:B------:R-:W2:Y:S02]  /*11570*/  @!P6 LDG.E R9, desc[UR8][R2.64] ;  /* 0x000000080209e981 */ /* 0x000ea4000c1e1900 */
[----:B--2---:R-:W-:-:S05]  /*11580*/  IMAD R11, R6, R9, RZ ;  /* 0x00000009060b7224 */ /* 0x004fca00078e02ff */
[----:B------:R-:W0:Y:S02]  /*11590*/  SHFL.UP PT, R4, R11, 0x1, RZ ;  /* 0x042000000b047989 */ /* 0x000e2400000e00ff */
[----:B0-----:R-:W-:-:S05]  /*115a0*/  SEL R4, R4, RZ, P1 ;  /* 0x000000ff04047207 */ /* 0x001fca0000800000 */
[----:B------:R-:W-:-:S05]  /*115b0*/  IMAD.IADD R4, R11, 0x1, R4 ;  /* 0x000000010b047824 */ /* 0x000fca00078e0204 */
        /* <DEDUP_REMOVED lines=12> */
[----:B------:R-:W0:Y:S02]  /*11680*/  SHFL.IDX PT, R4, R2, 0x1f, 0x1f ;  /* 0x03e01f0002047f89 */ /* 0x000e2400000e0000 */
[----:B0-----:R-:W-:-:S04]  /*11690*/  IMAD R4, R4, UR5, RZ ;  /* 0x0000000504047c24 */ /* 0x001fc8000f8e02ff */
[----:B------:R-:W-:-:S05]  /*116a0*/  IMAD.IADD R7, R4, 0x1, R7 ;  /* 0x0000000104077824 */ /* 0x000fca00078e0207 */
[----:B------:R-:W-:-:S13]  /*116b0*/  ISETP.GT.AND P6, PT, R7, UR6, PT ;  /* 0x0000000607007c0c */ /* 0x000fda000bfc4270 */
[----:B------:R-:W-:Y:S05]  /*116c0*/  @!P6 BRA `(.L_x_221) ;  /* 0xfffffffc0064e947 */ /* 0x000fea000383ffff */
.L_x_219:
[----:B------:R-:W-:Y:S02]  /*116d0*/  IMAD.IADD R11, R7, 0x1, -R4 ;  /* 0x00000001070b7824 */ /* 0x000fe400078e0a04 */
[----:B------:R-:W-:Y:S02]  /*116e0*/  IMAD.MOV.U32 R12, RZ, RZ, RZ ;  /* 0x000000ffff0c7224 */ /* 0x000fe400078e00ff */
[----:B------:R-:W-:-:S05]  /*116f0*/  IMAD R3, R2, UR5, R11 ;  /* 0x0000000502037c24 */ /* 0x000fca000f8e020b */
[----:B------:R-:W-:-:S13]  /*11700*/  ISETP.GT.AND P0, PT, R3, UR6, PT ;  /* 0x0000000603007c0c */ /* 0x000fda000bf04270 */
[----:B------:R-:W-:-:S04]  /*11710*/  VOTE.ANY R10, PT, !P0 ;  /* 0x00000000000a7806 */ /* 0x000fc800040e0100 */
[----:B------:R-:W0:Y:S01]  /*11720*/  POPC R5, R10 ;  /* 0x0000000a00057309 */ /* 0x000e220000000000 */
[----:B------:R-:W-:Y:S01]  /*11730*/  ISETP.NE.AND P0, PT, R10, RZ, PT ;  /* 0x000000ff0a00720c */ /* 0x000fe20003f05270 */
[----:B0-----:R-:W0:Y:S04]  /*11740*/  SHFL.IDX PT, R6, R6, R5, 0x1f ;  /* 0x00001f0506067589 */ /* 0x001e2800000e0000 */
[----:B------:R-:W1:Y:S01]  /*11750*/  SHFL.IDX PT, R8, R9, R5, 0x1f ;  /* 0x00001f0509087589 */ /* 0x000e6200000e0000 */
[----:B0-----:R-:W-:-:S04]  /*11760*/  IABS R4, R6 ;  /* 0x0000000600047213 */ /* 0x001fc80000000000 */
[----:B------:R-:W0:Y:S01]  /*11770*/  I2F.RP R13, R4 ;  /* 0x00000004000d7306 */ /* 0x000e220000209400 */
[----:B-1----:R-:W-:-:S07]  /*11780*/  IABS R7, R8 ;  /* 0x0000000800077213 */ /* 0x002fce0000000000 */
[----:B------:R-:W-:Y:S08]  /*11790*/  I2F.RP R10, R7 ;  /* 0x00000007000a7306 */ /* 0x000ff00000209400 */
[----:B0-----:R-:W0:Y:S02]  /*117a0*/  MUFU.RCP R13, R13 ;  /* 0x0000000d000d7308 */ /* 0x001e240000001000 */
[----:B0-----:R-:W-:-:S06]  /*117b0*/  VIADD R3, R13, 0xffffffe ;  /* 0x0ffffffe0d037836 */ /* 0x001fcc0000000000 */
[----:B------:R-:W0:Y:S02]  /*117c0*/  F2I.FTZ.U32.TRUNC.NTZ R3, R3 ;  /* 0x0000000300037305 */ /* 0x000e24000021f000 */
[----:B0-----:R-:W-:Y:S01]  /*117d0*/  IMAD.MOV R15, RZ, RZ, -R3 ;  /* 0x000000ffff0f7224 */ /* 0x001fe200078e0a03 */
[----:B------:R-:W-:Y:S06]  /*117e0*/  @!P0 BRA `(.L_x_222) ;  /* 0x0000000000088947 */ /* 0x000fec0003800000 */
[----:B------:R-:W-:-:S05]  /*117f0*/  VIADD R9, R5, 0xffffffff ;  /* 0xffffffff05097836 */ /* 0x000fca0000000000 */
[----:B------:R0:W1:Y:S02]  /*11800*/  SHFL.IDX PT, R12, R2, R9, 0x1f ;  /* 0x00001f09020c7589 */ /* 0x00006400000e0000 */
.L_x_222:
[----:B-1----:R-:W-:Y:S01]  /*11810*/  IMAD R11, R12, UR5, R11 ;  /* 0x000000050c0b7c24 */ /* 0x002fe2000f8e020b */
[----:B------:R-:W1:Y:S01]  /*11820*/  MUFU.RCP R10, R10 ;  /* 0x0000000a000a7308 */ /* 0x000e620000001000 */
[----:B0-----:R-:W-:Y:S02]  /*11830*/  IMAD R9, R15, R4, RZ ;  /* 0x000000040f097224 */ /* 0x001fe400078e02ff */
[----:B------:R-:W-:Y:S01]  /*11840*/  IMAD.MOV.U32 R2, RZ, RZ, RZ ;  /* 0x000000ffff027224 */ /* 0x000fe200078e00ff */
[----:B------:R0:W-:Y:S03]  /*11850*/  STL [R1], R11 ;  /* 0x0000000b01007387 */ /* 0x0001e60000100800 */
[----:B------:R-:W-:Y:S01]  /*11860*/  IMAD.HI.U32 R2, R3, R9, R2 ;  /* 0x0000000903027227 */ /* 0x000fe200078e0002 */
[----:B------:R-:W-:Y:S02]  /*11870*/  IADD3 R9, -R11, UR6, RZ ;  /* 0x000000060b097c10 */ /* 0x000fe4000fffe1ff */
[----:B------:R-:W-:-:S02]  /*11880*/  IABS R3, R6 ;  /* 0x0000000600037213 */ /* 0x000fc40000000000 */
[----:B------:R-:W-:-:S03]  /*11890*/  IABS R13, R9 ;  /* 0x00000009000d7213 */ /* 0x000fc60000000000 */
[----:B------:R-:W-:Y:S02]  /*118a0*/  IMAD.MOV R12, RZ, RZ, -R3 ;  /* 0x000000ffff0c7224 */ /* 0x000fe400078e0a03 */
[----:B0-----:R-:W-:Y:S01]  /*118b0*/  IMAD.HI.U32 R11, R2, R13, RZ ;  /* 0x0000000d020b7227 */ /* 0x001fe200078e00ff */
[----:B-1----:R-:W-:-:S03]  /*118c0*/  IADD3 R3, R10, 0xffffffe, RZ ;  /* 0x0ffffffe0a037810 */ /* 0x002fc60007ffe0ff */
[----:B------:R-:W-:-:S03]  /*118d0*/  IMAD R13, R11, R12, R13 ;  /* 0x0000000c0b0d7224 */ /* 0x000fc600078e020d */
[----:B------:R-:W0:Y:S02]  /*118e0*/  F2I.FTZ.U32.TRUNC.NTZ R3, R3 ;  /* 0x0000000300037305 */ /* 0x000e24000021f000 */
[----:B------:R-:W-:-:S13]  /*118f0*/  ISETP.GT.U32.AND P1, PT, R4, R13, PT ;  /* 0x0000000d0400720c */ /* 0x000fda0003f24070 */
[----:B------:R-:W-:Y:S02]  /*11900*/  @!P1 IMAD.IADD R13, R13, 0x1, -R4 ;  /* 0x000000010d0d9824 */ /* 0x000fe400078e0a04 */
[----:B0-----:R-:W-:Y:S02]  /*11910*/  IMAD.MOV R2, RZ, RZ, -R3 ;  /* 0x000000ffff027224 */ /* 0x001fe400078e0a03 */
[----:B------:R-:W-:Y:S01]  /*11920*/  @!P1 VIADD R11, R11, 0x1 ;  /* 0x000000010b0b9836 */ /* 0x000fe20000000000 */
[----:B------:R-:W-:Y:S01]  /*11930*/  ISETP.GE.U32.AND P0, PT, R13, R4, PT ;  /* 0x000000040d00720c */ /* 0x000fe20003f06070 */
[----:B------:R-:W-:Y:S01]  /*11940*/  IMAD R13, R2, R7, RZ ;  /* 0x00000007020d7224 */ /* 0x000fe200078e02ff */
[----:B------:R-:W-:Y:S01]  /*11950*/  ISETP.NE.AND P1, PT, R6, RZ, PT ;  /* 0x000000ff0600720c */ /* 0x000fe20003f25270 */
[----:B------:R-:W-:-:S04]  /*11960*/  IMAD.MOV.U32 R2, RZ, RZ, RZ ;  /* 0x000000ffff027224 */ /* 0x000fc800078e00ff */
[----:B------:R-:W-:Y:S01]  /*11970*/  IMAD.HI.U32 R4, R3, R13, R2 ;  /* 0x0000000d03047227 */ /* 0x000fe200078e0002 */
[----:B------:R-:W-:-:S04]  /*11980*/  LOP3.LUT R2, R9, R6, RZ, 0x3c, !PT ;  /* 0x0000000609027212 */ /* 0x000fc800078e3cff */
[----:B------:R-:W-:Y:S01]  /*11990*/  ISETP.GE.AND P2, PT, R2, RZ, PT ;  /* 0x000000ff0200720c */ /* 0x000fe20003f46270 */
[----:B------:R-:W-:Y:S01]  /*119a0*/  @P0 VIADD R11, R11, 0x1 ;  /* 0x000000010b0b0836 */ /* 0x000fe20000000000 */
[----:B------:R-:W-:-:S05]  /*119b0*/  IABS R2, R8 ;  /* 0x0000000800027213 */ /* 0x000fca0000000000 */
[----:B------:R-:W-:-:S06]  /*119c0*/  IMAD.MOV R2, RZ, RZ, -R2 ;  /* 0x000000ffff027224 */ /* 0x000fcc00078e0a02 */
[----:B------:R-:W-:Y:S01]  /*119d0*/  @!P2 IMAD.MOV R11, RZ, RZ, -R11 ;  /* 0x000000ffff0ba224 */ /* 0x000fe200078e0a0b */
[----:B------:R-:W-:-:S04]  /*119e0*/  @!P1 LOP3.LUT R11, RZ, R6, RZ, 0x33, !PT ;  /* 0x00000006ff0b9212 */ /* 0x000fc800078e33ff */
[-C--:B------:R-:W-:Y:S01]  /*119f0*/  IABS R3, R11.reuse ;  /* 0x0000000b00037213 */ /* 0x080fe20000000000 */
[----:B------:R-:W-:-:S04]  /*11a00*/  IMAD R6, R6, R11, RZ ;  /* 0x0000000b06067224 */ /* 0x000fc800078e02ff */
[----:B------:R-:W-:-:S04]  /*11a10*/  IMAD.HI.U32 R4, R4, R3, RZ ;  /* 0x0000000304047227 */ /* 0x000fc800078e00ff */
[----:B------:R-:W-:Y:S02]  /*11a20*/  IMAD R2, R4, R2, R3 ;  /* 0x0000000204027224 */ /* 0x000fe400078e0203 */
[----:B------:R-:W-:-:S03]  /*11a30*/  IMAD.IADD R6, R9, 0x1, -R6 ;  /* 0x0000000109067824 */ /* 0x000fc600078e0a06 */
[----:B------:R-:W-:Y:S02]  /*11a40*/  ISETP.GT.U32.AND P1, PT, R7, R2, PT ;  /* 0x000000020700720c */ /* 0x000fe40003f24070 */
[----:B------:R1:W-:Y:S11]  /*11a50*/  STL [R1+0x4], R6 ;  /* 0x0000040601007387 */ /* 0x0003f60000100800 */
[----:B------:R-:W-:-:S02]  /*11a60*/  @!P1 IMAD.IADD R2, R2, 0x1, -R7 ;  /* 0x0000000102029824 */ /* 0x000fc400078e0a07 */
[----:B------:R-:W-:Y:S01]  /*11a70*/  @!P1 VIADD R4, R4, 0x1 ;  /* 0x0000000104049836 */ /* 0x000fe20000000000 */
[----:B------:R-:W-:Y:S02]  /*11a80*/  ISETP.NE.AND P1, PT, R8, RZ, PT ;  /* 0x000000ff0800720c */ /* 0x000fe40003f25270 */
[----:B------:R-:W-:Y:S02]  /*11a90*/  ISETP.GE.U32.AND P0, PT, R2, R7, PT ;  /* 0x000000070200720c */ /* 0x000fe40003f06070 */
[----:B------:R-:W-:-:S04]  /*11aa0*/  LOP3.LUT R2, R11, R8, RZ, 0x3c, !PT ;  /* 0x000000080b027212 */ /* 0x000fc800078e3cff */
[----:B------:R-:W-:-:S07]  /*11ab0*/  ISETP.GE.AND P2, PT, R2, RZ, PT ;  /* 0x000000ff0200720c */ /* 0x000fce0003f46270 */
[----:B------:R-:W-:-:S06]  /*11ac0*/  @P0 VIADD R4, R4, 0x1 ;  /* 0x0000000104040836 */ /* 0x000fcc0000000000 */
[----:B------:R-:W-:Y:S01]  /*11ad0*/  @!P2 IMAD.MOV R4, RZ, RZ, -R4 ;  /* 0x000000ffff04a224 */ /* 0x000fe200078e0a04 */
[----:B------:R-:W-:-:S05]  /*11ae0*/  @!P1 LOP3.LUT R4, RZ, R8, RZ, 0x33, !PT ;  /* 0x00000008ff049212 */ /* 0x000fca00078e33ff */
[--C-:B------:R-:W-:Y:S02]  /*11af0*/  IMAD.MOV R2, RZ, RZ, -R4.reuse ;  /* 0x000000ffff027224 */ /* 0x100fe400078e0a04 */
[C---:B------:R-:W-:Y:S02]  /*11b00*/  IMAD R4, R8.reuse, 0x1000000, R4 ;  /* 0x0100000008047824 */ /* 0x040fe400078e0204 */
[----:B------:R-:W-:Y:S02]  /*11b10*/  IMAD R11, R8, R2, R11 ;  /* 0x00000002080b7224 */ /* 0x000fe400078e020b */
[----:B------:R-:W-:Y:S02]  /*11b20*/  VIADD R2, R5, UR4 ;  /* 0x0000000405027c36 */ /* 0x000fe40008000000 */
[----:B------:R-:W-:-:S03]  /*11b30*/  IMAD R3, R11, 0x10000, R4 ;  /* 0x000100000b037824 */ /* 0x000fc600078e0204 */
[----:B------:R1:W-:Y:S04]  /*11b40*/  STL [R1+0xc], R2 ;  /* 0x00000c0201007387 */ /* 0x0003e80000100800 */
[----:B------:R1:W-:Y:S01]  /*11b50*/  STL [R1+0x8], R3 ;  /* 0x0000080301007387 */ /* 0x0003e20000100800 */
[----:B------:R-:W-:Y:S05]  /*11b60*/  BRA `(.L_x_223) ;  /* 0x0000000000107947 */ /* 0x000fea0003800000 */
.L_x_220:
[----:B------:R-:W-:Y:S01]  /*11b70*/  IMAD.U32 R2, RZ, RZ, UR6 ;  /* 0x00000006ff027e24 */ /* 0x000fe2000f8e00ff */
[----:B------:R0:W-:Y:S04]  /*11b80*/  STL [R1+0x4], RZ ;  /* 0x000004ff01007387 */ /* 0x0001e80000100800 */
[----:B------:R0:W-:Y:S04]  /*11b90*/  STL [R1+0x8], RZ ;  /* 0x000008ff01007387 */ /* 0x0001e80000100800 */
[----:B------:R0:W-:Y:S02]  /*11ba0*/  STL [R1], R2 ;  /* 0x0000000201007387 */ /* 0x0001e40000100800 */
.L_x_223:
[----:B------:R-:W2:Y:S04]  /*11bb0*/  LDL R4, [R1] ;  /* 0x0000000001047983 */ /* 0x000ea80000100800 */
[----:B------:R-:W2:Y:S04]  /*11bc0*/  LDL R5, [R1+0x4] ;  /* 0x0000040001057983 */ /* 0x000ea80000100800 */
[----:B-1----:R-:W2:Y:S04]  /*11bd0*/  LDL R6, [R1+0x8] ;  /* 0x0000080001067983 */ /* 0x002ea80000100800 */
[----:B------:R-:W2:Y:S01]  /*11be0*/  LDL R7, [R1+0xc] ;  /* 0x00000c0001077983 */ /* 0x000ea20000100800 */
[----:B------:R-:W-:-:S13]  /*11bf0*/  ISETP.NE.AND P0, PT, R0, RZ, PT ;  /* 0x000000ff0000720c */ /* 0x000fda0003f05270 */
[----:B------:R-:W1:Y:S01]  /*11c00*/  @!P0 S2R R3, SR_CgaCtaId ;  /* 0x0000000000038919 */ /* 0x000e620000008800 */
[----:B------:R-:W-:-:S04]  /*11c10*/  @!P0 MOV R0, 0x400 ;  /* 0x0000040000008802 */ /* 0x000fc80000000f00 */
[----:B-1----:R-:W-:-:S05]  /*11c20*/  @!P0 LEA R0, R3, R0, 0x18 ;  /* 0x0000000003008211 */ /* 0x002fca00078ec0ff */
[----:B--2---:R1:W-:Y:S01]  /*11c30*/  @!P0 STS.128 [R0+0x348d0], R4 ;  /* 0x0348d00400008388 */ /* 0x0043e20000000c00 */
[----:B------:R-:W-:Y:S06]  /*11c40*/  BAR.ARV 0x5, 0x180 ;  /* 0x0146000000007b1d */ /* 0x000fec0000002000 */
.L_x_218:
[----:B01----:R-:W3:Y:S01]  /*11c50*/  LDL R0, [R1+0xc] ;  /* 0x00000c0001007983 */ /* 0x003ee20000100800 */
[----:B------:R-:W-:Y:S01]  /*11c60*/  ULDC UR4, c[0x0][0xc3c] ;  /* 0x00030f0000047ab9 */ /* 0x000fe20000000800 */
[----:B------:R-:W-:Y:S02]  /*11c70*/  IMAD.MOV.U32 R19, RZ, RZ, RZ ;  /* 0x000000ffff137224 */ /* 0x000fe400078e00ff */
[----:B------:R0:W-:Y:S01]  /*11c80*/  STL [R1+0x48], RZ ;  /* 0x000048ff01007387 */ /* 0x0001e20000100800 */
[----:B---3--:R-:W-:Y:S01]  /*11c90*/  ISETP.GE.AND P0, PT, R0, UR4, PT ;  /* 0x0000000400007c0c */ /* 0x008fe2000bf06270 */
[----:B------:R-:W-:-:S05]  /*11ca0*/  IMAD.MOV.U32 R0, RZ, RZ, 0x1 ;  /* 0x00000001ff007424 */ /* 0x000fca00078e00ff */
[----:B------:R0:W-:Y:S07]  /*11cb0*/  STL [R1+0x14], R0 ;  /* 0x0000140001007387 */ /* 0x0001ee0000100800 */
[----:B------:R-:W-:Y:S05]  /*11cc0*/  @P0 BRA `(.L_x_224) ;  /* 0x0000005400300947 */ /* 0x000fea0003800000 */
[----:B--2---:R-:W1:Y:S01]  /*11cd0*/  S2R R5, SR_TID.X ;  /* 0x0000000000057919 */ /* 0x004e620000002100 */
[----:B------:R-:W2:Y:S01]  /*11ce0*/  S2UR UR5, SR_CgaCtaId ;  /* 0x00000000000579c3 */ /* 0x000ea20000008800 */
[----:B------:R-:W-:Y:S01]  /*11cf0*/  UMOV UR4, 0x400 ;  /* 0x0000040000047882 */ /* 0x000fe20000000000 */
[----:B------:R-:W-:Y:S01]  /*11d00*/  BSSY B8, `(.L_x_224) ;  /* 0x0000548000087945 */ /* 0x000fe20003800000 */
[----:B------:R-:W-:Y:S01]  /*11d10*/  IMAD.MOV.U32 R19, RZ, RZ, RZ ;  /* 0x000000ffff137224 */ /* 0x000fe200078e00ff */
[----:B------:R-:W-:Y:S01]  /*11d20*/  ULDC UR38, c[0x0][0xc] ;  /* 0x0000030000267ab9 */ /* 0x000fe20000000800 */
[----:B------:R-:W-:Y:S01]  /*11d30*/  ULDC.64 UR36, c[0x0][0x198] ;  /* 0x0000660000247ab9 */ /* 0x000fe20000000a00 */
[----:B--2---:R-:W-:-:S06]  /*11d40*/  ULEA UR4, UR5, UR4, 0x18 ;  /* 0x0000000405047291 */ /* 0x004fcc000f8ec03f */
[----:B------:R-:W-:Y:S01]  /*11d50*/  IMAD.U32 R18, RZ, RZ, UR4 ;  /* 0x00000004ff127e24 */ /* 0x000fe2000f8e00ff */
[C---:B-1----:R-:W-:Y:S01]  /*11d60*/  LOP3.LUT R4, R5.reuse, 0x7f, RZ, 0xc0, !PT ;  /* 0x0000007f05047812 */ /* 0x042fe200078ec0ff */
[----:B0-----:R-:W-:-:S05]  /*11d70*/  IMAD.SHL.U32 R0, R5, 0x8, RZ ;  /* 0x0000000805007824 */ /* 0x001fca00078e00ff */
[C---:B------:R-:W-:Y:S02]  /*11d80*/  LOP3.LUT R2, R0.reuse, 0x1f8, RZ, 0xc0, !PT ;  /* 0x000001f800027812 */ /* 0x040fe400078ec0ff */
[----:B------:R-:W-:Y:S02]  /*11d90*/  LOP3.LUT R0, R0, 0x38, RZ, 0xc0, !PT ;  /* 0x0000003800007812 */ /* 0x000fe400078ec0ff */
[----:B------:R-:W-:Y:S01]  /*11da0*/  LOP3.LUT R3, R2, 0x38, R5, 0x78, !PT ;  /* 0x0000003802037812 */ /* 0x000fe200078e7805 */
[----:B------:R-:W-:Y:S01]  /*11db0*/  IMAD.SHL.U32 R2, R4, 0x8, RZ ;  /* 0x0000000804027824 */ /* 0x000fe200078e00ff */
[----:B------:R-:W-:Y:S02]  /*11dc0*/  SHF.R.U32.HI R4, RZ, 0x3, R4 ;  /* 0x00000003ff047819 */ /* 0x000fe40000011604 */
[----:B------:R-:W-:Y:S02]  /*11dd0*/  LOP3.LUT R0, R0, 0x40, RZ, 0xfc, !PT ;  /* 0x0000004000007812 */ /* 0x000fe400078efcff */
[----:B------:R-:W-:Y:S01]  /*11de0*/  LOP3.LUT R3, R3, 0x200, R2, 0xf8, !PT ;  /* 0x0000020003037812 */ /* 0x000fe200078ef802 */
[----:B------:R-:W-:-:S04]  /*11df0*/  IMAD.SHL.U32 R2, R5, 0x10, RZ ;  /* 0x0000001005027824 */ /* 0x000fc800078e00ff */
[----:B------:R-:W-:Y:S01]  /*11e00*/  IMAD R3, R3, 0x2, R18 ;  /* 0x0000000203037824 */ /* 0x000fe200078e0212 */
[----:B------:R-:W-:Y:S01]  /*11e10*/  LOP3.LUT R4, R4, 0x70, R2, 0xf8, !PT ;  /* 0x0000007004047812 */ /* 0x000fe200078ef802 */
[----:B------:R-:W-:-:S03]  /*11e20*/  IMAD.MOV.U32 R2, RZ, RZ, 0x1 ;  /* 0x00000001ff027424 */ /* 0x000fc600078e00ff */
[----:B------:R0:W-:Y:S04]  /*11e30*/  STL [R1+0x28], R3 ;  /* 0x0000280301007387 */ /* 0x0001e80000100800 */
[----:B------:R0:W-:Y:S04]  /*11e40*/  STL [R1+0x14], R2 ;  /* 0x0000140201007387 */ /* 0x0001e80000100800 */
[----:B------:R0:W-:Y:S02]  /*11e50*/  STL [R1+0x48], RZ ;  /* 0x000048ff01007387 */ /* 0x0001e40000100800 */
.L_x_323:
[----:B--2---:R-:W2:Y:S01]  /*11e60*/  LDL R0, [R1+0xc] ;  /* 0x00000c0001007983 */ /* 0x004ea20000100800 */
[----:B0-----:R-:W2:Y:S01]  /*11e70*/  LDC.64 R2, c[0x0][0xc88] ;  /* 0x00032200ff027b82 */ /* 0x001ea20000000a00 */
[----:B------:R-:W-:Y:S01]  /*11e80*/  ULDC.64 UR4, c[0x0][0x208] ;  /* 0x0000820000047ab9 */ /* 0x000fe20000000a00 */
[----:B--2---:R-:W-:-:S05]  /*11e90*/  IMAD.WIDE R2, R0, 0x4, R2 ;  /* 0x0000000400027825 */ /* 0x004fca00078e0202 */
[----:B------:R-:W2:Y:S01]  /*11ea0*/  LDG.E R10, desc[UR4][R2.64] ;  /* 0x00000004020a7981 */ /* 0x000ea2000c1e1900 */
[----:B------:R-:W-:Y:S05]  /*11eb0*/  YIELD ;  /* 0x0000000000007946 */ /* 0x000fea0003800000 */
[----:B------:R-:W-:Y:S01]  /*11ec0*/  ULDC.64 UR4, c[0x0][0xa28] ;  /* 0x00028a0000047ab9 */ /* 0x000fe20000000a00 */
[----:B------:R-:W-:Y:S01]  /*11ed0*/  IMAD.MOV.U32 R0, RZ, RZ, RZ ;  /* 0x000000ffff007224 */ /* 0x000fe200078e00ff */
[----:B------:R-:W-:Y:S01]  /*11ee0*/  ISETP.NE.U32.AND P0, PT, RZ, UR4, PT ;  /* 0x00000004ff007c0c */ /* 0x000fe2000bf05070 */
[----:B------:R-:W-:Y:S01]  /*11ef0*/  ULDC.64 UR10, c[0x0][0x208] ;  /* 0x00008200000a7ab9 */ /* 0x000fe20000000a00 */
[----:B-1----:R-:W-:Y:S01]  /*11f00*/  IMAD.MOV.U32 R6, RZ, RZ, RZ ;  /* 0x000000ffff067224 */ /* 0x002fe200078e00ff */
[----:B------:R-:W-:Y:S01]  /*11f10*/  ULDC.64 UR6, c[0x0][0xa18] ;  /* 0x0002860000067ab9 */ /* 0x000fe20000000a00 */
[----:B------:R-:W-:Y:S01]  /*11f20*/  ISETP.NE.AND.EX P0, PT, RZ, UR5, PT, P0 ;  /* 0x00000005ff007c0c */ /* 0x000fe2000bf05300 */
[----:B------:R-:W-:Y:S01]  /*11f30*/  ULDC.64 UR8, c[0x0][0xa08] ;  /* 0x0002820000087ab9 */ /* 0x000fe20000000a00 */
[----:B--2---:R-:W-:Y:S01]  /*11f40*/  SHF.R.S32.HI R4, RZ, 0x1f, R10 ;  /* 0x0000001fff047819 */ /* 0x004fe2000001140a */
[----:B------:R-:W-:-:S10]  /*11f50*/  IMAD.SHL.U32 R17, R10, 0x4, RZ ;  /* 0x000000040a117824 */ /* 0x000fd400078e00ff */
[C---:B------:R-:W-:Y:S01]  /*11f60*/  @P0 LEA R2, P1, R10.reuse, UR4, 0x2 ;  /* 0x000000040a020c11 */ /* 0x040fe2000f8210ff */
[----:B------:R-:W-:Y:S03]  /*11f70*/  STL [R1+0x2c], R10 ;  /* 0x00002c0a01007387 */ /* 0x000fe60000100800 */
[C-C-:B------:R-:W-:Y:S01]  /*11f80*/  @P0 LEA.HI.X R3, R10.reuse, UR5, R4.reuse, 0x2, P1 ;  /* 0x000000050a030c11 */ /* 0x140fe200088f1404 */
[----:B------:R-:W-:Y:S01]  /*11f90*/  ULDC.64 UR4, c[0x0][0xa00] ;  /* 0x0002800000047ab9 */ /* 0x000fe20000000a00 */
[----:B------:R-:W-:Y:S01]  /*11fa0*/  SHF.L.U64.HI R9, R10, 0x2, R4 ;  /* 0x000000020a097819 */ /* 0x000fe20000010204 */
[----:B------:R0:W-:Y:S01]  /*11fb0*/  STL [R1+0x3c], R4 ;  /* 0x00003c0401007387 */ /* 0x0001e20000100800 */
[----:B------:R-:W-:-:S03]  /*11fc0*/  ISETP.NE.U32.AND P1, PT, RZ, UR4, PT ;  /* 0x00000004ff007c0c */ /* 0x000fc6000bf25070 */
[----:B------:R1:W5:Y:S01]  /*11fd0*/  @P0 LDG.E R0, desc[UR10][R2.64] ;  /* 0x0000000a02000981 */ /* 0x000362000c1e1900 */
[----:B------:R-:W-:Y:S01]  /*11fe0*/  ISETP.NE.AND.EX P1, PT, RZ, UR5, PT, P1 ;  /* 0x00000005ff007c0c */ /* 0x000fe2000bf25310 */
[----:B------:R-:W-:Y:S01]  /*11ff0*/  IMAD.MOV.U32 R8, RZ, RZ, RZ ;  /* 0x000000ffff087224 */ /* 0x000fe200078e00ff */
[----:B------:R-:W-:Y:S01]  /*12000*/  ISETP.NE.U32.AND P2, PT, RZ, UR6, PT ;  /* 0x00000006ff007c0c */ /* 0x000fe2000bf45070 */
[----:B------:R-:W-:Y:S01]  /*12010*/  STL [R1+0x1c], R9 ;  /* 0x00001c0901007387 */ /* 0x000fe20000100800 */
[----:B------:R-:W-:Y:S02]  /*12020*/  ISETP.NE.U32.AND P0, PT, RZ, UR8, PT ;  /* 0x00000008ff007c0c */ /* 0x000fe4000bf05070 */
[C---:B0-----:R-:W-:Y:S02]  /*12030*/  IADD3 R4, P4, R17.reuse, UR8, RZ ;  /* 0x0000000811047c10 */ /* 0x041fe4000ff9e0ff */
[----:B-1----:R-:W-:Y:S02]  /*12040*/  IADD3 R2, P3, R17, UR4, RZ ;  /* 0x0000000411027c10 */ /* 0x002fe4000ff7e0ff */
[----:B------:R-:W-:-:S02]  /*12050*/  ISETP.NE.AND.EX P2, PT, RZ, UR7, PT, P2 ;  /* 0x00000007ff007c0c */ /* 0x000fc4000bf45320 */
[C---:B------:R-:W-:Y:S02]  /*12060*/  IADD3.X R3, R9.reuse, UR5, RZ, P3, !PT ;  /* 0x0000000509037c10 */ /* 0x040fe40009ffe4ff */
[----:B------:R-:W-:Y:S02]  /*12070*/  ISETP.NE.AND.EX P0, PT, RZ, UR9, PT, P0 ;  /* 0x00000009ff007c0c */ /* 0x000fe4000bf05300 */
[----:B------:R-:W-:Y:S01]  /*12080*/  IADD3.X R5, R9, UR9, RZ, P4, !PT ;  /* 0x0000000909057c10 */ /* 0x000fe2000a7fe4ff */
[----:B------:R-:W2:Y:S01]  /*12090*/  @P1 LDG.E R6, desc[UR10][R2.64] ;  /* 0x0000000a02061981 */ /* 0x000ea2000c1e1900 */
[----:B------:R-:W-:Y:S02]  /*120a0*/  ULDC UR4, c[0x0][0x288] ;  /* 0x0000a20000047ab9 */ /* 0x000fe40000000800 */
[----:B------:R-:W-:Y:S01]  /*120b0*/  IMAD.U32 R11, RZ, RZ, UR4 ;  /* 0x00000004ff0b7e24 */ /* 0x000fe2000f8e00ff */
[----:B------:R-:W-:-:S06]  /*120c0*/  ULDC.64 UR4, c[0x0][0x418] ;  /* 0x0001060000047ab9 */ /* 0x000fcc0000000a00 */
[----:B------:R-:W5:Y:S04]  /*120d0*/  @P0 LDG.E R8, desc[UR10][R4.64] ;  /* 0x0000000a04080981 */ /* 0x000f68000c1e1900 */
[----:B--2---:R0:W-:Y:S02]  /*120e0*/  STL [R1+0x34], R6 ;  /* 0x0000340601007387 */ /* 0x0041e40000100800 */
[----:B0-----:R-:W-:-:S04]  /*120f0*/  @P2 IADD3 R6, P3, R17, UR6, RZ ;  /* 0x0000000611062c10 */ /* 0x001fc8000ff7e0ff */
[----:B------:R-:W-:-:S05]  /*12100*/  @P2 IADD3.X R7, R9, UR7, RZ, P3, !PT ;  /* 0x0000000709072c10 */ /* 0x000fca0009ffe4ff */
[----:B------:R0:W2:Y:S01]  /*12110*/  @P2 LDG.E R11, desc[UR10][R6.64] ;  /* 0x0000000a060b2981 */ /* 0x0000a2000c1e1900 */
[----:B------:R-:W-:-:S03]  /*12120*/  UISETP.NE.U32.AND UP0, UPT, UR4, URZ, UPT ;  /* 0x0000003f0400728c */ /* 0x000fc6000bf05070 */
[----:B------:R-:W-:Y:S01]  /*12130*/  ULDC UR4, c[0x0][0x424] ;  /* 0x0001090000047ab9 */ /* 0x000fe20000000800 */
[----:B------:R-:W-:-:S03]  /*12140*/  UISETP.NE.AND.EX UP0, UPT, UR5, URZ, UPT, UP0 ;  /* 0x0000003f0500728c */ /* 0x000fc6000bf05300 */
[----:B------:R-:W-:Y:S01]  /*12150*/  ULDC UR5, c[0x0][0x2f0] ;  /* 0x0000bc0000057ab9 */ /* 0x000fe20000000800 */
[----:B------:R-:W-:-:S04]  /*12160*/  USEL UR4, UR4, 0x1, UP0 ;  /* 0x0000000104047887 */ /* 0x000fc80008000000 */
[----:B------:R-:W-:-:S06]  /*12170*/  UIMAD UR4, UR4, UR5, URZ ;  /* 0x00000005040472a4 */ /* 0x000fcc000f8e023f */
[----:B0-----:R-:W-:Y:S01]  /*12180*/  IMAD.U32 R6, RZ, RZ, UR4 ;  /* 0x00000004ff067e24 */ /* 0x001fe2000f8e00ff */
[----:B--2---:R0:W-:Y:S01]  /*12190*/  STL [R1+0x44], R11 ;  /* 0x0000440b01007387 */ /* 0x0041e20000100800 */
[----:B------:R-:W-:Y:S05]  /*121a0*/  @P2 BRA `(.L_x_225) ;  /* 0x0000000000182947 */ /* 0x000fea0003800000 */
[----:B------:R-:W-:Y:S05]  /*121b0*/  @!P1 BRA `(.L_x_225) ;  /* 0x0000000000149947 */ /* 0x000fea0003800000 */
[----:B------:R-:W-:Y:S02]  /*121c0*/  ULDC.64 UR4, c[0x0][0x208] ;  /* 0x0000820000047ab9 */ /* 0x000fe40000000a00 */
[----:B------:R-:W2:Y:S04]  /*121d0*/  LDG.E R7, desc[UR4][R2.64] ;  /* 0x0000000402077981 */ /* 0x000ea8000c1e1900 */
[----:B------:R-:W2:Y:S02]  /*121e0*/  LDG.E R2, desc[UR4][R2.64+0x4] ;  /* 0x0000040402027981 */ /* 0x000ea4000c1e1900 */
[----:B--2---:R-:W-:-:S05]  /*121f0*/  IMAD.IADD R2, R2, 0x1, -R7 ;  /* 0x0000000102027824 */ /* 0x004fca00078e0a07 */
[----:B------:R1:W-:Y:S02]  /*12200*/  STL [R1+0x44], R2 ;  /* 0x0000440201007387 */ /* 0x0003e40000100800 */
.L_x_225:
[----:B------:R-:W1:Y:S01]  /*12210*/  LDL.LU R7, [R1+0x8] ;  /* 0x0000080001077983 */ /* 0x000e620000300800 */
[----:B------:R-:W-:Y:S02]  /*12220*/  ULDC.64 UR4, c[0x0][0xa20] ;  /* 0x0002880000047ab9 */ /* 0x000fe40000000a00 */
[----:B------:R-:W-:-:S04]  /*12230*/  ISETP.NE.U32.AND P1, PT, RZ, UR4, PT ;  /* 0x00000004ff007c0c */ /* 0x000fc8000bf25070 */
[----:B------:R-:W-:Y:S02]  /*12240*/  ISETP.NE.AND.EX P1, PT, RZ, UR5, PT, P1 ;  /* 0x00000005ff007c0c */ /* 0x000fe4000bf25310 */
[C---:B-1----:R-:W-:Y:S02]  /*12250*/  LOP3.LUT R2, R7.reuse, 0xff000000, RZ, 0xc0, !PT ;  /* 0xff00000007027812 */ /* 0x042fe400078ec0ff */
[C---:B------:R-:W-:Y:S02]  /*12260*/  LOP3.LUT R3, R7.reuse, 0xff0000, RZ, 0xc0, !PT ;  /* 0x00ff000007037812 */ /* 0x040fe400078ec0ff */
[----:B------:R-:W-:Y:S02]  /*12270*/  SHF.R.U32.HI R2, RZ, 0x8, R2 ;  /* 0x00000008ff027819 */ /* 0x000fe40000011602 */
[----:B------:R-:W-:Y:S01]  /*12280*/  LOP3.LUT R16, R7, 0xffff, RZ, 0xc0, !PT ;  /* 0x0000ffff07107812 */ /* 0x000fe200078ec0ff */
[----:B-----5:R-:W-:Y:S01]  /*12290*/  IMAD.IADD R7, R8, 0x1, R0 ;  /* 0x0000000108077824 */ /* 0x020fe200078e0200 */
[----:B------:R-:W-:Y:S01]  /*122a0*/  LEA.HI R2, R3, R2, RZ, 0x10 ;  /* 0x0000000203027211 */ /* 0x000fe200078f80ff */
[----:B------:R-:W-:-:S05]  /*122b0*/  IMAD.MOV.U32 R3, RZ, RZ, R10 ;  /* 0x000000ffff037224 */ /* 0x000fca00078e000a */
[----:B------:R1:W-:Y:S04]  /*122c0*/  STL [R1+0x10], R3 ;  /* 0x0000100301007387 */ /* 0x0003e80000100800 */
[----:B------:R1:W-:Y:S01]  /*122d0*/  STL [R1+0x18], R7 ;  /* 0x0000180701007387 */ /* 0x0003e20000100800 */
[----:B------:R-:W-:Y:S05]  /*122e0*/  @!P1 BRA `(.L_x_226) ;  /* 0x0000000000149947 */ /* 0x000fea0003800000 */
[----:B------:R-:W-:Y:S01]  /*122f0*/  IADD3 R6, P0, R17, UR4, RZ ;  /* 0x0000000411067c10 */ /* 0x000fe2000ff1e0ff */
[----:B------:R-:W-:-:S03]  /*12300*/  ULDC.64 UR6, c[0x0][0x208] ;  /* 0x0000820000067ab9 */ /* 0x000fc60000000a00 */
[----:B-1----:R-:W-:-:S05]  /*12310*/  IADD3.X R7, R9, UR5, RZ, P0, !PT ;  /* 0x0000000509077c10 */ /* 0x002fca00087fe4ff */
[----:B------:R2:W5:Y:S01]  /*12320*/  LDG.E R6, desc[UR6][R6.64] ;  /* 0x0000000606067981 */ /* 0x000562000c1e1900 */
[----:B------:R-:W-:Y:S05]  /*12330*/  BRA `(.L_x_227) ;  /* 0x0000000000147947 */ /* 0x000fea0003800000 */
.L_x_226:
[----:B------:R-:W-:Y:S05]  /*12340*/  @!P0 BRA `(.L_x_227) ;  /* 0x0000000000108947 */ /* 0x000fea0003800000 */
[----:B------:R-:W-:Y:S02]  /*12350*/  ULDC.64 UR4, c[0x0][0x208] ;  /* 0x0000820000047ab9 */ /* 0x000fe40000000a00 */
[----:B------:R-:W2:Y:S04]  /*12360*/  LDG.E R6, desc[UR4][R4.64] ;  /* 0x0000000404067981 */ /* 0x000ea8000c1e1900 */
[----:B------:R-:W2:Y:S02]  /*12370*/  LDG.E R4, desc[UR4][R4.64+0x4] ;  /* 0x0000040404047981 */ /* 0x000ea4000c1e1900 */
[----:B--2---:R-:W-:-:S07]  /*12380*/  IMAD.IADD R6, R4, 0x1, -R6 ;  /* 0x0000000104067824 */ /* 0x004fce00078e0a06 */
.L_x_227:
[----:B-----5:R-:W-:Y:S01]  /*12390*/  IMAD.IADD R6, R6, 0x1, -R0 ;  /* 0x0000000106067824 */ /* 0x020fe200078e0a00 */
[----:B------:R-:W-:Y:S01]  /*123a0*/  LOP3.LUT R9, R2, 0xff, RZ, 0xc0, !PT ;  /* 0x000000ff02097812 */ /* 0x000fe200078ec0ff */
[----:B------:R-:W-:Y:S01]  /*123b0*/  IMAD.MOV.U32 R4, RZ, RZ, RZ ;  /* 0x000000ffff047224 */ /* 0x000fe200078e00ff */
[----:B------:R-:W-:Y:S01]  /*123c0*/  BSSY B0, `(.L_x_228) ;  /* 0x000002a000007945 */ /* 0x000fe20003800000 */
[C---:B------:R-:W-:Y:S01]  /*123d0*/  VIADD R0, R6.reuse, 0xaf ;  /* 0x000000af06007836 */ /* 0x040fe20000000000 */
[----:B------:R-:W-:Y:S01]  /*123e0*/  ISETP.GE.AND P0, PT, R6, 0x1, PT ;  /* 0x000000010600780c */ /* 0x000fe20003f06270 */
[----:B------:R-:W-:Y:S01]  /*123f0*/  IMAD.MOV.U32 R10, RZ, RZ, R4 ;  /* 0x000000ffff0a7224 */ /* 0x000fe200078e0004 */
[----:B------:R3:W-:Y:S01]  /*12400*/  STL [R1+0x38], R4 ;  /* 0x0000380401007387 */ /* 0x0007e20000100800 */
[----:B------:R-:W-:-:S05]  /*12410*/  IMAD.HI R0, R0, 0x2e8ba2e9, RZ ;  /* 0x2e8ba2e900007827 */ /* 0x000fca00078e02ff */
[----:B-1----:R-:W-:-:S04]  /*12420*/  SHF.R.U32.HI R3, RZ, 0x1f, R0 ;  /* 0x0000001fff037819 */ /* 0x002fc80000011600 */
[----:B------:R-:W-:-:S05]  /*12430*/  LEA.HI.SX32 R8, R0, R3, 0x1b ;  /* 0x0000000300087211 */ /* 0x000fca00078fdaff */
[----:B------:R3:W-:Y:S04]  /*12440*/  STL [R1+0x40], R8 ;  /* 0x0000400801007387 */ /* 0x0007e80000100800 */
[----:B------:R3:W-:Y:S01]  /*12450*/  STL [R1+0x58], R9 ;  /* 0x0000580901007387 */ /* 0x0007e20000100800 */
[----:B------:R-:W-:Y:S05]  /*12460*/  @!P0 BRA `(.L_x_229) ;  /* 0x00000000007c8947 */ /* 0x000fea0003800000 */
[----:B------:R-:W-:-:S04]  /*12470*/  SHF.R.U32.HI R0, RZ, 0x10, R2 ;  /* 0x00000010ff007819 */ /* 0x000fc80000011602 */
[----:B------:R-:W-:-:S13]  /*12480*/  ISETP.NE.AND P0, PT, R0, RZ, PT ;  /* 0x000000ff0000720c */ /* 0x000fda0003f05270 */
[----:B------:R-:W3:Y:S02]  /*12490*/  @!P0 LDC R0, c[0x0][0x9f0] ;  /* 0x00027c00ff008b82 */ /* 0x000ee40000000800 */
[----:B---3--:R-:W-:-:S04]  /*124a0*/  IABS R4, R0 ;  /* 0x0000000000047213 */ /* 0x008fc80000000000 */
[----:B------:R-:W1:Y:S08]  /*124b0*/  I2F.RP R2, R4 ;  /* 0x0000000400027306 */ /* 0x000e700000209400 */
[----:B-1----:R-:W1:Y:S02]  /*124c0*/  MUFU.RCP R2, R2 ;  /* 0x0000000200027308 */ /* 0x002e640000001000 */
[----:B-1----:R-:W-:-:S06]  /*124d0*/  VIADD R2, R2, 0xffffffe ;  /* 0x0ffffffe02027836 */ /* 0x002fcc0000000000 */
[----:B------:R-:W1:Y:S02]  /*124e0*/  F2I.FTZ.U32.TRUNC.NTZ R3, R2 ;  /* 0x0000000200037305 */ /* 0x000e64000021f000 */
[----:B-1----:R-:W-:-:S04]  /*124f0*/  IMAD.MOV R2, RZ, RZ, -R3 ;  /* 0x000000ffff027224 */ /* 0x002fc800078e0a03 */
[----:B------:R-:W-:Y:S02]  /*12500*/  IMAD R5, R2, R4, RZ ;  /* 0x0000000402057224 */ /* 0x000fe400078e02ff */
[----:B------:R-:W-:-:S04]  /*12510*/  IMAD.MOV.U32 R2, RZ, RZ, RZ ;  /* 0x000000ffff027224 */ /* 0x000fc800078e00ff */
[----:B--2---:R-:W-:Y:S01]  /*12520*/  IMAD.HI.U32 R7, R3, R5, R2 ;  /* 0x0000000503077227 */ /* 0x004fe200078e0002 */
[----:B------:R-:W-:Y:S02]  /*12530*/  IABS R2, R0 ;  /* 0x0000000000027213 */ /* 0x000fe40000000000 */
[----:B------:R-:W-:-:S03]  /*12540*/  IADD3 R3, R0, -0x1, R8 ;  /* 0xffffffff00037810 */ /* 0x000fc60007ffe008 */
[----:B------:R-:W-:Y:S01]  /*12550*/  IMAD.MOV R2, RZ, RZ, -R2 ;  /* 0x000000ffff027224 */ /* 0x000fe200078e0a02 */
[----:B------:R-:W-:Y:S02]  /*12560*/  IABS R5, R3 ;  /* 0x0000000300057213 */ /* 0x000fe40000000000 */
[----:B------:R-:W-:Y:S02]  /*12570*/  LOP3.LUT R3, R3, R0, RZ, 0x3c, !PT ;  /* 0x0000000003037212 */ /* 0x000fe400078e3cff */
[----:B------:R-:W-:Y:S01]  /*12580*/  MOV R6, R2 ;  /* 0x0000000200067202 */ /* 0x000fe20000000f00 */
[----:B------:R-:W-:Y:S01]  /*12590*/  IMAD.HI.U32 R2, R7, R5, RZ ;  /* 0x0000000507027227 */ /* 0x000fe200078e00ff */
[----:B------:R-:W-:-:S03]  /*125a0*/  ISETP.GE.AND P2, PT, R3, RZ, PT ;  /* 0x000000ff0300720c */ /* 0x000fc60003f46270 */
[----:B------:R-:W-:-:S05]  /*125b0*/  IMAD R5, R2, R6, R5 ;  /* 0x0000000602057224 */ /* 0x000fca00078e0205 */
[----:B------:R-:W-:-:S13]  /*125c0*/  ISETP.GT.U32.AND P1, PT, R4, R5, PT ;  /* 0x000000050400720c */ /* 0x000fda0003f24070 */
[----:B------:R-:W-:Y:S02]  /*125d0*/  @!P1 IMAD.IADD R5, R5, 0x1, -R4 ;  /* 0x0000000105059824 */ /* 0x000fe400078e0a04 */
[----:B------:R-:W-:Y:S01]  /*125e0*/  @!P1 VIADD R2, R2, 0x1 ;  /* 0x0000000102029836 */ /* 0x000fe20000000000 */
[----:B------:R-:W-:Y:S02]  /*125f0*/  ISETP.NE.AND P1, PT, R0, RZ, PT ;  /* 0x000000ff0000720c */ /* 0x000fe40003f25270 */
[----:B------:R-:W-:-:S13]  /*12600*/  ISETP.GE.U32.AND P0, PT, R5, R4, PT ;  /* 0x000000040500720c */ /* 0x000fda0003f06070 */
[----:B------:R-:W-:-:S04]  /*12610*/  @P0 VIADD R2, R2, 0x1 ;  /* 0x0000000102020836 */ /* 0x000fc80000000000 */
[----:B------:R-:W-:Y:S01]  /*12620*/  @!P2 IMAD.MOV R2, RZ, RZ, -R2 ;  /* 0x000000ffff02a224 */ /* 0x000fe200078e0a02 */
[----:B------:R-:W-:-:S05]  /*12630*/  @!P1 LOP3.LUT R2, RZ, R0, RZ, 0x33, !PT ;  /* 0x00000000ff029212 */ /* 0x000fca00078e33ff */
[----:B------:R-:W-:-:S05]  /*12640*/  IMAD.MOV.U32 R10, RZ, RZ, R2 ;  /* 0x000000ffff0a7224 */ /* 0x000fca00078e0002 */
[----:B------:R1:W-:Y:S02]  /*12650*/  STL [R1+0x38], R10 ;  /* 0x0000380a01007387 */ /* 0x0003e40000100800 */
.L_x_229:
[----:B------:R-:W-:Y:S05]  /*12660*/  BSYNC B0 ;  /* 0x0000000000007941 */ /* 0x000fea0003800000 */
.L_x_228:
[----:B------:R-:W-:Y:S01]  /*12670*/  IMAD.MOV.U32 R0, RZ, RZ, R10 ;  /* 0x000000ffff007224 */ /* 0x000fe200078e000a */
[----:B------:R-:W-:Y:S03]  /*12680*/  BSSY B7, `(.L_x_230) ;  /* 0x00003d3000077945 */ /* 0x000fe60003800000 */
[----:B------:R-:W-:-:S05]  /*12690*/  IMAD R2, R9, R0, RZ ;  /* 0x0000000009027224 */ /* 0x000fca00078e02ff */
[----:B------:R-:W-:Y:S01]  /*126a0*/  VIADDMNMX R0, R2, R0, R8, PT ;  /* 0x0000000002007246 */ /* 0x000fe20003800108 */
[----:B------:R4:W-:Y:S03]  /*126b0*/  STL [R1+0x24], R2 ;  /* 0x0000240201007387 */ /* 0x0009e60000100800 */
[----:B------:R-:W-:Y:S01]  /*126c0*/  ISETP.GT.AND P0, PT, R0, R2, PT ;  /* 0x000000020000720c */ /* 0x000fe20003f04270 */
[----:B------:R4:W-:-:S12]  /*126d0*/  STL [R1+0x30], R0 ;  /* 0x0000300001007387 */ /* 0x0009d80000100800 */
[----:B----4-:R-:W-:Y:S05]  /*126e0*/  @P0 BRA `(.L_x_231) ;  /* 0x00000000004c0947 */ /* 0x010fea0003800000 */
[----:B------:R-:W4:Y:S02]  /*126f0*/  S2R R0, SR_TID.X ;  /* 0x0000000000007919 */ /* 0x000f240000002100 */
[----:B----4-:R-:W-:-:S04]  /*12700*/  LOP3.LUT R0, R0, 0x7f, RZ, 0xc0, !PT ;  /* 0x0000007f00007812 */ /* 0x010fc800078ec0ff */
[----:B------:R-:W-:-:S13]  /*12710*/  ISETP.NE.AND P0, PT, R0, RZ, PT ;  /* 0x000000ff0000720c */ /* 0x000fda0003f05270 */
[----:B------:R-:W-:Y:S05]  /*12720*/  @P0 BRA `(.L_x_232) ;  /* 0x0000003c00200947 */ /* 0x000fea0003800000 */
[----:B------:R-:W4:Y:S01]  /*12730*/  S2R R5, SR_LANEID ;  /* 0x0000000000057919 */ /* 0x000f220000000000 */
[----:B------:R-:W-:Y:S01]  /*12740*/  VOTEU.ANY UR4, UPT, PT ;  /* 0x0000000000047886 */ /* 0x000fe200038e0100 */
[----:B------:R-:W5:Y:S01]  /*12750*/  LDC.64 R2, c[0x0][0xc60] ;  /* 0x00031800ff027b82 */ /* 0x000f620000000a00 */
[----:B------:R-:W4:Y:S01]  /*12760*/  FLO.U32 R0, UR4 ;  /* 0x0000000400007d00 */ /* 0x000f2200080e0000 */
[----:B------:R-:W-:Y:S01]  /*12770*/  ULDC.64 UR6, c[0x0][0x208] ;  /* 0x0000820000067ab9 */ /* 0x000fe20000000a00 */
[----:B----4-:R-:W-:-:S06]  /*12780*/  ISETP.EQ.U32.AND P0, PT, R0, R5, PT ;  /* 0x000000050000720c */ /* 0x010fcc0003f02070 */
[----:B------:R-:W5:Y:S07]  /*12790*/  POPC R5, UR4 ;  /* 0x0000000400057d09 */ /* 0x000f6e0008000000 */
[----:B-----5:R-:W4:Y:S01]  /*127a0*/  @P0 ATOMG.E.ADD.STRONG.GPU PT, R3, desc[UR6][R2.64], R5 ;  /* 0x00000005020309a8 */ /* 0x020f2200081ee1c6 */
[----:B---3--:R-:W3:Y:S02]  /*127b0*/  S2R R4, SR_LTMASK ;  /* 0x0000000000047919 */ /* 0x008ee40000003900 */
[----:B---3--:R-:W-:-:S04]  /*127c0*/  LOP3.LUT R4, R4, UR4, RZ, 0xc0, !PT ;  /* 0x0000000404047c12 */ /* 0x008fc8000f8ec0ff */
[----:B--2---:R-:W2:Y:S01]  /*127d0*/  POPC R7, R4 ;  /* 0x0000000400077309 */ /* 0x004ea20000000000 */
[----:B----4-:R-:W2:Y:S02]  /*127e0*/  SHFL.IDX PT, R0, R3, R0, 0x1f ;  /* 0x00001f0003007589 */ /* 0x010ea400000e0000 */
[----:B--2---:R-:W-:-:S05]  /*127f0*/  IADD3 R0, R0, UR38, R7 ;  /* 0x0000002600007c10 */ /* 0x004fca000fffe007 */
[----:B------:R4:W-:Y:S01]  /*12800*/  STL [R1], R0 ;  /* 0x0000000001007387 */ /* 0x0009e20000100800 */
[----:B------:R-:W-:Y:S05]  /*12810*/  BRA `(.L_x_232) ;  /* 0x0000003800e47947 */ /* 0x000fea0003800000 */
.L_x_231:
[----:B------:R-:W-:Y:S01]  /*12820*/  VIADD R0, R18, 0x1e400 ;  /* 0x0001e40012007836 */ /* 0x000fe20000000000 */
[----:B------:R-:W-:Y:S04]  /*12830*/  BSSY B6, `(.L_x_233) ;  /* 0x0000013000067945 */ /* 0x000fe80003800000 */
[----:B------:R-:W-:-:S13]  /*12840*/  LOP3.LUT P0, RZ, R0, 0x3ff, RZ, 0xc0, !PT ;  /* 0x000003ff00ff7812 */ /* 0x000fda000780c0ff */
[----:B------:R-:W-:Y:S05]  /*12850*/  @!P0 BRA `(.L_x_234) ;  /* 0x0000000000408947 */ /* 0x000fea0003800000 */
[----:B------:R-:W-:Y:S01]  /*12860*/  MOV R2, 0x0 ;  /* 0x0000000000027802 */ /* 0x000fe20000000f00 */
[----:B------:R-:W-:Y:S01]  /*12870*/  ULDC.64 UR6, c[0x4][0xa0] ;  /* 0x0100280000067ab9 */ /* 0x000fe20000000a00 */
[----:B------:R-:W-:Y:S01]  /*12880*/  ULDC.64 UR8, c[0x4][0xa8] ;  /* 0x01002a0000087ab9 */ /* 0x000fe20000000a00 */
[----:B------:R-:W-:Y:S01]  /*12890*/  ULDC.64 UR4, c[0x4][0x28] ;  /* 0x01000a0000047ab9 */ /* 0x000fe20000000a00 */
[----:B---3--:R-:W-:Y:S02]  /*128a0*/  IMAD.U32 R4, RZ, RZ, UR6 ;  /* 0x00000006ff047e24 */ /* 0x008fe4000f8e00ff */
[----:B------:R-:W3:Y:S01]  /*128b0*/  LDC.64 R2, c[0x4][R2] ;  /* 0x0100000002027b82 */ /* 0x000ee20000000a00 */
[----:B------:R-:W-:Y:S02]  /*128c0*/  IMAD.U32 R5, RZ, RZ, UR7 ;  /* 0x00000007ff057e24 */ /* 0x000fe4000f8e00ff */
[----:B------:R-:W-:Y:S02]  /*128d0*/  IMAD.U32 R6, RZ, RZ, UR8 ;  /* 0x00000008ff067e24 */ /* 0x000fe4000f8e00ff */
[----:B--2---:R-:W-:-:S02]  /*128e0*/  IMAD.U32 R7, RZ, RZ, UR9 ;  /* 0x00000009ff077e24 */ /* 0x004fc4000f8e00ff */
[----:B-1----:R-:W-:Y:S02]  /*128f0*/  IMAD.U32 R10, RZ, RZ, UR4 ;  /* 0x00000004ff0a7e24 */ /* 0x002fe4000f8e00ff */
[----:B0-----:R-:W-:Y:S02]  /*12900*/  IMAD.U32 R11, RZ, RZ, UR5 ;  /* 0x00000005ff0b7e24 */ /* 0x001fe4000f8e00ff */
[----:B------:R-:W-:Y:S02]  /*12910*/  IMAD.MOV.U32 R8, RZ, RZ, 0x70 ;  /* 0x00000070ff087424 */ /* 0x000fe400078e00ff */
[----:B------:R-:W-:Y:S02]  /*12920*/  IMAD.MOV.U32 R12, RZ, RZ, 0x1 ;  /* 0x00000001ff0c7424 */ /* 0x000fe400078e00ff */
[----:B------:R-:W-:-:S07]  /*12930*/  IMAD.MOV.U32 R13, RZ, RZ, RZ ;  /* 0x000000ffff0d7224 */ /* 0x000fce00078e00ff */
[----:B------:R-:W-:-:S07]  /*12940*/  LEPC R20, `(.L_x_234) ;  /* 0x000000001014794e */ /* 0x000fce0000000000 */
[----:B---3--:R-:W-:Y:S05]  /*12950*/  CALL.ABS.NOINC R2 ;  /* 0x0000000002007343 */ /* 0x008fea0003c00000 */
.L_x_234:
[----:B------:R-:W-:Y:S05]  /*12960*/  BSYNC B6 ;  /* 0x0000000000067941 */ /* 0x000fea0003800000 */
.L_x_233:
        /* <DEDUP_REMOVED lines=8> */
[----:B------:R4:W4:Y:S01]  /*129f0*/  LDC.64 R2, c[0x4][R0] ;  /* 0x0100000000027b82 */ /* 0x0009220000000a00 */
[----:B---3--:R-:W-:Y:S02]  /*12a00*/  IMAD.U32 R4, RZ, RZ, UR6 ;  /* 0x00000006ff047e24 */ /* 0x008fe4000f8e00ff */
        /* <DEDUP_REMOVED lines=9> */
[----:B----4-:R-:W-:Y:S05]  /*12aa0*/  CALL.ABS.NOINC R2 ;  /* 0x0000000002007343 */ /* 0x010fea0003c00000 */
.L_x_237:
[----:B------:R-:W-:Y:S01]  /*12ab0*/  MOV R2, 0x0 ;  /* 0x0000000000027802 */ /* 0x000fe20000000f00 */
[----:B------:R-:W-:Y:S01]  /*12ac0*/  ULDC.64 UR6, c[0x4][0xa0] ;  /* 0x0100280000067ab9 */ /* 0x000fe20000000a00 */
[----:B------:R-:W-:Y:S01]  /*12ad0*/  ULDC.64 UR8, c[0x4][0xa8] ;  /* 0x01002a0000087ab9 */ /* 0x000fe20000000a00 */
[----:B------:R-:W-:Y:S01]  /*12ae0*/  ULDC.64 UR4, c[0x4][0x38] ;  /* 0x01000e0000047ab9 */ /* 0x000fe20000000a00 */
[----:B------:R-:W-:Y:S02]  /*12af0*/  IMAD.U32 R4, RZ, RZ, UR6 ;  /* 0x00000006ff047e24 */ /* 0x000fe4000f8e00ff */
[----:B------:R-:W0:Y:S01]  /*12b00*/  LDC.64 R2, c[0x4][R2] ;  /* 0x0100000002027b82 */ /* 0x000e220000000a00 */
[----:B------:R-:W-:Y:S02]  /*12b10*/  IMAD.U32 R5, RZ, RZ, UR7 ;  /* 0x00000007ff057e24 */ /* 0x000fe4000f8e00ff */
[----:B------:R-:W-:Y:S02]  /*12b20*/  IMAD.U32 R6, RZ, RZ, UR8 ;  /* 0x00000008ff067e24 */ /* 0x000fe4000f8e00ff */
[----:B------:R-:W-:-:S02]  /*12b30*/  IMAD.U32 R7, RZ, RZ, UR9 ;  /* 0x00000009ff077e24 */ /* 0x000fc4000f8e00ff */
[----:B------:R-:W-:Y:S02]  /*12b40*/  IMAD.U32 R10, RZ, RZ, UR4 ;  /* 0x00000004ff0a7e24 */ /* 0x000fe4000f8e00ff */
[----:B------:R-:W-:Y:S02]  /*12b50*/  IMAD.U32 R11, RZ, RZ, UR5 ;  /* 0x00000005ff0b7e24 */ /* 0x000fe4000f8e00ff */
[----:B------:R-:W-:Y:S02]  /*12b60*/  IMAD.MOV.U32 R8, RZ, RZ, 0x70 ;  /* 0x00000070ff087424 */ /* 0x000fe400078e00ff */
[----:B------:R-:W-:Y:S02]  /*12b70*/  IMAD.MOV.U32 R12, RZ, RZ, 0x1 ;  /* 0x00000001ff0c7424 */ /* 0x000fe400078e00ff */
[----:B------:R-:W-:-:S07]  /*12b80*/  IMAD.MOV.U32 R13, RZ, RZ, RZ ;  /* 0x000000ffff0d7224 */ /* 0x000fce00078e00ff */
[----:B------:R-:W-:-:S07]  /*12b90*/  LEPC R20, `(.L_x_236) ;  /* 0x000000001014794e */ /* 0x000fce0000000000 */
[----:B0-----:R-:W-:Y:S05]  /*12ba0*/  CALL.ABS.NOINC R2 ;  /* 0x0000000002007343 */ /* 0x001fea0003c00000 */
.L_x_236:
[----:B------:R-:W-:Y:S05]  /*12bb0*/  BSYNC B6 ;  /* 0x0000000000067941 */ /* 0x000fea0003800000 */
.L_x_235:
[----:B---3--:R-:W3:Y:S01]  /*12bc0*/  LDL.LU R4, [R1+0x1c] ;  /* 0x00001c0001047983 */ /* 0x008ee20000300800 */
[----:B------:R-:W-:-:S03]  /*12bd0*/  ULDC.64 UR4, c[0x0][0x9f8] ;  /* 0x00027e0000047ab9 */ /* 0x000fc60000000a00 */
[----:B--2---:R-:W2:Y:S01]  /*12be0*/  LDL R7, [R1+0x10] ;  /* 0x0000100001077983 */ /* 0x004ea20000100800 */
[----:B------:R-:W-:Y:S01]  /*12bf0*/  ISETP.NE.U32.AND P0, PT, RZ, UR4, PT ;  /* 0x00000004ff007c0c */ /* 0x000fe2000bf05070 */
[----:B------:R-:W-:Y:S02]  /*12c00*/  ULDC.64 UR6, c[0x0][0x208] ;  /* 0x0000820000067ab9 */ /* 0x000fe40000000a00 */
[----:B------:R-:W4:Y:S01]  /*12c10*/  LDL R0, [R1+0x30] ;  /* 0x0000300001007983 */ /* 0x000f220000100800 */
[----:B------:R-:W-:-:S13]  /*12c20*/  ISETP.NE.AND.EX P0, PT, RZ, UR5, PT, P0 ;  /* 0x00000005ff007c0c */ /* 0x000fda000bf05300 */
[----:B------:R-:W-:-:S04]  /*12c30*/  @P0 IADD3 R2, P1, R17, UR4, RZ ;  /* 0x0000000411020c10 */ /* 0x000fc8000ff3e0ff */
[----:B---3--:R-:W-:Y:S01]  /*12c40*/  @P0 IADD3.X R3, R4, UR5, RZ, P1, !PT ;  /* 0x0000000504030c10 */ /* 0x008fe20008ffe4ff */
[----:B------:R-:W-:-:S04]  /*12c50*/  ULDC.64 UR4, c[0x0][0xa08] ;  /* 0x0002820000047ab9 */ /* 0x000fc80000000a00 */
[----:B--2---:R2:W3:Y:S02]  /*12c60*/  @P0 LDG.E R7, desc[UR6][R2.64] ;  /* 0x0000000602070981 */ /* 0x0044e4000c1e1900 */
[----:B--2---:R-:W2:Y:S01]  /*12c70*/  LDC.64 R2, c[0x0][0x418] ;  /* 0x00010600ff027b82 */ /* 0x004ea20000000a00 */
[----:B----4-:R-:W-:Y:S01]  /*12c80*/  VIADD R0, R0, 0xffffffff ;  /* 0xffffffff00007836 */ /* 0x010fe20000000000 */
[----:B---3--:R-:W-:Y:S01]  /*12c90*/  SHF.R.S32.HI R8, RZ, 0x1f, R7 ;  /* 0x0000001fff087819 */ /* 0x008fe20000011407 */
[----:B------:R3:W-:Y:S04]  /*12ca0*/  @P0 STL [R1+0x10], R7 ;  /* 0x0000100701000387 */ /* 0x0007e80000100800 */
[----:B------:R3:W-:Y:S01]  /*12cb0*/  STL [R1+0x1c], R8 ;  /* 0x00001c0801007387 */ /* 0x0007e20000100800 */
[----:B--2---:R-:W-:Y:S01]  /*12cc0*/  LOP3.LUT P0, RZ, R2, UR4, RZ, 0xfc, !PT ;  /* 0x0000000402ff7c12 */ /* 0x004fe2000f80fcff */
[----:B------:R-:W-:-:S03]  /*12cd0*/  UMOV UR4, 0xffffffff ;  /* 0xffffffff00047882 */ /* 0x000fc60000000000 */
[----:B------:R-:W-:-:S04]  /*12ce0*/  LOP3.LUT P0, RZ, R3, UR5, RZ, 0xfc, P0 ;  /* 0x0000000503ff7c12 */ /* 0x000fc8000800fcff */
[----:B------:R-:W-:Y:S01]  /*12cf0*/  SEL R17, R7, RZ, !P0 ;  /* 0x000000ff07117207 */ /* 0x000fe20004000000 */
[----:B---3--:R-:W-:Y:S08]  /*12d00*/  BRA.DIV UR4, `(.L_x_238) ;  /* 0x0000004a047c7947 */ /* 0x008ff0000b800000 */
[----:B------:R-:W2:Y:S02]  /*12d10*/  S2R R4, SR_TID.X ;  /* 0x0000000000047919 */ /* 0x000ea40000002100 */
[----:B--2---:R-:W-:-:S04]  /*12d20*/  SHF.R.U32.HI R4, RZ, 0x5, R4 ;  /* 0x00000005ff047819 */ /* 0x004fc80000011604 */
[----:B------:R-:W-:-:S05]  /*12d30*/  LOP3.LUT R4, R4, 0x3, RZ, 0xc0, !PT ;  /* 0x0000000304047812 */ /* 0x000fca00078ec0ff */
[----:B------:R2:W3:Y:S02]  /*12d40*/  SHFL.IDX PT, R14, R4, RZ, 0x1f ;  /* 0x00001fff040e7589 */ /* 0x0004e400000e0000 */
.L_x_339:
[----:B------:R-:W-:Y:S01]  /*12d50*/  PLOP3.LUT P1, PT, PT, PT, PT, 0x8, 0x0 ;  /* 0x000000000000781c */ /* 0x000fe20003f2e170 */
[----:B------:R4:W-:Y:S01]  /*12d60*/  STL [R1+0x8], R0 ;  /* 0x0000080001007387 */ /* 0x0009e20000100800 */
[----:B---3--:R-:W-:Y:S02]  /*12d70*/  ISETP.NE.AND P0, PT, R14, RZ, PT ;  /* 0x000000ff0e00720c */ /* 0x008fe40003f05270 */
[----:B--2---:R-:W-:-:S05]  /*12d80*/  P2R R4, PR, RZ, 0x2 ;  /* 0x00000002ff047803 */ /* 0x004fca0000000000 */
[----:B------:R4:W-:Y:S06]  /*12d90*/  STL [R1+0x20], R4 ;  /* 0x0000200401007387 */ /* 0x0009ec0000100800 */
[----:B------:R-:W-:Y:S05]  /*12da0*/  @P0 BRA `(.L_x_239) ;  /* 0x00000004001c0947 */ /* 0x000fea0003800000 */
[----:B------:R-:W-:-:S03]  /*12db0*/  UMOV UR4, 0xffffffff ;  /* 0xffffffff00047882 */ /* 0x000fc60000000000 */
[----:B------:R-:W-:Y:S05]  /*12dc0*/  BRA.DIV UR4, `(.L_x_240) ;  /* 0x0000004a04807947 */ /* 0x000fea000b800000 */
[----:B------:R-:W-:-:S13]  /*12dd0*/  ELECT P6, URZ, PT ;  /* 0x00000000003f782f */ /* 0x000fda00038c0000 */
.L_x_342:
[----:B------:R-:W-:Y:S05]  /*12de0*/  @!P6 BRA `(.L_x_239) ;  /* 0x00000004000ce947 */ /* 0x000fea0003800000 */
[----:B------:R-:W-:-:S04]  /*12df0*/  ISETP.NE.U32.AND P0, PT, R2, RZ, PT ;  /* 0x000000ff0200720c */ /* 0x000fc80003f05070 */
[----:B------:R-:W-:-:S13]  /*12e00*/  ISETP.NE.AND.EX P0, PT, R3, RZ, PT, P0 ;  /* 0x000000ff0300720c */ /* 0x000fda0003f05300 */
[----:B------:R-:W-:Y:S05]  /*12e10*/  @!P0 BRA `(.L_x_241) ;  /* 0x0000000000548947 */ /* 0x000fea0003800000 */
[----:B------:R-:W2:Y:S01]  /*12e20*/  LDC R6, c[0x0][0x43c] ;  /* 0x00010f00ff067b82 */ /* 0x000ea20000000800 */
[----:B------:R-:W-:Y:S01]  /*12e30*/  IMAD.MOV.U32 R9, RZ, RZ, R0 ;  /* 0x000000ffff097224 */ /* 0x000fe200078e0000 */
[----:B------:R-:W-:Y:S01]  /*12e40*/  ULDC.64 UR4, c[0x0][0x428] ;  /* 0x00010a0000047ab9 */ /* 0x000fe20000000a00 */
[----:B------:R-:W-:Y:S02]  /*12e50*/  ULDC.64 UR6, c[0x0][0x208] ;  /* 0x0000820000067ab9 */ /* 0x000fe40000000a00 */
[----:B----4-:R-:W-:Y:S01]  /*12e60*/  IMAD.MOV.U32 R0, RZ, RZ, R9 ;  /* 0x000000ffff007224 */ /* 0x010fe200078e0009 */
[----:B--2---:R-:W-:-:S13]  /*12e70*/  ISETP.NE.AND P0, PT, R6, 0x1, PT ;  /* 0x000000010600780c */ /* 0x004fda0003f05270 */
[----:B------:R-:W2:Y:S02]  /*12e80*/  @P0 LDC.64 R4, c[0x0][0x440] ;  /* 0x00011000ff040b82 */ /* 0x000ea40000000a00 */
[----:B--2---:R-:W-:-:S05]  /*12e90*/  @P0 IMAD.HI.U32 R4, R9, R4, RZ ;  /* 0x0000000409040227 */ /* 0x004fca00078e00ff */
[----:B------:R-:W-:-:S04]  /*12ea0*/  @P0 SHF.R.U32.HI R0, RZ, R5, R4 ;  /* 0x00000005ff000219 */ /* 0x000fc80000011604 */
[--C-:B------:R-:W-:Y:S01]  /*12eb0*/  SHF.R.S32.HI R5, RZ, 0x1f, R0.reuse ;  /* 0x0000001fff057819 */ /* 0x100fe20000011400 */
[----:B------:R-:W-:-:S04]  /*12ec0*/  IMAD.MOV R4, RZ, RZ, -R0 ;  /* 0x000000ffff047224 */ /* 0x000fc800078e0a00 */
[----:B------:R-:W-:Y:S02]  /*12ed0*/  IMAD R9, R6, R4, R9 ;  /* 0x0000000406097224 */ /* 0x000fe400078e0209 */
[----:B------:R-:W-:Y:S02]  /*12ee0*/  IMAD R6, R8, UR4, RZ ;  /* 0x0000000408067c24 */ /* 0x000fe4000f8e02ff */
[----:B------:R-:W-:Y:S01]  /*12ef0*/  IMAD.MOV.U32 R4, RZ, RZ, R0 ;  /* 0x000000ffff047224 */ /* 0x000fe200078e0000 */
[----:B------:R2:W-:Y:S01]  /*12f00*/  STL [R1+0x8], R9 ;  /* 0x0000080901007387 */ /* 0x0005e20000100800 */
[C---:B------:R-:W-:Y:S02]  /*12f10*/  IMAD R0, R7.reuse, UR5, R6 ;  /* 0x0000000507007c24 */ /* 0x040fe4000f8e0206 */
[----:B------:R-:W-:-:S04]  /*12f20*/  IMAD.WIDE.U32 R4, R7, UR4, R4 ;  /* 0x0000000407047c25 */ /* 0x000fc8000f8e0004 */
[----:B------:R-:W-:Y:S01]  /*12f30*/  IMAD.IADD R0, R5, 0x1, R0 ;  /* 0x0000000105007824 */ /* 0x000fe200078e0200 */
[----:B------:R-:W-:-:S04]  /*12f40*/  LEA R2, P0, R4, R2, 0x2 ;  /* 0x0000000204027211 */ /* 0x000fc800078010ff */
[----:B------:R-:W-:-:S05]  /*12f50*/  LEA.HI.X R3, R4, R3, R0, 0x2, P0 ;  /* 0x0000000304037211 */ /* 0x000fca00000f1400 */
[----:B------:R2:W5:Y:S04]  /*12f60*/  LDG.E R17, desc[UR6][R2.64] ;  /* 0x0000000602117981 */ /* 0x000568000c1e1900 */
.L_x_241:
[----:B--2---:R-:W2:Y:S01]  /*12f70*/  LDL R2, [R1+0x14] ;  /* 0x0000140001027983 */ /* 0x004ea20000100800 */
[----:B----4-:R-:W-:Y:S01]  /*12f80*/  IMAD R0, R19, 0x8, R18 ;  /* 0x0000000813007824 */ /* 0x010fe200078e0212 */
[----:B--2---:R-:W-:-:S04]  /*12f90*/  SHF.L.U32 R2, R2, 0x1f, RZ ;  /* 0x0000001f02027819 */ /* 0x004fc800000006ff */
[----:B------:R-:W2:Y:S02]  /*12fa0*/  SYNCS.PHASECHK.TRANS64.TRYWAIT P0, [R0+URZ+0x34840], R2 ;  /* 0x03484002000075a7 */ /* 0x000ea4000800017f */
[----:B--2---:R-:W-:Y:S05]  /*12fb0*/  @!P0 BRA `(.L_x_242) ;  /* 0x0000004800248947 */ /* 0x004fea0003800000 */
.L_x_343:
[----:B------:R-:W3:Y:S02]  /*12fc0*/  S2R R3, SR_TID.X ;  /* 0x0000000000037919 */ /* 0x000ee40000002100 */
[----:B---3--:R-:W-:-:S04]  /*12fd0*/  LOP3.LUT R3, R3, 0x7f, RZ, 0xc0, !PT ;  /* 0x0000007f03037812 */ /* 0x008fc800078ec0ff */
[----:B------:R-:W-:-:S13]  /*12fe0*/  ISETP.NE.AND P0, PT, R3, RZ, PT ;  /* 0x000000ff0300720c */ /* 0x000fda0003f05270 */
[----:B------:R-:W-:Y:S05]  /*12ff0*/  @P0 BRA `(.L_x_243) ;  /* 0x00000000001c0947 */ /* 0x000fea0003800000 */
[----:B------:R-:W3:Y:S01]  /*13000*/  S2R R3, SR_TID.X ;  /* 0x0000000000037919 */ /* 0x000ee20000002100 */
[----:B--2---:R-:W-:-:S04]  /*13010*/  IMAD.MOV.U32 R2, RZ, RZ, 0xb000 ;  /* 0x0000b000ff027424 */ /* 0x004fc800078e00ff */
[----:B------:R4:W-:Y:S01]  /*13020*/  SYNCS.ARRIVE.TRANS64 RZ, [R0+URZ+0x34830], R2 ;  /* 0x0348300200ff79a7 */ /* 0x0009e2000800003f */
[----:B---3--:R-:W-:-:S04]  /*13030*/  LOP3.LUT R3, R3, 0x1f, RZ, 0xc0, !PT ;  /* 0x0000001f03037812 */ /* 0x008fc800078ec0ff */
[----:B------:R-:W-:-:S13]  /*13040*/  ISETP.NE.AND P0, PT, R3, RZ, PT ;  /* 0x000000ff0300720c */ /* 0x000fda0003f05270 */
[----:B----4-:R-:W-:Y:S05]  /*13050*/  @!P0 BRA `(.L_x_243) ;  /* 0x0000000000048947 */ /* 0x010fea0003800000 */
[----:B------:R-:W-:Y:S01]  /*13060*/  BPT.TRAP 0x1 ;  /* 0x000000040000795c */ /* 0x000fe20000300000 */
.L_x_243:
[----:B------:R-:W3:Y:S04]  /*13070*/  LDL R3, [R1+0x8] ;  /* 0x0000080001037983 */ /* 0x000ee80000100800 */
[----:B--2---:R-:W2:Y:S01]  /*13080*/  LDL R2, [R1+0x18] ;  /* 0x0000180001027983 */ /* 0x004ea20000100800 */
[----:B------:R-:W-:Y:S01]  /*13090*/  R2UR UR9, R0 ;  /* 0x00000000000972ca */ /* 0x000fe200000e0000 */
[----:B------:R-:W-:Y:S01]  /*130a0*/  IMAD R0, R19, 0xb000, R18 ;  /* 0x0000b00013007824 */ /* 0x000fe200078e0212 */
[----:B------:R-:W-:Y:S01]  /*130b0*/  UIADD3 UR4, UP0, UR36, 0x370, URZ ;  /* 0x0000037024047890 */ /* 0x000fe2000ff1e03f */
[----:B------:R-:W-:Y:S01]  /*130c0*/  R2UR UR12, R16 ;  /* 0x00000000100c72ca */ /* 0x000fe200000e0000 */
[----:B------:R-:W-:Y:S01]  /*130d0*/  UMOV UR10, URZ ;  /* 0x0000003f000a7c82 */ /* 0x000fe20008000000 */
[----:B-----5:R-:W-:Y:S01]  /*130e0*/  R2UR UR13, R17 ;  /* 0x00000000110d72ca */ /* 0x020fe200000e0000 */
[----:B------:R-:W-:Y:S01]  /*130f0*/  UMOV UR7, 0x14f00000 ;  /* 0x14f0000000077882 */ /* 0x000fe20000000000 */
[----:B------:R-:W-:Y:S01]  /*13100*/  R2UR UR6, R0 ;  /* 0x00000000000672ca */ /* 0x000fe200000e0000 */
[----:B------:R-:W-:Y:S01]  /*13110*/  UMOV UR15, 0x40 ;  /* 0x00000040000f7882 */ /* 0x000fe20000000000 */
[----:B------:R-:W-:-:S04]  /*13120*/  PLOP3.LUT P0, PT, PT, PT, PT, 0x80, 0x0 ;  /* 0x000000000000781c */ /* 0x000fc80003f0f070 */
[----:B------:R-:W-:Y:S01]  /*13130*/  UIADD3 UR9, UR9, 0x34830, URZ ;  /* 0x0003483009097890 */ /* 0x000fe2000fffe03f */
[----:B------:R-:W-:-:S05]  /*13140*/  P2R R0, PR, RZ, 0x1 ;  /* 0x00000001ff007803 */ /* 0x000fca0000000000 */
[----:B------:R4:W-:Y:S01]  /*13150*/  STL [R1+0x20], R0 ;  /* 0x0000200001007387 */ /* 0x0009e20000100800 */
[----:B------:R-:W-:Y:S02]  /*13160*/  UIADD3 UR8, UR6, 0x1e400, URZ ;  /* 0x0001e40006087890 */ /* 0x000fe4000fffe03f */
[----:B------:R-:W-:-:S03]  /*13170*/  UIADD3 UR14, UR6, 0x23c00, URZ ;  /* 0x00023c00060e7890 */ /* 0x000fc6000fffe03f */
[----:B------:R-:W-:Y:S01]  /*13180*/  UMOV UR6, 0x0 ;  /* 0x0000000000067882 */ /* 0x000fe20000000000 */
[----:B---3--:R-:W-:Y:S02]  /*13190*/  R2UR UR11, R3 ;  /* 0x00000000030b72ca */ /* 0x008fe400000e0000 */
[----:B--2---:R-:W-:-:S13]  /*131a0*/  R2UR UR5, R2 ;  /* 0x00000000020572ca */ /* 0x004fda00000e0000 */
[----:B------:R-:W-:Y:S02]  /*131b0*/  UIMAD UR11, UR11, 0xb0, UR5 ;  /* 0x000000b00b0b78a4 */ /* 0x000fe4000f8e0205 */
[----:B------:R-:W-:-:S09]  /*131c0*/  UIADD3.X UR5, URZ, UR37, URZ, UP0, !UPT ;  /* 0x000000253f057290 */ /* 0x000fd200087fe43f */
[----:B------:R2:W-:Y:S02]  /*131d0*/  UTMALDG.4D [UR8], [UR4], desc[UR6] ;  /* 0x00000608040075b4 */ /* 0x0005e40008019000 */
[----:B--2---:R-:W-:Y:S01]  /*131e0*/  UMOV UR8, UR14 ;  /* 0x0000000e00087c82 */ /* 0x004fe20008000000 */
[----:B------:R-:W-:Y:S02]  /*131f0*/  UMOV UR10, UR15 ;  /* 0x0000000f000a7c82 */ /* 0x000fe40008000000 */
[----:B------:R4:W-:Y:S02]  /*13200*/  UTMALDG.4D [UR8], [UR4], desc[UR6] ;  /* 0x00000608040075b4 */ /* 0x0009e40008019000 */
[----:B----4-:R-:W-:Y:S01]  /*13210*/  NOP ;  /* 0x0000000000007918 */ /* 0x010fe20000000000 */
.L_x_239:
[----:B------:R-:W2:Y:S04]  /*13220*/  LDL.LU R3, [R1+0x34] ;  /* 0x0000340001037983 */ /* 0x000ea80000300800 */
[----:B------:R-:W3:Y:S04]  /*13230*/  LDL.LU R5, [R1+0x2c] ;  /* 0x00002c0001057983 */ /* 0x000ee80000300800 */
[----:B----4-:R-:W4:Y:S01]  /*13240*/  LDL.LU R4, [R1+0x3c] ;  /* 0x00003c0001047983 */ /* 0x010f220000300800 */
[----:B------:R-:W-:Y:S05]  /*13250*/  WARPSYNC.ALL ;  /* 0x0000000000007948 */ /* 0x000fea0003800000 */
[----:B------:R-:W-:Y:S01]  /*13260*/  ULDC.64 UR4, c[0x0][0x298] ;  /* 0x0000a60000047ab9 */ /* 0x000fe20000000a00 */
[----:B------:R-:W-:Y:S01]  /*13270*/  ULDC.64 UR6, c[0x0][0xa00] ;  /* 0x0002800000067ab9 */ /* 0x000fe20000000a00 */
[----:B------:R-:W-:Y:S01]  /*13280*/  VIADD R2, R18, 0x16400 ;  /* 0x0001640012027836 */ /* 0x000fe20000000000 */
[----:B------:R-:W-:Y:S01]  /*13290*/  BAR.SYNC.DEFER_BLOCKING 0x8, 0x180 ;  /* 0x0206000000007b1d */ /* 0x000fe20000010000 */
[----:B------:R-:W-:-:S03]  /*132a0*/  ISETP.NE.U32.AND P0, PT, RZ, UR6, PT ;  /* 0x00000006ff007c0c */ /* 0x000fc6000bf05070 */
[----:B------:R-:W-:Y:S02]  /*132b0*/  LOP3.LUT P1, RZ, R2, 0x3ff, RZ, 0xc0, !PT ;  /* 0x000003ff02ff7812 */ /* 0x000fe4000782c0ff */
[----:B------:R-:W-:Y:S01]  /*132c0*/  ISETP.NE.AND.EX P0, PT, RZ, UR7, PT, P0 ;  /* 0x00000007ff007c0c */ /* 0x000fe2000bf05300 */
[----:B------:R-:W-:Y:S01]  /*132d0*/  BSSY B6, `(.L_x_244) ;  /* 0x000001d000067945 */ /* 0x000fe20003800000 */
[----:B--2---:R-:W-:Y:S02]  /*132e0*/  SHF.R.S32.HI R0, RZ, 0x1f, R3 ;  /* 0x0000001fff007819 */ /* 0x004fe40000011403 */
[----:B---3--:R-:W-:-:S03]  /*132f0*/  SEL R5, R5, RZ, !P0 ;  /* 0x000000ff05057207 */ /* 0x008fc60004000000 */
[----:B------:R-:W-:Y:S01]  /*13300*/  IMAD R0, R0, UR4, RZ ;  /* 0x0000000400007c24 */ /* 0x000fe2000f8e02ff */
[----:B----4-:R-:W-:-:S03]  /*13310*/  SEL R4, R4, RZ, !P0 ;  /* 0x000000ff04047207 */ /* 0x010fc60004000000 */
[C---:B------:R-:W-:Y:S02]  /*13320*/  IMAD R0, R3.reuse, UR5, R0 ;  /* 0x0000000503007c24 */ /* 0x040fe4000f8e0200 */
[----:B------:R-:W-:-:S05]  /*13330*/  IMAD.WIDE.U32 R2, R3, UR4, RZ ;  /* 0x0000000403027c25 */ /* 0x000fca000f8e00ff */
[----:B------:R-:W-:Y:S01]  /*13340*/  IADD3 R0, R3, R0, RZ ;  /* 0x0000000003007210 */ /* 0x000fe20007ffe0ff */
[----:B------:R2:W-:Y:S04]  /*13350*/  STL.64 [R1+0x50], R2 ;  /* 0x0000500201007387 */ /* 0x0005e80000100a00 */
[----:B------:R2:W-:Y:S04]  /*13360*/  STL [R1+0x2c], R5 ;  /* 0x00002c0501007387 */ /* 0x0005e80000100800 */
[----:B------:R2:W-:Y:S04]  /*13370*/  STL [R1+0x3c], R4 ;  /* 0x00003c0401007387 */ /* 0x0005e80000100800 */
[----:B------:R2:W-:Y:S01]  /*13380*/  STL [R1+0x34], R0 ;  /* 0x0000340001007387 */ /* 0x0005e20000100800 */
[----:B------:R-:W-:Y:S05]  /*13390*/  @!P1 BRA `(.L_x_245) ;  /* 0x0000000000409947 */ /* 0x000fea0003800000 */
[----:B--2---:R-:W-:Y:S01]  /*133a0*/  MOV R2, 0x0 ;  /* 0x0000000000027802 */ /* 0x004fe20000000f00 */
[----:B------:R-:W-:Y:S01]  /*133b0*/  ULDC.64 UR6, c[0x4][0xa0] ;  /* 0x0100280000067ab9 */ /* 0x000fe20000000a00 */
[----:B------:R-:W-:Y:S01]  /*133c0*/  ULDC.64 UR8, c[0x4][0xa8] ;  /* 0x01002a0000087ab9 */ /* 0x000fe20000000a00 */
[----:B------:R-:W-:Y:S01]  /*133d0*/  ULDC.64 UR4, c[0x4][0x20] ;  /* 0x0100080000047ab9 */ /* 0x000fe20000000a00 */
[----:B------:R-:W-:Y:S02]  /*133e0*/  IMAD.U32 R4, RZ, RZ, UR6 ;  /* 0x00000006ff047e24 */ /* 0x000fe4000f8e00ff */
[----:B------:R-:W2:Y:S01]  /*133f0*/  LDC.64 R2, c[0x4][R2] ;  /* 0x0100000002027b82 */ /* 0x000ea20000000a00 */
[----:B------:R-:W-:Y:S02]  /*13400*/  IMAD.U32 R5, RZ, RZ, UR7 ;  /* 0x00000007ff057e24 */ /* 0x000fe4000f8e00ff */
[----:B------:R-:W-:Y:S02]  /*13410*/  IMAD.U32 R6, RZ, RZ, UR8 ;  /* 0x00000008ff067e24 */ /* 0x000fe4000f8e00ff */
[----:B------:R-:W-:-:S02]  /*13420*/  IMAD.U32 R7, RZ, RZ, UR9 ;  /* 0x00000009ff077e24 */ /* 0x000fc4000f8e00ff */
[----:B-1----:R-:W-:Y:S02]  /*13430*/  IMAD.U32 R10, RZ, RZ, UR4 ;  /* 0x00000004ff0a7e24 */ /* 0x002fe4000f8e00ff */
[----:B0-----:R-:W-:Y:S02]  /*13440*/  IMAD.U32 R11, RZ, RZ, UR5 ;  /* 0x00000005ff0b7e24 */ /* 0x001fe4000f8e00ff */
[----:B------:R-:W-:Y:S02]  /*13450*/  IMAD.MOV.U32 R8, RZ, RZ, 0x70 ;  /* 0x00000070ff087424 */ /* 0x000fe400078e00ff */
[----:B------:R-:W-:Y:S02]  /*13460*/  IMAD.MOV.U32 R12, RZ, RZ, 0x1 ;  /* 0x00000001ff0c7424 */ /* 0x000fe400078e00ff */
[----:B------:R-:W-:-:S07]  /*13470*/  IMAD.MOV.U32 R13, RZ, RZ, RZ ;  /* 0x000000ffff0d7224 */ /* 0x000fce00078e00ff */
[----:B------:R-:W-:-:S07]  /*13480*/  LEPC R20, `(.L_x_245) ;  /* 0x000000001014794e */ /* 0x000fce0000000000 */
[----:B--2---:R-:W-:Y:S05]  /*13490*/  CALL.ABS.NOINC R2 ;  /* 0x0000000002007343 */ /* 0x004fea0003c00000 */
.L_x_245:
[----:B------:R-:W-:Y:S05]  /*134a0*/  BSYNC B6 ;  /* 0x0000000000067941 */ /* 0x000fea0003800000 */
.L_x_244:
[----:B--2---:R-:W2:Y:S01]  /*134b0*/  LDL.LU R0, [R1+0x3c] ;  /* 0x00003c0001007983 */ /* 0x004ea20000300800 */
[----:B------:R-:W3:Y:S01]  /*134c0*/  LDC R8, c[0x0][0x448] ;  /* 0x00011200ff087b82 */ /* 0x000ee20000000800 */
[----:B------:R-:W-:Y:S01]  /*134d0*/  ULDC.64 UR4, c[0x0][0x2d8] ;  /* 0x0000b60000047ab9 */ /* 0x000fe20000000a00 */
[----:B------:R-:W-:Y:S01]  /*134e0*/  ULDC.64 UR6, c[0x0][0x280] ;  /* 0x0000a00000067ab9 */ /* 0x000fe20000000a00 */
[----:B------:R-:W4:Y:S04]  /*134f0*/  LDL.LU R4, [R1+0x34] ;  /* 0x0000340001047983 */ /* 0x000f280000300800 */
[----:B------:R-:W4:Y:S04]  /*13500*/  LDL.LU.64 R2, [R1+0x50] ;  /* 0x0000500001027983 */ /* 0x000f280000300a00 */
[----:B------:R-:W2:Y:S04]  /*13510*/  LDL.LU R6, [R1+0x2c] ;  /* 0x00002c0001067983 */ /* 0x000ea80000300800 */
[----:B------:R-:W2:Y:S01]  /*13520*/  LDL.LU R5, [R1+0x4] ;  /* 0x0000040001057983 */ /* 0x000ea20000300800 */
[----:B---3--:R-:W-:Y:S01]  /*13530*/  ISETP.NE.AND P0, PT, R8, 0x1, PT ;  /* 0x000000010800780c */ /* 0x008fe20003f05270 */
[----:B------:R-:W3:-:S12]  /*13540*/  S2R R9, SR_TID.X ;  /* 0x0000000000097919 */ /* 0x000ed80000002100 */
[----:B------:R-:W0:Y:S01]  /*13550*/  @P0 LDC R7, c[0x0][0x450] ;  /* 0x00011400ff070b82 */ /* 0x000e220000000800 */
[----:B---3--:R-:W-:-:S05]  /*13560*/  IMAD.SHL.U32 R9, R9, 0x8, RZ ;  /* 0x0000000809097824 */ /* 0x008fca00078e00ff */
[----:B------:R-:W-:-:S04]  /*13570*/  LOP3.LUT R9, R9, 0x38, RZ, 0xc0, !PT ;  /* 0x0000003809097812 */ /* 0x000fc800078ec0ff */
[----:B------:R-:W-:Y:S01]  /*13580*/  LOP3.LUT R9, R9, 0x40, RZ, 0xfc, !PT ;  /* 0x0000004009097812 */ /* 0x000fe200078efcff */
[----:B----4-:R-:W-:Y:S02]  /*13590*/  IMAD.MOV.U32 R3, RZ, RZ, R4 ;  /* 0x000000ffff037224 */ /* 0x010fe400078e0004 */
[----:B------:R-:W3:Y:S01]  /*135a0*/  S2R R4, SR_TID.X ;  /* 0x0000000000047919 */ /* 0x000ee20000002100 */
[----:B------:R-:W-:-:S04]  /*135b0*/  IMAD.WIDE.U32 R2, R16, UR4, R2 ;  /* 0x0000000410027c25 */ /* 0x000fc8000f8e0002 */
[----:B------:R-:W-:Y:S01]  /*135c0*/  IMAD R3, R16, UR5, R3 ;  /* 0x0000000510037c24 */ /* 0x000fe2000f8e0203 */
[----:B------:R-:W-:Y:S02]  /*135d0*/  ULDC.64 UR4, c[0x0][0x2e0] ;  /* 0x0000b80000047ab9 */ /* 0x000fe40000000a00 */
[----:B--2---:R-:W-:Y:S02]  /*135e0*/  IMAD R0, R0, UR4, RZ ;  /* 0x0000000400007c24 */ /* 0x004fe4000f8e02ff */
[----:B------:R-:W-:-:S04]  /*135f0*/  IMAD.WIDE.U32 R2, R6, UR4, R2 ;  /* 0x0000000406027c25 */ /* 0x000fc8000f8e0002 */
[----:B------:R-:W-:Y:S01]  /*13600*/  IMAD R0, R6, UR5, R0 ;  /* 0x0000000506007c24 */ /* 0x000fe2000f8e0200 */
[----:B------:R-:W-:Y:S01]  /*13610*/  ULDC.64 UR4, c[0x0][0x2d0] ;  /* 0x0000b40000047ab9 */ /* 0x000fe20000000a00 */
[C---:B---3--:R-:W-:Y:S01]  /*13620*/  LOP3.LUT R6, R4.reuse, 0x7f, RZ, 0xc0, !PT ;  /* 0x0000007f04067812 */ /* 0x048fe200078ec0ff */
[----:B------:R-:W-:-:S03]  /*13630*/  IMAD.SHL.U32 R4, R4, 0x10, RZ ;  /* 0x0000001004047824 */ /* 0x000fc600078e00ff */
[----:B------:R-:W-:-:S04]  /*13640*/  SHF.R.U32.HI R6, RZ, 0x3, R6 ;  /* 0x00000003ff067819 */ /* 0x000fc80000011606 */
[----:B------:R-:W-:Y:S02]  /*13650*/  LOP3.LUT R4, R6, 0x70, R4, 0xf8, !PT ;  /* 0x0000007006047812 */ /* 0x000fe400078ef804 */
[----:B------:R-:W2:Y:S01]  /*13660*/  @P0 LDC R6, c[0x0][0x44c] ;  /* 0x00011300ff060b82 */ /* 0x000ea20000000800 */
[----:B------:R-:W-:Y:S02]  /*13670*/  IMAD.SHL.U32 R5, R5, 0x80, RZ ;  /* 0x0000008005057824 */ /* 0x000fe400078e00ff */
[----:B------:R-:W-:-:S03]  /*13680*/  IMAD.IADD R3, R3, 0x1, R0 ;  /* 0x0000000103037824 */ /* 0x000fc600078e0200 */
[----:B------:R-:W-:-:S05]  /*13690*/  LOP3.LUT R0, R4, R5, RZ, 0xfc, !PT ;  /* 0x0000000504007212 */ /* 0x000fca00078efcff */
[----:B------:R-:W-:Y:S02]  /*136a0*/  IMAD.MOV.U32 R4, RZ, RZ, R0 ;  /* 0x000000ffff047224 */ /* 0x000fe400078e0000 */
[----:B--2---:R-:W-:-:S05]  /*136b0*/  @P0 IMAD.HI.U32 R6, R0, R6, RZ ;  /* 0x0000000600060227 */ /* 0x004fca00078e00ff */
[----:B0-----:R-:W-:-:S05]  /*136c0*/  @P0 SHF.R.U32.HI R4, RZ, R7, R6 ;  /* 0x00000007ff040219 */ /* 0x001fca0000011606 */
[----:B------:R-:W-:-:S04]  /*136d0*/  IMAD.MOV R6, RZ, RZ, -R4 ;  /* 0x000000ffff067224 */ /* 0x000fc800078e0a04 */
[----:B------:R-:W-:Y:S01]  /*136e0*/  IMAD R0, R8, R6, R0 ;  /* 0x0000000608007224 */ /* 0x000fe200078e0200 */
[----:B------:R-:W-:Y:S01]  /*136f0*/  SHF.R.S32.HI R6, RZ, 0x1f, R4 ;  /* 0x0000001fff067819 */ /* 0x000fe20000011404 */
[----:B------:R-:W-:-:S04]  /*13700*/  IMAD.WIDE.U32 R2, R4, UR4, R2 ;  /* 0x0000000404027c25 */ /* 0x000fc8000f8e0002 */
[----:B------:R-:W-:-:S04]  /*13710*/  IMAD R6, R6, UR4, RZ ;  /* 0x0000000406067c24 */ /* 0x000fc8000f8e02ff */
[----:B------:R-:W-:Y:S01]  /*13720*/  IMAD R4, R4, UR5, R6 ;  /* 0x0000000504047c24 */ /* 0x000fe2000f8e0206 */
[----:B------:R-:W-:-:S03]  /*13730*/  ULDC.64 UR4, c[0x0][0x2c8] ;  /* 0x0000b20000047ab9 */ /* 0x000fc60000000a00 */
[----:B------:R-:W-:Y:S01]  /*13740*/  IMAD.IADD R3, R3, 0x1, R4 ;  /* 0x0000000103037824 */ /* 0x000fe200078e0204 */
[----:B------:R-:W-:Y:S01]  /*13750*/  SHF.R.S32.HI R4, RZ, 0x1f, R0 ;  /* 0x0000001fff047819 */ /* 0x000fe20000011400 */
[----:B------:R-:W-:-:S04]  /*13760*/  IMAD.WIDE.U32 R2, R0, UR4, R2 ;  /* 0x0000000400027c25 */ /* 0x000fc8000f8e0002 */
[----:B------:R-:W-:Y:S01]  /*13770*/  IMAD R4, R4, UR4, RZ ;  /* 0x0000000404047c24 */ /* 0x000fe2000f8e02ff */
[----:B------:R-:W-:Y:S02]  /*13780*/  ULDC UR4, c[0x0][0x2b8] ;  /* 0x0000ae0000047ab9 */ /* 0x000fe40000000800 */
[----:B------:R-:W-:Y:S02]  /*13790*/  ISETP.GE.AND P1, PT, R9, UR4, PT ;  /* 0x0000000409007c0c */ /* 0x000fe4000bf26270 */
[----:B------:R0:W5:Y:S01]  /*137a0*/  LDL R9, [R1+0x28] ;  /* 0x0000280001097983 */ /* 0x0001620000100800 */
[----:B------:R-:W1:Y:S01]  /*137b0*/  S2R R7, SR_TID.X ;  /* 0x0000000000077919 */ /* 0x000e620000002100 */
[----:B------:R-:W-:Y:S01]  /*137c0*/  IMAD R0, R0, UR5, R4 ;  /* 0x0000000500007c24 */ /* 0x000fe2000f8e0204 */
[----:B------:R-:W-:-:S03]  /*137d0*/  LEA R4, P2, R2, UR6, 0x1 ;  /* 0x0000000602047c11 */ /* 0x000fc6000f8408ff */
[----:B------:R-:W-:-:S05]  /*137e0*/  IMAD.IADD R0, R3, 0x1, R0 ;  /* 0x0000000103007824 */ /* 0x000fca00078e0200 */
[----:B------:R-:W-:Y:S01]  /*137f0*/  LEA.HI.X R3, R2, UR7, R0, 0x1, P2 ;  /* 0x0000000702037c11 */ /* 0x000fe200090f0c00 */
[----:B-1----:R-:W-:-:S05]  /*13800*/  IMAD.SHL.U32 R10, R7, 0x8, RZ ;  /* 0x00000008070a7824 */ /* 0x002fca00078e00ff */
[----:B------:R-:W-:-:S04]  /*13810*/  LOP3.LUT R10, R10, 0x38, RZ, 0xc0, !PT ;  /* 0x000000380a0a7812 */ /* 0x000fc800078ec0ff */
[----:B------:R-:W-:Y:S01]  /*13820*/  ISETP.GE.AND P0, PT, R10, UR4, PT ;  /* 0x000000040a007c0c */ /* 0x000fe2000bf06270 */
[----:B------:R-:W-:-:S03]  /*13830*/  UMOV UR4, 0xffffffff ;  /* 0xffffffff00047882 */ /* 0x000fc60000000000 */
[----:B0-----:R-:W-:Y:S09]  /*13840*/  BRA.DIV UR4, `(.L_x_246) ;  /* 0x0000004204147947 */ /* 0x001ff2000b800000 */
[----:B------:R-:W0:Y:S02]  /*13850*/  S2R R6, SR_TID.X ;  /* 0x0000000000067919 */ /* 0x000e240000002100 */
[----:B0-----:R-:W-:-:S04]  /*13860*/  LOP3.LUT R6, R6, 0x7f, RZ, 0xc0, !PT ;  /* 0x0000007f06067812 */ /* 0x001fc800078ec0ff */
[----:B------:R-:W-:Y:S02]  /*13870*/  SHF.R.U32.HI R7, RZ, 0x3, R6 ;  /* 0x00000003ff077819 */ /* 0x000fe40000011606 */
[----:B------:R-:W2:Y:S01]  /*13880*/  LDL.LU R6, [R1+0x44] ;  /* 0x0000440001067983 */ /* 0x000ea20000300800 */
[----:B------:R-:W-:Y:S02]  /*13890*/  ULDC.64 UR4, c[0x0][0x208] ;  /* 0x0000820000047ab9 */ /* 0x000fe40000000a00 */
[----:B------:R-:W-:Y:S02]  /*138a0*/  IMAD.IADD R0, R7, 0x1, R5 ;  /* 0x0000000107007824 */ /* 0x000fe400078e0205 */
[----:B------:R-:W0:Y:S02]  /*138b0*/  SHFL.IDX PT, R7, R4, RZ, 0x181f ;  /* 0x00181fff04077589 */ /* 0x000e2400000e0000 */
[----:B------:R-:W-:Y:S02]  /*138c0*/  VIADD R5, R0, 0x10 ;  /* 0x0000001000057836 */ /* 0x000fe40000000000 */
[----:B--2---:R-:W-:-:S02]  /*138d0*/  IMAD R2, R6, R8, RZ ;  /* 0x0000000806027224 */ /* 0x004fc400078e02ff */
[----:B------:R-:W1:Y:S03]  /*138e0*/  SHFL.IDX PT, R6, R3, RZ, 0x181f ;  /* 0x00181fff03067589 */ /* 0x000e6600000e0000 */
[-C--:B------:R-:W-:Y:S01]  /*138f0*/  ISETP.GE.AND P4, PT, R0, R2.reuse, PT ;  /* 0x000000020000720c */ /* 0x080fe20003f86270 */
[----:B------:R-:W-:Y:S01]  /*13900*/  SHFL.IDX PT, R8, R3, 0x1, 0x181f ;  /* 0x00381f0003087f89 */ /* 0x000fe200000e0000 */
[----:B------:R-:W-:-:S03]  /*13910*/  ISETP.GE.AND P2, PT, R5, R2, PT ;  /* 0x000000020500720c */ /* 0x000fc60003f46270 */
[----:B------:R-:W2:Y:S08]  /*13920*/  SHFL.IDX PT, R5, R4, 0x1, 0x181f ;  /* 0x00381f0004057f89 */ /* 0x000eb000000e0000 */
[----:B0-----:R-:W-:-:S05]  /*13930*/  @!P4 LEA R7, P3, R10, R7, 0x1 ;  /* 0x000000070a07c211 */ /* 0x001fca00078608ff */
[----:B-1----:R-:W-:-:S05]  /*13940*/  @!P4 IMAD.X R6, RZ, RZ, R6, P3 ;  /* 0x000000ffff06c224 */ /* 0x002fca00018e0606 */
[----:B------:R-:W-:-:S04]  /*13950*/  @!P4 LOP3.LUT R7, R7, R6, RZ, 0x3c, !PT ;  /* 0x000000060707c212 */ /* 0x000fc800078e3cff */
[----:B------:R-:W-:-:S04]  /*13960*/  @!P4 LOP3.LUT R6, R7, R6, RZ, 0x3c, !PT ;  /* 0x000000060706c212 */ /* 0x000fc800078e3cff */
[----:B------:R-:W-:-:S05]  /*13970*/  @!P4 LOP3.LUT R7, R7, R6, RZ, 0x3c, !PT ;  /* 0x000000060707c212 */ /* 0x000fca00078e3cff */
[----:B-----5:R-:W-:Y:S04]  /*13980*/  @!P4 LDGSTS.E.BYPASS.LTC128B.128 [R9+0x16400], desc[UR4][R6.64], !P0 ;  /* 0x164000000609cfae */ /* 0x020fe8000c101d44 */
[----:B------:R2:W-:Y:S02]  /*13990*/  @!P4 LDGSTS.E.BYPASS.LTC128B.128 [R9+0x1a400], desc[UR4][R6.64+0x80], !P1 ;  /* 0x1a4000800609cfae */ /* 0x0005e4000c901d44 */
[----:B--2---:R-:W-:Y:S01]  /*139a0*/  @!P2 LEA R7, P3, R10, R5, 0x1 ;  /* 0x000000050a07a211 */ /* 0x004fe200078608ff */
[----:B------:R-:W-:-:S04]  /*139b0*/  VIADD R5, R0, 0x20 ;  /* 0x0000002000057836 */ /* 0x000fc80000000000 */
[----:B------:R-:W-:-:S05]  /*139c0*/  @!P2 IMAD.X R6, RZ, RZ, R8, P3 ;  /* 0x000000ffff06a224 */ /* 0x000fca00018e0608 */
[----:B------:R-:W-:-:S04]  /*139d0*/  @!P2 LOP3.LUT R7, R7, R6, RZ, 0x3c, !PT ;  /* 0x000000060707a212 */ /* 0x000fc800078e3cff */
[----:B------:R-:W-:-:S04]  /*139e0*/  @!P2 LOP3.LUT R6, R7, R6, RZ, 0x3c, !PT ;  /* 0x000000060706a212 */ /* 0x000fc800078e3cff */
[----:B------:R-:W-:-:S05]  /*139f0*/  @!P2 LOP3.LUT R7, R7, R6, RZ, 0x3c, !PT ;  /* 0x000000060707a212 */ /* 0x000fca00078e3cff */
[----:B------:R-:W-:Y:S04]  /*13a00*/  @!P2 LDGSTS.E.BYPASS.LTC128B.128 [R9+0x16c00], desc[UR4][R6.64], !P0 ;  /* 0x16c000000609afae */ /* 0x000fe8000c101d44 */
[----:B------:R0:W-:Y:S01]  /*13a10*/  @!P2 LDGSTS.E.BYPASS.LTC128B.128 [R9+0x1ac00], desc[UR4][R6.64+0x80], !P1 ;  /* 0x1ac000800609afae */ /* 0x0001e2000c901d44 */
[----:B------:R-:W-:-:S03]  /*13a20*/  ISETP.GE.AND P2, PT, R5, R2, PT ;  /* 0x000000020500720c */ /* 0x000fc60003f46270 */
[----:B------:R-:W1:Y:S04]  /*13a30*/  SHFL.IDX PT, R5, R4, 0x2, 0x181f ;  /* 0x00581f0004057f89 */ /* 0x000e6800000e0000 */
[----:B0-----:R-:W0:Y:S06]  /*13a40*/  SHFL.IDX PT, R6, R3, 0x2, 0x181f ;  /* 0x00581f0003067f89 */ /* 0x001e2c00000e0000 */
[----:B-1----:R-:W-:-:S05]  /*13a50*/  @!P2 LEA R5, P3, R10, R5, 0x1 ;  /* 0x000000050a05a211 */ /* 0x002fca00078608ff */
[----:B0-----:R-:W-:-:S04]  /*13a60*/  @!P2 IMAD.X R6, RZ, RZ, R6, P3 ;  /* 0x000000ffff06a224 */ /* 0x001fc800018e0606 */
[----:B------:R-:W-:Y:S02]  /*13a70*/  @!P2 IMAD.MOV.U32 R7, RZ, RZ, R6 ;  /* 0x000000ffff07a224 */ /* 0x000fe400078e0006 */
[----:B------:R-:W-:Y:S02]  /*13a80*/  @!P2 IMAD.MOV.U32 R6, RZ, RZ, R5 ;  /* 0x000000ffff06a224 */ /* 0x000fe400078e0005 */
[----:B------:R-:W-:-:S03]  /*13a90*/  VIADD R5, R0, 0x30 ;  /* 0x0000003000057836 */ /* 0x000fc60000000000 */
        /* <DEDUP_REMOVED lines=39> */
[----:B------:R0:W1:Y:S04]  /*13d10*/  SHFL.IDX PT, R5, R3, 0x7, 0x181f ;  /* 0x00f81f0003057f89 */ /* 0x00006800000e0000 */
[----:B------:R0:W-:Y:S04]  /*13d20*/  @!P2 LDGSTS.E.BYPASS.LTC128B.128 [R9+0x19400], desc[UR4][R6.64], !P0 ;  /* 0x194000000609afae */ /* 0x0001e8000c101d44 */
[----:B------:R0:W-:Y:S04]  /*13d30*/  @!P2 LDGSTS.E.BYPASS.LTC128B.128 [R9+0x1d400], desc[UR4][R6.64+0x80], !P1 ;  /* 0x1d4000800609afae */ /* 0x0001e8000c901d44 */
[----:B------:R0:W2:Y:S02]  /*13d40*/  SHFL.IDX PT, R3, R4, 0x7, 0x181f ;  /* 0x00f81f0004037f89 */ /* 0x0000a400000e0000 */
.L_x_360:
[----:B------:R-:W-:Y:S01]  /*13d50*/  VIADD R0, R0, 0x70 ;  /* 0x0000007000007836 */ /* 0x000fe20000000000 */
[----:B------:R-:W-:Y:S04]  /*13d60*/  BSSY B0, `(.L_x_247) ;  /* 0x000000b000007945 */ /* 0x000fe80003800000 */
[----:B------:R-:W-:-:S13]  /*13d70*/  ISETP.GE.AND P2, PT, R0, R2, PT ;  /* 0x000000020000720c */ /* 0x000fda0003f46270 */
[----:B------:R-:W-:Y:S05]  /*13d80*/  @P2 BRA `(.L_x_248) ;  /* 0x0000000000202947 */ /* 0x000fea0003800000 */
[----:B--2---:R-:W-:Y:S01]  /*13d90*/  LEA R2, P2, R10, R3, 0x1 ;  /* 0x000000030a027211 */ /* 0x004fe200078408ff */
[----:B------:R-:W-:-:S03]  /*13da0*/  ULDC.64 UR4, c[0x0][0x208] ;  /* 0x0000820000047ab9 */ /* 0x000fc60000000a00 */
[----:B01----:R-:W-:-:S05]  /*13db0*/  IADD3.X R3, RZ, R5, RZ, P2, !PT ;  /* 0x00000005ff037210 */ /* 0x003fca00017fe4ff */
[----:B------:R-:W-:Y:S01]  /*13dc0*/  @!PT LDS RZ, [RZ] ;  /* 0x00000000fffff984 */ /* 0x000fe20000000800 */
[----:B------:R-:W-:Y:S01]  /*13dd0*/  @!PT LDS RZ, [RZ] ;  /* 0x00000000fffff984 */ /* 0x000fe20000000800 */
[----:B------:R-:W-:Y:S01]  /*13de0*/  @!PT LDS RZ, [RZ] ;  /* 0x00000000fffff984 */ /* 0x000fe20000000800 */
[----:B------:R3:W-:Y:S04]  /*13df0*/  LDGSTS.E.BYPASS.LTC128B.128 [R9+0x19c00], desc[UR4][R2.64], !P0 ;  /* 0x19c0000002097fae */ /* 0x0007e8000c101d44 */
[----:B------:R3:W-:Y:S02]  /*13e00*/  LDGSTS.E.BYPASS.LTC128B.128 [R9+0x1dc00], desc[UR4][R2.64+0x80], !P1 ;  /* 0x1dc0008002097fae */ /* 0x0007e4000c901d44 */
.L_x_248:
[----:B------:R-:W-:Y:S05]  /*13e10*/  BSYNC B0 ;  /* 0x0000000000007941 */ /* 0x000fea0003800000 */
.L_x_247:
[----:B------:R-:W-:Y:S01]  /*13e20*/  NOP ;  /* 0x0000000000007918 */ /* 0x000fe20000000000 */
[----:B------:R-:W-:Y:S01]  /*13e30*/  PLOP3.LUT P0, PT, PT, PT, PT, 0x80, 0x0 ;  /* 0x000000000000781c */ /* 0x000fe20003f0f070 */
[----:B0-----:R-:W-:-:S12]  /*13e40*/  VIADD R6, R18, 0x34800 ;  /* 0x0003480012067836 */ /* 0x001fd80000000000 */
.L_x_249:
[----:B------:R-:W-:Y:S02]  /*13e50*/  PLOP3.LUT P1, PT, P1, P0, PT, 0xa2, 0x0 ;  /* 0x000000000000781c */ /* 0x000fe40000f21472 */
[----:B------:R-:W-:-:S08]  /*13e60*/  @P0 R2UR P1, UR4, R18 ;  /* 0x00000000120402ca */ /* 0x000fd00000020000 */
[----:B------:R-:W-:-:S05]  /*13e70*/  @P0 PLOP3.LUT P0, PT, P1, PT, PT, 0x80, 0x0 ;  /* 0x000000000000081c */ /* 0x000fca0000f0f070 */
[----:B------:R-:W-:Y:S01]  /*13e80*/  @!P1 SYNCS.ARRIVE.TRANS64.RED.A0T1 RZ, [UR4+0x34800], RZ ;  /* 0x034800ffffff99a7 */ /* 0x000fe20008200404 */
[----:B------:R-:W-:Y:S07]  /*13e90*/  @!P1 ARRIVES.LDGSTSBAR.64.TRANSCNT [UR4+0x34800] ;  /* 0x03480000ff0099b0 */ /* 0x000fee0008000a84 */
[----:B------:R-:W-:Y:S05]  /*13ea0*/  @P0 BRA.U.ANY `(.L_x_249) ;  /* 0xfffffffd00e80947 */ /* 0x000fea000393ffff */
[----:B---3--:R-:W3:Y:S02]  /*13eb0*/  LDL.LU R2, [R1+0x48] ;  /* 0x0000480001027983 */ /* 0x008ee40000300800 */
[----:B---3--:R-:W-:-:S05]  /*13ec0*/  VIADD R2, R2, 0x1 ;  /* 0x0000000102027836 */ /* 0x008fca0000000000 */
[----:B------:R0:W-:Y:S01]  /*13ed0*/  STL [R1+0x48], R2 ;  /* 0x0000480201007387 */ /* 0x0001e20000100800 */
[----:B------:R-:W-:-:S04]  /*13ee0*/  LEA.HI R0, R2, R2, RZ, 0x1 ;  /* 0x0000000202007211 */ /* 0x000fc800078f08ff */
[----:B------:R-:W-:-:S05]  /*13ef0*/  LOP3.LUT R0, R0, 0xfffffffe, RZ, 0xc0, !PT ;  /* 0xfffffffe00007812 */ /* 0x000fca00078ec0ff */
[----:B------:R-:W-:-:S05]  /*13f00*/  IMAD.IADD R0, R2, 0x1, -R0 ;  /* 0x0000000102007824 */ /* 0x000fca00078e0a00 */
[----:B------:R-:W-:Y:S01]  /*13f10*/  SHF.L.U32 R0, R0, 0x1f, RZ ;  /* 0x0000001f00007819 */ /* 0x000fe200000006ff */
[----:B------:R-:W-:Y:S01]  /*13f20*/  NOP ;  /* 0x0000000000007918 */ /* 0x000fe20000000000 */
[----:B------:R0:W-:Y:S01]  /*13f30*/  SYNCS.ARRIVE.TRANS64.A1T0 RZ, [R18+URZ+0x34800], RZ ;  /* 0x034800ff12ff79a7 */ /* 0x0001e2000810003f */
[----:B------:R-:W-:Y:S01]  /*13f40*/  BSSY B0, `(.L_x_250) ;  /* 0x0000003000007945 */ /* 0x000fe20003800000 */
[----:B------:R-:W3:Y:S03]  /*13f50*/  SYNCS.PHASECHK.TRANS64.TRYWAIT P0, [R18+URZ+0x34820], R0 ;  /* 0x03482000120075a7 */ /* 0x000ee6000800017f */
[----:B0--3--:R-:W-:Y:S05]  /*13f60*/  @!P0 BRA `(.L_x_251) ;  /* 0x0000004400208947 */ /* 0x009fea0003800000 */
.L_x_361:
[----:B------:R-:W-:Y:S05]  /*13f70*/  BSYNC B0 ;  /* 0x0000000000007941 */ /* 0x000fea0003800000 */
.L_x_250:
[----:B------:R-:W0:Y:S04]  /*13f80*/  LDL R2, [R1+0x30] ;  /* 0x0000300001027983 */ /* 0x000e280000100800 */
[----:B--2---:R-:W2:Y:S01]  /*13f90*/  LDL R3, [R1+0x24] ;  /* 0x0000240001037983 */ /* 0x004ea20000100800 */
[----:B------:R-:W-:Y:S01]  /*13fa0*/  BSSY B0, `(.L_x_252) ;  /* 0x00001e9000007945 */ /* 0x000fe20003800000 */
[----:B0-----:R-:W-:-:S05]  /*13fb0*/  VIADD R0, R2, 0xfffffffe ;  /* 0xfffffffe02007836 */ /* 0x001fca0000000000 */
[----:B--2---:R-:W-:-:S13]  /*13fc0*/  ISETP.GE.AND P0, PT, R0, R3, PT ;  /* 0x000000030000720c */ /* 0x004fda0003f06270 */
[----:B------:R-:W-:Y:S05]  /*13fd0*/  @!P0 BRA `(.L_x_253) ;  /* 0x0000001c00948947 */ /* 0x000fea0003800000 */
[----:B------:R-:W2:Y:S04]  /*13fe0*/  LDL.LU R2, [R1+0x58] ;  /* 0x0000580001027983 */ /* 0x000ea80000300800 */
[----:B-1----:R-:W3:Y:S04]  /*13ff0*/  LDL.LU R5, [R1+0x38] ;  /* 0x0000380001057983 */ /* 0x002ee80000300800 */
[----:B------:R-:W4:Y:S01]  /*14000*/  LDL.LU R4, [R1+0x40] ;  /* 0x0000400001047983 */ /* 0x000f220000300800 */
[----:B------:R-:W-:Y:S01]  /*14010*/  LOP3.LUT R10, RZ, R3, RZ, 0x33, !PT ;  /* 0x00000003ff0a7212 */ /* 0x000fe200078e33ff */
[----:B------:R-:W-:Y:S01]  /*14020*/  BSSY B2, `(.L_x_254) ;  /* 0x00000a7000027945 */ /* 0x000fe20003800000 */
[----:B--2---:R-:W-:-:S04]  /*14030*/  VIADD R2, R2, 0x1 ;  /* 0x0000000102027836 */ /* 0x004fc80000000000 */
[----:B---3--:R-:W-:-:S05]  /*14040*/  IMAD R2, R2, R5, RZ ;  /* 0x0000000502027224 */ /* 0x008fca00078e02ff */
[----:B----4-:R-:W-:-:S05]  /*14050*/  VIMNMX R7, R4, R2, PT ;  /* 0x0000000204077248 */ /* 0x010fca0003fe0100 */
[----:B------:R-:W-:-:S05]  /*14060*/  IMAD.MOV R2, RZ, RZ, -R7 ;  /* 0x000000ffff027224 */ /* 0x000fca00078e0a07 */
[----:B------:R-:W-:-:S05]  /*14070*/  VIADDMNMX R10, R2, 0x1, R10, !PT ;  /* 0x00000001020a7846 */ /* 0x000fca000780010a */
[----:B------:R-:W-:-:S05]  /*14080*/  IMAD.IADD R2, R7, 0x1, R10 ;  /* 0x0000000107027824 */ /* 0x000fca00078e020a */
[----:B------:R-:W-:-:S04]  /*14090*/  LOP3.LUT R2, R2, 0x1, RZ, 0xc0, !PT ;  /* 0x0000000102027812 */ /* 0x000fc800078ec0ff */
[----:B------:R-:W-:-:S13]  /*140a0*/  ISETP.NE.U32.AND P0, PT, R2, 0x1, PT ;  /* 0x000000010200780c */ /* 0x000fda0003f05070 */
[----:B------:R-:W-:Y:S05]  /*140b0*/  @P0 BRA `(.L_x_255) ;  /* 0x0000000800740947 */ /* 0x000fea0003800000 */
[----:B------:R-:W2:Y:S04]  /*140c0*/  LDL R4, [R1+0x20] ;  /* 0x0000200001047983 */ /* 0x000ea80000100800 */
[----:B------:R-:W3:Y:S01]  /*140d0*/  LDL R3, [R1+0x14] ;  /* 0x0000140001037983 */ /* 0x000ee20000100800 */
[----:B------:R-:W-:Y:S01]  /*140e0*/  VIADD R8, R19, 0x1 ;  /* 0x0000000113087836 */ /* 0x000fe20000000000 */
[----:B------:R-:W-:Y:S04]  /*140f0*/  BSSY B1, `(.L_x_256) ;  /* 0x0000095000017945 */ /* 0x000fe80003800000 */
[----:B------:R-:W-:-:S04]  /*14100*/  ISETP.NE.AND P0, PT, R8, 0x2, PT ;  /* 0x000000020800780c */ /* 0x000fc80003f05270 */
[----:B------:R-:W-:Y:S02]  /*14110*/  SEL R11, RZ, 0x1, P0 ;  /* 0x00000001ff0b7807 */ /* 0x000fe40000000000 */
[----:B------:R-:W-:Y:S02]  /*14120*/  SEL R8, R8, RZ, P0 ;  /* 0x000000ff08087207 */ /* 0x000fe40000000000 */
[----:B--2---:R-:W-:Y:S02]  /*14130*/  ISETP.NE.AND P1, PT, R4, RZ, PT ;  /* 0x000000ff0400720c */ /* 0x004fe40003f25270 */
[----:B---3--:R-:W-:-:S11]  /*14140*/  LOP3.LUT R11, R3, R11, RZ, 0x3c, !PT ;  /* 0x0000000b030b7212 */ /* 0x008fd600078e3cff */
[----:B------:R-:W-:Y:S05]  /*14150*/  @!P1 BRA `(.L_x_257) ;  /* 0x0000000800389947 */ /* 0x000fea0003800000 */
[----:B------:R-:W-:Y:S01]  /*14160*/  ULDC.64 UR4, c[0x0][0x418] ;  /* 0x0001060000047ab9 */ /* 0x000fe20000000a00 */
[----:B------:R-:W-:Y:S01]  /*14170*/  IMAD.MOV.U32 R4, RZ, RZ, R17 ;  /* 0x000000ffff047224 */ /* 0x000fe200078e0011 */
[----:B------:R-:W-:-:S04]  /*14180*/  ISETP.NE.U32.AND P0, PT, RZ, UR4, PT ;  /* 0x00000004ff007c0c */ /* 0x000fc8000bf05070 */
[----:B------:R-:W-:-:S13]  /*14190*/  ISETP.NE.AND.EX P0, PT, RZ, UR5, PT, P0 ;  /* 0x00000005ff007c0c */ /* 0x000fda000bf05300 */
[----:B------:R-:W-:Y:S05]  /*141a0*/  @!P0 BRA `(.L_x_258) ;  /* 0x0000000000508947 */ /* 0x000fea0003800000 */
[----:B------:R-:W2:Y:S01]  /*141b0*/  LDL R12, [R1+0x1c] ;  /* 0x00001c00010c7983 */ /* 0x000ea20000100800 */
[----:B------:R-:W0:Y:S01]  /*141c0*/  LDC R5, c[0x0][0x43c] ;  /* 0x00010f00ff057b82 */ /* 0x000e220000000800 */
[----:B------:R-:W-:Y:S02]  /*141d0*/  ULDC.64 UR6, c[0x0][0x428] ;  /* 0x00010a0000067ab9 */ /* 0x000fe40000000a00 */
[----:B------:R-:W3:Y:S01]  /*141e0*/  LDL R9, [R1+0x10] ;  /* 0x0000100001097983 */ /* 0x000ee20000100800 */
        /* <DEDUP_REMOVED lines=9> */
[----:B--2---:R-:W-:-:S04]  /*14280*/  IMAD R4, R12, UR6, RZ ;  /* 0x000000060c047c24 */ /* 0x004fc8000f8e02ff */
[C---:B---3--:R-:W-:Y:S02]  /*14290*/  IMAD R4, R9.reuse, UR7, R4 ;  /* 0x0000000709047c24 */ /* 0x048fe4000f8e0204 */
[----:B------:R-:W-:-:S04]  /*142a0*/  IMAD.WIDE.U32 R2, R9, UR6, R2 ;  /* 0x0000000609027c25 */ /* 0x000fc8000f8e0002 */
[----:B------:R-:W-:Y:S01]  /*142b0*/  IMAD.IADD R3, R4, 0x1, R3 ;  /* 0x0000000104037824 */ /* 0x000fe200078e0203 */
[----:B------:R-:W-:-:S04]  /*142c0*/  LEA R4, P0, R2, UR4, 0x2 ;  /* 0x0000000402047c11 */ /* 0x000fc8000f8010ff */
[----:B------:R-:W-:-:S05]  /*142d0*/  LEA.HI.X R5, R2, UR5, R3, 0x2, P0 ;  /* 0x0000000502057c11 */ /* 0x000fca00080f1403 */
[----:B------:R0:W5:Y:S04]  /*142e0*/  LDG.E R4, desc[UR8][R4.64] ;  /* 0x0000000804047981 */ /* 0x000168000c1e1900 */
.L_x_258:
[----:B------:R-:W-:Y:S01]  /*142f0*/  IMAD R3, R8, 0x8, R18 ;  /* 0x0000000808037824 */ /* 0x000fe200078e0212 */
[----:B------:R-:W-:Y:S01]  /*14300*/  SHF.L.U32 R2, R11, 0x1f, RZ ;  /* 0x0000001f0b027819 */ /* 0x000fe200000006ff */
[----:B------:R-:W-:Y:S03]  /*14310*/  BSSY B3, `(.L_x_259) ;  /* 0x0000003000037945 */ /* 0x000fe60003800000 */
[----:B------:R-:W1:Y:S02]  /*14320*/  SYNCS.PHASECHK.TRANS64.TRYWAIT P0, [R3+URZ+0x34840], R2 ;  /* 0x03484002030075a7 */ /* 0x000e64000800017f */
[----:B-1----:R-:W-:Y:S05]  /*14330*/  @!P0 BRA `(.L_x_260) ;  /* 0x0000004000408947 */ /* 0x002fea0003800000 */
.L_x_362:
[----:B------:R-:W-:Y:S05]  /*14340*/  BSYNC B3 ;  /* 0x0000000000037941 */ /* 0x000fea0003800000 */
.L_x_259:
[----:B0-----:R-:W0:Y:S01]  /*14350*/  S2R R5, SR_TID.X ;  /* 0x0000000000057919 */ /* 0x001e220000002100 */
[----:B------:R-:W-:Y:S01]  /*14360*/  BSSY B3, `(.L_x_261) ;  /* 0x000000b000037945 */ /* 0x000fe20003800000 */
[----:B0-----:R-:W-:-:S04]  /*14370*/  LOP3.LUT R5, R5, 0x7f, RZ, 0xc0, !PT ;  /* 0x0000007f05057812 */ /* 0x001fc800078ec0ff */
[----:B------:R-:W-:-:S13]  /*14380*/  ISETP.NE.AND P1, PT, R5, RZ, PT ;  /* 0x000000ff0500720c */ /* 0x000fda0003f25270 */
[----:B------:R-:W-:Y:S05]  /*14390*/  @P1 BRA `(.L_x_262) ;  /* 0x00000000001c1947 */ /* 0x000fea0003800000 */
[----:B------:R-:W0:Y:S01]  /*143a0*/  S2R R5, SR_TID.X ;  /* 0x0000000000057919 */ /* 0x000e220000002100 */
[----:B-1----:R-:W-:-:S04]  /*143b0*/  IMAD.MOV.U32 R2, RZ, RZ, 0xb000 ;  /* 0x0000b000ff027424 */ /* 0x002fc800078e00ff */
[----:B------:R2:W-:Y:S01]  /*143c0*/  SYNCS.ARRIVE.TRANS64 RZ, [R3+URZ+0x34830], R2 ;  /* 0x0348300203ff79a7 */ /* 0x0005e2000800003f */
[----:B0-----:R-:W-:-:S04]  /*143d0*/  LOP3.LUT R5, R5, 0x1f, RZ, 0xc0, !PT ;  /* 0x0000001f05057812 */ /* 0x001fc800078ec0ff */
[----:B------:R-:W-:-:S13]  /*143e0*/  ISETP.NE.AND P0, PT, R5, RZ, PT ;  /* 0x000000ff0500720c */ /* 0x000fda0003f05270 */
[----:B--2---:R-:W-:Y:S05]  /*143f0*/  @!P0 BRA `(.L_x_262) ;  /* 0x0000000000048947 */ /* 0x004fea0003800000 */
[----:B------:R-:W-:Y:S01]  /*14400*/  BPT.TRAP 0x1 ;  /* 0x000000040000795c */ /* 0x000fe20000300000 */
.L_x_262:
[----:B------:R-:W-:Y:S05]  /*14410*/  BSYNC B3 ;  /* 0x0000000000037941 */ /* 0x000fea0003800000 */
.L_x_261:
[----:B-1----:R-:W2:Y:S01]  /*14420*/  LDL R2, [R1+0x18] ;  /* 0x0000180001027983 */ /* 0x002ea20000100800 */
[----:B------:R-:W-:Y:S01]  /*14430*/  IMAD.MOV.U32 R14, RZ, RZ, RZ ;  /* 0x000000ffff0e7224 */ /* 0x000fe200078e00ff */
[----:B------:R-:W-:Y:S01]  /*14440*/  UIADD3 UR4, UP0, UR36, 0x370, URZ ;  /* 0x0000037024047890 */ /* 0x000fe2000ff1e03f */
[----:B------:R-:W-:Y:S01]  /*14450*/  IMAD R9, R8, 0xb000, R18 ;  /* 0x0000b00008097824 */ /* 0x000fe200078e0212 */
[----:B------:R-:W-:Y:S01]  /*14460*/  PLOP3.LUT P0, PT, PT, PT, PT, 0x80, 0x0 ;  /* 0x000000000000781c */ /* 0x000fe20003f0f070 */
[----:B------:R-:W-:Y:S01]  /*14470*/  VIADD R3, R3, 0x34830 ;  /* 0x0003483003037836 */ /* 0x000fe20000000000 */
[----:B------:R-:W-:Y:S01]  /*14480*/  R2UR UR10, R14 ;  /* 0x000000000e0a72ca */ /* 0x000fe200000e0000 */
[----:B------:R-:W-:Y:S01]  /*14490*/  VIADD R5, R9, 0x1e400 ;  /* 0x0001e40009057836 */ /* 0x000fe20000000000 */
[----:B------:R-:W-:Y:S01]  /*144a0*/  UIADD3.X UR5, URZ, UR37, URZ, UP0, !UPT ;  /* 0x000000253f057290 */ /* 0x000fe200087fe43f */
[----:B------:R-:W-:Y:S01]  /*144b0*/  UMOV UR6, 0x0 ;  /* 0x0000000000067882 */ /* 0x000fe20000000000 */
[----:B------:R-:W-:Y:S01]  /*144c0*/  UMOV UR7, 0x14f00000 ;  /* 0x14f0000000077882 */ /* 0x000fe20000000000 */
[----:B--2---:R-:W-:-:S10]  /*144d0*/  IMAD R2, R0, 0xb0, R2 ;  /* 0x000000b000027824 */ /* 0x004fd400078e0202 */
.L_x_263:
[----:B------:R-:W-:-:S13]  /*144e0*/  @P0 ELECT P2, URZ, PT ;  /* 0x00000000003f082f */ /* 0x000fda0003840000 */
[----:B-----5:R-:W-:Y:S02]  /*144f0*/  @P2 R2UR UR13, R4 ;  /* 0x00000000040d22ca */ /* 0x020fe400000e0000 */
[----:B------:R-:W-:Y:S02]  /*14500*/  @P2 R2UR UR12, R16 ;  /* 0x00000000100c22ca */ /* 0x000fe400000e0000 */
[----:B------:R-:W-:Y:S02]  /*14510*/  @P2 R2UR UR11, R2 ;  /* 0x00000000020b22ca */ /* 0x000fe400000e0000 */
[----:B------:R-:W-:Y:S02]  /*14520*/  @P2 R2UR UR9, R3 ;  /* 0x00000000030922ca */ /* 0x000fe400000e0000 */
[----:B------:R-:W-:Y:S02]  /*14530*/  @P2 R2UR UR8, R5 ;  /* 0x00000000050822ca */ /* 0x000fe400000e0000 */
[----:B------:R-:W-:-:S02]  /*14540*/  @P2 PLOP3.LUT P0, PT, P2, PT, PT, 0x8, 0x0 ;  /* 0x000000000000281c */ /* 0x000fc4000170e170 */
[----:B------:R-:W-:-:S09]  /*14550*/  PLOP3.LUT P2, PT, PT, PT, PT, 0x8, 0x0 ;  /* 0x000000000000781c */ /* 0x000fd20003f4e170 */
[----:B------:R0:W-:Y:S02]  /*14560*/  UTMALDG.4D [UR8], [UR4], desc[UR6] ;  /* 0x00000608040075b4 */ /* 0x0001e40008019000 */
[----:B0-----:R-:W-:Y:S05]  /*14570*/  @P0 BRA.U.ANY `(.L_x_263) ;  /* 0xfffffffd00d80947 */ /* 0x001fea000393ffff */
[----:B------:R-:W-:Y:S01]  /*14580*/  IMAD.MOV.U32 R15, RZ, RZ, 0x40 ;  /* 0x00000040ff0f7424 */ /* 0x000fe200078e00ff */
[----:B------:R-:W-:Y:S01]  /*14590*/  PLOP3.LUT P0, PT, PT, PT, PT, 0x80, 0x0 ;  /* 0x000000000000781c */ /* 0x000fe20003f0f070 */
[----:B------:R-:W-:Y:S01]  /*145a0*/  VIADD R5, R9, 0x23c00 ;  /* 0x00023c0009057836 */ /* 0x000fe20000000000 */
[----:B------:R-:W-:Y:S01]  /*145b0*/  UMOV UR6, 0x0 ;  /* 0x0000000000067882 */ /* 0x000fe20000000000 */
[----:B------:R-:W-:Y:S01]  /*145c0*/  UMOV UR7, 0x14f00000 ;  /* 0x14f0000000077882 */ /* 0x000fe20000000000 */
[----:B------:R-:W-:-:S15]  /*145d0*/  R2UR UR10, R15 ;  /* 0x000000000f0a72ca */ /* 0x000fde00000e0000 */
.L_x_264:
[----:B------:R-:W-:-:S13]  /*145e0*/  @P0 ELECT P2, URZ, PT ;  /* 0x00000000003f082f */ /* 0x000fda0003840000 */
[----:B------:R-:W-:Y:S02]  /*145f0*/  @P2 R2UR UR13, R4 ;  /* 0x00000000040d22ca */ /* 0x000fe400000e0000 */
        /* <DEDUP_REMOVED lines=8> */
[----:B------:R-:W2:Y:S01]  /*14680*/  LDL.LU R9, [R1+0x14] ;  /* 0x0000140001097983 */ /* 0x000ea20000300800 */
[----:B------:R-:W-:Y:S01]  /*14690*/  IMAD R3, R19, 0x8, R6 ;  /* 0x0000000813037824 */ /* 0x000fe200078e0206 */
[----:B------:R-:W-:Y:S01]  /*146a0*/  BSSY B3, `(.L_x_265) ;  /* 0x0000004000037945 */ /* 0x000fe20003800000 */
[----:B--2---:R-:W-:-:S04]  /*146b0*/  SHF.L.U32 R2, R9, 0x1f, RZ ;  /* 0x0000001f09027819 */ /* 0x004fc800000006ff */
[----:B------:R-:W0:Y:S02]  /*146c0*/  SYNCS.PHASECHK.TRANS64.TRYWAIT P0, [R3+URZ+0x60], R2 ;  /* 0x00006002030075a7 */ /* 0x000e24000800017f */
[----:B0-----:R-:W-:Y:S05]  /*146d0*/  @!P0 BRA `(.L_x_266) ;  /* 0x0000003c006c8947 */ /* 0x001fea0003800000 */
.L_x_363:
[----:B------:R-:W-:Y:S05]  /*146e0*/  BSYNC B3 ;  /* 0x0000000000037941 */ /* 0x000fea0003800000 */
.L_x_265:
[----:B------:R-:W-:Y:S01]  /*146f0*/  BSSY B3, `(.L_x_267) ;  /* 0x000000c000037945 */ /* 0x000fe20003800000 */
[----:B------:R-:W-:Y:S02]  /*14700*/  IMAD.MOV.U32 R12, RZ, RZ, 0x0 ;  /* 0x00000000ff0c7424 */ /* 0x000fe400078e00ff */
[----:B------:R-:W-:Y:S01]  /*14710*/  IMAD.MOV.U32 R13, RZ, RZ, 0x14f00000 ;  /* 0x14f00000ff0d7424 */ /* 0x000fe200078e00ff */
[----:B------:R-:W-:Y:S06]  /*14720*/  @P1 BRA `(.L_x_268) ;  /* 0x0000000000201947 */ /* 0x000fec0003800000 */
[----:B------:R-:W1:Y:S01]  /*14730*/  S2R R5, SR_TID.X ;  /* 0x0000000000057919 */ /* 0x000e620000002100 */
[----:B0-----:R-:W-:Y:S02]  /*14740*/  IMAD R2, R19, 0x8, R18 ;  /* 0x0000000813027824 */ /* 0x001fe400078e0212 */
[----:B------:R-:W-:-:S04]  /*14750*/  IMAD.MOV.U32 R3, RZ, RZ, 0xb000 ;  /* 0x0000b000ff037424 */ /* 0x000fc800078e00ff */
[----:B------:R2:W-:Y:S01]  /*14760*/  SYNCS.ARRIVE.TRANS64 RZ, [R2+URZ+0x34850], R3 ;  /* 0x0348500302ff79a7 */ /* 0x0005e2000800003f */
[----:B-1----:R-:W-:-:S04]  /*14770*/  LOP3.LUT R5, R5, 0x1f, RZ, 0xc0, !PT ;  /* 0x0000001f05057812 */ /* 0x002fc800078ec0ff */
[----:B------:R-:W-:-:S13]  /*14780*/  ISETP.NE.AND P0, PT, R5, RZ, PT ;  /* 0x000000ff0500720c */ /* 0x000fda0003f05270 */
[----:B--2---:R-:W-:Y:S05]  /*14790*/  @!P0 BRA `(.L_x_268) ;  /* 0x0000000000048947 */ /* 0x004fea0003800000 */
[----:B------:R-:W-:Y:S01]  /*147a0*/  BPT.TRAP 0x1 ;  /* 0x000000040000795c */ /* 0x000fe20000300000 */
.L_x_268:
[----:B------:R-:W-:Y:S05]  /*147b0*/  BSYNC B3 ;  /* 0x0000000000037941 */ /* 0x000fea0003800000 */
.L_x_267:
[----:B------:R-:W2:Y:S04]  /*147c0*/  LDL R5, [R1+0x18] ;  /* 0x0000180001057983 */ /* 0x000ea80000100800 */
[----:B0-----:R-:W2:Y:S01]  /*147d0*/  LDL.LU R2, [R1+0x8] ;  /* 0x0000080001027983 */ /* 0x001ea20000300800 */
[----:B------:R-:W-:Y:S01]  /*147e0*/  R2UR UR10, R14 ;  /* 0x000000000e0a72ca */ /* 0x000fe200000e0000 */
[C-C-:B------:R-:W-:Y:S01]  /*147f0*/  IMAD R3, R19.reuse, 0x8, R18.reuse ;  /* 0x0000000813037824 */ /* 0x140fe200078e0212 */
[----:B------:R-:W-:Y:S01]  /*14800*/  R2UR UR6, R12 ;  /* 0x000000000c0672ca */ /* 0x000fe200000e0000 */
[----:B------:R-:W-:Y:S01]  /*14810*/  IMAD R9, R19, 0xb000, R18 ;  /* 0x0000b00013097824 */ /* 0x000fe200078e0212 */
[----:B------:R-:W-:Y:S01]  /*14820*/  R2UR UR7, R13 ;  /* 0x000000000d0772ca */ /* 0x000fe200000e0000 */
[----:B------:R-:W-:Y:S01]  /*14830*/  UIADD3 UR4, UP0, UR36, 0x470, URZ ;  /* 0x0000047024047890 */ /* 0x000fe2000ff1e03f */
[----:B------:R-:W-:Y:S01]  /*14840*/  PLOP3.LUT P0, PT, PT, PT, PT, 0x80, 0x0 ;  /* 0x000000000000781c */ /* 0x000fe20003f0f070 */
[----:B------:R-:W-:-:S02]  /*14850*/  VIADD R3, R3, 0x34850 ;  /* 0x0003485003037836 */ /* 0x000fc40000000000 */
[----:B------:R-:W-:Y:S01]  /*14860*/  UIADD3.X UR5, URZ, UR37, URZ, UP0, !UPT ;  /* 0x000000253f057290 */ /* 0x000fe200087fe43f */
[----:B--2---:R-:W-:Y:S02]  /*14870*/  IMAD R2, R2, 0xb0, R5 ;  /* 0x000000b002027824 */ /* 0x004fe400078e0205 */
[----:B------:R-:W-:-:S09]  /*14880*/  VIADD R5, R9, 0x400 ;  /* 0x0000040009057836 */ /* 0x000fd20000000000 */
.L_x_269:
        /* <DEDUP_REMOVED lines=10> */
[----:B------:R-:W-:Y:S01]  /*14930*/  R2UR UR10, R15 ;  /* 0x000000000f0a72ca */ /* 0x000fe200000e0000 */
[----:B------:R-:W-:Y:S01]  /*14940*/  VIADD R9, R9, 0x5c00 ;  /* 0x00005c0009097836 */ /* 0x000fe20000000000 */
[----:B------:R-:W-:Y:S02]  /*14950*/  R2UR UR6, R12 ;  /* 0x000000000c0672ca */ /* 0x000fe400000e0000 */
[----:B------:R-:W-:Y:S02]  /*14960*/  R2UR UR7, R13 ;  /* 0x000000000d0772ca */ /* 0x000fe400000e0000 */
[----:B------:R-:W-:-:S13]  /*14970*/  PLOP3.LUT P0, PT, PT, PT, PT, 0x80, 0x0 ;  /* 0x000000000000781c */ /* 0x000fda0003f0f070 */
.L_x_270:
        /* <DEDUP_REMOVED lines=10> */
[----:B------:R0:W-:Y:S01]  /*14a20*/  STL [R1+0x8], R0 ;  /* 0x0000080001007387 */ /* 0x0001e20000100800 */
[----:B------:R-:W-:-:S07]  /*14a30*/  IMAD.MOV.U32 R17, RZ, RZ, R4 ;  /* 0x000000ffff117224 */ /* 0x000fce00078e0004 */
.L_x_257:
[----:B------:R-:W-:Y:S05]  /*14a40*/  BSYNC B1 ;  /* 0x0000000000017941 */ /* 0x000fea0003800000 */
.L_x_256:
[----:B0-----:R-:W2:Y:S01]  /*14a50*/  LDL.LU R0, [R1+0x30] ;  /* 0x0000300001007983 */ /* 0x001ea20000300800 */
[----:B------:R-:W-:-:S03]  /*14a60*/  IMAD.MOV.U32 R19, RZ, RZ, R8 ;  /* 0x000000ffff137224 */ /* 0x000fc600078e0008 */
[----:B------:R0:W-:Y:S02]  /*14a70*/  STL [R1+0x14], R11 ;  /* 0x0000140b01007387 */ /* 0x0001e40000100800 */
[----:B0-2---:R-:W-:-:S07]  /*14a80*/  VIADD R0, R0, 0xfffffffd ;  /* 0xfffffffd00007836 */ /* 0x005fce0000000000 */
.L_x_255:
[----:B------:R-:W-:Y:S05]  /*14a90*/  BSYNC B2 ;  /* 0x0000000000027941 */ /* 0x000fea0003800000 */
.L_x_254:
[----:B------:R-:W-:Y:S01]  /*14aa0*/  VIADD R10, R10, 0xfffffffe ;  /* 0xfffffffe0a0a7836 */ /* 0x000fe20000000000 */
[----:B------:R-:W-:-:S04]  /*14ab0*/  LOP3.LUT R7, RZ, R7, RZ, 0x33, !PT ;  /* 0x00000007ff077212 */ /* 0x000fc800078e33ff */
[----:B------:R-:W-:-:S13]  /*14ac0*/  ISETP.NE.AND P0, PT, R10, R7, PT ;  /* 0x000000070a00720c */ /* 0x000fda0003f05270 */
[----:B------:R-:W-:Y:S05]  /*14ad0*/  @!P0 BRA `(.L_x_253) ;  /* 0x0000001000d48947 */ /* 0x000fea0003800000 */
[----:B------:R-:W-:-:S07]  /*14ae0*/  IMAD.MOV.U32 R9, RZ, RZ, R17 ;  /* 0x000000ffff097224 */ /* 0x000fce00078e0011 */
.L_x_301:
[----:B------:R-:W2:Y:S04]  /*14af0*/  LDL R3, [R1+0x20] ;  /* 0x0000200001037983 */ /* 0x000ea80000100800 */
[----:B------:R-:W3:Y:S01]  /*14b00*/  LDL R2, [R1+0x14] ;  /* 0x0000140001027983 */ /* 0x000ee20000100800 */
[----:B------:R-:W-:Y:S01]  /*14b10*/  VIADD R4, R19, 0x1 ;  /* 0x0000000113047836 */ /* 0x000fe20000000000 */
[----:B------:R-:W-:Y:S05]  /*14b20*/  YIELD ;  /* 0x0000000000007946 */ /* 0x000fea0003800000 */
[----:B------:R-:W-:Y:S01]  /*14b30*/  ISETP.NE.AND P0, PT, R4, 0x2, PT ;  /* 0x000000020400780c */ /* 0x000fe20003f05270 */
[----:B------:R-:W-:Y:S03]  /*14b40*/  BSSY B1, `(.L_x_271) ;  /* 0x0000092000017945 */ /* 0x000fe60003800000 */
[----:B------:R-:W-:-:S02]  /*14b50*/  SEL R5, RZ, 0x1, P0 ;  /* 0x00000001ff057807 */ /* 0x000fc40000000000 */
[----:B------:R-:W-:Y:S02]  /*14b60*/  SEL R4, R4, RZ, P0 ;  /* 0x000000ff04047207 */ /* 0x000fe40000000000 */
[----:B--2---:R-:W-:Y:S02]  /*14b70*/  ISETP.NE.AND P1, PT, R3, RZ, PT ;  /* 0x000000ff0300720c */ /* 0x004fe40003f25270 */
[----:B---3--:R-:W-:-:S11]  /*14b80*/  LOP3.LUT R5, R2, R5, RZ, 0x3c, !PT ;  /* 0x0000000502057212 */ /* 0x008fd600078e3cff */
[----:B01----:R-:W-:Y:S05]  /*14b90*/  @!P1 BRA `(.L_x_272) ;  /* 0x0000000800309947 */ /* 0x003fea0003800000 */
        /* <DEDUP_REMOVED lines=14> */
[----:B------:R-:W-:-:S04]  /*14c80*/  @P0 SHF.R.U32.HI R2, RZ, R3, R7 ;  /* 0x00000003ff020219 */ /* 0x000fc80000011607 */
[--C-:B------:R-:W-:Y:S01]  /*14c90*/  SHF.R.S32.HI R3, RZ, 0x1f, R2.reuse ;  /* 0x0000001fff037819 */ /* 0x100fe20000011402 */
[----:B------:R-:W-:-:S04]  /*14ca0*/  IMAD.MOV R7, RZ, RZ, -R2 ;  /* 0x000000ffff077224 */ /* 0x000fc800078e0a02 */
[----:B------:R-:W-:Y:S02]  /*14cb0*/  IMAD R7, R8, R7, R0 ;  /* 0x0000000708077224 */ /* 0x000fe400078e0200 */
[----:B--2---:R-:W-:-:S04]  /*14cc0*/  IMAD R8, R11, UR6, RZ ;  /* 0x000000060b087c24 */ /* 0x004fc8000f8e02ff */
[C---:B---3--:R-:W-:Y:S02]  /*14cd0*/  IMAD R8, R10.reuse, UR7, R8 ;  /* 0x000000070a087c24 */ /* 0x048fe4000f8e0208 */
[----:B------:R-:W-:-:S04]  /*14ce0*/  IMAD.WIDE.U32 R2, R10, UR6, R2 ;  /* 0x000000060a027c25 */ /* 0x000fc8000f8e0002 */
[----:B------:R-:W-:Y:S01]  /*14cf0*/  IMAD.IADD R3, R8, 0x1, R3 ;  /* 0x0000000108037824 */ /* 0x000fe200078e0203 */
[----:B------:R-:W-:-:S04]  /*14d00*/  LEA R8, P0, R2, UR4, 0x2 ;  /* 0x0000000402087c11 */ /* 0x000fc8000f8010ff */
[----:B------:R-:W-:-:S06]  /*14d10*/  LEA.HI.X R9, R2, UR5, R3, 0x2, P0 ;  /* 0x0000000502097c11 */ /* 0x000fcc00080f1403 */
[----:B------:R0:W5:Y:S03]  /*14d20*/  LDG.E R9, desc[UR8][R8.64] ;  /* 0x0000000808097981 */ /* 0x000166000c1e1900 */
.L_x_273:
[----:B------:R-:W-:Y:S01]  /*14d30*/  IMAD R3, R4, 0x8, R18 ;  /* 0x0000000804037824 */ /* 0x000fe200078e0212 */
[----:B------:R-:W-:Y:S01]  /*14d40*/  SHF.L.U32 R2, R5, 0x1f, RZ ;  /* 0x0000001f05027819 */ /* 0x000fe200000006ff */
[----:B------:R-:W-:Y:S03]  /*14d50*/  BSSY B2, `(.L_x_274) ;  /* 0x0000003000027945 */ /* 0x000fe60003800000 */
[----:B------:R-:W1:Y:S02]  /*14d60*/  SYNCS.PHASECHK.TRANS64.TRYWAIT P0, [R3+URZ+0x34840], R2 ;  /* 0x03484002030075a7 */ /* 0x000e64000800017f */
[----:B-1----:R-:W-:Y:S05]  /*14d70*/  @!P0 BRA `(.L_x_275) ;  /* 0x0000003400d88947 */ /* 0x002fea0003800000 */
.L_x_364:
[----:B------:R-:W-:Y:S05]  /*14d80*/  BSYNC B2 ;  /* 0x0000000000027941 */ /* 0x000fea0003800000 */
.L_x_274:
        /* <DEDUP_REMOVED lines=12> */
.L_x_277:
[----:B------:R-:W-:Y:S05]  /*14e50*/  BSYNC B2 ;  /* 0x0000000000027941 */ /* 0x000fea0003800000 */
.L_x_276:
[----:B------:R-:W2:Y:S01]  /*14e60*/  LDL R8, [R1+0x18] ;  /* 0x0000180001087983 */ /* 0x000ea20000100800 */
[----:B------:R-:W-:Y:S01]  /*14e70*/  IMAD.MOV.U32 R12, RZ, RZ, RZ ;  /* 0x000000ffff0c7224 */ /* 0x000fe200078e00ff */
[----:B------:R-:W-:Y:S01]  /*14e80*/  UIADD3 UR4, UP0, UR36, 0x370, URZ ;  /* 0x0000037024047890 */ /* 0x000fe2000ff1e03f */
[----:B-1----:R-:W-:Y:S01]  /*14e90*/  IMAD R2, R4, 0xb000, R18 ;  /* 0x0000b00004027824 */ /* 0x002fe200078e0212 */
        /* <DEDUP_REMOVED lines=8> */
.L_x_278:
        /* <DEDUP_REMOVED lines=10> */
[----:B------:R-:W-:Y:S01]  /*14fc0*/  MOV R13, 0x40 ;  /* 0x00000040000d7802 */ /* 0x000fe20000000f00 */
[----:B------:R-:W-:Y:S01]  /*14fd0*/  VIADD R2, R2, 0x23c00 ;  /* 0x00023c0002027836 */ /* 0x000fe20000000000 */
[----:B------:R-:W-:Y:S01]  /*14fe0*/  PLOP3.LUT P0, PT, PT, PT, PT, 0x80, 0x0 ;  /* 0x000000000000781c */ /* 0x000fe20003f0f070 */
[----:B------:R-:W-:Y:S01]  /*14ff0*/  UMOV UR6, 0x0 ;  /* 0x0000000000067882 */ /* 0x000fe20000000000 */
[----:B------:R-:W-:Y:S01]  /*15000*/  R2UR UR10, R13 ;  /* 0x000000000d0a72ca */ /* 0x000fe200000e0000 */
[----:B------:R-:W-:-:S14]  /*15010*/  UMOV UR7, 0x14f00000 ;  /* 0x14f0000000077882 */ /* 0x000fdc0000000000 */
.L_x_279:
        /* <DEDUP_REMOVED lines=16> */
.L_x_365:
[----:B------:R-:W-:Y:S05]  /*15120*/  BSYNC B2 ;  /* 0x0000000000027941 */ /* 0x000fea0003800000 */
.L_x_280:
[----:B------:R-:W-:Y:S01]  /*15130*/  BSSY B2, `(.L_x_282) ;  /* 0x000000b000027945 */ /* 0x000fe20003800000 */
[----:B------:R-:W-:Y:S02]  /*15140*/  IMAD.MOV.U32 R10, RZ, RZ, 0x0 ;  /* 0x00000000ff0a7424 */ /* 0x000fe400078e00ff */
[----:B------:R-:W-:Y:S01]  /*15150*/  IMAD.MOV.U32 R11, RZ, RZ, 0x14f00000 ;  /* 0x14f00000ff0b7424 */ /* 0x000fe200078e00ff */
[----:B------:R-:W-:Y:S06]  /*15160*/  @P1 BRA `(.L_x_283) ;  /* 0x00000000001c1947 */ /* 0x000fec0003800000 */
[----:B------:R-:W1:Y:S01]  /*15170*/  S2R R8, SR_TID.X ;  /* 0x0000000000087919 */ /* 0x000e620000002100 */
[----:B0-----:R-:W-:-:S04]  /*15180*/  IMAD.MOV.U32 R3, RZ, RZ, 0xb000 ;  /* 0x0000b000ff037424 */ /* 0x001fc800078e00ff */
[----:B------:R2:W-:Y:S01]  /*15190*/  SYNCS.ARRIVE.TRANS64 RZ, [R2+URZ+0x50], R3 ;  /* 0x0000500302ff79a7 */ /* 0x0005e2000800003f */
[----:B-1----:R-:W-:-:S04]  /*151a0*/  LOP3.LUT R8, R8, 0x1f, RZ, 0xc0, !PT ;  /* 0x0000001f08087812 */ /* 0x002fc800078ec0ff */
[----:B------:R-:W-:-:S13]  /*151b0*/  ISETP.NE.AND P0, PT, R8, RZ, PT ;  /* 0x000000ff0800720c */ /* 0x000fda0003f05270 */
[----:B--2---:R-:W-:Y:S05]  /*151c0*/  @!P0 BRA `(.L_x_283) ;  /* 0x0000000000048947 */ /* 0x004fea0003800000 */
[----:B------:R-:W-:Y:S01]  /*151d0*/  BPT.TRAP 0x1 ;  /* 0x000000040000795c */ /* 0x000fe20000300000 */
.L_x_283:
[----:B------:R-:W-:Y:S05]  /*151e0*/  BSYNC B2 ;  /* 0x0000000000027941 */ /* 0x000fea0003800000 */
.L_x_282:
[----:B------:R-:W2:Y:S04]  /*151f0*/  LDL R8, [R1+0x18] ;  /* 0x0000180001087983 */ /* 0x000ea80000100800 */
[----:B0-----:R-:W2:Y:S01]  /*15200*/  LDL.LU R3, [R1+0x8] ;  /* 0x0000080001037983 */ /* 0x001ea20000300800 */
[----:B------:R-:W-:Y:S01]  /*15210*/  R2UR UR10, R12 ;  /* 0x000000000c0a72ca */ /* 0x000fe200000e0000 */
[----:B------:R-:W-:Y:S01]  /*15220*/  IMAD R19, R19, 0xb000, R18 ;  /* 0x0000b00013137824 */ /* 0x000fe200078e0212 */
[----:B------:R-:W-:Y:S01]  /*15230*/  R2UR UR6, R10 ;  /* 0x000000000a0672ca */ /* 0x000fe200000e0000 */
[----:B------:R-:W-:Y:S01]  /*15240*/  UIADD3 UR4, UP0, UR36, 0x470, URZ ;  /* 0x0000047024047890 */ /* 0x000fe2000ff1e03f */
[----:B------:R-:W-:Y:S01]  /*15250*/  R2UR UR7, R11 ;  /* 0x000000000b0772ca */ /* 0x000fe200000e0000 */
[----:B------:R-:W-:Y:S01]  /*15260*/  VIADD R2, R2, 0x50 ;  /* 0x0000005002027836 */ /* 0x000fe20000000000 */
[----:B------:R-:W-:Y:S01]  /*15270*/  PLOP3.LUT P0, PT, PT, PT, PT, 0x80, 0x0 ;  /* 0x000000000000781c */ /* 0x000fe20003f0f070 */
[----:B------:R-:W-:Y:S01]  /*15280*/  UIADD3.X UR5, URZ, UR37, URZ, UP0, !UPT ;  /* 0x000000253f057290 */ /* 0x000fe200087fe43f */
[----:B--2---:R-:W-:-:S02]  /*15290*/  IMAD R3, R3, 0xb0, R8 ;  /* 0x000000b003037824 */ /* 0x004fc400078e0208 */
[----:B------:R-:W-:-:S09]  /*152a0*/  VIADD R8, R19, 0x400 ;  /* 0x0000040013087836 */ /* 0x000fd20000000000 */
.L_x_284:
        /* <DEDUP_REMOVED lines=15> */
.L_x_285:
        /* <DEDUP_REMOVED lines=12> */
.L_x_272:
[----:B------:R-:W-:Y:S05]  /*15460*/  BSYNC B1 ;  /* 0x0000000000017941 */ /* 0x000fea0003800000 */
.L_x_271:
[----:B------:R-:W2:Y:S01]  /*15470*/  LDL R2, [R1+0x20] ;  /* 0x0000200001027983 */ /* 0x000ea20000100800 */
[----:B------:R-:W-:Y:S01]  /*15480*/  VIADD R19, R4, 0x1 ;  /* 0x0000000104137836 */ /* 0x000fe20000000000 */
[----:B------:R-:W-:Y:S01]  /*15490*/  BSSY B1, `(.L_x_286) ;  /* 0x0000095000017945 */ /* 0x000fe20003800000 */
[----:B0-----:R-:W-:-:S03]  /*154a0*/  VIADD R7, R0, 0xffffffff ;  /* 0xffffffff00077836 */ /* 0x001fc60000000000 */
[----:B------:R-:W-:-:S04]  /*154b0*/  ISETP.NE.AND P0, PT, R19, 0x2, PT ;  /* 0x000000021300780c */ /* 0x000fc80003f05270 */
[----:B------:R-:W-:Y:S02]  /*154c0*/  SEL R19, R19, RZ, P0 ;  /* 0x000000ff13137207 */ /* 0x000fe40000000000 */
[----:B--2---:R-:W-:Y:S02]  /*154d0*/  ISETP.NE.AND P1, PT, R2, RZ, PT ;  /* 0x000000ff0200720c */ /* 0x004fe40003f25270 */
[----:B------:R-:W-:-:S04]  /*154e0*/  SEL R2, RZ, 0x1, P0 ;  /* 0x00000001ff027807 */ /* 0x000fc80000000000 */
[----:B------:R-:W-:-:S05]  /*154f0*/  LOP3.LUT R12, R5, R2, RZ, 0x3c, !PT ;  /* 0x00000002050c7212 */ /* 0x000fca00078e3cff */
[----:B------:R0:W-:Y:S02]  /*15500*/  STL [R1+0x14], R12 ;  /* 0x0000140c01007387 */ /* 0x0001e40000100800 */
[----:B------:R-:W-:Y:S05]  /*15510*/  @!P1 BRA `(.L_x_287) ;  /* 0x0000000800309947 */ /* 0x000fea0003800000 */
[----:B------:R-:W-:Y:S01]  /*15520*/  ULDC.64 UR4, c[0x0][0x418] ;  /* 0x0001060000047ab9 */ /* 0x000fe20000000a00 */
[----:B------:R-:W-:Y:S01]  /*15530*/  IMAD.MOV.U32 R8, RZ, RZ, R7 ;  /* 0x000000ffff087224 */ /* 0x000fe200078e0007 */
[----:B------:R-:W-:-:S04]  /*15540*/  ISETP.NE.U32.AND P0, PT, RZ, UR4, PT ;  /* 0x00000004ff007c0c */ /* 0x000fc8000bf05070 */
[----:B------:R-:W-:-:S13]  /*15550*/  ISETP.NE.AND.EX P0, PT, RZ, UR5, PT, P0 ;  /* 0x00000005ff007c0c */ /* 0x000fda000bf05300 */
[----:B------:R-:W-:Y:S05]  /*15560*/  @!P0 BRA `(.L_x_288) ;  /* 0x0000000000508947 */ /* 0x000fea0003800000 */
[----:B------:R-:W2:Y:S01]  /*15570*/  LDL R11, [R1+0x1c] ;  /* 0x00001c00010b7983 */ /* 0x000ea20000100800 */
[----:B------:R-:W1:Y:S01]  /*15580*/  LDC R9, c[0x0][0x43c] ;  /* 0x00010f00ff097b82 */ /* 0x000e620000000800 */
[----:B------:R-:W-:Y:S02]  /*15590*/  ULDC.64 UR6, c[0x0][0x428] ;  /* 0x00010a0000067ab9 */ /* 0x000fe40000000a00 */
[----:B------:R-:W3:Y:S01]  /*155a0*/  LDL R10, [R1+0x10] ;  /* 0x00001000010a7983 */ /* 0x000ee20000100800 */
[----:B------:R-:W-:Y:S01]  /*155b0*/  ULDC.64 UR8, c[0x0][0x208] ;  /* 0x0000820000087ab9 */ /* 0x000fe20000000a00 */
[----:B-1----:R-:W-:-:S13]  /*155c0*/  ISETP.NE.AND P0, PT, R9, 0x1, PT ;  /* 0x000000010900780c */ /* 0x002fda0003f05270 */
[----:B------:R-:W1:Y:S02]  /*155d0*/  @P0 LDC.64 R2, c[0x0][0x440] ;  /* 0x00011000ff020b82 */ /* 0x000e640000000a00 */
[----:B-1----:R-:W-:-:S04]  /*155e0*/  @P0 IMAD.HI.U32 R8, R7, R2, RZ ;  /* 0x0000000207080227 */ /* 0x002fc800078e00ff */
        /* <DEDUP_REMOVED lines=10> */
[----:B------:R-:W-:-:S05]  /*15690*/  LEA.HI.X R11, R2, UR5, R9, 0x2, P0 ;  /* 0x00000005020b7c11 */ /* 0x000fca00080f1409 */
[----:B------:R1:W5:Y:S04]  /*156a0*/  LDG.E R9, desc[UR8][R10.64] ;  /* 0x000000080a097981 */ /* 0x000368000c1e1900 */
.L_x_288:
[----:B------:R-:W-:Y:S01]  /*156b0*/  IMAD R2, R19, 0x8, R18 ;  /* 0x0000000813027824 */ /* 0x000fe200078e0212 */
[----:B------:R-:W-:Y:S01]  /*156c0*/  SHF.L.U32 R3, R12, 0x1f, RZ ;  /* 0x0000001f0c037819 */ /* 0x000fe200000006ff */
[----:B------:R-:W-:Y:S03]  /*156d0*/  BSSY B2, `(.L_x_289) ;  /* 0x0000003000027945 */ /* 0x000fe60003800000 */
[----:B------:R-:W2:Y:S02]  /*156e0*/  SYNCS.PHASECHK.TRANS64.TRYWAIT P0, [R2+URZ+0x34840], R3 ;  /* 0x03484003020075a7 */ /* 0x000ea4000800017f */
[----:B--2---:R-:W-:Y:S05]  /*156f0*/  @!P0 BRA `(.L_x_290) ;  /* 0x0000002c00a08947 */ /* 0x004fea0003800000 */
.L_x_366:
[----:B------:R-:W-:Y:S05]  /*15700*/  BSYNC B2 ;  /* 0x0000000000027941 */ /* 0x000fea0003800000 */
.L_x_289:
[----:B-1----:R-:W1:Y:S01]  /*15710*/  S2R R10, SR_TID.X ;  /* 0x00000000000a7919 */ /* 0x002e620000002100 */
[----:B------:R-:W-:Y:S01]  /*15720*/  BSSY B2, `(.L_x_291) ;  /* 0x000000b000027945 */ /* 0x000fe20003800000 */
[----:B-1----:R-:W-:-:S04]  /*15730*/  LOP3.LUT R10, R10, 0x7f, RZ, 0xc0, !PT ;  /* 0x0000007f0a0a7812 */ /* 0x002fc800078ec0ff */
[----:B------:R-:W-:-:S13]  /*15740*/  ISETP.NE.AND P1, PT, R10, RZ, PT ;  /* 0x000000ff0a00720c */ /* 0x000fda0003f25270 */
[----:B------:R-:W-:Y:S05]  /*15750*/  @P1 BRA `(.L_x_292) ;  /* 0x00000000001c1947 */ /* 0x000fea0003800000 */
[----:B------:R-:W1:Y:S01]  /*15760*/  S2R R10, SR_TID.X ;  /* 0x00000000000a7919 */ /* 0x000e620000002100 */
[----:B--2---:R-:W-:-:S04]  /*15770*/  IMAD.MOV.U32 R3, RZ, RZ, 0xb000 ;  /* 0x0000b000ff037424 */ /* 0x004fc800078e00ff */
[----:B------:R3:W-:Y:S01]  /*15780*/  SYNCS.ARRIVE.TRANS64 RZ, [R2+URZ+0x34830], R3 ;  /* 0x0348300302ff79a7 */ /* 0x0007e2000800003f */
[----:B-1----:R-:W-:-:S04]  /*15790*/  LOP3.LUT R10, R10, 0x1f, RZ, 0xc0, !PT ;  /* 0x0000001f0a0a7812 */ /* 0x002fc800078ec0ff */
[----:B------:R-:W-:-:S13]  /*157a0*/  ISETP.NE.AND P0, PT, R10, RZ, PT ;  /* 0x000000ff0a00720c */ /* 0x000fda0003f05270 */
[----:B---3--:R-:W-:Y:S05]  /*157b0*/  @!P0 BRA `(.L_x_292) ;  /* 0x0000000000048947 */ /* 0x008fea0003800000 */
[----:B------:R-:W-:Y:S01]  /*157c0*/  BPT.TRAP 0x1 ;  /* 0x000000040000795c */ /* 0x000fe20000300000 */
.L_x_292:
[----:B------:R-:W-:Y:S05]  /*157d0*/  BSYNC B2 ;  /* 0x0000000000027941 */ /* 0x000fea0003800000 */
.L_x_291:
[----:B------:R-:W3:Y:S01]  /*157e0*/  LDL R10, [R1+0x18] ;  /* 0x00001800010a7983 */ /* 0x000ee20000100800 */
[----:B0-----:R-:W-:Y:S01]  /*157f0*/  IMAD.MOV.U32 R12, RZ, RZ, RZ ;  /* 0x000000ffff0c7224 */ /* 0x001fe200078e00ff */
[----:B------:R-:W-:Y:S01]  /*15800*/  UIADD3 UR4, UP0, UR36, 0x370, URZ ;  /* 0x0000037024047890 */ /* 0x000fe2000ff1e03f */
[C---:B--2---:R-:W-:Y:S01]  /*15810*/  IMAD R3, R19.reuse, 0x8, R6 ;  /* 0x0000000813037824 */ /* 0x044fe200078e0206 */
[----:B------:R-:W-:Y:S01]  /*15820*/  PLOP3.LUT P0, PT, PT, PT, PT, 0x80, 0x0 ;  /* 0x000000000000781c */ /* 0x000fe20003f0f070 */
[----:B------:R-:W-:Y:S01]  /*15830*/  IMAD R2, R19, 0xb000, R18 ;  /* 0x0000b00013027824 */ /* 0x000fe200078e0212 */
[----:B------:R-:W-:Y:S01]  /*15840*/  R2UR UR10, R12 ;  /* 0x000000000c0a72ca */ /* 0x000fe200000e0000 */
[----:B------:R-:W-:Y:S01]  /*15850*/  VIADD R3, R3, 0x30 ;  /* 0x0000003003037836 */ /* 0x000fe20000000000 */
[----:B------:R-:W-:Y:S01]  /*15860*/  UIADD3.X UR5, URZ, UR37, URZ, UP0, !UPT ;  /* 0x000000253f057290 */ /* 0x000fe200087fe43f */
[----:B------:R-:W-:Y:S01]  /*15870*/  VIADD R11, R2, 0x1e400 ;  /* 0x0001e400020b7836 */ /* 0x000fe20000000000 */
[----:B------:R-:W-:Y:S01]  /*15880*/  UMOV UR6, 0x0 ;  /* 0x0000000000067882 */ /* 0x000fe20000000000 */
[----:B------:R-:W-:Y:S01]  /*15890*/  UMOV UR7, 0x14f00000 ;  /* 0x14f0000000077882 */ /* 0x000fe20000000000 */
[----:B---3--:R-:W-:-:S09]  /*158a0*/  IMAD R10, R8, 0xb0, R10 ;  /* 0x000000b0080a7824 */ /* 0x008fd200078e020a */
.L_x_293:
        /* <DEDUP_REMOVED lines=16> */
.L_x_294:
        /* <DEDUP_REMOVED lines=10> */
[----:B------:R-:W-:Y:S01]  /*15a50*/  SHF.L.U32 R5, R5, 0x1f, RZ ;  /* 0x0000001f05057819 */ /* 0x000fe200000006ff */
[----:B------:R-:W-:Y:S01]  /*15a60*/  IMAD R2, R4, 0x8, R6 ;  /* 0x0000000804027824 */ /* 0x000fe200078e0206 */
[----:B------:R-:W-:Y:S03]  /*15a70*/  BSSY B2, `(.L_x_295) ;  /* 0x0000003000027945 */ /* 0x000fe60003800000 */
[----:B------:R-:W0:Y:S02]  /*15a80*/  SYNCS.PHASECHK.TRANS64.TRYWAIT P0, [R2+URZ+0x60], R5 ;  /* 0x00006005020075a7 */ /* 0x000e24000800017f */
[----:B0-----:R-:W-:Y:S05]  /*15a90*/  @!P0 BRA `(.L_x_296) ;  /* 0x0000002800cc8947 */ /* 0x001fea0003800000 */
.L_x_367:
[----:B------:R-:W-:Y:S05]  /*15aa0*/  BSYNC B2 ;  /* 0x0000000000027941 */ /* 0x000fea0003800000 */
.L_x_295:
[----:B------:R-:W-:Y:S01]  /*15ab0*/  BSSY B2, `(.L_x_297) ;  /* 0x000000b000027945 */ /* 0x000fe20003800000 */
[----:B------:R-:W-:Y:S02]  /*15ac0*/  IMAD.MOV.U32 R10, RZ, RZ, 0x0 ;  /* 0x00000000ff0a7424 */ /* 0x000fe400078e00ff */
[----:B------:R-:W-:Y:S01]  /*15ad0*/  IMAD.MOV.U32 R11, RZ, RZ, 0x14f00000 ;  /* 0x14f00000ff0b7424 */ /* 0x000fe200078e00ff */
[----:B------:R-:W-:Y:S06]  /*15ae0*/  @P1 BRA `(.L_x_298) ;  /* 0x00000000001c1947 */ /* 0x000fec0003800000 */
[----:B------:R-:W1:Y:S02]  /*15af0*/  S2R R3, SR_TID.X ;  /* 0x0000000000037919 */ /* 0x000e640000002100 */
[----:B-1----:R-:W-:Y:S01]  /*15b00*/  LOP3.LUT R14, R3, 0x1f, RZ, 0xc0, !PT ;  /* 0x0000001f030e7812 */ /* 0x002fe200078ec0ff */
[----:B------:R-:W-:-:S03]  /*15b10*/  IMAD.MOV.U32 R3, RZ, RZ, 0xb000 ;  /* 0x0000b000ff037424 */ /* 0x000fc600078e00ff */
[----:B------:R-:W-:Y:S01]  /*15b20*/  ISETP.NE.AND P0, PT, R14, RZ, PT ;  /* 0x000000ff0e00720c */ /* 0x000fe20003f05270 */
[----:B------:R1:W-:-:S12]  /*15b30*/  SYNCS.ARRIVE.TRANS64 RZ, [R2+URZ+0x50], R3 ;  /* 0x0000500302ff79a7 */ /* 0x0003d8000800003f */
[----:B-1----:R-:W-:Y:S05]  /*15b40*/  @!P0 BRA `(.L_x_298) ;  /* 0x0000000000048947 */ /* 0x002fea0003800000 */
[----:B------:R-:W-:Y:S01]  /*15b50*/  BPT.TRAP 0x1 ;  /* 0x000000040000795c */ /* 0x000fe20000300000 */
.L_x_298:
[----:B------:R-:W-:Y:S05]  /*15b60*/  BSYNC B2 ;  /* 0x0000000000027941 */ /* 0x000fea0003800000 */
.L_x_297:
[----:B0-----:R-:W2:Y:S04]  /*15b70*/  LDL R5, [R1+0x18] ;  /* 0x0000180001057983 */ /* 0x001ea80000100800 */
[----:B------:R-:W2:Y:S01]  /*15b80*/  LDL.LU R3, [R1+0x8] ;  /* 0x0000080001037983 */ /* 0x000ea20000300800 */
        /* <DEDUP_REMOVED lines=10> */
.L_x_299:
        /* <DEDUP_REMOVED lines=15> */
.L_x_300:
        /* <DEDUP_REMOVED lines=12> */
.L_x_287:
[----:B------:R-:W-:Y:S05]  /*15de0*/  BSYNC B1 ;  /* 0x0000000000017941 */ /* 0x000fea0003800000 */
.L_x_286:
[----:B------:R-:W2:Y:S01]  /*15df0*/  LDL R2, [R1+0x24] ;  /* 0x0000240001027983 */ /* 0x000ea20000100800 */
[----:B------:R-:W-:Y:S01]  /*15e00*/  VIADD R0, R0, 0xfffffffe ;  /* 0xfffffffe00007836 */ /* 0x000fe20000000000 */
[----:B--2---:R-:W-:-:S13]  /*15e10*/  ISETP.GT.AND P0, PT, R7, R2, PT ;  /* 0x000000020700720c */ /* 0x004fda0003f04270 */
[----:B------:R-:W-:Y:S05]  /*15e20*/  @P0 BRA `(.L_x_301) ;  /* 0xffffffec00300947 */ /* 0x000fea000383ffff */
.L_x_253:
[----:B------:R-:W-:Y:S05]  /*15e30*/  BSYNC B0 ;  /* 0x0000000000007941 */ /* 0x000fea0003800000 */
.L_x_252:
[----:B------:R-:W2:Y:S01]  /*15e40*/  S2R R2, SR_TID.X ;  /* 0x0000000000027919 */ /* 0x000ea20000002100 */
[----:B------:R-:W-:Y:S01]  /*15e50*/  BSSY B0, `(.L_x_302) ;  /* 0x0000012000007945 */ /* 0x000fe20003800000 */
[----:B--2---:R-:W-:-:S04]  /*15e60*/  LOP3.LUT R3, R2, 0x7f, RZ, 0xc0, !PT ;  /* 0x0000007f02037812 */ /* 0x004fc800078ec0ff */
[----:B------:R-:W-:-:S13]  /*15e70*/  ISETP.NE.AND P0, PT, R3, RZ, PT ;  /* 0x000000ff0300720c */ /* 0x000fda0003f05270 */
[----:B------:R-:W-:Y:S05]  /*15e80*/  @P0 BRA `(.L_x_303) ;  /* 0x0000000000380947 */ /* 0x000fea0003800000 */
[----:B------:R-:W2:Y:S01]  /*15e90*/  S2R R2, SR_LANEID ;  /* 0x0000000000027919 */ /* 0x000ea20000000000 */
[----:B------:R-:W-:Y:S01]  /*15ea0*/  VOTEU.ANY UR4, UPT, PT ;  /* 0x0000000000047886 */ /* 0x000fe200038e0100 */
[----:B-1----:R-:W1:Y:S01]  /*15eb0*/  LDC.64 R4, c[0x0][0xc60] ;  /* 0x00031800ff047b82 */ /* 0x002e620000000a00 */
[----:B------:R-:W2:Y:S01]  /*15ec0*/  FLO.U32 R0, UR4 ;  /* 0x0000000400007d00 */ /* 0x000ea200080e0000 */
[----:B------:R-:W-:Y:S01]  /*15ed0*/  ULDC.64 UR6, c[0x0][0x208] ;  /* 0x0000820000067ab9 */ /* 0x000fe20000000a00 */
[----:B--2---:R-:W-:-:S06]  /*15ee0*/  ISETP.EQ.U32.AND P0, PT, R0, R2, PT ;  /* 0x000000020000720c */ /* 0x004fcc0003f02070 */
[----:B------:R-:W1:Y:S07]  /*15ef0*/  POPC R2, UR4 ;  /* 0x0000000400027d09 */ /* 0x000e6e0008000000 */
[----:B-1----:R-:W2:Y:S04]  /*15f00*/  @P0 ATOMG.E.ADD.STRONG.GPU PT, R2, desc[UR6][R4.64], R2 ;  /* 0x00000002040209a8 */ /* 0x002ea800081ee1c6 */
[----:B--2---:R1:W2:Y:S02]  /*15f10*/  SHFL.IDX PT, R2, R2, R0, 0x1f ;  /* 0x00001f0002027589 */ /* 0x0042a400000e0000 */
[----:B-1----:R-:W1:Y:S02]  /*15f20*/  S2R R0, SR_LTMASK ;  /* 0x0000000000007919 */ /* 0x002e640000003900 */
[----:B-1----:R-:W-:-:S06]  /*15f30*/  LOP3.LUT R0, R0, UR4, RZ, 0xc0, !PT ;  /* 0x0000000400007c12 */ /* 0x002fcc000f8ec0ff */
[----:B------:R-:W2:Y:S02]  /*15f40*/  POPC R0, R0 ;  /* 0x0000000000007309 */ /* 0x000ea40000000000 */
[----:B--2---:R-:W-:-:S05]  /*15f50*/  IADD3 R0, R2, UR38, R0 ;  /* 0x0000002602007c10 */ /* 0x004fca000fffe000 */
[----:B------:R2:W-:Y:S02]  /*15f60*/  STL [R1], R0 ;  /* 0x0000000001007387 */ /* 0x0005e40000100800 */
.L_x_303:
[----:B------:R-:W-:Y:S05]  /*15f70*/  BSYNC B0 ;  /* 0x0000000000007941 */ /* 0x000fea0003800000 */
.L_x_302:
[----:B--2---:R-:W2:Y:S01]  /*15f80*/  LDL.LU R0, [R1+0x20] ;  /* 0x0000200001007983 */ /* 0x004ea20000300800 */
[----:B------:R-:W-:Y:S01]  /*15f90*/  BSSY B0, `(.L_x_304) ;  /* 0x000003a000007945 */ /* 0x000fe20003800000 */
[----:B--2---:R-:W-:-:S13]  /*15fa0*/  ISETP.NE.AND P0, PT, R0, RZ, PT ;  /* 0x000000ff0000720c */ /* 0x004fda0003f05270 */
[----:B------:R-:W-:Y:S05]  /*15fb0*/  @!P0 BRA `(.L_x_305) ;  /* 0x0000000000dc8947 */ /* 0x000fea0003800000 */
[----:B------:R-:W2:Y:S01]  /*15fc0*/  LDL R2, [R1+0x14] ;  /* 0x0000140001027983 */ /* 0x000ea20000100800 */
[----:B------:R-:W-:Y:S01]  /*15fd0*/  IMAD R0, R19, 0x8, R18 ;  /* 0x0000000813007824 */ /* 0x000fe200078e0212 */
[----:B------:R-:W-:Y:S01]  /*15fe0*/  BSSY B1, `(.L_x_306) ;  /* 0x0000005000017945 */ /* 0x000fe20003800000 */
[----:B------:R-:W-:Y:S02]  /*15ff0*/  ISETP.NE.AND P1, PT, R3, RZ, PT ;  /* 0x000000ff0300720c */ /* 0x000fe40003f25270 */
[----:B--2---:R-:W-:-:S04]  /*16000*/  SHF.L.U32 R2, R2, 0x1f, RZ ;  /* 0x0000001f02027819 */ /* 0x004fc800000006ff */
[----:B------:R-:W2:Y:S02]  /*16010*/  SYNCS.PHASECHK.TRANS64.TRYWAIT P0, [R0+URZ+0x34860], R2 ;  /* 0x03486002000075a7 */ /* 0x000ea4000800017f */
[----:B--2---:R-:W-:Y:S05]  /*16020*/  @!P0 BRA `(.L_x_307) ;  /* 0x00000024007c8947 */ /* 0x004fea0003800000 */
.L_x_368:
[----:B------:R-:W-:Y:S05]  /*16030*/  BSYNC B1 ;  /* 0x0000000000017941 */ /* 0x000fea0003800000 */
.L_x_306:
[----:B------:R-:W-:Y:S04]  /*16040*/  BSSY B1, `(.L_x_308) ;  /* 0x0000009000017945 */ /* 0x000fe80003800000 */
        /* <DEDUP_REMOVED lines=8> */
.L_x_309:
[----:B------:R-:W-:Y:S05]  /*160d0*/  BSYNC B1 ;  /* 0x0000000000017941 */ /* 0x000fea0003800000 */
.L_x_308:
[----:B------:R-:W3:Y:S04]  /*160e0*/  LDL.LU R3, [R1+0x18] ;  /* 0x0000180001037983 */ /* 0x000ee80000300800 */
[----:B--2---:R-:W3:Y:S01]  /*160f0*/  LDL.LU R2, [R1+0x8] ;  /* 0x0000080001027983 */ /* 0x004ee20000300800 */
[----:B------:R-:W-:Y:S01]  /*16100*/  UIADD3 UR4, UP0, UR36, 0x470, URZ ;  /* 0x0000047024047890 */ /* 0x000fe2000ff1e03f */
[----:B------:R-:W-:Y:S01]  /*16110*/  PLOP3.LUT P0, PT, PT, PT, PT, 0x80, 0x0 ;  /* 0x000000000000781c */ /* 0x000fe20003f0f070 */
[----:B------:R-:W-:Y:S01]  /*16120*/  VIADD R0, R0, 0x34850 ;  /* 0x0003485000007836 */ /* 0x000fe20000000000 */
[----:B------:R-:W-:Y:S01]  /*16130*/  UMOV UR6, 0x0 ;  /* 0x0000000000067882 */ /* 0x000fe20000000000 */
[----:B------:R-:W-:Y:S01]  /*16140*/  UIADD3.X UR5, URZ, UR37, URZ, UP0, !UPT ;  /* 0x000000253f057290 */ /* 0x000fe200087fe43f */
[----:B------:R-:W-:Y:S01]  /*16150*/  UMOV UR7, 0x14f00000 ;  /* 0x14f0000000077882 */ /* 0x000fe20000000000 */
[----:B------:R-:W-:Y:S01]  /*16160*/  UMOV UR10, URZ ;  /* 0x0000003f000a7c82 */ /* 0x000fe20008000000 */
[----:B---3--:R-:W-:-:S02]  /*16170*/  IMAD R3, R2, 0xb0, R3 ;  /* 0x000000b002037824 */ /* 0x008fc400078e0203 */
[----:B------:R-:W-:-:S04]  /*16180*/  IMAD R2, R19, 0xb000, R18 ;  /* 0x0000b00013027824 */ /* 0x000fc800078e0212 */
[----:B------:R-:W-:-:S07]  /*16190*/  VIADD R4, R2, 0x400 ;  /* 0x0000040002047836 */ /* 0x000fce0000000000 */
.L_x_310:
        /* <DEDUP_REMOVED lines=9> */
[----:B--2---:R-:W-:Y:S05]  /*16230*/  @P0 BRA.U.ANY `(.L_x_310) ;  /* 0xfffffffd00d80947 */ /* 0x004fea000393ffff */
[----:B------:R-:W-:Y:S01]  /*16240*/  PLOP3.LUT P0, PT, PT, PT, PT, 0x80, 0x0 ;  /* 0x000000000000781c */ /* 0x000fe20003f0f070 */
[----:B------:R-:W-:Y:S01]  /*16250*/  VIADD R2, R2, 0x5c00 ;  /* 0x00005c0002027836 */ /* 0x000fe20000000000 */
[----:B------:R-:W-:Y:S01]  /*16260*/  UMOV UR6, 0x0 ;  /* 0x0000000000067882 */ /* 0x000fe20000000000 */
[----:B------:R-:W-:Y:S01]  /*16270*/  UMOV UR7, 0x14f00000 ;  /* 0x14f0000000077882 */ /* 0x000fe20000000000 */
[----:B------:R-:W-:-:S09]  /*16280*/  UMOV UR10, 0x40 ;  /* 0x00000040000a7882 */ /* 0x000fd20000000000 */
.L_x_311:
        /* <DEDUP_REMOVED lines=10> */
.L_x_305:
[----:B------:R-:W-:Y:S05]  /*16330*/  BSYNC B0 ;  /* 0x0000000000007941 */ /* 0x000fea0003800000 */
.L_x_304:
[----:B------:R-:W2:Y:S01]  /*16340*/  LDL.LU R4, [R1+0x14] ;  /* 0x0000140001047983 */ /* 0x000ea20000300800 */
[----:B------:R-:W-:-:S05]  /*16350*/  VIADD R19, R19, 0x1 ;  /* 0x0000000113137836 */ /* 0x000fca0000000000 */
[----:B------:R-:W-:-:S04]  /*16360*/  ISETP.NE.AND P0, PT, R19, 0x2, PT ;  /* 0x000000021300780c */ /* 0x000fc80003f05270 */
[----:B------:R-:W-:Y:S02]  /*16370*/  SEL R0, RZ, 0x1, P0 ;  /* 0x00000001ff007807 */ /* 0x000fe40000000000 */
[----:B------:R-:W-:Y:S02]  /*16380*/  SEL R19, R19, RZ, P0 ;  /* 0x000000ff13137207 */ /* 0x000fe40000000000 */
[----:B--2---:R-:W-:-:S05]  /*16390*/  LOP3.LUT R4, R4, R0, RZ, 0x3c, !PT ;  /* 0x0000000004047212 */ /* 0x004fca00078e3cff */
[----:B------:R2:W-:Y:S02]  /*163a0*/  STL [R1+0x14], R4 ;  /* 0x0000140401007387 */ /* 0x0005e40000100800 */
.L_x_232:
[----:B------:R-:W-:Y:S05]  /*163b0*/  BSYNC B7 ;  /* 0x0000000000077941 */ /* 0x000fea0003800000 */
.L_x_230:
[----:B----4-:R-:W4:Y:S02]  /*163c0*/  LDL R0, [R1+0x64] ;  /* 0x0000640001007983 */ /* 0x010f240000100800 */
[----:B----4-:R-:W-:-:S13]  /*163d0*/  ISETP.NE.AND P0, PT, R0, RZ, PT ;  /* 0x000000ff0000720c */ /* 0x010fda0003f05270 */
[----:B------:R-:W-:Y:S05]  /*163e0*/  @!P0 BRA `(.L_x_312) ;  /* 0x00000000002c8947 */ /* 0x000fea0003800000 */
[----:B------:R-:W-:Y:S05]  /*163f0*/  WARPSYNC.ALL ;  /* 0x0000000000007948 */ /* 0x000fea0003800000 */
[----:B------:R-:W4:Y:S08]  /*16400*/  S2UR UR5, SR_CgaCtaId ;  /* 0x00000000000579c3 */ /* 0x000f300000008800 */
[----:B------:R-:W-:Y:S06]  /*16410*/  BAR.SYNC.DEFER_BLOCKING 0x5, 0x180 ;  /* 0x0146000000007b1d */ /* 0x000fec0000010000 */
[----:B------:R-:W-:-:S02]  /*16420*/  UMOV UR4, 0x400 ;  /* 0x0000040000047882 */ /* 0x000fc40000000000 */
[----:B----4-:R-:W-:-:S06]  /*16430*/  ULEA UR4, UR5, UR4, 0x18 ;  /* 0x0000000405047291 */ /* 0x010fcc000f8ec03f */
[----:B------:R-:W-:-:S05]  /*16440*/  IMAD.U32 R18, RZ, RZ, UR4 ;  /* 0x00000004ff127e24 */ /* 0x000fca000f8e00ff */
[----:B-123--:R-:W1:Y:S04]  /*16450*/  LDS.128 R4, [R18+0x348d0] ;  /* 0x0348d00012047984 */ /* 0x00ee680000000c00 */
[----:B-1----:R1:W-:Y:S04]  /*16460*/  STL.64 [R1], R4 ;  /* 0x0000000401007387 */ /* 0x0023e80000100a00 */
[----:B------:R1:W-:Y:S01]  /*16470*/  STL.64 [R1+0x8], R6 ;  /* 0x0000080601007387 */ /* 0x0003e20000100a00 */
[----:B------:R-:W-:Y:S06]  /*16480*/  BAR.ARV 0x4, 0x180 ;  /* 0x0106000000007b1d */ /* 0x000fec0000002000 */
[----:B------:R-:W-:Y:S05]  /*16490*/  BRA `(.L_x_313) ;  /* 0x0000000c00287947 */ /* 0x000fea0003800000 */
.L_x_312:
[----:B------:R-:W4:Y:S01]  /*164a0*/  S2R R0, SR_TID.X ;  /* 0x0000000000007919 */ /* 0x000f220000002100 */
[----:B------:R-:W-:Y:S01]  /*164b0*/  UMOV UR4, 0xffffffff ;  /* 0xffffffff00047882 */ /* 0x000fe20000000000 */
[----:B----4-:R-:W-:-:S04]  /*164c0*/  LOP3.LUT R16, R0, 0x1f, RZ, 0xc0, !PT ;  /* 0x0000001f00107812 */ /* 0x010fc800078ec0ff */
[----:B------:R-:W-:Y:S01]  /*164d0*/  ISETP.NE.AND P0, PT, R16, 0x1f, PT ;  /* 0x0000001f1000780c */ /* 0x000fe20003f05270 */
[----:B------:R-:W-:-:S12]  /*164e0*/  BRA.DIV UR4, `(.L_x_314) ;  /* 0x0000002204607947 */ /* 0x000fd8000b800000 */
[----:B------:R-:W4:Y:S01]  /*164f0*/  LDL.LU R3, [R1] ;  /* 0x0000000001037983 */ /* 0x000f220000300800 */
[----:B------:R-:W-:-:S03]  /*16500*/  ULDC UR4, c[0x0][0xc3c] ;  /* 0x00030f0000047ab9 */ /* 0x000fc60000000800 */
[----:B-1----:R-:W5:Y:S01]  /*16510*/  LDL R5, [R1+0xc] ;  /* 0x00000c0001057983 */ /* 0x002f620000100800 */
[----:B------:R-:W-:Y:S01]  /*16520*/  ULDC.64 UR6, c[0x0][0x208] ;  /* 0x0000820000067ab9 */ /* 0x000fe20000000a00 */
[----:B----4-:R-:W-:Y:S02]  /*16530*/  IMAD.MOV.U32 R10, RZ, RZ, R3 ;  /* 0x000000ffff0a7224 */ /* 0x010fe400078e0003 */
[----:B-----5:R-:W-:-:S05]  /*16540*/  IMAD.IADD R0, R5, 0x1, R16 ;  /* 0x0000000105007824 */ /* 0x020fca00078e0210 */
[----:B------:R-:W-:-:S13]  /*16550*/  ISETP.GE.OR P1, PT, R0, UR4, !P0 ;  /* 0x0000000400007c0c */ /* 0x000fda000c726670 */
[----:B------:R-:W1:Y:S08]  /*16560*/  @!P1 LDC.64 R2, c[0x0][0xc80] ;  /* 0x00032000ff029b82 */ /* 0x000e700000000a00 */
[----:B--23--:R-:W2:Y:S01]  /*16570*/  @!P1 LDC.64 R4, c[0x0][0xc78] ;  /* 0x00031e00ff049b82 */ /* 0x00cea20000000a00 */
[----:B-1----:R-:W-:-:S05]  /*16580*/  @!P1 IMAD.WIDE R2, R0, 0x4, R2 ;  /* 0x0000000400029825 */ /* 0x002fca00078e0202 */
[----:B------:R2:W3:Y:S02]  /*16590*/  @!P1 LDG.E R7, desc[UR6][R2.64] ;  /* 0x0000000602079981 */ /* 0x0004e4000c1e1900 */
[----:B--2---:R-:W-:-:S06]  /*165a0*/  @!P1 IMAD.WIDE R2, R0, 0x4, R4 ;  /* 0x0000000400029825 */ /* 0x004fcc00078e0204 */
[----:B------:R-:W2:Y:S01]  /*165b0*/  @!P1 LDG.E R2, desc[UR6][R2.64] ;  /* 0x0000000602029981 */ /* 0x000ea2000c1e1900 */
[----:B------:R-:W-:Y:S01]  /*165c0*/  IMAD.MOV.U32 R6, RZ, RZ, RZ ;  /* 0x000000ffff067224 */ /* 0x000fe200078e00ff */
[C---:B------:R-:W-:Y:S01]  /*165d0*/  ISETP.GE.U32.AND P2, PT, R16.reuse, 0x2, PT ;  /* 0x000000021000780c */ /* 0x040fe20003f46070 */
[----:B------:R-:W-:Y:S01]  /*165e0*/  IMAD.MOV.U32 R4, RZ, RZ, RZ ;  /* 0x000000ffff047224 */ /* 0x000fe200078e00ff */
[C---:B------:R-:W-:Y:S01]  /*165f0*/  ISETP.GE.U32.AND P3, PT, R16.reuse, 0x4, PT ;  /* 0x000000041000780c */ /* 0x040fe20003f66070 */
[----:B------:R-:W-:Y:S01]  /*16600*/  SHFL.IDX PT, R0, R10, RZ, 0x1f ;  /* 0x00001fff0a007589 */ /* 0x000fe200000e0000 */
[C---:B------:R-:W-:Y:S02]  /*16610*/  ISETP.GE.U32.AND P4, PT, R16.reuse, 0x8, PT ;  /* 0x000000081000780c */ /* 0x040fe40003f86070 */
[C---:B------:R-:W-:Y:S01]  /*16620*/  ISETP.GE.U32.AND P5, PT, R16.reuse, 0x10, PT ;  /* 0x000000101000780c */ /* 0x040fe20003fa6070 */
[----:B------:R-:W-:Y:S01]  /*16630*/  SHFL.IDX PT, R8, R10, 0x1, 0x1f ;  /* 0x00201f000a087f89 */ /* 0x000fe200000e0000 */
[----:B---3--:R-:W-:Y:S01]  /*16640*/  @!P1 IMAD.MOV.U32 R6, RZ, RZ, R7 ;  /* 0x000000ffff069224 */ /* 0x008fe200078e0007 */
[----:B------:R-:W-:Y:S01]  /*16650*/  MOV R7, RZ ;  /* 0x000000ff00077202 */ /* 0x000fe20000000f00 */
[----:B--2---:R-:W-:Y:S01]  /*16660*/  @!P1 IMAD.MOV.U32 R7, RZ, RZ, R2 ;  /* 0x000000ffff079224 */ /* 0x004fe200078e0002 */
[----:B------:R-:W-:-:S03]  /*16670*/  ISETP.NE.AND P1, PT, R16, RZ, PT ;  /* 0x000000ff1000720c */ /* 0x000fc60003f25270 */
[----:B------:R-:W-:-:S05]  /*16680*/  IMAD R2, R7, R6, RZ ;  /* 0x0000000607027224 */ /* 0x000fca00078e02ff */
        /* <DEDUP_REMOVED lines=15> */
[----:B------:R1:W2:Y:S02]  /*16780*/  SHFL.IDX PT, R9, R2, 0x1f, 0x1f ;  /* 0x03e01f0002097f89 */ /* 0x0002a400000e0000 */
.L_x_378:
[----:B------:R-:W-:Y:S02]  /*16790*/  ULDC UR4, c[0x0][0xc38] ;  /* 0x00030e0000047ab9 */ /* 0x000fe40000000800 */
[----:B------:R-:W-:-:S04]  /*167a0*/  IMAD.U32 R3, RZ, RZ, UR4 ;  /* 0x00000004ff037e24 */ /* 0x000fc8000f8e00ff */
[----:B--2---:R-:W-:-:S04]  /*167b0*/  IMAD R9, R9, R3, RZ ;  /* 0x0000000309097224 */ /* 0x004fc800078e02ff */
[----:B------:R-:W-:-:S05]  /*167c0*/  IMAD.IADD R5, R8, 0x1, R9 ;  /* 0x0000000108057824 */ /* 0x000fca00078e0209 */
[----:B------:R-:W-:-:S13]  /*167d0*/  ISETP.GT.AND P6, PT, R5, R0, PT ;  /* 0x000000000500720c */ /* 0x000fda0003fc4270 */
[----:B------:R-:W-:Y:S05]  /*167e0*/  @P6 BRA `(.L_x_315) ;  /* 0x0000000000b06947 */ /* 0x000fea0003800000 */
.L_x_318:
[----:B-1----:R-:W2:Y:S01]  /*167f0*/  LDL.LU R2, [R1+0xc] ;  /* 0x00000c0001027983 */ /* 0x002ea20000300800 */
[----:B------:R-:W1:Y:S01]  /*16800*/  LDC R3, c[0x0][0xc3c] ;  /* 0x00030f00ff037b82 */ /* 0x000e620000000800 */
[----:B--2---:R-:W-:-:S05]  /*16810*/  VIADD R2, R2, 0x1f ;  /* 0x0000001f02027836 */ /* 0x004fca0000000000 */
[----:B-1----:R-:W-:-:S13]  /*16820*/  ISETP.GE.AND P6, PT, R2, R3, PT ;  /* 0x000000030200720c */ /* 0x002fda0003fc6270 */
[----:B------:R-:W-:Y:S05]  /*16830*/  @P6 BRA `(.L_x_316) ;  /* 0x0000000400d86947 */ /* 0x000fea0003800000 */
[----:B------:R-:W1:Y:S01]  /*16840*/  S2R R6, SR_TID.X ;  /* 0x0000000000067919 */ /* 0x000e620000002100 */
[----:B------:R-:W-:Y:S01]  /*16850*/  ULDC.64 UR4, c[0x0][0x208] ;  /* 0x0000820000047ab9 */ /* 0x000fe20000000a00 */
[----:B------:R2:W-:Y:S01]  /*16860*/  STL [R1+0xc], R2 ;  /* 0x00000c0201007387 */ /* 0x0005e20000100800 */
[----:B-1----:R-:W-:-:S05]  /*16870*/  LOP3.LUT R6, R6, 0x1f, RZ, 0xc0, !PT ;  /* 0x0000001f06067812 */ /* 0x002fca00078ec0ff */
[----:B------:R-:W-:Y:S02]  /*16880*/  IMAD.IADD R7, R2, 0x1, R6 ;  /* 0x0000000102077824 */ /* 0x000fe400078e0206 */
[----:B------:R-:W-:-:S03]  /*16890*/  IMAD.MOV.U32 R6, RZ, RZ, RZ ;  /* 0x000000ffff067224 */ /* 0x000fc600078e00ff */
[----:B------:R-:W-:-:S13]  /*168a0*/  ISETP.GE.OR P6, PT, R7, R3, !P0 ;  /* 0x000000030700720c */ /* 0x000fda00047c6670 */
[----:B--2---:R-:W1:Y:S02]  /*168b0*/  @!P6 LDC.64 R2, c[0x0][0xc80] ;  /* 0x00032000ff02eb82 */ /* 0x004e640000000a00 */
[----:B-1----:R-:W-:-:S05]  /*168c0*/  @!P6 IMAD.WIDE R2, R7, 0x4, R2 ;  /* 0x000000040702e825 */ /* 0x002fca00078e0202 */
[----:B------:R1:W2:Y:S02]  /*168d0*/  @!P6 LDG.E R6, desc[UR4][R2.64] ;  /* 0x000000040206e981 */ /* 0x0002a4000c1e1900 */
[----:B-1----:R-:W1:Y:S02]  /*168e0*/  @!P6 LDC.64 R2, c[0x0][0xc78] ;  /* 0x00031e00ff02eb82 */ /* 0x002e640000000a00 */
[----:B-1----:R-:W-:-:S04]  /*168f0*/  @!P6 IMAD.WIDE R2, R7, 0x4, R2 ;  /* 0x000000040702e825 */ /* 0x002fc800078e0202 */
[----:B------:R-:W-:-:S06]  /*16900*/  IMAD.MOV.U32 R7, RZ, RZ, RZ ;  /* 0x000000ffff077224 */ /* 0x000fcc00078e00ff */
[----:B------:R-:W2:Y:S01]  /*16910*/  @!P6 LDG.E R7, desc[UR4][R2.64] ;  /* 0x000000040207e981 */ /* 0x000ea2000c1e1900 */
[----:B------:R-:W-:Y:S01]  /*16920*/  UMOV UR4, 0xffffffff ;  /* 0xffffffff00047882 */ /* 0x000fe20000000000 */
[----:B--2---:R-:W-:Y:S02]  /*16930*/  IMAD R2, R7, R6, RZ ;  /* 0x0000000607027224 */ /* 0x004fe400078e02ff */
[----:B------:R-:W-:Y:S05]  /*16940*/  BRA.DIV UR4, `(.L_x_317) ;  /* 0x0000002204ac7947 */ /* 0x000fea000b800000 */
        /* <DEDUP_REMOVED lines=16> */
.L_x_386:
[----:B------:R-:W-:Y:S02]  /*16a50*/  ULDC UR4, c[0x0][0xc38] ;  /* 0x00030e0000047ab9 */ /* 0x000fe40000000800 */
[----:B------:R-:W-:-:S04]  /*16a60*/  IMAD.U32 R3, RZ, RZ, UR4 ;  /* 0x00000004ff037e24 */ /* 0x000fc8000f8e00ff */
[----:B--2---:R-:W-:-:S04]  /*16a70*/  IMAD R9, R9, R3, RZ ;  /* 0x0000000309097224 */ /* 0x004fc800078e02ff */
[----:B------:R-:W-:-:S05]  /*16a80*/  IMAD.IADD R5, R9, 0x1, R5 ;  /* 0x0000000109057824 */ /* 0x000fca00078e0205 */
[----:B------:R-:W-:-:S13]  /*16a90*/  ISETP.GT.AND P6, PT, R5, R0, PT ;  /* 0x000000000500720c */ /* 0x000fda0003fc4270 */
[----:B------:R-:W-:Y:S05]  /*16aa0*/  @!P6 BRA `(.L_x_318) ;  /* 0xfffffffc0050e947 */ /* 0x000fea000383ffff */
.L_x_315:
[----:B------:R-:W-:Y:S01]  /*16ab0*/  IMAD.IADD R9, R5, 0x1, -R9 ;  /* 0x0000000105097824 */ /* 0x000fe200078e0a09 */
[----:B------:R-:W-:-:S03]  /*16ac0*/  UMOV UR4, 0xffffffff ;  /* 0xffffffff00047882 */ /* 0x000fc60000000000 */
[----:B------:R-:W-:-:S05]  /*16ad0*/  IMAD R5, R2, R3, R9 ;  /* 0x0000000302057224 */ /* 0x000fca00078e0209 */
[----:B------:R-:W-:Y:S01]  /*16ae0*/  ISETP.GT.AND P6, PT, R5, R0, PT ;  /* 0x000000000500720c */ /* 0x000fe20003fc4270 */
[----:B------:R-:W-:-:S12]  /*16af0*/  BRA.DIV UR4, `(.L_x_319) ;  /* 0x0000002604187947 */ /* 0x000fd8000b800000 */
[----:B------:R-:W-:-:S04]  /*16b00*/  VOTE.ANY R8, PT, !P6 ;  /* 0x0000000000087806 */ /* 0x000fc800070e0100 */
[----:B------:R-:W2:Y:S02]  /*16b10*/  POPC R5, R8 ;  /* 0x0000000800057309 */ /* 0x000ea40000000000 */
[----:B--2---:R2:W3:Y:S04]  /*16b20*/  SHFL.IDX PT, R6, R6, R5, 0x1f ;  /* 0x00001f0506067589 */ /* 0x0044e800000e0000 */
[----:B------:R2:W4:Y:S02]  /*16b30*/  SHFL.IDX PT, R7, R7, R5, 0x1f ;  /* 0x00001f0507077589 */ /* 0x00052400000e0000 */
.L_x_391:
[----:B------:R-:W-:-:S13]  /*16b40*/  ISETP.NE.AND P0, PT, R8, RZ, PT ;  /* 0x000000ff0800720c */ /* 0x000fda0003f05270 */
[----:B------:R-:W-:Y:S05]  /*16b50*/  @!P0 BRA `(.L_x_320) ;  /* 0x0000000000148947 */ /* 0x000fea0003800000 */
[----:B------:R-:W-:Y:S01]  /*16b60*/  UMOV UR4, 0xffffffff ;  /* 0xffffffff00047882 */ /* 0x000fe20000000000 */
[----:B0-----:R-:W-:Y:S02]  /*16b70*/  VIADD R12, R5, 0xffffffff ;  /* 0xffffffff050c7836 */ /* 0x001fe40000000000 */
[----:B------:R-:W-:Y:S05]  /*16b80*/  BRA.DIV UR4, `(.L_x_321) ;  /* 0x0000002604507947 */ /* 0x000fea000b800000 */
[----:B-1----:R0:W1:Y:S02]  /*16b90*/  SHFL.IDX PT, R2, R2, R12, 0x1f ;  /* 0x00001f0c02027589 */ /* 0x00206400000e0000 */
.L_x_394:
[----:B-1----:R-:W-:-:S07]  /*16ba0*/  IMAD.MOV.U32 R4, RZ, RZ, R2 ;  /* 0x000000ffff047224 */ /* 0x002fce00078e0002 */
.L_x_320:
[----:B------:R-:W5:Y:S01]  /*16bb0*/  LDL.LU R10, [R1+0xc] ;  /* 0x00000c00010a7983 */ /* 0x000f620000300800 */
[----:B------:R-:W-:Y:S01]  /*16bc0*/  IMAD R9, R4, R3, R9 ;  /* 0x0000000304097224 */ /* 0x000fe200078e0209 */
[----:B---3--:R-:W-:-:S03]  /*16bd0*/  IABS R4, R6 ;  /* 0x0000000600047213 */ /* 0x008fc60000000000 */
[----:B------:R-:W-:Y:S01]  /*16be0*/  IMAD.IADD R0, R0, 0x1, -R9 ;  /* 0x0000000100007824 */ /* 0x000fe200078e0a09 */
[----:B-1----:R-:W1:Y:S01]  /*16bf0*/  I2F.RP R2, R4 ;  /* 0x0000000400027306 */ /* 0x002e620000209400 */
[----:B------:R3:W-:Y:S02]  /*16c00*/  STL [R1], R9 ;  /* 0x0000000901007387 */ /* 0x0007e40000100800 */
[----:B---3--:R-:W-:-:S05]  /*16c10*/  IABS R9, R6 ;  /* 0x0000000600097213 */ /* 0x008fca0000000000 */
[----:B-1----:R-:W1:Y:S01]  /*16c20*/  MUFU.RCP R2, R2 ;  /* 0x0000000200027308 */ /* 0x002e620000001000 */
[----:B------:R-:W-:Y:S02]  /*16c30*/  IMAD.MOV R9, RZ, RZ, -R9 ;  /* 0x000000ffff097224 */ /* 0x000fe400078e0a09 */
[----:B-1----:R-:W-:-:S05]  /*16c40*/  VIADD R2, R2, 0xffffffe ;  /* 0x0ffffffe02027836 */ /* 0x002fca0000000000 */
[----:B------:R-:W1:Y:S02]  /*16c50*/  F2I.FTZ.U32.TRUNC.NTZ R3, R2 ;  /* 0x0000000200037305 */ /* 0x000e64000021f000 */
[----:B-1----:R-:W-:-:S04]  /*16c60*/  IMAD.MOV R2, RZ, RZ, -R3 ;  /* 0x000000ffff027224 */ /* 0x002fc800078e0a03 */
[----:B------:R-:W-:Y:S02]  /*16c70*/  IMAD R8, R2, R4, RZ ;  /* 0x0000000402087224 */ /* 0x000fe400078e02ff */
[----:B------:R-:W-:-:S04]  /*16c80*/  IMAD.MOV.U32 R2, RZ, RZ, RZ ;  /* 0x000000ffff027224 */ /* 0x000fc800078e00ff */
[----:B------:R-:W-:Y:S01]  /*16c90*/  IMAD.HI.U32 R2, R3, R8, R2 ;  /* 0x0000000803027227 */ /* 0x000fe200078e0002 */
[----:B------:R-:W-:-:S05]  /*16ca0*/  IABS R3, R0 ;  /* 0x0000000000037213 */ /* 0x000fca0000000000 */
[----:B------:R-:W-:-:S04]  /*16cb0*/  IMAD.HI.U32 R8, R2, R3, RZ ;  /* 0x0000000302087227 */ /* 0x000fc800078e00ff */
[----:B------:R-:W-:-:S05]  /*16cc0*/  IMAD R3, R8, R9, R3 ;  /* 0x0000000908037224 */ /* 0x000fca00078e0203 */
[----:B------:R-:W-:-:S13]  /*16cd0*/  ISETP.GT.U32.AND P1, PT, R4, R3, PT ;  /* 0x000000030400720c */ /* 0x000fda0003f24070 */
[----:B------:R-:W-:Y:S02]  /*16ce0*/  @!P1 IMAD.IADD R3, R3, 0x1, -R4 ;  /* 0x0000000103039824 */ /* 0x000fe400078e0a04 */
[----:B------:R-:W-:Y:S01]  /*16cf0*/  @!P1 VIADD R8, R8, 0x1 ;  /* 0x0000000108089836 */ /* 0x000fe20000000000 */
[----:B------:R-:W-:Y:S02]  /*16d00*/  ISETP.NE.AND P1, PT, R6, RZ, PT ;  /* 0x000000ff0600720c */ /* 0x000fe40003f25270 */
[----:B------:R-:W-:Y:S02]  /*16d10*/  ISETP.GE.U32.AND P0, PT, R3, R4, PT ;  /* 0x000000040300720c */ /* 0x000fe40003f06070 */
[----:B----4-:R-:W-:-:S04]  /*16d20*/  IABS R4, R7 ;  /* 0x0000000700047213 */ /* 0x010fc80000000000 */
[----:B------:R-:W1:Y:S07]  /*16d30*/  I2F.RP R2, R4 ;  /* 0x0000000400027306 */ /* 0x000e6e0000209400 */
[----:B------:R-:W-:Y:S01]  /*16d40*/  @P0 VIADD R8, R8, 0x1 ;  /* 0x0000000108080836 */ /* 0x000fe20000000000 */
[----:B-1----:R-:W1:Y:S02]  /*16d50*/  MUFU.RCP R2, R2 ;  /* 0x0000000200027308 */ /* 0x002e640000001000 */
[----:B-1----:R-:W-:-:S06]  /*16d60*/  VIADD R2, R2, 0xffffffe ;  /* 0x0ffffffe02027836 */ /* 0x002fcc0000000000 */
[----:B------:R-:W1:Y:S02]  /*16d70*/  F2I.FTZ.U32.TRUNC.NTZ R3, R2 ;  /* 0x0000000200037305 */ /* 0x000e64000021f000 */
[----:B-1----:R-:W-:-:S04]  /*16d80*/  IMAD.MOV R2, RZ, RZ, -R3 ;  /* 0x000000ffff027224 */ /* 0x002fc800078e0a03 */
[----:B------:R-:W-:Y:S02]  /*16d90*/  IMAD R9, R2, R4, RZ ;  /* 0x0000000402097224 */ /* 0x000fe400078e02ff */
[----:B------:R-:W-:-:S04]  /*16da0*/  IMAD.MOV.U32 R2, RZ, RZ, RZ ;  /* 0x000000ffff027224 */ /* 0x000fc800078e00ff */
[----:B------:R-:W-:Y:S01]  /*16db0*/  IMAD.HI.U32 R2, R3, R9, R2 ;  /* 0x0000000903027227 */ /* 0x000fe200078e0002 */
[----:B------:R-:W-:Y:S02]  /*16dc0*/  LOP3.LUT R3, R0, R6, RZ, 0x3c, !PT ;  /* 0x0000000600037212 */ /* 0x000fe400078e3cff */
[----:B------:R-:W-:Y:S02]  /*16dd0*/  IABS R9, R7 ;  /* 0x0000000700097213 */ /* 0x000fe40000000000 */
[----:B------:R-:W-:-:S03]  /*16de0*/  ISETP.GE.AND P2, PT, R3, RZ, PT ;  /* 0x000000ff0300720c */ /* 0x000fc60003f46270 */
[----:B------:R-:W-:-:S10]  /*16df0*/  IMAD.MOV R9, RZ, RZ, -R9 ;  /* 0x000000ffff097224 */ /* 0x000fd400078e0a09 */
[----:B------:R-:W-:Y:S01]  /*16e00*/  @!P2 IMAD.MOV R8, RZ, RZ, -R8 ;  /* 0x000000ffff08a224 */ /* 0x000fe200078e0a08 */
[----:B------:R-:W-:-:S04]  /*16e10*/  @!P1 LOP3.LUT R8, RZ, R6, RZ, 0x33, !PT ;  /* 0x00000006ff089212 */ /* 0x000fc800078e33ff */
[-C--:B------:R-:W-:Y:S01]  /*16e20*/  IABS R3, R8.reuse ;  /* 0x0000000800037213 */ /* 0x080fe20000000000 */
[----:B------:R-:W-:-:S04]  /*16e30*/  IMAD R6, R6, R8, RZ ;  /* 0x0000000806067224 */ /* 0x000fc800078e02ff */
[----:B------:R-:W-:-:S04]  /*16e40*/  IMAD.HI.U32 R2, R2, R3, RZ ;  /* 0x0000000302027227 */ /* 0x000fc800078e00ff */
[----:B------:R-:W-:-:S05]  /*16e50*/  IMAD R3, R2, R9, R3 ;  /* 0x0000000902037224 */ /* 0x000fca00078e0203 */
[----:B------:R-:W-:-:S13]  /*16e60*/  ISETP.GT.U32.AND P1, PT, R4, R3, PT ;  /* 0x000000030400720c */ /* 0x000fda0003f24070 */
[----:B------:R-:W-:Y:S02]  /*16e70*/  @!P1 IMAD.IADD R3, R3, 0x1, -R4 ;  /* 0x0000000103039824 */ /* 0x000fe400078e0a04 */
[----:B------:R-:W-:Y:S01]  /*16e80*/  @!P1 VIADD R2, R2, 0x1 ;  /* 0x0000000102029836 */ /* 0x000fe20000000000 */
[----:B------:R-:W-:Y:S02]  /*16e90*/  ISETP.NE.AND P1, PT, R7, RZ, PT ;  /* 0x000000ff0700720c */ /* 0x000fe40003f25270 */
[----:B------:R-:W-:Y:S02]  /*16ea0*/  ISETP.GE.U32.AND P0, PT, R3, R4, PT ;  /* 0x000000040300720c */ /* 0x000fe40003f06070 */
[----:B------:R-:W-:Y:S02]  /*16eb0*/  LOP3.LUT R3, R8, R7, RZ, 0x3c, !PT ;  /* 0x0000000708037212 */ /* 0x000fe400078e3cff */
[----:B------:R-:W-:Y:S02]  /*16ec0*/  IADD3 R4, R0, -R6, RZ ;  /* 0x8000000600047210 */ /* 0x000fe40007ffe0ff */
[----:B------:R-:W-:-:S07]  /*16ed0*/  ISETP.GE.AND P2, PT, R3, RZ, PT ;  /* 0x000000ff0300720c */ /* 0x000fce0003f46270 */
[----:B------:R-:W-:-:S06]  /*16ee0*/  @P0 VIADD R2, R2, 0x1 ;  /* 0x0000000102020836 */ /* 0x000fcc0000000000 */
[----:B------:R-:W-:Y:S01]  /*16ef0*/  @!P2 IMAD.MOV R2, RZ, RZ, -R2 ;  /* 0x000000ffff02a224 */ /* 0x000fe200078e0a02 */
[----:B------:R-:W-:-:S05]  /*16f00*/  @!P1 LOP3.LUT R2, RZ, R7, RZ, 0x33, !PT ;  /* 0x00000007ff029212 */ /* 0x000fca00078e33ff */
[--C-:B------:R-:W-:Y:S02]  /*16f10*/  IMAD.MOV R3, RZ, RZ, -R2.reuse ;  /* 0x000000ffff037224 */ /* 0x100fe400078e0a02 */
[C---:B------:R-:W-:Y:S02]  /*16f20*/  IMAD R2, R7.reuse, 0x1000000, R2 ;  /* 0x0100000007027824 */ /* 0x040fe400078e0202 */
[----:B------:R-:W-:-:S04]  /*16f30*/  IMAD R3, R7, R3, R8 ;  /* 0x0000000307037224 */ /* 0x000fc800078e0208 */
[----:B------:R-:W-:-:S05]  /*16f40*/  IMAD R0, R3, 0x10000, R2 ;  /* 0x0001000003007824 */ /* 0x000fca00078e0202 */
[----:B------:R1:W-:Y:S01]  /*16f50*/  STL [R1+0x8], R0 ;  /* 0x0000080001007387 */ /* 0x0003e20000100800 */
[----:B-----5:R-:W-:-:S05]  /*16f60*/  IMAD.IADD R10, R5, 0x1, R10 ;  /* 0x00000001050a7824 */ /* 0x020fca00078e020a */
[----:B------:R1:W-:Y:S04]  /*16f70*/  STL [R1+0xc], R10 ;  /* 0x00000c0a01007387 */ /* 0x0003e80000100800 */
[----:B------:R1:W-:Y:S01]  /*16f80*/  STL [R1+0x4], R4 ;  /* 0x0000040401007387 */ /* 0x0003e20000100800 */
[----:B------:R-:W-:Y:S05]  /*16f90*/  BRA `(.L_x_322) ;  /* 0x0000000000287947 */ /* 0x000fea0003800000 */
.L_x_316:
[----:B------:R-:W-:Y:S01]  /*16fa0*/  UMOV UR4, URZ ;  /* 0x0000003f00047c82 */ /* 0x000fe20008000000 */
[----:B------:R-:W-:Y:S01]  /*16fb0*/  ULDC UR6, c[0x0][0xc3c] ;  /* 0x00030f0000067ab9 */ /* 0x000fe20000000800 */
[----:B------:R-:W-:Y:S01]  /*16fc0*/  UMOV UR5, URZ ;  /* 0x0000003f00057c82 */ /* 0x000fe20008000000 */
[----:B------:R1:W-:Y:S01]  /*16fd0*/  STL [R1], R0 ;  /* 0x0000000001007387 */ /* 0x0003e20000100800 */
[----:B------:R-:W-:Y:S02]  /*16fe0*/  IMAD.U32 R3, RZ, RZ, UR4 ;  /* 0x00000004ff037e24 */ /* 0x000fe4000f8e00ff */
[----:B------:R-:W-:-:S03]  /*16ff0*/  IMAD.U32 R2, RZ, RZ, UR5 ;  /* 0x00000005ff027e24 */ /* 0x000fc6000f8e00ff */
[----:B------:R3:W-:Y:S01]  /*17000*/  STL [R1+0x4], R3 ;  /* 0x0000040301007387 */ /* 0x0007e20000100800 */
[----:B-1----:R-:W-:-:S05]  /*17010*/  IMAD.U32 R0, RZ, RZ, UR6 ;  /* 0x00000006ff007e24 */ /* 0x002fca000f8e00ff */
[----:B------:R3:W-:Y:S04]  /*17020*/  STL [R1+0xc], R0 ;  /* 0x00000c0001007387 */ /* 0x0007e80000100800 */
[----:B------:R3:W-:Y:S02]  /*17030*/  STL [R1+0x8], R2 ;  /* 0x0000080201007387 */ /* 0x0007e40000100800 */
.L_x_322:
[----:B---3--:R-:W3:Y:S04]  /*17040*/  LDL R3, [R1+0x8] ;  /* 0x0000080001037983 */ /* 0x008ee80000100800 */
[----:B------:R-:W4:Y:S04]  /*17050*/  LDL R2, [R1+0xc] ;  /* 0x00000c0001027983 */ /* 0x000f280000100800 */
[----:B-1----:R-:W5:Y:S04]  /*17060*/  LDL R4, [R1] ;  /* 0x0000000001047983 */ /* 0x002f680000100800 */
[----:B--2---:R-:W5:Y:S01]  /*17070*/  LDL R5, [R1+0x4] ;  /* 0x0000040001057983 */ /* 0x004f620000100800 */
[----:B------:R-:W-:Y:S05]  /*17080*/  WARPSYNC.ALL ;  /* 0x0000000000007948 */ /* 0x000fea0003800000 */
[----:B------:R-:W1:Y:S02]  /*17090*/  S2R R0, SR_TID.X ;  /* 0x0000000000007919 */ /* 0x000e640000002100 */
[----:B-1----:R-:W-:Y:S01]  /*170a0*/  LOP3.LUT R0, R0, 0x1f, RZ, 0xc0, !PT ;  /* 0x0000001f00007812 */ /* 0x002fe200078ec0ff */
[----:B------:R-:W-:Y:S03]  /*170b0*/  BAR.SYNC.DEFER_BLOCKING 0x4, 0x180 ;  /* 0x0106000000007b1d */ /* 0x000fe60000010000 */
[----:B------:R-:W-:-:S13]  /*170c0*/  ISETP.NE.AND P0, PT, R0, RZ, PT ;  /* 0x000000ff0000720c */ /* 0x000fda0003f05270 */
[----:B------:R-:W-:Y:S01]  /*170d0*/  @!P0 MOV R0, 0x400 ;  /* 0x0000040000008802 */ /* 0x000fe20000000f00 */
[----:B---3--:R-:W-:Y:S02]  /*170e0*/  IMAD.MOV.U32 R6, RZ, RZ, R3 ;  /* 0x000000ffff067224 */ /* 0x008fe400078e0003 */
[----:B------:R-:W1:Y:S01]  /*170f0*/  @!P0 S2R R3, SR_CgaCtaId ;  /* 0x0000000000038919 */ /* 0x000e620000008800 */
[----:B----4-:R-:W-:Y:S01]  /*17100*/  IMAD.MOV.U32 R7, RZ, RZ, R2 ;  /* 0x000000ffff077224 */ /* 0x010fe200078e0002 */
[----:B-1----:R-:W-:-:S05]  /*17110*/  @!P0 LEA R18, R3, R0, 0x18 ;  /* 0x0000000003128211 */ /* 0x002fca00078ec0ff */
[----:B-----5:R2:W-:Y:S01]  /*17120*/  @!P0 STS.128 [R18+0x348d0], R4 ;  /* 0x0348d00412008388 */ /* 0x0205e20000000c00 */
[----:B------:R-:W-:Y:S06]  /*17130*/  BAR.ARV 0x5, 0x180 ;  /* 0x0146000000007b1d */ /* 0x000fec0000002000 */
.L_x_313:
[----:B------:R-:W3:Y:S01]  /*17140*/  LDL R0, [R1+0xc] ;  /* 0x00000c0001007983 */ /* 0x000ee20000100800 */
[----:B------:R-:W-:Y:S02]  /*17150*/  ULDC UR4, c[0x0][0xc3c] ;  /* 0x00030f0000047ab9 */ /* 0x000fe40000000800 */
[----:B---3--:R-:W-:-:S13]  /*17160*/  ISETP.GE.AND P0, PT, R0, UR4, PT ;  /* 0x0000000400007c0c */ /* 0x008fda000bf06270 */
[----:B------:R-:W-:Y:S05]  /*17170*/  @!P0 BRA `(.L_x_323) ;  /* 0xffffffac00388947 */ /* 0x000fea000383ffff */
[----:B------:R-:W-:Y:S05]  /*17180*/  BSYNC B8 ;  /* 0x0000000000087941 */ /* 0x000fea0003800000 */
.L_x_224:
[----:B0-----:R-:W3:Y:S01]  /*17190*/  LDL.LU R0, [R1+0x48] ;  /* 0x0000480001007983 */ /* 0x001ee20000300800 */
[----:B------:R-:W-:Y:S01]  /*171a0*/  BSSY B0, `(.L_x_324) ;  /* 0x000000b000007945 */ /* 0x000fe20003800000 */
[----:B-12---:R-:W0:Y:S01]  /*171b0*/  S2R R5, SR_CgaCtaId ;  /* 0x0000000000057919 */ /* 0x006e220000008800 */
[----:B---3--:R-:W-:-:S05]  /*171c0*/  VIADD R0, R0, 0x1 ;  /* 0x0000000100007836 */ /* 0x008fca0000000000 */
[----:B------:R-:W-:-:S04]  /*171d0*/  LEA.HI R2, R0, R0, RZ, 0x1 ;  /* 0x0000000000027211 */ /* 0x000fc800078f08ff */
[----:B------:R-:W-:-:S05]  /*171e0*/  LOP3.LUT R3, R2, 0xfffffffe, RZ, 0xc0, !PT ;  /* 0xfffffffe02037812 */ /* 0x000fca00078ec0ff */
[----:B------:R-:W-:Y:S01]  /*171f0*/  IMAD.IADD R3, R0, 0x1, -R3 ;  /* 0x0000000100037824 */ /* 0x000fe200078e0a03 */
[----:B------:R-:W-:-:S04]  /*17200*/  MOV R0, 0x400 ;  /* 0x0000040000007802 */ /* 0x000fc80000000f00 */
[----:B0-----:R-:W-:Y:S02]  /*17210*/  LEA R0, R5, R0, 0x18 ;  /* 0x0000000005007211 */ /* 0x001fe400078ec0ff */
[----:B------:R-:W-:-:S04]  /*17220*/  SHF.L.U32 R3, R3, 0x1f, RZ ;  /* 0x0000001f03037819 */ /* 0x000fc800000006ff */
[----:B------:R-:W0:Y:S02]  /*17230*/  SYNCS.PHASECHK.TRANS64.TRYWAIT P0, [R0+URZ+0x34820], R3 ;  /* 0x03482003000075a7 */ /* 0x000e24000800017f */
[----:B0-----:R-:W-:Y:S05]  /*17240*/  @!P0 BRA `(.L_x_325) ;  /* 0x0000001c00c88947 */ /* 0x001fea0003800000 */
.L_x_395:
[----:B------:R-:W-:Y:S05]  /*17250*/  BSYNC B0 ;  /* 0x0000000000007941 */ /* 0x000fea0003800000 */
.L_x_324:
[----:B------:R-:W-:-:S03]  /*17260*/  UMOV UR4, 0xffffffff ;  /* 0xffffffff00047882 */ /* 0x000fc60000000000 */
[----:B------:R-:W-:Y:S05]  /*17270*/  BRA.DIV UR4, `(.L_x_326) ;  /* 0x0000001e04d07947 */ /* 0x000fea000b800000 */
[----:B------:R-:W1:Y:S02]  /*17280*/  S2R R2, SR_TID.X ;  /* 0x0000000000027919 */ /* 0x000e640000002100 */
[----:B-1----:R-:W-:-:S04]  /*17290*/  SHF.R.U32.HI R2, RZ, 0x5, R2 ;  /* 0x00000005ff027819 */ /* 0x002fc80000011602 */
[----:B------:R-:W-:-:S05]  /*172a0*/  LOP3.LUT R2, R2, 0x3, RZ, 0xc0, !PT ;  /* 0x0000000302027812 */ /* 0x000fca00078ec0ff */
[----:B------:R1:W2:Y:S02]  /*172b0*/  SHFL.IDX PT, R14, R2, RZ, 0x1f ;  /* 0x00001fff020e7589 */ /* 0x0002a400000e0000 */
.L_x_398:
[----:B--2---:R-:W-:Y:S01]  /*172c0*/  ISETP.NE.AND P0, PT, R14, RZ, PT ;  /* 0x000000ff0e00720c */ /* 0x004fe20003f05270 */
[----:B------:R-:W-:-:S12]  /*172d0*/  BSSY B0, `(.L_x_327) ;  /* 0x0000027000007945 */ /* 0x000fd80003800000 */
[----:B------:R-:W-:Y:S05]  /*172e0*/  @P0 BRA `(.L_x_328) ;  /* 0x0000000000940947 */ /* 0x000fea0003800000 */
[----:B------:R-:W-:-:S03]  /*172f0*/  UMOV UR4, 0xffffffff ;  /* 0xffffffff00047882 */ /* 0x000fc60000000000 */
[----:B------:R-:W-:Y:S05]  /*17300*/  BRA.DIV UR4, `(.L_x_329) ;  /* 0x0000001e04e07947 */ /* 0x000fea000b800000 */
[----:B------:R-:W-:-:S13]  /*17310*/  ELECT P6, URZ, PT ;  /* 0x00000000003f782f */ /* 0x000fda00038c0000 */
.L_x_401:
[----:B------:R-:W-:Y:S05]  /*17320*/  @!P6 BRA `(.L_x_328) ;  /* 0x000000000084e947 */ /* 0x000fea0003800000 */
[----:B-1----:R-:W2:Y:S02]  /*17330*/  LDL R2, [R1+0x6c] ;  /* 0x00006c0001027983 */ /* 0x002ea40000100800 */
[----:B--2---:R-:W-:-:S13]  /*17340*/  R2UR UR4, R2 ;  /* 0x00000000020472ca */ /* 0x004fda00000e0000 */
[----:B------:R-:W-:-:S06]  /*17350*/  ULOP3.LUT UR4, UR4, 0x2, URZ, 0xfc, !UPT ;  /* 0x0000000204047892 */ /* 0x000fcc000f8efc3f */
[----:B------:R-:W-:-:S05]  /*17360*/  IMAD.U32 R2, RZ, RZ, UR4 ;  /* 0x00000004ff027e24 */ /* 0x000fca000f8e00ff */
[----:B------:R-:W-:-:S13]  /*17370*/  ISETP.NE.AND P2, PT, R2, 0x3, PT ;  /* 0x000000030200780c */ /* 0x000fda0003f45270 */
[----:B------:R-:W-:Y:S05]  /*17380*/  @!P2 BRA `(.L_x_330) ;  /* 0x000000000004a947 */ /* 0x000fea0003800000 */
[----:B------:R-:W-:Y:S01]  /*17390*/  BPT.TRAP 0x1 ;  /* 0x000000040000795c */ /* 0x000fe20000300000 */
.L_x_330:
[----:B------:R-:W2:Y:S01]  /*173a0*/  LDL.LU R7, [R1+0x14] ;  /* 0x0000140001077983 */ /* 0x000ea20000300800 */
[----:B------:R-:W-:Y:S02]  /*173b0*/  VIADD R2, R0, 0x34840 ;  /* 0x0003484000027836 */ /* 0x000fe40000000000 */
[C---:B0-----:R-:W-:Y:S02]  /*173c0*/  VIADD R3, R19.reuse, 0x1 ;  /* 0x0000000113037836 */ /* 0x041fe40000000000 */
[----:B------:R-:W-:-:S03]  /*173d0*/  IMAD R6, R19, 0x8, R2 ;  /* 0x0000000813067824 */ /* 0x000fc600078e0202 */
[----:B------:R-:W-:-:S04]  /*173e0*/  ISETP.NE.AND P1, PT, R3, 0x2, PT ;  /* 0x000000020300780c */ /* 0x000fc80003f25270 */
[----:B------:R-:W-:Y:S02]  /*173f0*/  SEL R4, RZ, 0x1, P1 ;  /* 0x00000001ff047807 */ /* 0x000fe40000800000 */
[----:B------:R-:W-:Y:S02]  /*17400*/  SEL R3, R3, RZ, P1 ;  /* 0x000000ff03037207 */ /* 0x000fe40000800000 */
[C---:B--2---:R-:W-:Y:S02]  /*17410*/  SHF.L.U32 R5, R7.reuse, 0x1f, RZ ;  /* 0x0000001f07057819 */ /* 0x044fe400000006ff */
[----:B------:R-:W-:Y:S01]  /*17420*/  LOP3.LUT R4, R7, R4, RZ, 0x3c, !PT ;  /* 0x0000000407047212 */ /* 0x000fe200078e3cff */
[----:B------:R-:W-:Y:S01]  /*17430*/  IMAD R7, R3, 0x8, R2 ;  /* 0x0000000803077824 */ /* 0x000fe200078e0202 */
[----:B------:R-:W0:Y:S02]  /*17440*/  SYNCS.PHASECHK.TRANS64.TRYWAIT P0, [R6+URZ], R5 ;  /* 0x00000005060075a7 */ /* 0x000e24000800017f */
[----:B------:R-:W-:Y:S01]  /*17450*/  SHF.L.U32 R2, R4, 0x1f, RZ ;  /* 0x0000001f04027819 */ /* 0x000fe200000006ff */
[----:B0-----:R-:W-:Y:S06]  /*17460*/  @!P0 BRA `(.L_x_331) ;  /* 0x0000001c00a88947 */ /* 0x001fec0003800000 */
.L_x_402:
[----:B------:R-:W1:Y:S02]  /*17470*/  SYNCS.PHASECHK.TRANS64.TRYWAIT P0, [R7+URZ], R2 ;  /* 0x00000002070075a7 */ /* 0x000e64000800017f */
[----:B-1----:R-:W-:Y:S05]  /*17480*/  @!P0 BRA `(.L_x_332) ;  /* 0x0000001c00b48947 */ /* 0x002fea0003800000 */
.L_x_403:
[----:B------:R-:W-:Y:S05]  /*17490*/  @!P2 BRA `(.L_x_333) ;  /* 0x000000000004a947 */ /* 0x000fea0003800000 */
[----:B------:R-:W-:Y:S01]  /*174a0*/  BPT.TRAP 0x1 ;  /* 0x000000040000795c */ /* 0x000fe20000300000 */
.L_x_333:
[----:B------:R-:W-:-:S04]  /*174b0*/  VIADD R0, R0, 0x34860 ;  /* 0x0003486000007836 */ /* 0x000fc80000000000 */
[----:B------:R-:W-:-:S04]  /*174c0*/  IMAD R4, R19, 0x8, R0 ;  /* 0x0000000813047824 */ /* 0x000fc800078e0200 */
[----:B------:R-:W2:Y:S02]  /*174d0*/  SYNCS.PHASECHK.TRANS64.TRYWAIT P0, [R4+URZ], R5 ;  /* 0x00000005040075a7 */ /* 0x000ea4000800017f */
[----:B--2---:R-:W-:Y:S05]  /*174e0*/  @!P0 BRA `(.L_x_334) ;  /* 0x0000001c00b08947 */ /* 0x004fea0003800000 */
.L_x_404:
[----:B------:R-:W-:-:S07]  /*174f0*/  IMAD R3, R3, 0x8, R0 ;  /* 0x0000000803037824 */ /* 0x000fce00078e0200 */
.L_x_335:
[----:B---3--:R3:W4:Y:S02]  /*17500*/  SYNCS.PHASECHK.TRANS64.TRYWAIT P0, [R3+URZ], R2 ;  /* 0x00000002030075a7 */ /* 0x008724000800017f */
[----:B----4-:R-:W-:Y:S05]  /*17510*/  @!P0 NANOSLEEP.SYNCS 0x989680 ;  /* 0x009896800000895d */ /* 0x010fea0003900000 */
[----:B------:R-:W4:Y:S02]  /*17520*/  @!P0 SYNCS.PHASECHK.TRANS64 P0, [R3+URZ], R2 ;  /* 0x00000002030085a7 */ /* 0x000f24000800007f */
[----:B----4-:R-:W-:Y:S05]  /*17530*/  @!P0 BRA `(.L_x_335) ;  /* 0xfffffffc00f08947 */ /* 0x010fea000383ffff */
.L_x_328:
[----:B------:R-:W-:Y:S05]  /*17540*/  BSYNC B0 ;  /* 0x0000000000007941 */ /* 0x000fea0003800000 */
.L_x_327:
[----:B------:R-:W-:Y:S05]  /*17550*/  EXIT ;  /* 0x000000000000794d */ /* 0x000fea0003800000 */
.L_x_175:
[----:B0-----:R0:W1:Y:S02]  /*17560*/  SYNCS.PHASECHK.TRANS64.TRYWAIT P1, [R0+URZ+0x34800], R3 ;  /* 0x03480003000075a7 */ /* 0x001064000802017f */
[----:B-1----:R-:W-:Y:S05]  /*17570*/  @!P1 NANOSLEEP.SYNCS 0x989680 ;  /* 0x009896800000995d */ /* 0x002fea0003900000 */
[----:B------:R-:W1:Y:S02]  /*17580*/  @!P1 SYNCS.PHASECHK.TRANS64 P1, [R0+URZ+0x34800], R3 ;  /* 0x03480003000095a7 */ /* 0x000e64000802007f */
[----:B-1----:R-:W-:Y:S05]  /*17590*/  @!P1 BRA `(.L_x_175) ;  /* 0xfffffffc00f09947 */ /* 0x002fea000383ffff */
[----:B------:R-:W-:Y:S05]  /*175a0*/  BRA `(.L_x_336) ;  /* 0xfffffea800007947 */ /* 0x000fea000383ffff */
.L_x_179:
[----:B-1----:R1:W2:Y:S02]  /*175b0*/  SYNCS.PHASECHK.TRANS64.TRYWAIT P2, [R10+URZ+0x34830], R3 ;  /* 0x034830030a0075a7 */ /* 0x0022a4000804017f */
[----:B--2---:R-:W-:Y:S05]  /*175c0*/  @!P2 NANOSLEEP.SYNCS 0x989680 ;  /* 0x009896800000a95d */ /* 0x004fea0003900000 */
[----:B------:R-:W2:Y:S02]  /*175d0*/  @!P2 SYNCS.PHASECHK.TRANS64 P2, [R10+URZ+0x34830], R3 ;  /* 0x034830030a00a5a7 */ /* 0x000ea4000804007f */
[----:B--2---:R-:W-:Y:S05]  /*175e0*/  @!P2 BRA `(.L_x_179) ;  /* 0xfffffffc00f0a947 */ /* 0x004fea000383ffff */
[----:B------:R-:W-:Y:S05]  /*175f0*/  BRA `(.L_x_178) ;  /* 0xfffffea800247947 */ /* 0x000fea000383ffff */
.L_x_184:
[----:B-1----:R1:W2:Y:S02]  /*17600*/  SYNCS.PHASECHK.TRANS64.TRYWAIT P2, [R0+URZ+0x34830], R21 ;  /* 0x03483015000075a7 */ /* 0x0022a4000804017f */
[----:B--2---:R-:W-:Y:S05]  /*17610*/  @!P2 NANOSLEEP.SYNCS 0x989680 ;  /* 0x009896800000a95d */ /* 0x004fea0003900000 */
[----:B------:R-:W2:Y:S02]  /*17620*/  @!P2 SYNCS.PHASECHK.TRANS64 P2, [R0+URZ+0x34830], R21 ;  /* 0x034830150000a5a7 */ /* 0x000ea4000804007f */
[----:B--2---:R-:W-:Y:S05]  /*17630*/  @!P2 BRA `(.L_x_184) ;  /* 0xfffffffc00f0a947 */ /* 0x004fea000383ffff */
[----:B------:R-:W-:Y:S05]  /*17640*/  BRA `(.L_x_181) ;  /* 0xffffff0000fc7947 */ /* 0x000fea000383ffff */
.L_x_188:
[----:B-1----:R-:W-:-:S04]  /*17650*/  IMAD.U32 R15, RZ, RZ, UR6 ;  /* 0x00000006ff0f7e24 */ /* 0x002fc8000f8e00ff */
[----:B------:R1:W2:Y:S03]  /*17660*/  SYNCS.PHASECHK.TRANS64.TRYWAIT P2, [R15+URZ+0x34850], R0 ;  /* 0x034850000f0075a7 */ /* 0x0002a6000804017f */
[----:B--2---:R-:W-:Y:S05]  /*17670*/  @!P2 NANOSLEEP.SYNCS 0x989680 ;  /* 0x009896800000a95d */ /* 0x004fea0003900000 */
[----:B------:R-:W2:Y:S02]  /*17680*/  @!P2 SYNCS.PHASECHK.TRANS64 P2, [R15+URZ+0x34850], R0 ;  /* 0x034850000f00a5a7 */ /* 0x000ea4000804007f */
[----:B--2---:R-:W-:Y:S05]  /*17690*/  @!P2 BRA `(.L_x_188) ;  /* 0xfffffffc00eca947 */ /* 0x004fea000383ffff */
[----:B------:R-:W-:Y:S05]  /*176a0*/  BRA `(.L_x_185) ;  /* 0xffffff2800a87947 */ /* 0x000fea000383ffff */
.L_x_193:
[----:B-1----:R1:W2:Y:S02]  /*176b0*/  SYNCS.PHASECHK.TRANS64.TRYWAIT P0, [R8+URZ+0x34850], R3 ;  /* 0x03485003080075a7 */ /* 0x0022a4000800017f */
[----:B--2---:R-:W-:Y:S05]  /*176c0*/  @!P0 NANOSLEEP.SYNCS 0x989680 ;  /* 0x009896800000895d */ /* 0x004fea0003900000 */
[----:B------:R-:W2:Y:S02]  /*176d0*/  @!P0 SYNCS.PHASECHK.TRANS64 P0, [R8+URZ+0x34850], R3 ;  /* 0x03485003080085a7 */ /* 0x000ea4000800007f */
[----:B--2---:R-:W-:Y:S05]  /*176e0*/  @!P0 BRA `(.L_x_193) ;  /* 0xfffffffc00f08947 */ /* 0x004fea000383ffff */
[----:B------:R-:W-:Y:S05]  /*176f0*/  BRA `(.L_x_192) ;  /* 0xffffff5800587947 */ /* 0x000fea000383ffff */
.L_x_238:
[----:B------:R-:W2:Y:S01]  /*17700*/  S2R R4, SR_TID.X ;  /* 0x0000000000047919 */ /* 0x000ea20000002100 */
[----:B------:R-:W-:Y:S01]  /*17710*/  BSSY B0, `(.L_x_337) ;  /* 0x000000a000007945 */ /* 0x000fe20003800000 */
[----:B------:R-:W-:Y:S02]  /*17720*/  IMAD.MOV.U32 R12, RZ, RZ, RZ ;  /* 0x000000ffff0c7224 */ /* 0x000fe400078e00ff */
[----:B0-----:R-:W-:Y:S02]  /*17730*/  IMAD.MOV.U32 R11, RZ, RZ, 0x1f ;  /* 0x0000001fff0b7424 */ /* 0x001fe400078e00ff */
[----:B------:R-:W-:Y:S01]  /*17740*/  IMAD.MOV.U32 R15, RZ, RZ, -0x1 ;  /* 0xffffffffff0f7424 */ /* 0x000fe200078e00ff */
[----:B--2---:R-:W-:-:S04]  /*17750*/  SHF.R.U32.HI R4, RZ, 0x5, R4 ;  /* 0x00000005ff047819 */ /* 0x004fc80000011604 */
[----:B------:R-:W-:-:S05]  /*17760*/  LOP3.LUT R4, R4, 0x3, RZ, 0xc0, !PT ;  /* 0x0000000304047812 */ /* 0x000fca00078ec0ff */
[----:B------:R-:W-:-:S07]  /*17770*/  IMAD.MOV.U32 R13, RZ, RZ, R4 ;  /* 0x000000ffff0d7224 */ /* 0x000fce00078e0004 */
[----:B-1----:R-:W-:Y:S05]  /*17780*/  WARPSYNC.COLLECTIVE R15, `(.L_x_338) ;  /* 0x000000000f087348 */ /* 0x002fea0003c00000 */
[----:B------:R0:W2:Y:S02]  /*17790*/  SHFL.IDX P6, R14, R13, R12, R11 ;  /* 0x0000000c0d0e7389 */ /* 0x0000a400000c000b */
[----:B012---:R-:W-:Y:S01]  /*177a0*/  ENDCOLLECTIVE ;  /* 0x000000000000791b */ /* 0x007fe20003800000 */
.L_x_338:
[----:B------:R-:W-:Y:S05]  /*177b0*/  BSYNC B0 ;  /* 0x0000000000007941 */ /* 0x000fea0003800000 */
.L_x_337:
[----:B------:R-:W-:Y:S05]  /*177c0*/  BRA `(.L_x_339) ;  /* 0xffffffb400607947 */ /* 0x000fea000383ffff */
.L_x_240:
[----:B------:R-:W-:Y:S01]  /*177d0*/  BSSY B0, `(.L_x_340) ;  /* 0x0000006000007945 */ /* 0x000fe20003800000 */
[----:B------:R-:W-:-:S07]  /*177e0*/  IMAD.MOV.U32 R15, RZ, RZ, -0x1 ;  /* 0xffffffffff0f7424 */ /* 0x000fce00078e00ff */
[----:B01--4-:R-:W-:Y:S05]  /*177f0*/  WARPSYNC.COLLECTIVE R15, `(.L_x_341) ;  /* 0x000000000f0c7348 */ /* 0x013fea0003c00000 */
[----:B------:R-:W-:Y:S02]  /*17800*/  ELECT P6, UR62, PT ;  /* 0x00000000003e782f */ /* 0x000fe400038c0000 */
[----:B------:R-:W-:Y:S01]  /*17810*/  MOV R14, UR62 ;  /* 0x0000003e000e7c02 */ /* 0x000fe20008000f00 */
[----:B01--4-:R-:W-:Y:S10]  /*17820*/  ENDCOLLECTIVE ;  /* 0x000000000000791b */ /* 0x013ff40003800000 */
.L_x_341:
[----:B------:R-:W-:Y:S05]  /*17830*/  BSYNC B0 ;  /* 0x0000000000007941 */ /* 0x000fea0003800000 */
.L_x_340:
[----:B------:R-:W-:Y:S05]  /*17840*/  BRA `(.L_x_342) ;  /* 0xffffffb400647947 */ /* 0x000fea000383ffff */
.L_x_242:
[----:B--2---:R2:W3:Y:S02]  /*17850*/  SYNCS.PHASECHK.TRANS64.TRYWAIT P0, [R0+URZ+0x34840], R2 ;  /* 0x03484002000075a7 */ /* 0x0044e4000800017f */
[----:B---3--:R-:W-:Y:S05]  /*17860*/  @!P0 NANOSLEEP.SYNCS 0x989680 ;  /* 0x009896800000895d */ /* 0x008fea0003900000 */
[----:B------:R-:W3:Y:S02]  /*17870*/  @!P0 SYNCS.PHASECHK.TRANS64 P0, [R0+URZ+0x34840], R2 ;  /* 0x03484002000085a7 */ /* 0x000ee4000800007f */
[----:B---3--:R-:W-:Y:S05]  /*17880*/  @!P0 BRA `(.L_x_242) ;  /* 0xfffffffc00f08947 */ /* 0x008fea000383ffff */
[----:B------:R-:W-:Y:S05]  /*17890*/  BRA `(.L_x_343) ;  /* 0xffffffb400c87947 */ /* 0x000fea000383ffff */
.L_x_246:
[----:B------:R-:W2:Y:S01]  /*178a0*/  LDL.LU R11, [R1+0x44] ;  /* 0x00004400010b7983 */ /* 0x000ea20000300800 */
[----:B------:R-:W-:Y:S01]  /*178b0*/  IMAD.MOV.U32 R13, RZ, RZ, R3 ;  /* 0x000000ffff0d7224 */ /* 0x000fe200078e0003 */
[----:B------:R-:W-:Y:S01]  /*178c0*/  LOP3.LUT R7, R7, 0x7f, RZ, 0xc0, !PT ;  /* 0x0000007f07077812 */ /* 0x000fe200078ec0ff */
[----:B------:R-:W-:Y:S02]  /*178d0*/  IMAD.MOV.U32 R12, RZ, RZ, RZ ;  /* 0x000000ffff0c7224 */ /* 0x000fe400078e00ff */
[----:B------:R-:W-:Y:S01]  /*178e0*/  IMAD.MOV.U32 R15, RZ, RZ, -0x1 ;  /* 0xffffffffff0f7424 */ /* 0x000fe200078e00ff */
[----:B------:R-:W-:-:S05]  /*178f0*/  SHF.R.U32.HI R0, RZ, 0x3, R7 ;  /* 0x00000003ff007819 */ /* 0x000fca0000011607 */
[----:B------:R-:W-:-:S04]  /*17900*/  IMAD.IADD R0, R0, 0x1, R5 ;  /* 0x0000000100007824 */ /* 0x000fc800078e0205 */
[----:B------:R-:W-:Y:S02]  /*17910*/  VIADD R5, R0, 0x10 ;  /* 0x0000001000057836 */ /* 0x000fe40000000000 */
[----:B--2---:R-:W-:Y:S02]  /*17920*/  IMAD R2, R11, R8, RZ ;  /* 0x000000080b027224 */ /* 0x004fe400078e02ff */
[----:B------:R-:W-:-:S03]  /*17930*/  IMAD.MOV.U32 R11, RZ, RZ, 0x181f ;  /* 0x0000181fff0b7424 */ /* 0x000fc600078e00ff */
[----:B------:R-:W-:-:S13]  /*17940*/  ISETP.GE.AND P2, PT, R0, R2, PT ;  /* 0x000000020000720c */ /* 0x000fda0003f46270 */
[----:B-----5:R-:W-:Y:S05]  /*17950*/  WARPSYNC.COLLECTIVE R15, `(.L_x_344) ;  /* 0x000000000f087348 */ /* 0x020fea0003c00000 */
[----:B------:R0:W1:Y:S02]  /*17960*/  SHFL.IDX P6, R14, R13, R12, R11 ;  /* 0x0000000c0d0e7389 */ /* 0x00006400000c000b */
[----:B01---5:R-:W-:Y:S01]  /*17970*/  ENDCOLLECTIVE ;  /* 0x000000000000791b */ /* 0x023fe20003800000 */
.L_x_344:
[----:B------:R-:W-:Y:S02]  /*17980*/  IMAD.MOV.U32 R13, RZ, RZ, R4 ;  /* 0x000000ffff0d7224 */ /* 0x000fe400078e0004 */
[----:B------:R-:W-:-:S07]  /*17990*/  IMAD.MOV.U32 R6, RZ, RZ, R14 ;  /* 0x000000ffff067224 */ /* 0x000fce00078e000e */
[----:B------:R-:W-:Y:S05]  /*179a0*/  WARPSYNC.COLLECTIVE R15, `(.L_x_345) ;  /* 0x000000000f087348 */ /* 0x000fea0003c00000 */
[----:B------:R0:W1:Y:S02]  /*179b0*/  SHFL.IDX P6, R14, R13, R12, R11 ;  /* 0x0000000c0d0e7389 */ /* 0x00006400000c000b */
[----:B01----:R-:W-:Y:S01]  /*179c0*/  ENDCOLLECTIVE ;  /* 0x000000000000791b */ /* 0x003fe20003800000 */
.L_x_345:
[----:B------:R-:W-:Y:S01]  /*179d0*/  ULDC.64 UR4, c[0x0][0x208] ;  /* 0x0000820000047ab9 */ /* 0x000fe20000000a00 */
[----:B------:R-:W-:Y:S02]  /*179e0*/  IMAD.MOV.U32 R13, RZ, RZ, R3 ;  /* 0x000000ffff0d7224 */ /* 0x000fe400078e0003 */
[----:B------:R-:W-:Y:S02]  /*179f0*/  IMAD.MOV.U32 R12, RZ, RZ, 0x1 ;  /* 0x00000001ff0c7424 */ /* 0x000fe400078e00ff */
[----:B------:R-:W-:-:S05]  /*17a00*/  IMAD.MOV.U32 R7, RZ, RZ, R14 ;  /* 0x000000ffff077224 */ /* 0x000fca00078e000e */
[----:B------:R-:W-:-:S05]  /*17a10*/  @!P2 LEA R7, P3, R10, R7, 0x1 ;  /* 0x000000070a07a211 */ /* 0x000fca00078608ff */
[----:B------:R-:W-:-:S05]  /*17a20*/  @!P2 IMAD.X R6, RZ, RZ, R6, P3 ;  /* 0x000000ffff06a224 */ /* 0x000fca00018e0606 */
[----:B------:R-:W-:-:S04]  /*17a30*/  @!P2 LOP3.LUT R7, R7, R6, RZ, 0x3c, !PT ;  /* 0x000000060707a212 */ /* 0x000fc800078e3cff */
[----:B------:R-:W-:-:S04]  /*17a40*/  @!P2 LOP3.LUT R6, R7, R6, RZ, 0x3c, !PT ;  /* 0x000000060706a212 */ /* 0x000fc800078e3cff */
[----:B------:R-:W-:-:S05]  /*17a50*/  @!P2 LOP3.LUT R7, R7, R6, RZ, 0x3c, !PT ;  /* 0x000000060707a212 */ /* 0x000fca00078e3cff */
        /* <DEDUP_REMOVED lines=9> */
.L_x_346:
[----:B------:R-:W-:Y:S02]  /*17af0*/  IMAD.MOV.U32 R13, RZ, RZ, R4 ;  /* 0x000000ffff0d7224 */ /* 0x000fe400078e0004 */
[----:B------:R-:W-:-:S07]  /*17b00*/  IMAD.MOV.U32 R8, RZ, RZ, R14 ;  /* 0x000000ffff087224 */ /* 0x000fce00078e000e */
[----:B------:R-:W-:Y:S05]  /*17b10*/  WARPSYNC.COLLECTIVE R15, `(.L_x_347) ;  /* 0x000000000f087348 */ /* 0x000fea0003c00000 */
[----:B------:R0:W1:Y:S02]  /*17b20*/  SHFL.IDX P6, R14, R13, R12, R11 ;  /* 0x0000000c0d0e7389 */ /* 0x00006400000c000b */
[----:B01----:R-:W-:Y:S01]  /*17b30*/  ENDCOLLECTIVE ;  /* 0x000000000000791b */ /* 0x003fe20003800000 */
.L_x_347:
[----:B------:R-:W-:Y:S01]  /*17b40*/  ULDC.64 UR4, c[0x0][0x208] ;  /* 0x0000820000047ab9 */ /* 0x000fe20000000a00 */
[----:B------:R-:W-:Y:S02]  /*17b50*/  IMAD.MOV.U32 R13, RZ, RZ, R3 ;  /* 0x000000ffff0d7224 */ /* 0x000fe400078e0003 */
[----:B------:R-:W-:Y:S02]  /*17b60*/  IMAD.MOV.U32 R12, RZ, RZ, 0x2 ;  /* 0x00000002ff0c7424 */ /* 0x000fe400078e00ff */
[----:B------:R-:W-:-:S05]  /*17b70*/  IMAD.MOV.U32 R5, RZ, RZ, R14 ;  /* 0x000000ffff057224 */ /* 0x000fca00078e000e */
[----:B------:R-:W-:Y:S01]  /*17b80*/  @!P2 LEA R7, P3, R10, R5, 0x1 ;  /* 0x000000050a07a211 */ /* 0x000fe200078608ff */
[----:B------:R-:W-:-:S04]  /*17b90*/  VIADD R5, R0, 0x20 ;  /* 0x0000002000057836 */ /* 0x000fc80000000000 */
        /* <DEDUP_REMOVED lines=13> */
.L_x_348:
[----:B------:R-:W-:Y:S02]  /*17c70*/  IMAD.MOV.U32 R13, RZ, RZ, R4 ;  /* 0x000000ffff0d7224 */ /* 0x000fe400078e0004 */
[----:B------:R-:W-:-:S07]  /*17c80*/  IMAD.MOV.U32 R6, RZ, RZ, R14 ;  /* 0x000000ffff067224 */ /* 0x000fce00078e000e */
[----:B------:R-:W-:Y:S05]  /*17c90*/  WARPSYNC.COLLECTIVE R15, `(.L_x_349) ;  /* 0x000000000f087348 */ /* 0x000fea0003c00000 */
[----:B------:R0:W1:Y:S02]  /*17ca0*/  SHFL.IDX P6, R14, R13, R12, R11 ;  /* 0x0000000c0d0e7389 */ /* 0x00006400000c000b */
[----:B01----:R-:W-:Y:S01]  /*17cb0*/  ENDCOLLECTIVE ;  /* 0x000000000000791b */ /* 0x003fe20003800000 */
.L_x_349:
[----:B------:R-:W-:Y:S01]  /*17cc0*/  ULDC.64 UR4, c[0x0][0x208] ;  /* 0x0000820000047ab9 */ /* 0x000fe20000000a00 */
[----:B------:R-:W-:Y:S02]  /*17cd0*/  IMAD.MOV.U32 R13, RZ, RZ, R3 ;  /* 0x000000ffff0d7224 */ /* 0x000fe400078e0003 */
[----:B------:R-:W-:Y:S01]  /*17ce0*/  IMAD.MOV.U32 R12, RZ, RZ, 0x3 ;  /* 0x00000003ff0c7424 */ /* 0x000fe200078e00ff */
[----:B------:R-:W-:-:S04]  /*17cf0*/  MOV R5, R14 ;  /* 0x0000000e00057202 */ /* 0x000fc80000000f00 */
[----:B------:R-:W-:-:S05]  /*17d00*/  @!P2 LEA R5, P3, R10, R5, 0x1 ;  /* 0x000000050a05a211 */ /* 0x000fca00078608ff */
[----:B------:R-:W-:-:S04]  /*17d10*/  @!P2 IMAD.X R6, RZ, RZ, R6, P3 ;  /* 0x000000ffff06a224 */ /* 0x000fc800018e0606 */
[----:B------:R-:W-:Y:S02]  /*17d20*/  @!P2 IMAD.MOV.U32 R7, RZ, RZ, R6 ;  /* 0x000000ffff07a224 */ /* 0x000fe400078e0006 */
[----:B------:R-:W-:Y:S02]  /*17d30*/  @!P2 IMAD.MOV.U32 R6, RZ, RZ, R5 ;  /* 0x000000ffff06a224 */ /* 0x000fe400078e0005 */
[----:B------:R-:W-:-:S03]  /*17d40*/  VIADD R5, R0, 0x30 ;  /* 0x0000003000057836 */ /* 0x000fc60000000000 */
        /* <DEDUP_REMOVED lines=9> */
.L_x_350:
[----:B------:R-:W-:Y:S02]  /*17de0*/  IMAD.MOV.U32 R13, RZ, RZ, R4 ;  /* 0x000000ffff0d7224 */ /* 0x000fe400078e0004 */
[----:B------:R-:W-:-:S07]  /*17df0*/  IMAD.MOV.U32 R6, RZ, RZ, R14 ;  /* 0x000000ffff067224 */ /* 0x000fce00078e000e */
[----:B------:R-:W-:Y:S05]  /*17e00*/  WARPSYNC.COLLECTIVE R15, `(.L_x_351) ;  /* 0x000000000f087348 */ /* 0x000fea0003c00000 */
[----:B------:R0:W1:Y:S02]  /*17e10*/  SHFL.IDX P6, R14, R13, R12, R11 ;  /* 0x0000000c0d0e7389 */ /* 0x00006400000c000b */
[----:B01----:R-:W-:Y:S01]  /*17e20*/  ENDCOLLECTIVE ;  /* 0x000000000000791b */ /* 0x003fe20003800000 */
.L_x_351:
[----:B------:R-:W-:Y:S01]  /*17e30*/  ULDC.64 UR4, c[0x0][0x208] ;  /* 0x0000820000047ab9 */ /* 0x000fe20000000a00 */
[----:B------:R-:W-:Y:S02]  /*17e40*/  IMAD.MOV.U32 R13, RZ, RZ, R3 ;  /* 0x000000ffff0d7224 */ /* 0x000fe400078e0003 */
[----:B------:R-:W-:Y:S02]  /*17e50*/  IMAD.MOV.U32 R12, RZ, RZ, 0x4 ;  /* 0x00000004ff0c7424 */ /* 0x000fe400078e00ff */
[----:B------:R-:W-:-:S05]  /*17e60*/  IMAD.MOV.U32 R5, RZ, RZ, R14 ;  /* 0x000000ffff057224 */ /* 0x000fca00078e000e */
        /* <DEDUP_REMOVED lines=14> */
.L_x_352:
[----:B------:R-:W-:Y:S02]  /*17f50*/  IMAD.MOV.U32 R13, RZ, RZ, R4 ;  /* 0x000000ffff0d7224 */ /* 0x000fe400078e0004 */
[----:B------:R-:W-:-:S07]  /*17f60*/  IMAD.MOV.U32 R6, RZ, RZ, R14 ;  /* 0x000000ffff067224 */ /* 0x000fce00078e000e */
[----:B------:R-:W-:Y:S05]  /*17f70*/  WARPSYNC.COLLECTIVE R15, `(.L_x_353) ;  /* 0x000000000f087348 */ /* 0x000fea0003c00000 */
[----:B------:R0:W1:Y:S02]  /*17f80*/  SHFL.IDX P6, R14, R13, R12, R11 ;  /* 0x0000000c0d0e7389 */ /* 0x00006400000c000b */
[----:B01----:R-:W-:Y:S01]  /*17f90*/  ENDCOLLECTIVE ;  /* 0x000000000000791b */ /* 0x003fe20003800000 */
.L_x_353:
        /* <DEDUP_REMOVED lines=18> */
.L_x_354:
[----:B------:R-:W-:Y:S02]  /*180c0*/  IMAD.MOV.U32 R13, RZ, RZ, R4 ;  /* 0x000000ffff0d7224 */ /* 0x000fe400078e0004 */
[----:B------:R-:W-:-:S07]  /*180d0*/  IMAD.MOV.U32 R6, RZ, RZ, R14 ;  /* 0x000000ffff067224 */ /* 0x000fce00078e000e */
[----:B------:R-:W-:Y:S05]  /*180e0*/  WARPSYNC.COLLECTIVE R15, `(.L_x_355) ;  /* 0x000000000f087348 */ /* 0x000fea0003c00000 */
[----:B------:R0:W1:Y:S02]  /*180f0*/  SHFL.IDX P6, R14, R13, R12, R11 ;  /* 0x0000000c0d0e7389 */ /* 0x00006400000c000b */
[----:B01----:R-:W-:Y:S01]  /*18100*/  ENDCOLLECTIVE ;  /* 0x000000000000791b */ /* 0x003fe20003800000 */
.L_x_355:
[----:B------:R-:W-:Y:S01]  /*18110*/  ULDC.64 UR4, c[0x0][0x208] ;  /* 0x0000820000047ab9 */ /* 0x000fe20000000a00 */
[----:B------:R-:W-:Y:S02]  /*18120*/  IMAD.MOV.U32 R13, RZ, RZ, R3 ;  /* 0x000000ffff0d7224 */ /* 0x000fe400078e0003 */
[----:B------:R-:W-:Y:S02]  /*18130*/  IMAD.MOV.U32 R12, RZ, RZ, 0x6 ;  /* 0x00000006ff0c7424 */ /* 0x000fe400078e00ff */
[----:B------:R-:W-:-:S05]  /*18140*/  IMAD.MOV.U32 R5, RZ, RZ, R14 ;  /* 0x000000ffff057224 */ /* 0x000fca00078e000e */
[----:B------:R-:W-:-:S05]  /*18150*/  @!P2 LEA R5, P3, R10, R5, 0x1 ;  /* 0x000000050a05a211 */ /* 0x000fca00078608ff */
[----:B------:R-:W-:-:S04]  /*18160*/  @!P2 IMAD.X R6, RZ, RZ, R6, P3 ;  /* 0x000000ffff06a224 */ /* 0x000fc800018e0606 */
[----:B------:R-:W-:Y:S02]  /*18170*/  @!P2 IMAD.MOV.U32 R7, RZ, RZ, R6 ;  /* 0x000000ffff07a224 */ /* 0x000fe400078e0006 */
[----:B------:R-:W-:-:S05]  /*18180*/  @!P2 IMAD.MOV.U32 R6, RZ, RZ, R5 ;  /* 0x000000ffff06a224 */ /* 0x000fca00078e0005 */
        /* <DEDUP_REMOVED lines=8> */
.L_x_356:
[----:B------:R-:W-:-:S05]  /*18210*/  VIADD R7, R0, 0x60 ;  /* 0x0000006000077836 */ /* 0x000fca0000000000 */
[----:B------:R-:W-:Y:S01]  /*18220*/  ISETP.GE.AND P2, PT, R7, R2, PT ;  /* 0x000000020700720c */ /* 0x000fe20003f46270 */
[----:B------:R-:W-:Y:S02]  /*18230*/  IMAD.MOV.U32 R13, RZ, RZ, R4 ;  /* 0x000000ffff0d7224 */ /* 0x000fe400078e0004 */
[----:B------:R-:W-:-:S10]  /*18240*/  IMAD.MOV.U32 R6, RZ, RZ, R14 ;  /* 0x000000ffff067224 */ /* 0x000fd400078e000e */
[----:B------:R-:W-:Y:S05]  /*18250*/  WARPSYNC.COLLECTIVE R15, `(.L_x_357) ;  /* 0x000000000f087348 */ /* 0x000fea0003c00000 */
[----:B------:R0:W1:Y:S02]  /*18260*/  SHFL.IDX P6, R14, R13, R12, R11 ;  /* 0x0000000c0d0e7389 */ /* 0x00006400000c000b */
[----:B01----:R-:W-:Y:S01]  /*18270*/  ENDCOLLECTIVE ;  /* 0x000000000000791b */ /* 0x003fe20003800000 */
.L_x_357:
        /* <DEDUP_REMOVED lines=16> */
.L_x_358:
[----:B------:R-:W-:Y:S02]  /*18380*/  IMAD.MOV.U32 R13, RZ, RZ, R4 ;  /* 0x000000ffff0d7224 */ /* 0x000fe400078e0004 */
[----:B------:R-:W-:-:S07]  /*18390*/  IMAD.MOV.U32 R5, RZ, RZ, R14 ;  /* 0x000000ffff057224 */ /* 0x000fce00078e000e */
[----:B------:R-:W-:Y:S05]  /*183a0*/  WARPSYNC.COLLECTIVE R15, `(.L_x_359) ;  /* 0x000000000f087348 */ /* 0x000fea0003c00000 */
[----:B------:R0:W1:Y:S02]  /*183b0*/  SHFL.IDX P6, R14, R13, R12, R11 ;  /* 0x0000000c0d0e7389 */ /* 0x00006400000c000b */
[----:B01----:R-:W-:Y:S01]  /*183c0*/  ENDCOLLECTIVE ;  /* 0x000000000000791b */ /* 0x003fe20003800000 */
.L_x_359:
[----:B------:R-:W-:Y:S01]  /*183d0*/  MOV R3, R14 ;  /* 0x0000000e00037202 */ /* 0x000fe20000000f00 */
[----:B------:R-:W-:Y:S06]  /*183e0*/  BRA `(.L_x_360) ;  /* 0xffffffb800587947 */ /* 0x000fec000383ffff */
.L_x_251:
[----:B0-----:R0:W3:Y:S02]  /*183f0*/  SYNCS.PHASECHK.TRANS64.TRYWAIT P0, [R18+URZ+0x34820], R0 ;  /* 0x03482000120075a7 */ /* 0x0010e4000800017f */
[----:B---3--:R-:W-:Y:S05]  /*18400*/  @!P0 NANOSLEEP.SYNCS 0x989680 ;  /* 0x009896800000895d */ /* 0x008fea0003900000 */
[----:B------:R-:W3:Y:S02]  /*18410*/  @!P0 SYNCS.PHASECHK.TRANS64 P0, [R18+URZ+0x34820], R0 ;  /* 0x03482000120085a7 */ /* 0x000ee4000800007f */
[----:B---3--:R-:W-:Y:S05]  /*18420*/  @!P0 BRA `(.L_x_251) ;  /* 0xfffffffc00f08947 */ /* 0x008fea000383ffff */
[----:B------:R-:W-:Y:S05]  /*18430*/  BRA `(.L_x_361) ;  /* 0xffffffb800cc7947 */ /* 0x000fea000383ffff */
.L_x_260:
[----:B-1----:R1:W2:Y:S02]  /*18440*/  SYNCS.PHASECHK.TRANS64.TRYWAIT P0, [R3+URZ+0x34840], R2 ;  /* 0x03484002030075a7 */ /* 0x0022a4000800017f */
[----:B--2---:R-:W-:Y:S05]  /*18450*/  @!P0 NANOSLEEP.SYNCS 0x989680 ;  /* 0x009896800000895d */ /* 0x004fea0003900000 */
[----:B------:R-:W2:Y:S02]  /*18460*/  @!P0 SYNCS.PHASECHK.TRANS64 P0, [R3+URZ+0x34840], R2 ;  /* 0x03484002030085a7 */ /* 0x000ea4000800007f */
[----:B--2---:R-:W-:Y:S05]  /*18470*/  @!P0 BRA `(.L_x_260) ;  /* 0xfffffffc00f08947 */ /* 0x004fea000383ffff */
[----:B------:R-:W-:Y:S05]  /*18480*/  BRA `(.L_x_362) ;  /* 0xffffffbc00ac7947 */ /* 0x000fea000383ffff */
.L_x_266:
[----:B0-----:R0:W1:Y:S02]  /*18490*/  SYNCS.PHASECHK.TRANS64.TRYWAIT P0, [R3+URZ+0x60], R2 ;  /* 0x00006002030075a7 */ /* 0x001064000800017f */
[----:B-1----:R-:W-:Y:S05]  /*184a0*/  @!P0 NANOSLEEP.SYNCS 0x989680 ;  /* 0x009896800000895d */ /* 0x002fea0003900000 */
[----:B------:R-:W1:Y:S02]  /*184b0*/  @!P0 SYNCS.PHASECHK.TRANS64 P0, [R3+URZ+0x60], R2 ;  /* 0x00006002030085a7 */ /* 0x000e64000800007f */
[----:B-1----:R-:W-:Y:S05]  /*184c0*/  @!P0 BRA `(.L_x_266) ;  /* 0xfffffffc00f08947 */ /* 0x002fea000383ffff */
[----:B------:R-:W-:Y:S05]  /*184d0*/  BRA `(.L_x_363) ;  /* 0xffffffc000807947 */ /* 0x000fea000383ffff */
.L_x_275:
[----:B-1----:R1:W2:Y:S02]  /*184e0*/  SYNCS.PHASECHK.TRANS64.TRYWAIT P0, [R3+URZ+0x34840], R2 ;  /* 0x03484002030075a7 */ /* 0x0022a4000800017f */
[----:B--2---:R-:W-:Y:S05]  /*184f0*/  @!P0 NANOSLEEP.SYNCS 0x989680 ;  /* 0x009896800000895d */ /* 0x004fea0003900000 */
[----:B------:R-:W2:Y:S02]  /*18500*/  @!P0 SYNCS.PHASECHK.TRANS64 P0, [R3+URZ+0x34840], R2 ;  /* 0x03484002030085a7 */ /* 0x000ea4000800007f */
[----:B--2---:R-:W-:Y:S05]  /*18510*/  @!P0 BRA `(.L_x_275) ;  /* 0xfffffffc00f08947 */ /* 0x004fea000383ffff */
[----:B------:R-:W-:Y:S05]  /*18520*/  BRA `(.L_x_364) ;  /* 0xffffffc800147947 */ /* 0x000fea000383ffff */
.L_x_281:
[----:B0-----:R0:W1:Y:S02]  /*18530*/  SYNCS.PHASECHK.TRANS64.TRYWAIT P0, [R2+URZ+0x60], R3 ;  /* 0x00006003020075a7 */ /* 0x001064000800017f */
[----:B-1----:R-:W-:Y:S05]  /*18540*/  @!P0 NANOSLEEP.SYNCS 0x989680 ;  /* 0x009896800000895d */ /* 0x002fea0003900000 */
[----:B------:R-:W1:Y:S02]  /*18550*/  @!P0 SYNCS.PHASECHK.TRANS64 P0, [R2+URZ+0x60], R3 ;  /* 0x00006003020085a7 */ /* 0x000e64000800007f */
[----:B-1----:R-:W-:Y:S05]  /*18560*/  @!P0 BRA `(.L_x_281) ;  /* 0xfffffffc00f08947 */ /* 0x002fea000383ffff */
[----:B------:R-:W-:Y:S05]  /*18570*/  BRA `(.L_x_365) ;  /* 0xffffffc800e87947 */ /* 0x000fea000383ffff */
.L_x_290:
[----:B--2---:R2:W3:Y:S02]  /*18580*/  SYNCS.PHASECHK.TRANS64.TRYWAIT P0, [R2+URZ+0x34840], R3 ;  /* 0x03484003020075a7 */ /* 0x0044e4000800017f */
[----:B---3--:R-:W-:Y:S05]  /*18590*/  @!P0 NANOSLEEP.SYNCS 0x989680 ;  /* 0x009896800000895d */ /* 0x008fea0003900000 */
[----:B------:R-:W3:Y:S02]  /*185a0*/  @!P0 SYNCS.PHASECHK.TRANS64 P0, [R2+URZ+0x34840], R3 ;  /* 0x03484003020085a7 */ /* 0x000ee4000800007f */
[----:B---3--:R-:W-:Y:S05]  /*185b0*/  @!P0 BRA `(.L_x_290) ;  /* 0xfffffffc00f08947 */ /* 0x008fea000383ffff */
[----:B------:R-:W-:Y:S05]  /*185c0*/  BRA `(.L_x_366) ;  /* 0xffffffd0004c7947 */ /* 0x000fea000383ffff */
.L_x_296:
[----:B0-----:R0:W1:Y:S02]  /*185d0*/  SYNCS.PHASECHK.TRANS64.TRYWAIT P0, [R2+URZ+0x60], R5 ;  /* 0x00006005020075a7 */ /* 0x001064000800017f */
[----:B-1----:R-:W-:Y:S05]  /*185e0*/  @!P0 NANOSLEEP.SYNCS 0x989680 ;  /* 0x009896800000895d */ /* 0x002fea0003900000 */
[----:B------:R-:W1:Y:S02]  /*185f0*/  @!P0 SYNCS.PHASECHK.TRANS64 P0, [R2+URZ+0x60], R5 ;  /* 0x00006005020085a7 */ /* 0x000e64000800007f */
[----:B-1----:R-:W-:Y:S05]  /*18600*/  @!P0 BRA `(.L_x_296) ;  /* 0xfffffffc00f08947 */ /* 0x002fea000383ffff */
[----:B------:R-:W-:Y:S05]  /*18610*/  BRA `(.L_x_367) ;  /* 0xffffffd400207947 */ /* 0x000fea000383ffff */
.L_x_307:
[----:B--2---:R2:W3:Y:S02]  /*18620*/  SYNCS.PHASECHK.TRANS64.TRYWAIT P0, [R0+URZ+0x34860], R2 ;  /* 0x03486002000075a7 */ /* 0x0044e4000800017f */
[----:B---3--:R-:W-:Y:S05]  /*18630*/  @!P0 NANOSLEEP.SYNCS 0x989680 ;  /* 0x009896800000895d */ /* 0x008fea0003900000 */
[----:B------:R-:W3:Y:S02]  /*18640*/  @!P0 SYNCS.PHASECHK.TRANS64 P0, [R0+URZ+0x34860], R2 ;  /* 0x03486002000085a7 */ /* 0x000ee4000800007f */
[----:B---3--:R-:W-:Y:S05]  /*18650*/  @!P0 BRA `(.L_x_307) ;  /* 0xfffffffc00f08947 */ /* 0x008fea000383ffff */
[----:B------:R-:W-:Y:S05]  /*18660*/  BRA `(.L_x_368) ;  /* 0xffffffd800707947 */ /* 0x000fea000383ffff */
.L_x_314:
[----:B------:R-:W4:Y:S01]  /*18670*/  LDL R3, [R1] ;  /* 0x0000000001037983 */ /* 0x000f220000100800 */
[----:B------:R-:W-:Y:S01]  /*18680*/  BSSY B0, `(.L_x_369) ;  /* 0x0000008000007945 */ /* 0x000fe20003800000 */
[----:B0-----:R-:W-:Y:S02]  /*18690*/  IMAD.MOV.U32 R12, RZ, RZ, RZ ;  /* 0x000000ffff0c7224 */ /* 0x001fe400078e00ff */
[----:B------:R-:W-:Y:S02]  /*186a0*/  IMAD.MOV.U32 R11, RZ, RZ, 0x1f ;  /* 0x0000001fff0b7424 */ /* 0x000fe400078e00ff */
[----:B------:R-:W-:Y:S02]  /*186b0*/  IMAD.MOV.U32 R15, RZ, RZ, -0x1 ;  /* 0xffffffffff0f7424 */ /* 0x000fe400078e00ff */
[----:B----4-:R-:W-:-:S07]  /*186c0*/  IMAD.MOV.U32 R13, RZ, RZ, R3 ;  /* 0x000000ffff0d7224 */ /* 0x010fce00078e0003 */
[----:B-123--:R-:W-:Y:S05]  /*186d0*/  WARPSYNC.COLLECTIVE R15, `(.L_x_370) ;  /* 0x000000000f087348 */ /* 0x00efea0003c00000 */
[----:B------:R0:W4:Y:S02]  /*186e0*/  SHFL.IDX P6, R14, R13, R12, R11 ;  /* 0x0000000c0d0e7389 */ /* 0x00012400000c000b */
[----:B01234-:R-:W-:Y:S01]  /*186f0*/  ENDCOLLECTIVE ;  /* 0x000000000000791b */ /* 0x01ffe20003800000 */
.L_x_370:
[----:B------:R-:W-:Y:S05]  /*18700*/  BSYNC B0 ;  /* 0x0000000000007941 */ /* 0x000fea0003800000 */
.L_x_369:
[----:B------:R0:W5:Y:S01]  /*18710*/  LDL R2, [R1+0xc] ;  /* 0x00000c0001027983 */ /* 0x0001620000100800 */
[----:B------:R-:W-:Y:S02]  /*18720*/  IMAD.MOV.U32 R13, RZ, RZ, R3 ;  /* 0x000000ffff0d7224 */ /* 0x000fe400078e0003 */
[----:B------:R-:W-:Y:S02]  /*18730*/  IMAD.MOV.U32 R12, RZ, RZ, 0x1 ;  /* 0x00000001ff0c7424 */ /* 0x000fe400078e00ff */
[----:B------:R-:W-:Y:S02]  /*18740*/  IMAD.MOV.U32 R11, RZ, RZ, 0x1f ;  /* 0x0000001fff0b7424 */ /* 0x000fe400078e00ff */
[----:B------:R-:W-:Y:S02]  /*18750*/  IMAD.MOV.U32 R15, RZ, RZ, -0x1 ;  /* 0xffffffffff0f7424 */ /* 0x000fe400078e00ff */
[----:B0-----:R-:W-:-:S07]  /*18760*/  IMAD.MOV.U32 R0, RZ, RZ, R14 ;  /* 0x000000ffff007224 */ /* 0x001fce00078e000e */
[----:B-----5:R-:W-:Y:S05]  /*18770*/  WARPSYNC.COLLECTIVE R15, `(.L_x_371) ;  /* 0x000000000f087348 */ /* 0x020fea0003c00000 */
[----:B------:R0:W1:Y:S02]  /*18780*/  SHFL.IDX P6, R14, R13, R12, R11 ;  /* 0x0000000c0d0e7389 */ /* 0x00006400000c000b */
[----:B01---5:R-:W-:Y:S01]  /*18790*/  ENDCOLLECTIVE ;  /* 0x000000000000791b */ /* 0x023fe20003800000 */
.L_x_371:
[----:B------:R-:W-:Y:S01]  /*187a0*/  ULDC UR4, c[0x0][0xc3c] ;  /* 0x00030f0000047ab9 */ /* 0x000fe20000000800 */
[----:B------:R-:W-:Y:S01]  /*187b0*/  ULDC.64 UR6, c[0x0][0x208] ;  /* 0x0000820000067ab9 */ /* 0x000fe20000000a00 */
[----:B------:R-:W-:Y:S02]  /*187c0*/  IMAD.IADD R6, R2, 0x1, R16 ;  /* 0x0000000102067824 */ /* 0x000fe400078e0210 */
[----:B------:R-:W-:Y:S02]  /*187d0*/  IMAD.MOV.U32 R11, RZ, RZ, RZ ;  /* 0x000000ffff0b7224 */ /* 0x000fe400078e00ff */
[----:B------:R-:W-:Y:S01]  /*187e0*/  IMAD.MOV.U32 R8, RZ, RZ, R14 ;  /* 0x000000ffff087224 */ /* 0x000fe200078e000e */
[----:B------:R-:W-:-:S13]  /*187f0*/  ISETP.GE.OR P1, PT, R6, UR4, !P0 ;  /* 0x0000000406007c0c */ /* 0x000fda000c726670 */
[----:B------:R-:W0:Y:S08]  /*18800*/  @!P1 LDC.64 R2, c[0x0][0xc80] ;  /* 0x00032000ff029b82 */ /* 0x000e300000000a00 */
[----:B------:R-:W1:Y:S01]  /*18810*/  @!P1 LDC.64 R4, c[0x0][0xc78] ;  /* 0x00031e00ff049b82 */ /* 0x000e620000000a00 */
[----:B0-----:R-:W-:-:S05]  /*18820*/  @!P1 IMAD.WIDE R2, R6, 0x4, R2 ;  /* 0x0000000406029825 */ /* 0x001fca00078e0202 */
[----:B------:R1:W2:Y:S02]  /*18830*/  @!P1 LDG.E R7, desc[UR6][R2.64] ;  /* 0x0000000602079981 */ /* 0x0002a4000c1e1900 */
[----:B-1----:R-:W-:-:S06]  /*18840*/  @!P1 IMAD.WIDE R2, R6, 0x4, R4 ;  /* 0x0000000406029825 */ /* 0x002fcc00078e0204 */
[----:B------:R-:W3:Y:S01]  /*18850*/  @!P1 LDG.E R2, desc[UR6][R2.64] ;  /* 0x0000000602029981 */ /* 0x000ee2000c1e1900 */
[----:B------:R-:W-:Y:S01]  /*18860*/  IMAD.MOV.U32 R6, RZ, RZ, RZ ;  /* 0x000000ffff067224 */ /* 0x000fe200078e00ff */
[C---:B------:R-:W-:Y:S01]  /*18870*/  ISETP.GE.U32.AND P2, PT, R16.reuse, 0x2, PT ;  /* 0x000000021000780c */ /* 0x040fe20003f46070 */
[----:B------:R-:W-:Y:S01]  /*18880*/  IMAD.MOV.U32 R4, RZ, RZ, RZ ;  /* 0x000000ffff047224 */ /* 0x000fe200078e00ff */
[C---:B------:R-:W-:Y:S02]  /*18890*/  ISETP.GE.U32.AND P3, PT, R16.reuse, 0x4, PT ;  /* 0x000000041000780c */ /* 0x040fe40003f66070 */
[C---:B------:R-:W-:Y:S02]  /*188a0*/  ISETP.GE.U32.AND P4, PT, R16.reuse, 0x8, PT ;  /* 0x000000081000780c */ /* 0x040fe40003f86070 */
[----:B------:R-:W-:Y:S01]  /*188b0*/  ISETP.GE.U32.AND P5, PT, R16, 0x10, PT ;  /* 0x000000101000780c */ /* 0x000fe20003fa6070 */
[----:B--2---:R-:W-:Y:S02]  /*188c0*/  @!P1 IMAD.MOV.U32 R6, RZ, RZ, R7 ;  /* 0x000000ffff069224 */ /* 0x004fe400078e0007 */
[----:B------:R-:W-:-:S02]  /*188d0*/  IMAD.MOV.U32 R7, RZ, RZ, RZ ;  /* 0x000000ffff077224 */ /* 0x000fc400078e00ff */
[----:B---3--:R-:W-:Y:S01]  /*188e0*/  @!P1 IMAD.MOV.U32 R7, RZ, RZ, R2 ;  /* 0x000000ffff079224 */ /* 0x008fe200078e0002 */
[----:B------:R-:W-:-:S03]  /*188f0*/  ISETP.NE.AND P1, PT, R16, RZ, PT ;  /* 0x000000ff1000720c */ /* 0x000fc60003f25270 */
[----:B------:R-:W-:-:S04]  /*18900*/  IMAD R2, R7, R6, RZ ;  /* 0x0000000607027224 */ /* 0x000fc800078e02ff */
[----:B------:R-:W-:-:S07]  /*18910*/  IMAD.MOV.U32 R13, RZ, RZ, R2 ;  /* 0x000000ffff0d7224 */ /* 0x000fce00078e0002 */
[----:B------:R-:W-:Y:S05]  /*18920*/  WARPSYNC.COLLECTIVE R15, `(.L_x_372) ;  /* 0x000000000f087348 */ /* 0x000fea0003c00000 */
[----:B------:R0:W1:Y:S02]  /*18930*/  SHFL.UP P6, R14, R13, R12, R11 ;  /* 0x0400000c0d0e7389 */ /* 0x00006400000c000b */
[----:B01----:R-:W-:Y:S01]  /*18940*/  ENDCOLLECTIVE ;  /* 0x000000000000791b */ /* 0x003fe20003800000 */
.L_x_372:
[----:B------:R-:W-:Y:S02]  /*18950*/  IMAD.MOV.U32 R12, RZ, RZ, 0x2 ;  /* 0x00000002ff0c7424 */ /* 0x000fe400078e00ff */
[----:B------:R-:W-:-:S05]  /*18960*/  IMAD.MOV.U32 R3, RZ, RZ, R14 ;  /* 0x000000ffff037224 */ /* 0x000fca00078e000e */
[----:B------:R-:W-:-:S05]  /*18970*/  SEL R3, R3, RZ, P1 ;  /* 0x000000ff03037207 */ /* 0x000fca0000800000 */
[----:B------:R-:W-:-:S04]  /*18980*/  IMAD.IADD R2, R2, 0x1, R3 ;  /* 0x0000000102027824 */ /* 0x000fc800078e0203 */
[----:B------:R-:W-:-:S07]  /*18990*/  IMAD.MOV.U32 R13, RZ, RZ, R2 ;  /* 0x000000ffff0d7224 */ /* 0x000fce00078e0002 */
[----:B------:R-:W-:Y:S05]  /*189a0*/  WARPSYNC.COLLECTIVE R15, `(.L_x_373) ;  /* 0x000000000f087348 */ /* 0x000fea0003c00000 */
[----:B------:R0:W1:Y:S02]  /*189b0*/  SHFL.UP P6, R14, R13, R12, R11 ;  /* 0x0400000c0d0e7389 */ /* 0x00006400000c000b */
[----:B01----:R-:W-:Y:S01]  /*189c0*/  ENDCOLLECTIVE ;  /* 0x000000000000791b */ /* 0x003fe20003800000 */
.L_x_373:
        /* <DEDUP_REMOVED lines=8> */
.L_x_374:
        /* <DEDUP_REMOVED lines=8> */
.L_x_375:
        /* <DEDUP_REMOVED lines=8> */
.L_x_376:
[----:B------:R-:W-:Y:S02]  /*18b50*/  IMAD.MOV.U32 R12, RZ, RZ, 0x1f ;  /* 0x0000001fff0c7424 */ /* 0x000fe400078e00ff */
[----:B------:R-:W-:Y:S02]  /*18b60*/  IMAD.MOV.U32 R11, RZ, RZ, 0x1f ;  /* 0x0000001fff0b7424 */ /* 0x000fe400078e00ff */
[----:B------:R-:W-:-:S05]  /*18b70*/  IMAD.MOV.U32 R3, RZ, RZ, R14 ;  /* 0x000000ffff037224 */ /* 0x000fca00078e000e */
[----:B------:R-:W-:-:S05]  /*18b80*/  SEL R3, R3, RZ, P5 ;  /* 0x000000ff03037207 */ /* 0x000fca0002800000 */
[----:B------:R-:W-:-:S04]  /*18b90*/  IMAD.IADD R2, R2, 0x1, R3 ;  /* 0x0000000102027824 */ /* 0x000fc800078e0203 */
[----:B------:R-:W-:-:S07]  /*18ba0*/  IMAD.MOV.U32 R13, RZ, RZ, R2 ;  /* 0x000000ffff0d7224 */ /* 0x000fce00078e0002 */
[----:B------:R-:W-:Y:S05]  /*18bb0*/  WARPSYNC.COLLECTIVE R15, `(.L_x_377) ;  /* 0x000000000f087348 */ /* 0x000fea0003c00000 */
[----:B------:R0:W1:Y:S02]  /*18bc0*/  SHFL.IDX P6, R14, R13, R12, R11 ;  /* 0x0000000c0d0e7389 */ /* 0x00006400000c000b */
[----:B01----:R-:W-:Y:S01]  /*18bd0*/  ENDCOLLECTIVE ;  /* 0x000000000000791b */ /* 0x003fe20003800000 */
.L_x_377:
[----:B------:R-:W-:Y:S01]  /*18be0*/  IMAD.MOV.U32 R9, RZ, RZ, R14 ;  /* 0x000000ffff097224 */ /* 0x000fe200078e000e */
[----:B------:R-:W-:Y:S06]  /*18bf0*/  BRA `(.L_x_378) ;  /* 0xffffffd800e47947 */ /* 0x000fec000383ffff */
.L_x_317:
[----:B------:R-:W-:Y:S01]  /*18c00*/  BSSY B0, `(.L_x_379) ;  /* 0x0000008000007945 */ /* 0x000fe20003800000 */
[----:B------:R-:W-:Y:S01]  /*18c10*/  IMAD.MOV.U32 R13, RZ, RZ, R2 ;  /* 0x000000ffff0d7224 */ /* 0x000fe200078e0002 */
[----:B------:R-:W-:Y:S01]  /*18c20*/  MOV R15, 0xffffffff ;  /* 0xffffffff000f7802 */ /* 0x000fe20000000f00 */
[----:B0-----:R-:W-:Y:S02]  /*18c30*/  IMAD.MOV.U32 R12, RZ, RZ, 0x1 ;  /* 0x00000001ff0c7424 */ /* 0x001fe400078e00ff */
[----:B------:R-:W-:-:S07]  /*18c40*/  IMAD.MOV.U32 R11, RZ, RZ, RZ ;  /* 0x000000ffff0b7224 */ /* 0x000fce00078e00ff */
[----:B------:R-:W-:Y:S05]  /*18c50*/  WARPSYNC.COLLECTIVE R15, `(.L_x_380) ;  /* 0x000000000f087348 */ /* 0x000fea0003c00000 */
[----:B------:R0:W1:Y:S02]  /*18c60*/  SHFL.UP P6, R14, R13, R12, R11 ;  /* 0x0400000c0d0e7389 */ /* 0x00006400000c000b */
[----:B01----:R-:W-:Y:S01]  /*18c70*/  ENDCOLLECTIVE ;  /* 0x000000000000791b */ /* 0x003fe20003800000 */
.L_x_380:
[----:B------:R-:W-:Y:S05]  /*18c80*/  BSYNC B0 ;  /* 0x0000000000007941 */ /* 0x000fea0003800000 */
.L_x_379:
[----:B------:R-:W-:Y:S02]  /*18c90*/  IMAD.MOV.U32 R3, RZ, RZ, R14 ;  /* 0x000000ffff037224 */ /* 0x000fe400078e000e */
[----:B------:R-:W-:Y:S02]  /*18ca0*/  IMAD.MOV.U32 R12, RZ, RZ, 0x2 ;  /* 0x00000002ff0c7424 */ /* 0x000fe400078e00ff */
[----:B------:R-:W-:Y:S01]  /*18cb0*/  IMAD.MOV.U32 R11, RZ, RZ, RZ ;  /* 0x000000ffff0b7224 */ /* 0x000fe200078e00ff */
[----:B------:R-:W-:Y:S01]  /*18cc0*/  SEL R3, R3, RZ, P1 ;  /* 0x000000ff03037207 */ /* 0x000fe20000800000 */
[----:B------:R-:W-:-:S04]  /*18cd0*/  IMAD.MOV.U32 R15, RZ, RZ, -0x1 ;  /* 0xffffffffff0f7424 */ /* 0x000fc800078e00ff */
[----:B------:R-:W-:-:S04]  /*18ce0*/  IMAD.IADD R2, R2, 0x1, R3 ;  /* 0x0000000102027824 */ /* 0x000fc800078e0203 */
[----:B------:R-:W-:-:S07]  /*18cf0*/  IMAD.MOV.U32 R13, RZ, RZ, R2 ;  /* 0x000000ffff0d7224 */ /* 0x000fce00078e0002 */
[----:B------:R-:W-:Y:S05]  /*18d00*/  WARPSYNC.COLLECTIVE R15, `(.L_x_381) ;  /* 0x000000000f087348 */ /* 0x000fea0003c00000 */
[----:B------:R0:W1:Y:S02]  /*18d10*/  SHFL.UP P6, R14, R13, R12, R11 ;  /* 0x0400000c0d0e7389 */ /* 0x00006400000c000b */
[----:B01----:R-:W-:Y:S01]  /*18d20*/  ENDCOLLECTIVE ;  /* 0x000000000000791b */ /* 0x003fe20003800000 */
.L_x_381:
        /* <DEDUP_REMOVED lines=8> */
.L_x_382:
        /* <DEDUP_REMOVED lines=8> */
.L_x_383:
        /* <DEDUP_REMOVED lines=8> */
.L_x_384:
        /* <DEDUP_REMOVED lines=9> */
.L_x_385:
[----:B------:R-:W-:Y:S01]  /*18f40*/  IMAD.MOV.U32 R9, RZ, RZ, R14 ;  /* 0x000000ffff097224 */ /* 0x000fe200078e000e */
[----:B------:R-:W-:Y:S06]  /*18f50*/  BRA `(.L_x_386) ;  /* 0xffffffd800bc7947 */ /* 0x000fec000383ffff */
.L_x_319:
[----:B------:R-:W-:Y:S01]  /*18f60*/  BSSY B0, `(.L_x_387) ;  /* 0x0000006000007945 */ /* 0x000fe20003800000 */
[----:B------:R-:W-:Y:S01]  /*18f70*/  PLOP3.LUT P6, PT, P6, PT, PT, 0x8, 0x0 ;  /* 0x000000000000781c */ /* 0x000fe200037ce170 */
[----:B------:R-:W-:-:S12]  /*18f80*/  IMAD.MOV.U32 R15, RZ, RZ, -0x1 ;  /* 0xffffffffff0f7424 */ /* 0x000fd800078e00ff */
[----:B01----:R-:W-:Y:S05]  /*18f90*/  WARPSYNC.COLLECTIVE R15, `(.L_x_388) ;  /* 0x000000000f087348 */ /* 0x003fea0003c00000 */
[----:B------:R-:W-:Y:S01]  /*18fa0*/  VOTE.ANY R14, PT, P6 ;  /* 0x00000000000e7806 */ /* 0x000fe200030e0100 */
[----:B01----:R-:W-:Y:S06]  /*18fb0*/  ENDCOLLECTIVE ;  /* 0x000000000000791b */ /* 0x003fec0003800000 */
.L_x_388:
[----:B------:R-:W-:Y:S05]  /*18fc0*/  BSYNC B0 ;  /* 0x0000000000007941 */ /* 0x000fea0003800000 */
.L_x_387:
[----:B------:R-:W-:Y:S02]  /*18fd0*/  IMAD.MOV.U32 R8, RZ, RZ, R14 ;  /* 0x000000ffff087224 */ /* 0x000fe400078e000e */
[----:B------:R-:W-:Y:S02]  /*18fe0*/  IMAD.MOV.U32 R13, RZ, RZ, R6 ;  /* 0x000000ffff0d7224 */ /* 0x000fe400078e0006 */
[----:B------:R-:W0:Y:S01]  /*18ff0*/  POPC R5, R8 ;  /* 0x0000000800057309 */ /* 0x000e220000000000 */
[----:B------:R-:W-:Y:S02]  /*19000*/  IMAD.MOV.U32 R11, RZ, RZ, 0x1f ;  /* 0x0000001fff0b7424 */ /* 0x000fe400078e00ff */
[----:B------:R-:W-:Y:S02]  /*19010*/  IMAD.MOV.U32 R15, RZ, RZ, -0x1 ;  /* 0xffffffffff0f7424 */ /* 0x000fe400078e00ff */
[----:B0-----:R-:W-:-:S07]  /*19020*/  IMAD.MOV.U32 R12, RZ, RZ, R5 ;  /* 0x000000ffff0c7224 */ /* 0x001fce00078e0005 */
[----:B------:R-:W-:Y:S05]  /*19030*/  WARPSYNC.COLLECTIVE R15, `(.L_x_389) ;  /* 0x000000000f087348 */ /* 0x000fea0003c00000 */
[----:B------:R0:W1:Y:S02]  /*19040*/  SHFL.IDX P6, R14, R13, R12, R11 ;  /* 0x0000000c0d0e7389 */ /* 0x00006400000c000b */
[----:B01----:R-:W-:Y:S01]  /*19050*/  ENDCOLLECTIVE ;  /* 0x000000000000791b */ /* 0x003fe20003800000 */
.L_x_389:
[----:B------:R-:W-:Y:S02]  /*19060*/  IMAD.MOV.U32 R13, RZ, RZ, R7 ;  /* 0x000000ffff0d7224 */ /* 0x000fe400078e0007 */
[----:B------:R-:W-:-:S07]  /*19070*/  IMAD.MOV.U32 R6, RZ, RZ, R14 ;  /* 0x000000ffff067224 */ /* 0x000fce00078e000e */
[----:B------:R-:W-:Y:S05]  /*19080*/  WARPSYNC.COLLECTIVE R15, `(.L_x_390) ;  /* 0x000000000f087348 */ /* 0x000fea0003c00000 */
[----:B------:R0:W1:Y:S02]  /*19090*/  SHFL.IDX P6, R14, R13, R12, R11 ;  /* 0x0000000c0d0e7389 */ /* 0x00006400000c000b */
[----:B01----:R-:W-:Y:S01]  /*190a0*/  ENDCOLLECTIVE ;  /* 0x000000000000791b */ /* 0x003fe20003800000 */
.L_x_390:
[----:B------:R-:W-:Y:S01]  /*190b0*/  IMAD.MOV.U32 R7, RZ, RZ, R14 ;  /* 0x000000ffff077224 */ /* 0x000fe200078e000e */
[----:B------:R-:W-:Y:S06]  /*190c0*/  BRA `(.L_x_391) ;  /* 0xffffffd8009c7947 */ /* 0x000fec000383ffff */
.L_x_321:
[----:B------:R-:W-:Y:S01]  /*190d0*/  BSSY B0, `(.L_x_392) ;  /* 0x0000007000007945 */ /* 0x000fe20003800000 */
[----:B------:R-:W-:Y:S02]  /*190e0*/  IMAD.MOV.U32 R13, RZ, RZ, R2 ;  /* 0x000000ffff0d7224 */ /* 0x000fe400078e0002 */
[----:B------:R-:W-:Y:S02]  /*190f0*/  IMAD.MOV.U32 R11, RZ, RZ, 0x1f ;  /* 0x0000001fff0b7424 */ /* 0x000fe400078e00ff */
[----:B------:R-:W-:-:S07]  /*19100*/  IMAD.MOV.U32 R15, RZ, RZ, -0x1 ;  /* 0xffffffffff0f7424 */ /* 0x000fce00078e00ff */
[----:B-1234-:R-:W-:Y:S05]  /*19110*/  WARPSYNC.COLLECTIVE R15, `(.L_x_393) ;  /* 0x000000000f087348 */ /* 0x01efea0003c00000 */
[----:B------:R0:W0:Y:S02]  /*19120*/  SHFL.IDX P6, R14, R13, R12, R11 ;  /* 0x0000000c0d0e7389 */ /* 0x00002400000c000b */
[----:B01234-:R-:W-:Y:S01]  /*19130*/  ENDCOLLECTIVE ;  /* 0x000000000000791b */ /* 0x01ffe20003800000 */
.L_x_393:
[----:B------:R-:W-:Y:S05]  /*19140*/  BSYNC B0 ;  /* 0x0000000000007941 */ /* 0x000fea0003800000 */
.L_x_392:
[----:B------:R-:W-:Y:S01]  /*19150*/  IMAD.MOV.U32 R2, RZ, RZ, R14 ;  /* 0x000000ffff027224 */ /* 0x000fe200078e000e */
[----:B------:R-:W-:Y:S06]  /*19160*/  BRA `(.L_x_394) ;  /* 0xffffffd8008c7947 */ /* 0x000fec000383ffff */
.L_x_325:
[----:B0-----:R0:W1:Y:S02]  /*19170*/  SYNCS.PHASECHK.TRANS64.TRYWAIT P0, [R0+URZ+0x34820], R3 ;  /* 0x03482003000075a7 */ /* 0x001064000800017f */
[----:B-1----:R-:W-:Y:S05]  /*19180*/  @!P0 NANOSLEEP.SYNCS 0x989680 ;  /* 0x009896800000895d */ /* 0x002fea0003900000 */
[----:B------:R-:W1:Y:S02]  /*19190*/  @!P0 SYNCS.PHASECHK.TRANS64 P0, [R0+URZ+0x34820], R3 ;  /* 0x03482003000085a7 */ /* 0x000e64000800007f */
[----:B-1----:R-:W-:Y:S05]  /*191a0*/  @!P0 BRA `(.L_x_325) ;  /* 0xfffffffc00f08947 */ /* 0x002fea000383ffff */
[----:B------:R-:W-:Y:S05]  /*191b0*/  BRA `(.L_x_395) ;  /* 0xffffffe000247947 */ /* 0x000fea000383ffff */
.L_x_326:
[----:B------:R-:W1:Y:S01]  /*191c0*/  S2R R2, SR_TID.X ;  /* 0x0000000000027919 */ /* 0x000e620000002100 */
[----:B------:R-:W-:Y:S01]  /*191d0*/  BSSY B0, `(.L_x_396) ;  /* 0x000000a000007945 */ /* 0x000fe20003800000 */
[----:B------:R-:W-:Y:S02]  /*191e0*/  IMAD.MOV.U32 R12, RZ, RZ, RZ ;  /* 0x000000ffff0c7224 */ /* 0x000fe400078e00ff */
[----:B------:R-:W-:Y:S02]  /*191f0*/  IMAD.MOV.U32 R11, RZ, RZ, 0x1f ;  /* 0x0000001fff0b7424 */ /* 0x000fe400078e00ff */
[----:B------:R-:W-:Y:S01]  /*19200*/  IMAD.MOV.U32 R15, RZ, RZ, -0x1 ;  /* 0xffffffffff0f7424 */ /* 0x000fe200078e00ff */
[----:B-1----:R-:W-:-:S04]  /*19210*/  SHF.R.U32.HI R2, RZ, 0x5, R2 ;  /* 0x00000005ff027819 */ /* 0x002fc80000011602 */
[----:B------:R-:W-:-:S05]  /*19220*/  LOP3.LUT R2, R2, 0x3, RZ, 0xc0, !PT ;  /* 0x0000000302027812 */ /* 0x000fca00078ec0ff */
[----:B------:R-:W-:-:S07]  /*19230*/  IMAD.MOV.U32 R13, RZ, RZ, R2 ;  /* 0x000000ffff0d7224 */ /* 0x000fce00078e0002 */
[----:B0-----:R-:W-:Y:S05]  /*19240*/  WARPSYNC.COLLECTIVE R15, `(.L_x_397) ;  /* 0x000000000f087348 */ /* 0x001fea0003c00000 */
[----:B------:R1:W2:Y:S02]  /*19250*/  SHFL.IDX P6, R14, R13, R12, R11 ;  /* 0x0000000c0d0e7389 */ /* 0x0002a400000c000b */
[----:B012---:R-:W-:Y:S01]  /*19260*/  ENDCOLLECTIVE ;  /* 0x000000000000791b */ /* 0x007fe20003800000 */
.L_x_397:
[----:B------:R-:W-:Y:S05]  /*19270*/  BSYNC B0 ;  /* 0x0000000000007941 */ /* 0x000fea0003800000 */
.L_x_396:
[----:B------:R-:W-:Y:S05]  /*19280*/  BRA `(.L_x_398) ;  /* 0xffffffe0000c7947 */ /* 0x000fea000383ffff */
.L_x_329:
[----:B------:R-:W-:Y:S01]  /*19290*/  BSSY B1, `(.L_x_399) ;  /* 0x0000006000017945 */ /* 0x000fe20003800000 */
[----:B------:R-:W-:-:S07]  /*192a0*/  IMAD.MOV.U32 R15, RZ, RZ, -0x1 ;  /* 0xffffffffff0f7424 */ /* 0x000fce00078e00ff */
[----:B01----:R-:W-:Y:S05]  /*192b0*/  WARPSYNC.COLLECTIVE R15, `(.L_x_400) ;  /* 0x000000000f0c7348 */ /* 0x003fea0003c00000 */
[----:B------:R-:W-:Y:S02]  /*192c0*/  ELECT P6, UR62, PT ;  /* 0x00000000003e782f */ /* 0x000fe400038c0000 */
[----:B------:R-:W-:Y:S01]  /*192d0*/  MOV R14, UR62 ;  /* 0x0000003e000e7c02 */ /* 0x000fe20008000f00 */
[----:B01----:R-:W-:Y:S10]  /*192e0*/  ENDCOLLECTIVE ;  /* 0x000000000000791b */ /* 0x003ff40003800000 */
.L_x_400:
[----:B------:R-:W-:Y:S05]  /*192f0*/  BSYNC B1 ;  /* 0x0000000000017941 */ /* 0x000fea0003800000 */
.L_x_399:
[----:B------:R-:W-:Y:S05]  /*19300*/  BRA `(.L_x_401) ;  /* 0xffffffe000047947 */ /* 0x000fea000383ffff */
.L_x_331:
[----:B0-----:R0:W1:Y:S02]  /*19310*/  SYNCS.PHASECHK.TRANS64.TRYWAIT P0, [R6+URZ], R5 ;  /* 0x00000005060075a7 */ /* 0x001064000800017f */
[----:B-1----:R-:W-:Y:S05]  /*19320*/  @!P0 NANOSLEEP.SYNCS 0x989680 ;  /* 0x009896800000895d */ /* 0x002fea0003900000 */
[----:B------:R-:W1:Y:S02]  /*19330*/  @!P0 SYNCS.PHASECHK.TRANS64 P0, [R6+URZ], R5 ;  /* 0x00000005060085a7 */ /* 0x000e64000800007f */
[----:B-1----:R-:W-:Y:S05]  /*19340*/  @!P0 BRA `(.L_x_331) ;  /* 0xfffffffc00f08947 */ /* 0x002fea000383ffff */
[----:B------:R-:W-:Y:S05]  /*19350*/  BRA `(.L_x_402) ;  /* 0xffffffe000447947 */ /* 0x000fea000383ffff */
.L_x_332:
[----:B-1----:R1:W2:Y:S02]  /*19360*/  SYNCS.PHASECHK.TRANS64.TRYWAIT P0, [R7+URZ], R2 ;  /* 0x00000002070075a7 */ /* 0x0022a4000800017f */
[----:B--2---:R-:W-:Y:S05]  /*19370*/  @!P0 NANOSLEEP.SYNCS 0x989680 ;  /* 0x009896800000895d */ /* 0x004fea0003900000 */
[----:B------:R-:W2:Y:S02]  /*19380*/  @!P0 SYNCS.PHASECHK.TRANS64 P0, [R7+URZ], R2 ;  /* 0x00000002070085a7 */ /* 0x000ea4000800007f */
[----:B--2---:R-:W-:Y:S05]  /*19390*/  @!P0 BRA `(.L_x_332) ;  /* 0xfffffffc00f08947 */ /* 0x004fea000383ffff */
[----:B------:R-:W-:Y:S05]  /*193a0*/  BRA `(.L_x_403) ;  /* 0xffffffe000387947 */ /* 0x000fea000383ffff */
.L_x_334:
[----:B--2---:R2:W3:Y:S02]  /*193b0*/  SYNCS.PHASECHK.TRANS64.TRYWAIT P0, [R4+URZ], R5 ;  /* 0x00000005040075a7 */ /* 0x0044e4000800017f */
[----:B---3--:R-:W-:Y:S05]  /*193c0*/  @!P0 NANOSLEEP.SYNCS 0x989680 ;  /* 0x009896800000895d */ /* 0x008fea0003900000 */
[----:B------:R-:W3:Y:S02]  /*193d0*/  @!P0 SYNCS.PHASECHK.TRANS64 P0, [R4+URZ], R5 ;  /* 0x00000005040085a7 */ /* 0x000ee4000800007f */
[----:B---3--:R-:W-:Y:S05]  /*193e0*/  @!P0 BRA `(.L_x_334) ;  /* 0xfffffffc00f08947 */ /* 0x008fea000383ffff */
[----:B------:R-:W-:Y:S05]  /*193f0*/  BRA `(.L_x_404) ;  /* 0xffffffe0003c7947 */ /* 0x000fea000383ffff */
.L_x_405:
        /* <DEDUP_REMOVED lines=16> */
.L_x_3092:


//--------------------- .text._ZN7cutlass13device_kernelIN5flash11enable_sm90INS1_16FlashAttnFwdSm90INS1_25CollectiveMainloopFwdSm90ILi2EN4cute5tupleIJNS5_1CILi1EEES8_S8_EEENS6_IJNS7_ILi128EEENS7_ILi176EEESA_EEELi128ENS_10bfloat16_tEfNS_4arch4Sm90ELb0ELb0ELb1ELb1ELb0ELb1ELb0ELb1ELb1ELb1ELb1ELb0EEENS1_21CollectiveEpilogueFwdINS6_IJSA_SA_SB_EEES9_SD_SF_Li256ELb1ELb1ELb1ELb0EEENS1_36VarlenDynamicPersistentTileSchedulerILi128ELi176ELi256ELi128ELb1ELb1ELb1ELb0ELb1ELb1EEEEEEEEEvNT_6ParamsE --------------------------
	.section	.text._ZN7cutlass13device_kernelIN5flash11enable_sm90INS1_16FlashAttnFwdSm90INS1_25CollectiveMainloopFwdSm90ILi2EN4cute5tupleIJNS5_1CILi1EEES8_S8_EEENS6_IJNS7_ILi128EEENS7_ILi176EEESA_EEELi128ENS_10bfloat16_tEfNS_4arch4Sm90ELb0ELb0ELb1ELb1ELb0ELb1ELb0ELb1ELb1ELb1ELb1ELb0EEENS1_21CollectiveEpilogueFwdINS6_IJSA_SA_SB_EEES9_SD_SF_Li256ELb1ELb1ELb1ELb0EEENS1_36VarlenDynamicPersistentTileSchedulerILi128ELi176ELi256ELi128ELb1ELb1ELb1ELb0ELb1ELb1EEEEEEEEEvNT_6ParamsE,"ax",@progbits
	.align	128
.text._ZN7cutlass13device_kernelIN5flash11enable_sm90INS1_16FlashAttnFwdSm90INS1_25CollectiveMainloopFwdSm90ILi2EN4cute5tupleIJNS5_1CILi1EEES8_S8_EEENS6_IJNS7_ILi128EEENS7_ILi176EEESA_EEELi128ENS_10bfloat16_tEfNS_4arch4Sm90ELb0ELb0ELb1ELb1ELb0ELb1ELb0ELb1ELb1ELb1ELb1ELb0EEENS1_21CollectiveEpilogueFwdINS6_IJSA_SA_SB_EEES9_SD_SF_Li256ELb1ELb1ELb1ELb0EEENS1_36VarlenDynamicPersistentTileSchedulerILi128ELi176ELi256ELi128ELb1ELb1ELb1ELb0ELb1ELb1EEEEEEEEEvNT_6ParamsE:
        .type           _ZN7cutlass13device_kernelIN5flash11enable_sm90INS1_16FlashAttnFwdSm90INS1_25CollectiveMainloopFwdSm90ILi2EN4cute5tupleIJNS5_1CILi1EEES8_S8_EEENS6_IJNS7_ILi128EEENS7_ILi176EEESA_EEELi128ENS_10bfloat16_tEfNS_4arch4Sm90ELb0ELb0ELb1ELb1ELb0ELb1ELb0ELb1ELb1ELb1ELb1ELb0EEENS1_21CollectiveEpilogueFwdINS6_IJSA_SA_SB_EEES9_SD_SF_Li256ELb1ELb1ELb1ELb0EEENS1_36VarlenDynamicPersistentTileSchedulerILi128ELi176ELi256ELi128ELb1ELb1ELb1ELb0ELb1ELb1EEEEEEEEEvNT_6ParamsE,@function
        .size           _ZN7cutlass13device_kernelIN5flash11enable_sm90INS1_16FlashAttnFwdSm90INS1_25CollectiveMainloopFwdSm90ILi2EN4cute5tupleIJNS5_1CILi1EEES8_S8_EEENS6_IJNS7_ILi128EEENS7_ILi176EEESA_EEELi128ENS_10bfloat16_tEfNS_4arch4Sm90ELb0ELb0ELb1ELb1ELb0ELb1ELb0ELb1ELb1ELb1ELb1ELb0EEENS1_21CollectiveEpilogueFwdINS6_IJSA_SA_SB_EEES9_SD_SF_Li256ELb1ELb1ELb1ELb0EEENS1_36VarlenDynamicPersistentTileSchedulerILi128ELi176ELi256ELi128ELb1ELb1ELb1ELb0ELb1ELb1EEEEEEEEEvNT_6ParamsE,(.L_x_3093 - _ZN7cutlass13device_kernelIN5flash11enable_sm90INS1_16FlashAttnFwdSm90INS1_25CollectiveMainloopFwdSm90ILi2EN4cute5tupleIJNS5_1CILi1EEES8_S8_EEENS6_IJNS7_ILi128EEENS7_ILi176EEESA_EEELi128ENS_10bfloat16_tEfNS_4arch4Sm90ELb0ELb0ELb1ELb1ELb0ELb1ELb0ELb1ELb1ELb1ELb1ELb0EEENS1_21CollectiveEpilogueFwdINS6_IJSA_SA_SB_EEES9_SD_SF_Li256ELb1ELb1ELb1ELb0EEENS1_36VarlenDynamicPersistentTileSchedulerILi128ELi176ELi256ELi128ELb1ELb1ELb1ELb0ELb1ELb1EEEEEEEEEvNT_6ParamsE)
        .other          _ZN7cutlass13device_kernelIN5flash11enable_sm90INS1_16FlashAttnFwdSm90INS1_25CollectiveMainloopFwdSm90ILi2EN4cute5tupleIJNS5_1CILi1EEES8_S8_EEENS6_IJNS7_ILi128EEENS7_ILi176EEESA_EEELi128ENS_10bfloat16_tEfNS_4arch4Sm90ELb0ELb0ELb1ELb1ELb0ELb1ELb0ELb1ELb1ELb1ELb1ELb0EEENS1_21CollectiveEpilogueFwdINS6_IJSA_SA_SB_EEES9_SD_SF_Li256ELb1ELb1ELb1ELb0EEENS1_36VarlenDynamicPersistentTileSchedulerILi128ELi176ELi256ELi128ELb1ELb1ELb1ELb0ELb1ELb1EEEEEEEEEvNT_6ParamsE,@"STO_CUDA_ENTRY STV_DEFAULT"
_ZN7cutlass13device_kernelIN5flash11enable_sm90INS1_16FlashAttnFwdSm90INS1_25CollectiveMainloopFwdSm90ILi2EN4cute5tupleIJNS5_1CILi1EEES8_S8_EEENS6_IJNS7_ILi128EEENS7_ILi176EEESA_EEELi128ENS_10bfloat16_tEfNS_4arch4Sm90ELb0ELb0ELb1ELb1ELb0ELb1ELb0ELb1ELb1ELb1ELb1ELb0EEENS1_21CollectiveEpilogueFwdINS6_IJSA_SA_SB_EEES9_SD_SF_Li256ELb1ELb1ELb1ELb0EEENS1_36VarlenDynamicPersistentTileSchedulerILi128ELi176ELi256ELi128ELb1ELb1ELb1ELb0ELb1ELb1EEEEEEEEEvNT_6ParamsE:
[----:B------:R-:W0:Y:S02]  /*0000*/  LDC R1, c[0x0][0x28] ;  /* 0x00000a00ff017b82 */ /* 0x000e240000000800 */
[----:B0-----:R-:W-:Y:S01]  /*0010*/  VIADD R1, R1, 0xffffff70 ;  /* 0xffffff7001017836 */ /* 0x001fe20000000000 */
[----:B------:R-:W0:Y:S01]  /*0020*/  S2R R6, SR_TID.X ;  /* 0x0000000000067919 */ /* 0x000e220000002100 */
[----:B------:R-:W-:Y:S01]  /*0030*/  ELECT P0, URZ, PT ;  /* 0x00000000003f782f */ /* 0x000fe20003800000 */
[----:B------:R-:W-:Y:S01]  /*0040*/  BSSY B0, `(.L_x_406) ;  /* 0x0000013000007945 */ /* 0x000fe20003800000 */
[----:B0-----:R-:W-:-:S05]  /*0050*/  SHF.R.U32.HI R0, RZ, 0x5, R6 ;  /* 0x00000005ff007819 */ /* 0x001fca0000011606 */
[----:B------:R-:W0:Y:S02]  /*0060*/  SHFL.IDX PT, R2, R0, RZ, 0x1f ;  /* 0x00001fff00027589 */ /* 0x000e2400000e0000 */
[----:B0-----:R-:W-:-:S13]  /*0070*/  ISETP.EQ.AND P0, PT, R2, RZ, P0 ;  /* 0x000000ff0200720c */ /* 0x001fda0000702270 */
[----:B------:R-:W-:Y:S05]  /*0080*/  @!P0 BRA `(.L_x_407) ;  /* 0x0000000000388947 */ /* 0x000fea0003800000 */
[----:B------:R-:W-:Y:S02]  /*0090*/  ULDC.64 UR4, c[0x0][0x198] ;  /* 0x0000660000047ab9 */ /* 0x000fe40000000a00 */
[----:B------:R-:W-:Y:S02]  /*00a0*/  UIADD3 UR6, UP0, UR4, 0x370, URZ ;  /* 0x0000037004067890 */ /* 0x000fe4000ff1e03f */
[----:B------:R-:W-:Y:S02]  /*00b0*/  UIADD3 UR8, UP1, UR4, 0x470, URZ ;  /* 0x0000047004087890 */ /* 0x000fe4000ff3e03f */
[----:B------:R-:W-:Y:S02]  /*00c0*/  UIADD3 UR10, UP2, UR4, 0x570, URZ ;  /* 0x00000570040a7890 */ /* 0x000fe4000ff5e03f */
[----:B------:R-:W-:Y:S02]  /*00d0*/  UIADD3 UR4, UP3, UR4, 0x670, URZ ;  /* 0x0000067004047890 */ /* 0x000fe4000ff7e03f */
[----:B------:R-:W-:-:S02]  /*00e0*/  UIADD3.X UR7, URZ, UR5, URZ, UP0, !UPT ;  /* 0x000000053f077290 */ /* 0x000fc400087fe43f */
[----:B------:R-:W-:Y:S02]  /*00f0*/  UIADD3.X UR9, URZ, UR5, URZ, UP1, !UPT ;  /* 0x000000053f097290 */ /* 0x000fe40008ffe43f */
[----:B------:R-:W-:Y:S02]  /*0100*/  UIADD3.X UR11, URZ, UR5, URZ, UP2, !UPT ;  /* 0x000000053f0b7290 */ /* 0x000fe400097fe43f */
[----:B------:R-:W-:-:S03]  /*0110*/  UIADD3.X UR5, URZ, UR5, URZ, UP3, !UPT ;  /* 0x000000053f057290 */ /* 0x000fc60009ffe43f */
[----:B------:R0:W-:Y:S02]  /*0120*/  UTMACCTL.PF [UR6] ;  /* 0x00000000060079b9 */ /* 0x0001e40008040000 */
[----:B------:R0:W-:Y:S02]  /*0130*/  UTMACCTL.PF [UR8] ;  /* 0x00000000080079b9 */ /* 0x0001e40008040000 */
[----:B------:R0:W-:Y:S02]  /*0140*/  UTMACCTL.PF [UR10] ;  /* 0x000000000a0079b9 */ /* 0x0001e40008040000 */
[----:B------:R0:W-:Y:S02]  /*0150*/  UTMACCTL.PF [UR4] ;  /* 0x00000000040079b9 */ /* 0x0001e40008040000 */
[----:B0-----:R-:W-:Y:S01]  /*0160*/  NOP ;  /* 0x0000000000007918 */ /* 0x001fe20000000000 */
.L_x_407:
[----:B------:R-:W-:Y:S05]  /*0170*/  BSYNC B0 ;  /* 0x0000000000007941 */ /* 0x000fea0003800000 */
.L_x_406:
[----:B------:R-:W-:Y:S01]  /*0180*/  VOTEU.ANY UP0, P0 ;  /* 0x00000000003f7886 */ /* 0x000fe20000000100 */
[----:B------:R-:W0:Y:S01]  /*0190*/  SHFL.IDX PT, R2, R0, RZ, 0x1f ;  /* 0x00001fff00027589 */ /* 0x000e2200000e0000 */
[----:B------:R-:W-:Y:S01]  /*01a0*/  UMOV UR4, 0x80 ;  /* 0x0000008000047882 */ /* 0x000fe20000000000 */
[----:B------:R-:W-:Y:S01]  /*01b0*/  UMOV UR7, 0x100 ;  /* 0x0000010000077882 */ /* 0x000fe20000000000 */
[----:B------:R-:W-:Y:S01]  /*01c0*/  SHF.R.U32.HI R3, RZ, 0x7, R6 ;  /* 0x00000007ff037819 */ /* 0x000fe20000011606 */
[----:B------:R-:W1:Y:S01]  /*01d0*/  @UP0 S2UR UR8, SR_CgaCtaId ;  /* 0x00000000000809c3 */ /* 0x000e620000008800 */
[----:B------:R-:W-:Y:S01]  /*01e0*/  @UP0 UMOV UR6, 0x400 ;  /* 0x0000040000060882 */ /* 0x000fe20000000000 */
[----:B------:R-:W-:-:S04]  /*01f0*/  @UP0 UIADD3 UR4, -UR4, 0x100000, URZ ;  /* 0x0010000004040890 */ /* 0x000fc8000fffe13f */
[----:B------:R-:W-:Y:S02]  /*0200*/  @UP0 USHF.L.U32 UR5, UR4, 0xb, URZ ;  /* 0x0000000b04050899 */ /* 0x000fe4000800063f */
[----:B------:R-:W-:Y:S01]  /*0210*/  @UP0 USHF.L.U32 UR4, UR4, 0x1, URZ ;  /* 0x0000000104040899 */ /* 0x000fe2000800063f */
[----:B------:R-:W-:Y:S01]  /*0220*/  VOTEU.ANY UP1, P0 ;  /* 0x00000000003f7886 */ /* 0x000fe20000020100 */
[----:B0-----:R-:W-:Y:S02]  /*0230*/  ISETP.NE.AND P1, PT, R2, RZ, PT ;  /* 0x000000ff0200720c */ /* 0x001fe40003f25270 */
[----:B------:R0:W2:Y:S01]  /*0240*/  SHFL.IDX PT, R2, R3, RZ, 0x1f ;  /* 0x00001fff03027589 */ /* 0x0000a200000e0000 */
[----:B-1----:R-:W-:Y:S02]  /*0250*/  @UP0 ULEA UR8, UR8, UR6, 0x18 ;  /* 0x0000000608080291 */ /* 0x002fe4000f8ec03f */
[----:B------:R-:W-:-:S04]  /*0260*/  @UP0 UIADD3 UR6, -UR7, 0x100000, URZ ;  /* 0x0010000007060890 */ /* 0x000fc8000fffe13f */
[----:B------:R-:W-:Y:S02]  /*0270*/  @UP0 USHF.L.U32 UR7, UR6, 0xb, URZ ;  /* 0x0000000b06070899 */ /* 0x000fe4000800063f */
[----:B------:R-:W-:Y:S01]  /*0280*/  @UP0 USHF.L.U32 UR6, UR6, 0x1, URZ ;  /* 0x0000000106060899 */ /* 0x000fe2000800063f */
[----:B------:R-:W-:Y:S01]  /*0290*/  VOTEU.ANY UP0, P0 ;  /* 0x00000000003f7886 */ /* 0x000fe20000000100 */
[----:B------:R-:W1:Y:S04]  /*02a0*/  FENCE.VIEW.ASYNC.S ;  /* 0x00000000000073c6 */ /* 0x000e680000000000 */
[----:B-1----:R0:W1:Y:S06]  /*02b0*/  @UP0 SYNCS.EXCH.64 URZ, [UR8+0x34800], UR4 ;  /* 0x03480004083f05b2 */ /* 0x00206c0008000100 */
[----:B------:R0:W3:Y:S02]  /*02c0*/  @UP1 SYNCS.EXCH.64 URZ, [UR8+0x34820], UR6 ;  /* 0x03482006083f15b2 */ /* 0x0000e40008000100 */
[----:B0-----:R-:W-:Y:S05]  /*02d0*/  @P1 BRA `(.L_x_408) ;  /* 0x0000000000481947 */ /* 0x001fea0003800000 */
[----:B------:R-:W0:Y:S01]  /*02e0*/  S2UR UR5, SR_CgaCtaId ;  /* 0x00000000000579c3 */ /* 0x000e220000008800 */
        /* <DEDUP_REMOVED lines=15> */
[----:B------:R0:W0:Y:S01]  /*03e0*/  SYNCS.EXCH.64 URZ, [UR8+0x34848], UR6 ;  /* 0x03484806083f75b2 */ /* 0x0000220008000100 */
[----:B------:R-:W-:Y:S01]  /*03f0*/  NOP ;  /* 0x0000000000007918 */ /* 0x000fe20000000000 */
.L_x_408:
[----:B------:R-:W5:Y:S01]  /*0400*/  SHFL.IDX PT, R3, R0, RZ, 0x1f ;  /* 0x00001fff00037589 */ /* 0x000f6200000e0000 */
[----:B------:R-:W-:Y:S01]  /*0410*/  NOP ;  /* 0x0000000000007918 */ /* 0x000fe20000000000 */
[----:B-----5:R-:W-:-:S13]  /*0420*/  ISETP.NE.AND P0, PT, R3, RZ, PT ;  /* 0x000000ff0300720c */ /* 0x020fda0003f05270 */
        /* <DEDUP_REMOVED lines=17> */
[----:B------:R0:W0:Y:S01]  /*0540*/  SYNCS.EXCH.64 URZ, [UR8+0x34868], UR6 ;  /* 0x03486806083f75b2 */ /* 0x0000220008000100 */
[----:B------:R-:W-:Y:S01]  /*0550*/  NOP ;  /* 0x0000000000007918 */ /* 0x000fe20000000000 */
.L_x_409:
[----:B------:R-:W5:Y:S01]  /*0560*/  SHFL.IDX PT, R3, R0, RZ, 0x1f ;  /* 0x00001fff00037589 */ /* 0x000f6200000e0000 */
[----:B------:R-:W-:Y:S01]  /*0570*/  NOP ;  /* 0x0000000000007918 */ /* 0x000fe20000000000 */
[----:B-----5:R-:W-:-:S13]  /*0580*/  ISETP.NE.AND P0, PT, R3, RZ, PT ;  /* 0x000000ff0300720c */ /* 0x020fda0003f05270 */
        /* <DEDUP_REMOVED lines=13> */
[----:B------:R0:W0:Y:S01]  /*0660*/  SYNCS.EXCH.64 URZ, [UR6+0x34888], UR4 ;  /* 0x03488804063f75b2 */ /* 0x0000220008000100 */
[----:B------:R-:W-:Y:S01]  /*0670*/  NOP ;  /* 0x0000000000007918 */ /* 0x000fe20000000000 */
.L_x_410:
        /* <DEDUP_REMOVED lines=22> */
.L_x_411:
        /* <DEDUP_REMOVED lines=22> */
.L_x_412:
[----:B--2---:R-:W-:Y:S01]  /*0940*/  ISETP.NE.AND P0, PT, R2, RZ, PT ;  /* 0x000000ff0200720c */ /* 0x004fe20003f05270 */
[----:B------:R-:W-:Y:S01]  /*0950*/  IMAD.MOV.U32 R2, RZ, RZ, 0x1 ;  /* 0x00000001ff027424 */ /* 0x000fe200078e00ff */
[----:B------:R-:W-:Y:S01]  /*0960*/  NOP ;  /* 0x0000000000007918 */ /* 0x000fe20000000000 */
[----:B------:R-:W-:Y:S03]  /*0970*/  BSSY B9, `(.L_x_413) ;  /* 0x00028dc000097945 */ /* 0x000fe60003800000 */
[----:B------:R-:W-:-:S05]  /*0980*/  SEL R2, R2, 0x2, !P0 ;  /* 0x0000000202027807 */ /* 0x000fca0004000000 */
[----:B------:R2:W-:Y:S01]  /*0990*/  STL [R1+0x68], R2 ;  /* 0x0000680201007387 */ /* 0x0005e20000100800 */
[----:B01-34-:R-:W-:Y:S06]  /*09a0*/  BAR.SYNC.DEFER_BLOCKING 0x0 ;  /* 0x0000000000007b1d */ /* 0x01bfec0000010000 */
[----:B------:R-:W-:Y:S05]  /*09b0*/  @!P0 BRA `(.L_x_414) ;  /* 0x0000021000cc8947 */ /* 0x000fea0003800000 */
.L_x_415:
[----:B------:R-:W-:-:S08]  /*09c0*/  NOP ;  /* 0x0000000000007918 */ /* 0x000fd00000000000 */
[----:B------:R-:W0:Y:S02]  /*09d0*/  USETMAXREG.TRY_ALLOC.CTAPOOL UP0, 0xf0 ;  /* 0x000000f0000079c8 */ /* 0x000e240008000600 */
[----:B0-----:R-:W-:-:S13]  /*09e0*/  PLOP3.LUT P0, PT, PT, PT, UP0, 0x80, 0x0 ;  /* 0x000000000000781c */ /* 0x001fda0003f0f008 */
[----:B------:R-:W-:Y:S05]  /*09f0*/  @!P0 BRA `(.L_x_415) ;  /* 0xfffffffc00f08947 */ /* 0x000fea000383ffff */
[----:B------:R-:W3:Y:S01]  /*0a00*/  LDL.LU R0, [R1] ;  /* 0x0000000001007983 */ /* 0x000ee20000300800 */
[----:B--2---:R-:W-:Y:S01]  /*0a10*/  SHF.R.U32.HI R2, RZ, 0x7, R6 ;  /* 0x00000007ff027819 */ /* 0x004fe20000011606 */
[----:B------:R-:W0:Y:S01]  /*0a20*/  S2UR UR5, SR_CgaCtaId ;  /* 0x00000000000579c3 */ /* 0x000e220000008800 */
[----:B------:R-:W-:-:S07]  /*0a30*/  UMOV UR4, 0x400 ;  /* 0x0000040000047882 */ /* 0x000fce0000000000 */
[----:B------:R-:W-:Y:S06]  /*0a40*/  BAR.ARV 0x8, 0x180 ;  /* 0x0206000000007b1d */ /* 0x000fec0000002000 */
[----:B------:R-:W-:-:S13]  /*0a50*/  ISETP.NE.AND P0, PT, R2, 0x1, PT ;  /* 0x000000010200780c */ /* 0x000fda0003f05270 */
[----:B------:R-:W-:Y:S06]  /*0a60*/  @!P0 BAR.ARV 0x9, 0x100 ;  /* 0x0244000000008b1d */ /* 0x000fec0000002000 */
[----:B0-----:R-:W-:Y:S02]  /*0a70*/  ULEA UR4, UR5, UR4, 0x18 ;  /* 0x0000000405047291 */ /* 0x001fe4000f8ec03f */
[----:B------:R-:W-:Y:S04]  /*0a80*/  BAR.SYNC.DEFER_BLOCKING 0x5, 0x180 ;  /* 0x0146000000007b1d */ /* 0x000fe80000010000 */
[----:B------:R-:W-:-:S02]  /*0a90*/  IMAD.U32 R2, RZ, RZ, UR4 ;  /* 0x00000004ff027e24 */ /* 0x000fc4000f8e00ff */
[----:B------:R-:W-:-:S03]  /*0aa0*/  ULDC UR4, c[0x0][0xc3c] ;  /* 0x00030f0000047ab9 */ /* 0x000fc60000000800 */
[----:B------:R-:W0:Y:S01]  /*0ab0*/  LDS.128 R148, [R2+0x348d0] ;  /* 0x0348d00002947984 */ /* 0x000e220000000c00 */
[----:B------:R-:W-:Y:S06]  /*0ac0*/  BAR.ARV 0x4, 0x180 ;  /* 0x0106000000007b1d */ /* 0x000fec0000002000 */
[----:B---3--:R-:W-:-:S04]  /*0ad0*/  LOP3.LUT R0, R0, 0xffffffdf, RZ, 0xc0, !PT ;  /* 0xffffffdf00007812 */ /* 0x008fc800078ec0ff */
[----:B------:R-:W-:Y:S02]  /*0ae0*/  @P0 LOP3.LUT R0, R0, 0x20, RZ, 0xfc, !PT ;  /* 0x0000002000000812 */ /* 0x000fe400078efcff */
[----:B0-----:R-:W-:-:S03]  /*0af0*/  ISETP.GE.AND P0, PT, R151, UR4, PT ;  /* 0x0000000497007c0c */ /* 0x001fc6000bf06270 */
[----:B------:R0:W-:Y:S10]  /*0b00*/  STL [R1], R0 ;  /* 0x0000000001007387 */ /* 0x0001f40000100800 */
[----:B0-----:R-:W-:Y:S05]  /*0b10*/  @P0 BRA `(.L_x_416) ;  /* 0x0000028c00040947 */ /* 0x001fea0003800000 */
[----:B------:R-:W2:Y:S01]  /*0b20*/  LDL R16, [R1+0x68] ;  /* 0x0000680001107983 */ /* 0x000ea20000100800 */
[----:B------:R-:W-:Y:S01]  /*0b30*/  VIADD R14, R6, 0xffffff80 ;  /* 0xffffff80060e7836 */ /* 0x000fe20000000000 */
[----:B------:R-:W-:Y:S01]  /*0b40*/  CS2R R222, SRZ ;  /* 0x0000000000de7805 */ /* 0x000fe2000001ff00 */
[----:B------:R-:W-:Y:S02]  /*0b50*/  VIADD R20, R2, 0x16400 ;  /* 0x0001640002147836 */ /* 0x000fe40000000000 */
[----:B------:R-:W-:Y:S01]  /*0b60*/  IMAD.MOV.U32 R23, RZ, RZ, RZ ;  /* 0x000000ffff177224 */ /* 0x000fe200078e00ff */
[----:B------:R-:W-:-:S04]  /*0b70*/  SHF.R.S32.HI R0, RZ, 0x1f, R14 ;  /* 0x0000001fff007819 */ /* 0x000fc8000001140e */
[CC--:B------:R-:W-:Y:S02]  /*0b80*/  LEA.HI R3, R0.reuse, R14.reuse, RZ, 0x7 ;  /* 0x0000000e00037211 */ /* 0x0c0fe400078f38ff */
[CC--:B------:R-:W-:Y:S02]  /*0b90*/  LEA.HI R5, R0.reuse, R14.reuse, RZ, 0x4 ;  /* 0x0000000e00057211 */ /* 0x0c0fe400078f20ff */
[----:B------:R-:W-:Y:S02]  /*0ba0*/  LOP3.LUT R4, R3, 0xffffff80, RZ, 0xc0, !PT ;  /* 0xffffff8003047812 */ /* 0x000fe400078ec0ff */
[CC--:B------:R-:W-:Y:S02]  /*0bb0*/  LEA.HI R13, R0.reuse, R14.reuse, RZ, 0x2 ;  /* 0x0000000e000d7211 */ /* 0x0c0fe400078f10ff */
[-C--:B------:R-:W-:Y:S01]  /*0bc0*/  LEA.HI R22, R0, R14.reuse, RZ, 0x3 ;  /* 0x0000000e00167211 */ /* 0x080fe200078f18ff */
[----:B------:R-:W-:Y:S01]  /*0bd0*/  IMAD.IADD R21, R14, 0x1, -R4 ;  /* 0x000000010e157824 */ /* 0x000fe200078e0a04 */
[----:B------:R-:W-:-:S02]  /*0be0*/  LEA.HI R4, R0, R14, RZ, 0x5 ;  /* 0x0000000e00047211 */ /* 0x000fc400078f28ff */
[----:B------:R-:W-:Y:S02]  /*0bf0*/  LOP3.LUT R13, R13, 0xfffffffc, RZ, 0xc0, !PT ;  /* 0xfffffffc0d0d7812 */ /* 0x000fe400078ec0ff */
[----:B------:R-:W-:Y:S01]  /*0c00*/  SHF.R.S32.HI R9, RZ, 0x1f, R21 ;  /* 0x0000001fff097819 */ /* 0x000fe20000011415 */
[----:B------:R-:W-:Y:S01]  /*0c10*/  IMAD.SHL.U32 R6, R4, 0x20, RZ ;  /* 0x0000002004067824 */ /* 0x000fe200078e00ff */
[----:B------:R-:W-:Y:S01]  /*0c20*/  LOP3.LUT R4, R5, 0x3fffff0, RZ, 0xc0, !PT ;  /* 0x03fffff005047812 */ /* 0x000fe200078ec0ff */
[----:B------:R-:W-:Y:S01]  /*0c30*/  IMAD.IADD R13, R14, 0x1, -R13 ;  /* 0x000000010e0d7824 */ /* 0x000fe200078e0a0d */
[----:B------:R-:W-:Y:S02]  /*0c40*/  LEA.HI R10, R9, R21, RZ, 0x2 ;  /* 0x00000015090a7211 */ /* 0x000fe400078f10ff */
[----:B------:R-:W-:Y:S01]  /*0c50*/  LOP3.LUT R7, R6, 0xfffffc00, RZ, 0xc0, !PT ;  /* 0xfffffc0006077812 */ /* 0x000fe200078ec0ff */
[----:B------:R-:W-:Y:S01]  /*0c60*/  IMAD.IADD R4, R14, 0x1, -R4 ;  /* 0x000000010e047824 */ /* 0x000fe200078e0a04 */
[----:B------:R-:W-:-:S02]  /*0c70*/  SHF.R.S32.HI R11, RZ, 0x2, R10 ;  /* 0x00000002ff0b7819 */ /* 0x000fc4000001140a */
[----:B------:R-:W-:Y:S02]  /*0c80*/  SHF.R.S32.HI R8, RZ, 0x1f, R10 ;  /* 0x0000001fff087819 */ /* 0x000fe4000001140a */
[----:B------:R-:W-:Y:S02]  /*0c90*/  LEA.HI R9, R9, R21, RZ, 0x5 ;  /* 0x0000001509097211 */ /* 0x000fe400078f28ff */
[----:B------:R-:W-:Y:S01]  /*0ca0*/  LEA.HI R6, R8, R11, RZ, 0x3 ;  /* 0x0000000b08067211 */ /* 0x000fe200078f18ff */
[----:B------:R-:W-:Y:S01]  /*0cb0*/  IMAD R8, R4, 0x40, R7 ;  /* 0x0000004004087824 */ /* 0x000fe200078e0207 */
[----:B------:R-:W-:Y:S02]  /*0cc0*/  SHF.R.S32.HI R4, RZ, 0x7, R3 ;  /* 0x00000007ff047819 */ /* 0x000fe40000011403 */
[----:B------:R-:W-:Y:S02]  /*0cd0*/  LOP3.LUT R12, R6, 0xfffffff8, RZ, 0xc0, !PT ;  /* 0xfffffff8060c7812 */ /* 0x000fe400078ec0ff */
[----:B------:R-:W-:-:S02]  /*0ce0*/  SHF.R.S32.HI R6, RZ, 0x4, R5 ;  /* 0x00000004ff067819 */ /* 0x000fc40000011405 */
[----:B------:R-:W-:Y:S01]  /*0cf0*/  LEA.HI R3, R3, R4, RZ, 0x1 ;  /* 0x0000000403037211 */ /* 0x000fe200078f08ff */
[----:B------:R-:W-:Y:S01]  /*0d00*/  IMAD.IADD R12, R11, 0x1, -R12 ;  /* 0x000000010b0c7824 */ /* 0x000fe200078e0a0c */
[----:B------:R-:W-:Y:S02]  /*0d10*/  LEA.HI R5, R5, R6, RZ, 0x1 ;  /* 0x0000000605057211 */ /* 0x000fe400078f08ff */
[----:B------:R-:W-:Y:S02]  /*0d20*/  LOP3.LUT R3, R3, 0x3fffffe, RZ, 0xc0, !PT ;  /* 0x03fffffe03037812 */ /* 0x000fe400078ec0ff */
[----:B------:R-:W-:Y:S02]  /*0d30*/  SHF.R.S32.HI R9, RZ, 0x5, R9 ;  /* 0x00000005ff097819 */ /* 0x000fe40000011409 */
[----:B------:R-:W-:Y:S01]  /*0d40*/  LOP3.LUT R5, R5, 0x1ffffffe, RZ, 0xc0, !PT ;  /* 0x1ffffffe05057812 */ /* 0x000fe200078ec0ff */
[----:B------:R-:W-:Y:S01]  /*0d50*/  IMAD.IADD R3, R4, 0x1, -R3 ;  /* 0x0000000104037824 */ /* 0x000fe200078e0a03 */
[----:B------:R-:W-:Y:S01]  /*0d60*/  LEA.HI R7, R13, R13, RZ, 0x1 ;  /* 0x0000000d0d077211 */ /* 0x000fe200078f08ff */
[----:B------:R-:W-:Y:S01]  /*0d70*/  IMAD R12, R9, 0x10, R12 ;  /* 0x00000010090c7824 */ /* 0x000fe200078e020c */
[----:B------:R-:W-:Y:S01]  /*0d80*/  LOP3.LUT R10, R10, 0x7ffffffc, RZ, 0xc0, !PT ;  /* 0x7ffffffc0a0a7812 */ /* 0x000fe200078ec0ff */
[----:B------:R-:W-:Y:S01]  /*0d90*/  IMAD.IADD R5, R6, 0x1, -R5 ;  /* 0x0000000106057824 */ /* 0x000fe200078e0a05 */
[----:B------:R-:W-:Y:S01]  /*0da0*/  LOP3.LUT R4, R7, 0x1ffffffe, RZ, 0xc0, !PT ;  /* 0x1ffffffe07047812 */ /* 0x000fe200078ec0ff */
[----:B------:R-:W-:Y:S01]  /*0db0*/  IMAD R15, R3, 0x40, R12 ;  /* 0x00000040030f7824 */ /* 0x000fe200078e020c */
[----:B------:R-:W-:Y:S01]  /*0dc0*/  LEA.HI R3, R0, R14, RZ, 0x6 ;  /* 0x0000000e00037211 */ /* 0x000fe200078f30ff */
[----:B------:R-:W-:Y:S01]  /*0dd0*/  IMAD R5, R5, 0x8, R8 ;  /* 0x0000000805057824 */ /* 0x000fe200078e0208 */
[----:B------:R-:W-:Y:S01]  /*0de0*/  LOP3.LUT R0, R22, 0xfffffff8, RZ, 0xc0, !PT ;  /* 0xfffffff816007812 */ /* 0x000fe200078ec0ff */
[----:B------:R-:W-:Y:S01]  /*0df0*/  IMAD.IADD R4, R13, 0x1, -R4 ;  /* 0x000000010d047824 */ /* 0x000fe200078e0a04 */
[----:B------:R-:W-:Y:S01]  /*0e00*/  SHF.R.S32.HI R22, RZ, 0x3, R22 ;  /* 0x00000003ff167819 */ /* 0x000fe20000011416 */
[----:B------:R-:W-:Y:S01]  /*0e10*/  IMAD.SHL.U32 R3, R3, 0x8, RZ ;  /* 0x0000000803037824 */ /* 0x000fe200078e00ff */
[----:B------:R0:W-:Y:S01]  /*0e20*/  STL [R1+0x8c], R5 ;  /* 0x00008c0501007387 */ /* 0x0001e20000100800 */
[----:B------:R-:W-:Y:S01]  /*0e30*/  IMAD.IADD R18, R14, 0x1, -R0 ;  /* 0x000000010e127824 */ /* 0x000fe200078e0a00 */
[----:B------:R-:W-:Y:S01]  /*0e40*/  SHF.R.S32.HI R0, RZ, 0x1f, R22 ;  /* 0x0000001fff007819 */ /* 0x000fe20000011416 */
[C---:B------:R-:W-:Y:S01]  /*0e50*/  VIADD R24, R22.reuse, 0xa0 ;  /* 0x000000a016187836 */ /* 0x040fe20000000000 */
[----:B------:R-:W-:Y:S01]  /*0e60*/  LOP3.LUT R26, R3, 0xfffffe00, RZ, 0xc0, !PT ;  /* 0xfffffe00031a7812 */ /* 0x000fe200078ec0ff */
[C---:B------:R-:W-:Y:S01]  /*0e70*/  VIADD R30, R22.reuse, 0x20 ;  /* 0x00000020161e7836 */ /* 0x040fe20000000000 */
[----:B------:R-:W-:Y:S01]  /*0e80*/  STL [R1+0x84], R15 ;  /* 0x0000840f01007387 */ /* 0x000fe20000100800 */
[C---:B------:R-:W-:Y:S01]  /*0e90*/  VIADD R29, R22.reuse, 0x40 ;  /* 0x00000040161d7836 */ /* 0x040fe20000000000 */
[----:B------:R-:W-:Y:S01]  /*0ea0*/  SHF.R.S32.HI R14, RZ, 0x1f, R24 ;  /* 0x0000001fff0e7819 */ /* 0x000fe20000011418 */
[C---:B------:R-:W-:Y:S01]  /*0eb0*/  VIADD R28, R22.reuse, 0x60 ;  /* 0x00000060161c7836 */ /* 0x040fe20000000000 */
[----:B------:R-:W-:Y:S01]  /*0ec0*/  STL [R1+0x6c], RZ ;  /* 0x00006cff01007387 */ /* 0x000fe20000100800 */
[C---:B0-----:R-:W-:Y:S01]  /*0ed0*/  IMAD.SHL.U32 R5, R22.reuse, 0x40, RZ ;  /* 0x0000004016057824 */ /* 0x041fe200078e00ff */
[----:B------:R-:W-:Y:S01]  /*0ee0*/  SHF.R.S32.HI R7, RZ, 0x1f, R29 ;  /* 0x0000001fff077819 */ /* 0x000fe2000001141d */
[----:B------:R-:W-:Y:S01]  /*0ef0*/  VIADD R25, R22, 0x80 ;  /* 0x0000008016197836 */ /* 0x000fe20000000000 */
[----:B------:R-:W-:Y:S01]  /*0f00*/  SHF.R.S32.HI R9, RZ, 0x1f, R28 ;  /* 0x0000001fff097819 */ /* 0x000fe2000001141c */
[----:B------:R-:W-:Y:S01]  /*0f10*/  IMAD.SHL.U32 R0, R30, 0x40, RZ ;  /* 0x000000401e007824 */ /* 0x000fe200078e00ff */
[----:B------:R-:W-:Y:S01]  /*0f20*/  LOP3.LUT R3, R5, 0x1c0, RZ, 0xc0, !PT ;  /* 0x000001c005037812 */ /* 0x000fe200078ec0ff */
[----:B------:R-:W-:Y:S01]  /*0f30*/  IMAD.SHL.U32 R13, R24, 0x40, RZ ;  /* 0x00000040180d7824 */ /* 0x000fe200078e00ff */
[----:B------:R-:W-:Y:S01]  /*0f40*/  SHF.R.S32.HI R5, RZ, 0x1f, R30 ;  /* 0x0000001fff057819 */ /* 0x000fe2000001141e */
[----:B------:R-:W-:Y:S01]  /*0f50*/  IMAD.SHL.U32 R6, R29, 0x40, RZ ;  /* 0x000000401d067824 */ /* 0x000fe200078e00ff */
[----:B------:R-:W-:Y:S01]  /*0f60*/  SHF.R.U32.HI R27, RZ, 0x3, R3 ;  /* 0x00000003ff1b7819 */ /* 0x000fe20000011603 */
[----:B------:R-:W-:Y:S01]  /*0f70*/  IMAD.SHL.U32 R8, R28, 0x40, RZ ;  /* 0x000000401c087824 */ /* 0x000fe200078e00ff */
[----:B------:R-:W-:Y:S01]  /*0f80*/  SHF.R.S32.HI R12, RZ, 0x1f, R25 ;  /* 0x0000001fff0c7819 */ /* 0x000fe20000011419 */
[----:B------:R-:W-:Y:S01]  /*0f90*/  IMAD.SHL.U32 R11, R25, 0x40, RZ ;  /* 0x00000040190b7824 */ /* 0x000fe200078e00ff */
[----:B------:R-:W-:Y:S01]  /*0fa0*/  LEA.HI R14, R14, R24, RZ, 0x3 ;  /* 0x000000180e0e7211 */ /* 0x000fe200078f18ff */
[----:B------:R-:W-:Y:S01]  /*0fb0*/  STL [R1+0x78], R20 ;  /* 0x0000781401007387 */ /* 0x000fe20000100800 */
[----:B------:R-:W-:Y:S01]  /*0fc0*/  LEA.HI R7, R7, R29, RZ, 0x3 ;  /* 0x0000001d07077211 */ /* 0x000fe200078f18ff */
[----:B------:R-:W-:Y:S01]  /*0fd0*/  IMAD.IADD R10, R21, 0x1, -R10 ;  /* 0x00000001150a7824 */ /* 0x000fe200078e0a0a */
[----:B------:R-:W-:Y:S01]  /*0fe0*/  LEA.HI R9, R9, R28, RZ, 0x3 ;  /* 0x0000001c09097211 */ /* 0x000fe200078f18ff */
[----:B------:R-:W-:Y:S01]  /*0ff0*/  STL [R1+0x4], RZ ;  /* 0x000004ff01007387 */ /* 0x000fe20000100800 */
[----:B------:R-:W-:Y:S01]  /*1000*/  LOP3.LUT R24, R0, 0x1c0, RZ, 0xc0, !PT ;  /* 0x000001c000187812 */ /* 0x000fe200078ec0ff */
[----:B------:R-:W-:Y:S01]  /*1010*/  IMAD.SHL.U32 R7, R7, 0x40, RZ ;  /* 0x0000004007077824 */ /* 0x000fe200078e00ff */
[----:B------:R-:W-:Y:S01]  /*1020*/  LEA.HI R5, R5, R30, RZ, 0x3 ;  /* 0x0000001e05057211 */ /* 0x000fe200078f18ff */
[----:B------:R-:W-:Y:S01]  /*1030*/  IMAD.SHL.U32 R9, R9, 0x40, RZ ;  /* 0x0000004009097824 */ /* 0x000fe200078e00ff */
[----:B------:R-:W-:Y:S01]  /*1040*/  LOP3.LUT R0, R13, 0x1c0, RZ, 0xc0, !PT ;  /* 0x000001c00d007812 */ /* 0x000fe200078ec0ff */
[----:B------:R-:W-:Y:S01]  /*1050*/  IMAD.SHL.U32 R14, R14, 0x40, RZ ;  /* 0x000000400e0e7824 */ /* 0x000fe200078e00ff */
[----:B------:R-:W-:Y:S01]  /*1060*/  LEA.HI R12, R12, R25, RZ, 0x3 ;  /* 0x000000190c0c7211 */ /* 0x000fe200078f18ff */
[----:B------:R-:W-:Y:S01]  /*1070*/  IMAD.SHL.U32 R5, R5, 0x40, RZ ;  /* 0x0000004005057824 */ /* 0x000fe200078e00ff */
[----:B------:R-:W-:-:S02]  /*1080*/  LOP3.LUT R6, R6, 0x1c0, RZ, 0xc0, !PT ;  /* 0x000001c006067812 */ /* 0x000fc400078ec0ff */
[----:B------:R-:W-:Y:S01]  /*1090*/  LOP3.LUT R25, R8, 0x1c0, RZ, 0xc0, !PT ;  /* 0x000001c008197812 */ /* 0x000fe200078ec0ff */
[----:B------:R-:W-:Y:S01]  /*10a0*/  IMAD.SHL.U32 R12, R12, 0x40, RZ ;  /* 0x000000400c0c7824 */ /* 0x000fe200078e00ff */
[----:B------:R-:W-:Y:S02]  /*10b0*/  LOP3.LUT R8, R11, 0x1c0, RZ, 0xc0, !PT ;  /* 0x000001c00b087812 */ /* 0x000fe400078ec0ff */
[----:B------:R-:W-:Y:S02]  /*10c0*/  SHF.R.U32.HI R11, RZ, 0x3, R6 ;  /* 0x00000003ff0b7819 */ /* 0x000fe40000011606 */
[----:B------:R-:W-:Y:S02]  /*10d0*/  LOP3.LUT R7, R7, 0xfffffe00, RZ, 0xc0, !PT ;  /* 0xfffffe0007077812 */ /* 0x000fe400078ec0ff */
[----:B------:R-:W-:Y:S02]  /*10e0*/  SHF.R.U32.HI R8, RZ, 0x3, R25 ;  /* 0x00000003ff087819 */ /* 0x000fe40000011619 */
[----:B--2---:R-:W-:Y:S01]  /*10f0*/  LOP3.LUT R224, R16, 0x1, RZ, 0xfc, !PT ;  /* 0x0000000110e07812 */ /* 0x004fe200078efcff */
[----:B------:R-:W-:-:S02]  /*1100*/  IMAD.SHL.U32 R16, R18, 0x8, RZ ;  /* 0x0000000812107824 */ /* 0x000fc400078e00ff */
[----:B------:R-:W-:Y:S02]  /*1110*/  IMAD.SHL.U32 R18, R18, 0x4, RZ ;  /* 0x0000000412127824 */ /* 0x000fe400078e00ff */
[----:B------:R-:W-:Y:S01]  /*1120*/  VIADD R221, R16, 0x40 ;  /* 0x0000004010dd7836 */ /* 0x000fe20000000000 */
[--C-:B------:R-:W-:Y:S01]  /*1130*/  LOP3.LUT R3, R3, 0x38, R16.reuse, 0xf8, !PT ;  /* 0x0000003803037812 */ /* 0x100fe200078ef810 */
[----:B------:R-:W-:Y:S01]  /*1140*/  VIADD R220, R18, 0x20 ;  /* 0x0000002012dc7836 */ /* 0x000fe20000000000 */
[--C-:B------:R-:W-:Y:S02]  /*1150*/  SHF.R.S32.HI R17, RZ, 0x1f, R16.reuse ;  /* 0x0000001fff117819 */ /* 0x100fe40000011410 */
[----:B------:R-:W-:Y:S02]  /*1160*/  LOP3.LUT R0, R26, R3, R27, 0xf6, !PT ;  /* 0x000000031a007212 */ /* 0x000fe400078ef61b */
[----:B------:R-:W-:-:S03]  /*1170*/  LOP3.LUT R3, R25, 0x38, R16, 0xf8, !PT ;  /* 0x0000003819037812 */ /* 0x000fc600078ef810 */
[----:B------:R0:W-:Y:S04]  /*1180*/  STL [R1+0x40], R0 ;  /* 0x0000400001007387 */ /* 0x0001e80000100800 */
[----:B------:R1:W-:Y:S01]  /*1190*/  STL [R1+0x48], R7 ;  /* 0x0000480701007387 */ /* 0x0003e20000100800 */
[----:B0-----:R-:W-:Y:S02]  /*11a0*/  LOP3.LUT R0, R6, 0x38, R16, 0xf8, !PT ;  /* 0x0000003806007812 */ /* 0x001fe400078ef810 */
[----:B------:R-:W-:Y:S02]  /*11b0*/  SHF.R.U32.HI R6, RZ, 0x3, R24 ;  /* 0x00000003ff067819 */ /* 0x000fe40000011618 */
[----:B------:R-:W-:Y:S02]  /*11c0*/  LOP3.LUT R6, R9, 0xfffffe00, RZ, 0xc0, !PT ;  /* 0xfffffe0009067812 */ /* 0x000fe400078ec0ff */
[----:B------:R-:W-:-:S02]  /*11d0*/  LOP3.LUT R9, R5, 0xfffffe00, RZ, 0xc0, !PT ;  /* 0xfffffe0005097812 */ /* 0x000fc400078ec0ff */
[----:B------:R-:W-:Y:S02]  /*11e0*/  LOP3.LUT R5, R12, 0xfffffe00, RZ, 0xc0, !PT ;  /* 0xfffffe000c057812 */ /* 0x000fe400078ec0ff */
[----:B------:R-:W-:Y:S01]  /*11f0*/  LOP3.LUT R0, R7, R0, R11, 0xf6, !PT ;  /* 0x0000000007007212 */ /* 0x000fe200078ef60b */
[----:B------:R-:W-:Y:S01]  /*1200*/  STL [R1+0x3c], R9 ;  /* 0x00003c0901007387 */ /* 0x000fe20000100800 */
[----:B------:R-:W-:Y:S02]  /*1210*/  LOP3.LUT R3, R6, R3, R8, 0xf6, !PT ;  /* 0x0000000306037212 */ /* 0x000fe400078ef608 */
[----:B-1----:R-:W-:Y:S01]  /*1220*/  LOP3.LUT R7, R14, 0xfffffe00, RZ, 0xc0, !PT ;  /* 0xfffffe000e077812 */ /* 0x002fe200078ec0ff */
[----:B------:R0:W-:Y:S02]  /*1230*/  STL [R1+0x5c], R5 ;  /* 0x00005c0501007387 */ /* 0x0001e40000100800 */
[--C-:B------:R-:W-:Y:S02]  /*1240*/  IMAD R3, R3, 0x2, R20.reuse ;  /* 0x0000000203037824 */ /* 0x100fe400078e0214 */
[----:B------:R1:W-:Y:S04]  /*1250*/  STL [R1+0x44], R6 ;  /* 0x0000440601007387 */ /* 0x0003e80000100800 */
[----:B------:R2:W-:Y:S01]  /*1260*/  STL [R1+0x58], R7 ;  /* 0x0000580701007387 */ /* 0x0005e20000100800 */
[----:B0-----:R-:W-:-:S02]  /*1270*/  IMAD R5, R0, 0x2, R20 ;  /* 0x0000000200057824 */ /* 0x001fc400078e0214 */
[----:B------:R-:W-:Y:S02]  /*1280*/  IMAD R0, R4, 0x8, R15 ;  /* 0x0000000804007824 */ /* 0x000fe400078e020f */
[----:B-1----:R-:W-:-:S05]  /*1290*/  IMAD.SHL.U32 R6, R10, 0x2, RZ ;  /* 0x000000020a067824 */ /* 0x002fca00078e00ff */
[----:B------:R2:W-:Y:S04]  /*12a0*/  STL [R1+0x38], R6 ;  /* 0x0000380601007387 */ /* 0x0005e80000100800 */
[----:B------:R2:W-:Y:S04]  /*12b0*/  STL [R1+0x80], R5 ;  /* 0x0000800501007387 */ /* 0x0005e80000100800 */
[----:B------:R2:W-:Y:S04]  /*12c0*/  STL [R1+0x88], R0 ;  /* 0x0000880001007387 */ /* 0x0005e80000100800 */
[----:B------:R2:W-:Y:S02]  /*12d0*/  STL [R1+0x7c], R3 ;  /* 0x00007c0301007387 */ /* 0x0005e40000100800 */
.L_x_647:
[----:B01234-:R-:W0:Y:S01]  /*12e0*/  LDC.64 R4, c[0x0][0xc88] ;  /* 0x00032200ff047b82 */ /* 0x01fe220000000a00 */
[----:B------:R-:W-:Y:S01]  /*12f0*/  ULDC.64 UR4, c[0x0][0x208] ;  /* 0x0000820000047ab9 */ /* 0x000fe20000000a00 */
[----:B0-----:R-:W-:-:S05]  /*1300*/  IMAD.WIDE R4, R151, 0x4, R4 ;  /* 0x0000000497047825 */ /* 0x001fca00078e0204 */
[----:B------:R-:W2:Y:S01]  /*1310*/  LDG.E R32, desc[UR4][R4.64] ;  /* 0x0000000404207981 */ /* 0x000ea2000c1e1900 */
[----:B------:R-:W-:Y:S05]  /*1320*/  YIELD ;  /* 0x0000000000007946 */ /* 0x000fea0003800000 */
[----:B------:R-:W-:Y:S01]  /*1330*/  ULDC.64 UR4, c[0x0][0xa28] ;  /* 0x00028a0000047ab9 */ /* 0x000fe20000000a00 */
[----:B------:R-:W-:Y:S01]  /*1340*/  ULDC.64 UR8, c[0x0][0xa18] ;  /* 0x0002860000087ab9 */ /* 0x000fe20000000a00 */
[----:B------:R-:W-:Y:S01]  /*1350*/  ISETP.NE.U32.AND P1, PT, RZ, UR4, PT ;  /* 0x00000004ff007c0c */ /* 0x000fe2000bf25070 */
[----:B------:R-:W-:Y:S01]  /*1360*/  ULDC.64 UR6, c[0x0][0xa08] ;  /* 0x0002820000067ab9 */ /* 0x000fe20000000a00 */
[----:B------:R-:W-:Y:S01]  /*1370*/  IMAD.MOV.U32 R11, RZ, RZ, RZ ;  /* 0x000000ffff0b7224 */ /* 0x000fe200078e00ff */
[----:B------:R-:W-:Y:S01]  /*1380*/  ISETP.NE.U32.AND P0, PT, RZ, UR6, PT ;  /* 0x00000006ff007c0c */ /* 0x000fe2000bf05070 */
[----:B------:R-:W-:Y:S01]  /*1390*/  ULDC.64 UR10, c[0x0][0x208] ;  /* 0x00008200000a7ab9 */ /* 0x000fe20000000a00 */
[----:B------:R-:W-:Y:S01]  /*13a0*/  ISETP.NE.AND.EX P1, PT, RZ, UR5, PT, P1 ;  /* 0x00000005ff007c0c */ /* 0x000fe2000bf25310 */
[----:B------:R-:W-:Y:S01]  /*13b0*/  IMAD.MOV.U32 R27, RZ, RZ, RZ ;  /* 0x000000ffff1b7224 */ /* 0x000fe200078e00ff */
[----:B------:R-:W-:-:S02]  /*13c0*/  ISETP.NE.AND.EX P0, PT, RZ, UR7, PT, P0 ;  /* 0x00000007ff007c0c */ /* 0x000fc4000bf05300 */
[----:B--2---:R-:W-:Y:S01]  /*13d0*/  SHF.R.S32.HI R0, RZ, 0x1f, R32 ;  /* 0x0000001fff007819 */ /* 0x004fe20000011420 */
[----:B------:R0:W-:Y:S08]  /*13e0*/  STL [R1+0x54], R32 ;  /* 0x0000542001007387 */ /* 0x0001f00000100800 */
[C---:B------:R-:W-:Y:S01]  /*13f0*/  @P1 LEA R6, P2, R32.reuse, UR4, 0x2 ;  /* 0x0000000420061c11 */ /* 0x040fe2000f8410ff */
[C---:B------:R-:W-:Y:S01]  /*1400*/  IMAD.SHL.U32 R28, R32.reuse, 0x4, RZ ;  /* 0x00000004201c7824 */ /* 0x040fe200078e00ff */
[----:B------:R-:W-:-:S02]  /*1410*/  SHF.L.U64.HI R29, R32, 0x2, R0 ;  /* 0x00000002201d7819 */ /* 0x000fc40000010200 */
[----:B------:R-:W-:Y:S02]  /*1420*/  @P1 LEA.HI.X R7, R32, UR5, R0, 0x2, P2 ;  /* 0x0000000520071c11 */ /* 0x000fe400090f1400 */
[----:B------:R-:W-:Y:S01]  /*1430*/  ISETP.NE.U32.AND P2, PT, RZ, UR8, PT ;  /* 0x00000008ff007c0c */ /* 0x000fe2000bf45070 */
[----:B------:R-:W-:Y:S01]  /*1440*/  ULDC UR4, c[0x0][0x288] ;  /* 0x0000a20000047ab9 */ /* 0x000fe20000000800 */
[----:B------:R-:W-:Y:S01]  /*1450*/  IADD3 R8, P3, R28, UR6, RZ ;  /* 0x000000061c087c10 */ /* 0x000fe2000ff7e0ff */
[----:B------:R-:W-:Y:S01]  /*1460*/  IMAD.U32 R161, RZ, RZ, UR4 ;  /* 0x00000004ffa17e24 */ /* 0x000fe2000f8e00ff */
[----:B------:R-:W-:Y:S01]  /*1470*/  ISETP.NE.AND.EX P2, PT, RZ, UR9, PT, P2 ;  /* 0x00000009ff007c0c */ /* 0x000fe2000bf45320 */
[----:B------:R-:W-:Y:S01]  /*1480*/  ULDC.64 UR4, c[0x0][0x418] ;  /* 0x0001060000047ab9 */ /* 0x000fe20000000a00 */
[----:B------:R0:W5:Y:S01]  /*1490*/  @P1 LDG.E R11, desc[UR10][R6.64] ;  /* 0x0000000a060b1981 */ /* 0x000162000c1e1900 */
[----:B------:R-:W-:Y:S01]  /*14a0*/  UISETP.NE.U32.AND UP0, UPT, UR4, URZ, UPT ;  /* 0x0000003f0400728c */ /* 0x000fe2000bf05070 */
[----:B------:R-:W-:-:S02]  /*14b0*/  IADD3.X R9, R29, UR7, RZ, P3, !PT ;  /* 0x000000071d097c10 */ /* 0x000fc40009ffe4ff */
[----:B------:R-:W-:Y:S01]  /*14c0*/  ULDC UR4, c[0x0][0x424] ;  /* 0x0001090000047ab9 */ /* 0x000fe20000000800 */
[----:B------:R-:W-:Y:S02]  /*14d0*/  UISETP.NE.AND.EX UP0, UPT, UR5, URZ, UPT, UP0 ;  /* 0x0000003f0500728c */ /* 0x000fe4000bf05300 */
[----:B------:R0:W5:Y:S01]  /*14e0*/  @P0 LDG.E R27, desc[UR10][R8.64] ;  /* 0x0000000a081b0981 */ /* 0x000162000c1e1900 */
[----:B------:R-:W-:Y:S01]  /*14f0*/  ULDC UR5, c[0x0][0x2f0] ;  /* 0x0000bc0000057ab9 */ /* 0x000fe20000000800 */
[----:B------:R-:W-:Y:S02]  /*1500*/  USEL UR4, UR4, 0x1, UP0 ;  /* 0x0000000104047887 */ /* 0x000fe40008000000 */
[----:B------:R-:W-:Y:S02]  /*1510*/  @P2 IADD3 R4, P1, R28, UR8, RZ ;  /* 0x000000081c042c10 */ /* 0x000fe4000ff3e0ff */
[----:B------:R-:W-:Y:S02]  /*1520*/  UIMAD UR4, UR4, UR5, URZ ;  /* 0x00000005040472a4 */ /* 0x000fe4000f8e023f */
[----:B------:R-:W-:Y:S01]  /*1530*/  @P2 IADD3.X R5, R29, UR9, RZ, P1, !PT ;  /* 0x000000091d052c10 */ /* 0x000fe20008ffe4ff */
[----:B------:R-:W-:-:S02]  /*1540*/  ULDC UR5, c[0x0][0x348] ;  /* 0x0000d20000057ab9 */ /* 0x000fc40000000800 */
[----:B------:R-:W-:Y:S02]  /*1550*/  IMAD.U32 R25, RZ, RZ, UR5 ;  /* 0x00000005ff197e24 */ /* 0x000fe4000f8e00ff */
[----:B------:R0:W5:Y:S01]  /*1560*/  @P2 LDG.E R161, desc[UR10][R4.64] ;  /* 0x0000000a04a12981 */ /* 0x000162000c1e1900 */
[----:B------:R-:W-:Y:S01]  /*1570*/  IMAD.U32 R26, RZ, RZ, UR4 ;  /* 0x00000004ff1a7e24 */ /* 0x000fe2000f8e00ff */
[----:B------:R-:W-:Y:S06]  /*1580*/  @P2 BRA `(.L_x_417) ;  /* 0x0000000000282947 */ /* 0x000fec0003800000 */
[----:B------:R-:W-:Y:S02]  /*1590*/  ULDC.64 UR4, c[0x0][0xa00] ;  /* 0x0002800000047ab9 */ /* 0x000fe40000000a00 */
[----:B------:R-:W-:-:S04]  /*15a0*/  ISETP.NE.U32.AND P1, PT, RZ, UR4, PT ;  /* 0x00000004ff007c0c */ /* 0x000fc8000bf25070 */
[----:B------:R-:W-:-:S13]  /*15b0*/  ISETP.NE.AND.EX P1, PT, RZ, UR5, PT, P1 ;  /* 0x00000005ff007c0c */ /* 0x000fda000bf25310 */
[----:B------:R-:W-:Y:S05]  /*15c0*/  @!P1 BRA `(.L_x_417) ;  /* 0x0000000000189947 */ /* 0x000fea0003800000 */
[----:B0-----:R-:W0:Y:S01]  /*15d0*/  LDC.64 R4, c[0x0][0xa00] ;  /* 0x00028000ff047b82 */ /* 0x001e220000000a00 */
[----:B------:R-:W-:Y:S01]  /*15e0*/  ULDC.64 UR4, c[0x0][0x208] ;  /* 0x0000820000047ab9 */ /* 0x000fe20000000a00 */
[----:B0-----:R-:W-:-:S05]  /*15f0*/  IMAD.WIDE R4, R32, 0x4, R4 ;  /* 0x0000000420047825 */ /* 0x001fca00078e0204 */
[----:B-----5:R-:W2:Y:S04]  /*1600*/  LDG.E R161, desc[UR4][R4.64] ;  /* 0x0000000404a17981 */ /* 0x020ea8000c1e1900 */
[----:B------:R-:W2:Y:S02]  /*1610*/  LDG.E R0, desc[UR4][R4.64+0x4] ;  /* 0x0000040404007981 */ /* 0x000ea4000c1e1900 */
[----:B--2---:R-:W-:-:S07]  /*1620*/  IMAD.IADD R161, R0, 0x1, -R161 ;  /* 0x0000000100a17824 */ /* 0x004fce00078e0aa1 */
.L_x_417:
[C---:B------:R-:W-:Y:S01]  /*1630*/  LOP3.LUT R31, R150.reuse, 0xffff, RZ, 0xc0, !PT ;  /* 0x0000ffff961f7812 */ /* 0x040fe200078ec0ff */
[----:B------:R-:W-:Y:S01]  /*1640*/  ULDC.64 UR4, c[0x0][0xa20] ;  /* 0x0002880000047ab9 */ /* 0x000fe20000000a00 */
[----:B------:R1:W-:Y:S01]  /*1650*/  STL [R1+0x70], R149 ;  /* 0x0000709501007387 */ /* 0x0003e20000100800 */
[----:B------:R-:W-:Y:S02]  /*1660*/  ISETP.NE.U32.AND P1, PT, RZ, UR4, PT ;  /* 0x00000004ff007c0c */ /* 0x000fe4000bf25070 */
[C---:B------:R-:W-:Y:S01]  /*1670*/  LOP3.LUT R3, R150.reuse, 0xff000000, RZ, 0xc0, !PT ;  /* 0xff00000096037812 */ /* 0x040fe200078ec0ff */
[----:B------:R1:W-:Y:S01]  /*1680*/  STL [R1+0x60], R31 ;  /* 0x0000601f01007387 */ /* 0x0003e20000100800 */
[----:B------:R-:W-:Y:S02]  /*1690*/  ISETP.NE.AND.EX P1, PT, RZ, UR5, PT, P1 ;  /* 0x00000005ff007c0c */ /* 0x000fe4000bf25310 */
[----:B------:R-:W-:Y:S02]  /*16a0*/  LOP3.LUT R0, R150, 0xff0000, RZ, 0xc0, !PT ;  /* 0x00ff000096007812 */ /* 0x000fe400078ec0ff */
[----:B------:R-:W-:-:S04]  /*16b0*/  SHF.R.U32.HI R3, RZ, 0x8, R3 ;  /* 0x00000008ff037819 */ /* 0x000fc80000011603 */
[----:B------:R-:W-:-:S05]  /*16c0*/  LEA.HI R10, R0, R3, RZ, 0x10 ;  /* 0x00000003000a7211 */ /* 0x000fca00078f80ff */
[----:B-1----:R-:W-:Y:S05]  /*16d0*/  @!P1 BRA `(.L_x_418) ;  /* 0x0000000000149947 */ /* 0x002fea0003800000 */
[----:B0-----:R-:W-:Y:S01]  /*16e0*/  IADD3 R4, P0, R28, UR4, RZ ;  /* 0x000000041c047c10 */ /* 0x001fe2000ff1e0ff */
[----:B------:R-:W-:-:S03]  /*16f0*/  ULDC.64 UR6, c[0x0][0x208] ;  /* 0x0000820000067ab9 */ /* 0x000fc60000000a00 */
[----:B------:R-:W-:-:S05]  /*1700*/  IADD3.X R5, R29, UR5, RZ, P0, !PT ;  /* 0x000000051d057c10 */ /* 0x000fca00087fe4ff */
[----:B------:R1:W5:Y:S01]  /*1710*/  LDG.E R26, desc[UR6][R4.64] ;  /* 0x00000006041a7981 */ /* 0x000362000c1e1900 */
[----:B------:R-:W-:Y:S05]  /*1720*/  BRA `(.L_x_419) ;  /* 0x0000000000147947 */ /* 0x000fea0003800000 */
.L_x_418:
[----:B------:R-:W-:Y:S05]  /*1730*/  @!P0 BRA `(.L_x_419) ;  /* 0x0000000000108947 */ /* 0x000fea0003800000 */
[----:B------:R-:W-:Y:S02]  /*1740*/  ULDC.64 UR4, c[0x0][0x208] ;  /* 0x0000820000047ab9 */ /* 0x000fe40000000a00 */
[----:B------:R-:W2:Y:S04]  /*1750*/  LDG.E R3, desc[UR4][R8.64] ;  /* 0x0000000408037981 */ /* 0x000ea8000c1e1900 */
[----:B------:R-:W2:Y:S02]  /*1760*/  LDG.E R26, desc[UR4][R8.64+0x4] ;  /* 0x00000404081a7981 */ /* 0x000ea4000c1e1900 */
[----:B--2---:R-:W-:-:S07]  /*1770*/  IMAD.IADD R26, R26, 0x1, -R3 ;  /* 0x000000011a1a7824 */ /* 0x004fce00078e0a03 */
.L_x_419:
[----:B------:R-:W-:Y:S01]  /*1780*/  ULDC.64 UR4, c[0x0][0xa10] ;  /* 0x0002840000047ab9 */ /* 0x000fe20000000a00 */
[----:B------:R-:W2:Y:S01]  /*1790*/  LDL.LU R30, [R1] ;  /* 0x00000000011e7983 */ /* 0x000ea20000300800 */
[----:B------:R-:W-:Y:S01]  /*17a0*/  ISETP.NE.U32.AND P0, PT, RZ, UR4, PT ;  /* 0x00000004ff007c0c */ /* 0x000fe2000bf05070 */
[----:B------:R-:W-:-:S03]  /*17b0*/  ULDC.64 UR6, c[0x0][0x208] ;  /* 0x0000820000067ab9 */ /* 0x000fc60000000a00 */
[----:B------:R-:W-:Y:S01]  /*17c0*/  ISETP.NE.AND.EX P0, PT, RZ, UR5, PT, P0 ;  /* 0x00000005ff007c0c */ /* 0x000fe2000bf05300 */
[----:B-----5:R-:W-:Y:S01]  /*17d0*/  IMAD.IADD R12, R26, 0x1, -R11 ;  /* 0x000000011a0c7824 */ /* 0x020fe200078e0a0b */
[----:B------:R-:W-:-:S11]  /*17e0*/  ULDC.64 UR4, c[0x0][0xa30] ;  /* 0x00028c0000047ab9 */ /* 0x000fd60000000a00 */
[----:B01----:R-:W0:Y:S02]  /*17f0*/  @P0 LDC.64 R4, c[0x0][0xa10] ;  /* 0x00028400ff040b82 */ /* 0x003e240000000a00 */
[----:B0-----:R-:W-:-:S05]  /*1800*/  @P0 IMAD.WIDE R4, R32, 0x4, R4 ;  /* 0x0000000420040825 */ /* 0x001fca00078e0204 */
[----:B------:R-:W3:Y:S04]  /*1810*/  @P0 LDG.E R0, desc[UR6][R4.64] ;  /* 0x0000000604000981 */ /* 0x000ee8000c1e1900 */
[----:B------:R-:W3:Y:S01]  /*1820*/  @P0 LDG.E R3, desc[UR6][R4.64+0x4] ;  /* 0x0000040604030981 */ /* 0x000ee2000c1e1900 */
[----:B------:R-:W-:Y:S01]  /*1830*/  ISETP.NE.U32.AND P1, PT, RZ, UR4, PT ;  /* 0x00000004ff007c0c */ /* 0x000fe2000bf25070 */
[----:B------:R-:W-:Y:S01]  /*1840*/  IMAD.MOV.U32 R147, RZ, RZ, R26 ;  /* 0x000000ffff937224 */ /* 0x000fe200078e001a */
[----:B------:R-:W-:Y:S02]  /*1850*/  LOP3.LUT R13, R10, 0xff, RZ, 0xc0, !PT ;  /* 0x000000ff0a0d7812 */ /* 0x000fe400078ec0ff */
[----:B------:R-:W-:Y:S02]  /*1860*/  ISETP.NE.AND.EX P1, PT, RZ, UR5, PT, P1 ;  /* 0x00000005ff007c0c */ /* 0x000fe4000bf25310 */
[----:B------:R-:W-:Y:S01]  /*1870*/  SHF.R.U32.HI R8, RZ, 0x10, R10 ;  /* 0x00000010ff087819 */ /* 0x000fe2000001160a */
[----:B------:R0:W-:Y:S01]  /*1880*/  STL [R1+0x74], R13 ;  /* 0x0000740d01007387 */ /* 0x0001e20000100800 */
[----:B------:R-:W-:Y:S09]  /*1890*/  BSSY B0, `(.L_x_420) ;  /* 0x000002e000007945 */ /* 0x000ff20003800000 */
[----:B------:R-:W-:-:S04]  /*18a0*/  @P1 IADD3 R6, P2, R28, UR4, RZ ;  /* 0x000000041c061c10 */ /* 0x000fc8000ff5e0ff */
[----:B------:R-:W-:-:S05]  /*18b0*/  @P1 IADD3.X R7, R29, UR5, RZ, P2, !PT ;  /* 0x000000051d071c10 */ /* 0x000fca00097fe4ff */
[----:B------:R0:W5:Y:S01]  /*18c0*/  @P1 LDG.E R147, desc[UR6][R6.64] ;  /* 0x0000000606931981 */ /* 0x000162000c1e1900 */
[----:B--2---:R-:W-:Y:S01]  /*18d0*/  LOP3.LUT R30, R30, 0xffffffbf, RZ, 0xc0, !PT ;  /* 0xffffffbf1e1e7812 */ /* 0x004fe200078ec0ff */
[----:B---3--:R-:W-:-:S04]  /*18e0*/  @P0 IMAD.IADD R25, R3, 0x1, -R0 ;  /* 0x0000000103190824 */ /* 0x008fc800078e0a00 */
[----:B------:R-:W-:-:S04]  /*18f0*/  IMAD.IADD R162, R12, 0x1, R25 ;  /* 0x000000010ca27824 */ /* 0x000fc800078e0219 */
[C---:B------:R-:W-:Y:S01]  /*1900*/  VIADD R0, R162.reuse, 0xaf ;  /* 0x000000afa2007836 */ /* 0x040fe20000000000 */
[----:B------:R-:W-:-:S03]  /*1910*/  ISETP.GE.AND P3, PT, R162, 0x1, PT ;  /* 0x00000001a200780c */ /* 0x000fc60003f66270 */
[----:B------:R-:W-:-:S05]  /*1920*/  IMAD.HI R0, R0, 0x2e8ba2e9, RZ ;  /* 0x2e8ba2e900007827 */ /* 0x000fca00078e02ff */
[----:B------:R-:W-:-:S04]  /*1930*/  SHF.R.U32.HI R3, RZ, 0x1f, R0 ;  /* 0x0000001fff037819 */ /* 0x000fc80000011600 */
[----:B------:R-:W-:Y:S01]  /*1940*/  LEA.HI.SX32 R160, R0, R3, 0x1b ;  /* 0x0000000300a07211 */ /* 0x000fe200078fdaff */
[----:B------:R-:W-:Y:S01]  /*1950*/  IMAD.MOV.U32 R3, RZ, RZ, RZ ;  /* 0x000000ffff037224 */ /* 0x000fe200078e00ff */
[----:B------:R-:W-:-:S05]  /*1960*/  @P3 LOP3.LUT R30, R30, 0x40, RZ, 0xfc, !PT ;  /* 0x000000401e1e3812 */ /* 0x000fca00078efcff */
[----:B------:R0:W-:Y:S04]  /*1970*/  STL [R1], R30 ;  /* 0x0000001e01007387 */ /* 0x0001e80000100800 */
[----:B------:R0:W-:Y:S01]  /*1980*/  STL [R1+0x64], R8 ;  /* 0x0000640801007387 */ /* 0x0001e20000100800 */
[----:B------:R-:W-:Y:S05]  /*1990*/  @!P3 BRA `(.L_x_421) ;  /* 0x000000000074b947 */ /* 0x000fea0003800000 */
[----:B------:R-:W-:Y:S01]  /*19a0*/  ISETP.NE.AND P0, PT, R8, RZ, PT ;  /* 0x000000ff0800720c */ /* 0x000fe20003f05270 */
[----:B------:R-:W-:-:S03]  /*19b0*/  ULDC UR4, c[0x0][0x9f0] ;  /* 0x00027c0000047ab9 */ /* 0x000fc60000000800 */
[----:B------:R-:W-:-:S04]  /*19c0*/  SEL R9, R8, UR4, P0 ;  /* 0x0000000408097c07 */ /* 0x000fc80008000000 */
[-C--:B0-----:R-:W-:Y:S02]  /*19d0*/  IABS R6, R9.reuse ;  /* 0x0000000900067213 */ /* 0x081fe40000000000 */
[----:B------:R-:W-:Y:S02]  /*19e0*/  IADD3 R0, R160, -0x1, R9 ;  /* 0xffffffffa0007810 */ /* 0x000fe40007ffe009 */
[----:B------:R-:W0:Y:S01]  /*19f0*/  I2F.RP R3, R6 ;  /* 0x0000000600037306 */ /* 0x000e220000209400 */
[-C--:B------:R-:W-:Y:S02]  /*1a00*/  IABS R10, R9.reuse ;  /* 0x00000009000a7213 */ /* 0x080fe40000000000 */
[----:B------:R-:W-:Y:S02]  /*1a10*/  IABS R8, R0 ;  /* 0x0000000000087213 */ /* 0x000fe40000000000 */
[----:B------:R-:W-:-:S04]  /*1a20*/  LOP3.LUT R0, R0, R9, RZ, 0x3c, !PT ;  /* 0x0000000900007212 */ /* 0x000fc800078e3cff */
[----:B------:R-:W-:Y:S01]  /*1a30*/  ISETP.GE.AND P2, PT, R0, RZ, PT ;  /* 0x000000ff0000720c */ /* 0x000fe20003f46270 */
[----:B0-----:R-:W0:Y:S02]  /*1a40*/  MUFU.RCP R3, R3 ;  /* 0x0000000300037308 */ /* 0x001e240000001000 */
[----:B0-----:R-:W-:Y:S02]  /*1a50*/  VIADD R4, R3, 0xffffffe ;  /* 0x0ffffffe03047836 */ /* 0x001fe40000000000 */
[----:B------:R-:W-:-:S04]  /*1a60*/  IMAD.MOV R3, RZ, RZ, -R10 ;  /* 0x000000ffff037224 */ /* 0x000fc800078e0a0a */
[----:B------:R0:W1:Y:S02]  /*1a70*/  F2I.FTZ.U32.TRUNC.NTZ R5, R4 ;  /* 0x0000000400057305 */ /* 0x000064000021f000 */
[----:B0-----:R-:W-:Y:S02]  /*1a80*/  IMAD.MOV.U32 R4, RZ, RZ, RZ ;  /* 0x000000ffff047224 */ /* 0x001fe400078e00ff */
[----:B-1----:R-:W-:-:S04]  /*1a90*/  IMAD.MOV R7, RZ, RZ, -R5 ;  /* 0x000000ffff077224 */ /* 0x002fc800078e0a05 */
[----:B------:R-:W-:-:S04]  /*1aa0*/  IMAD R7, R7, R6, RZ ;  /* 0x0000000607077224 */ /* 0x000fc800078e02ff */
[----:B------:R-:W-:-:S06]  /*1ab0*/  IMAD.HI.U32 R5, R5, R7, R4 ;  /* 0x0000000705057227 */ /* 0x000fcc00078e0004 */
[----:B------:R-:W-:-:S04]  /*1ac0*/  IMAD.HI.U32 R5, R5, R8, RZ ;  /* 0x0000000805057227 */ /* 0x000fc800078e00ff */
[----:B------:R-:W-:-:S05]  /*1ad0*/  IMAD R3, R5, R3, R8 ;  /* 0x0000000305037224 */ /* 0x000fca00078e0208 */
[----:B------:R-:W-:-:S13]  /*1ae0*/  ISETP.GT.U32.AND P1, PT, R6, R3, PT ;  /* 0x000000030600720c */ /* 0x000fda0003f24070 */
[----:B------:R-:W-:Y:S02]  /*1af0*/  @!P1 IMAD.IADD R3, R3, 0x1, -R6 ;  /* 0x0000000103039824 */ /* 0x000fe400078e0a06 */
[----:B------:R-:W-:Y:S01]  /*1b00*/  @!P1 VIADD R5, R5, 0x1 ;  /* 0x0000000105059836 */ /* 0x000fe20000000000 */
[----:B------:R-:W-:Y:S02]  /*1b10*/  ISETP.NE.AND P1, PT, R9, RZ, PT ;  /* 0x000000ff0900720c */ /* 0x000fe40003f25270 */
[----:B------:R-:W-:-:S13]  /*1b20*/  ISETP.GE.U32.AND P0, PT, R3, R6, PT ;  /* 0x000000060300720c */ /* 0x000fda0003f06070 */
[----:B------:R-:W-:-:S04]  /*1b30*/  @P0 VIADD R5, R5, 0x1 ;  /* 0x0000000105050836 */ /* 0x000fc80000000000 */
[----:B------:R-:W-:-:S04]  /*1b40*/  IMAD.MOV.U32 R3, RZ, RZ, R5 ;  /* 0x000000ffff037224 */ /* 0x000fc800078e0005 */
[----:B------:R-:W-:Y:S01]  /*1b50*/  @!P2 IMAD.MOV R3, RZ, RZ, -R3 ;  /* 0x000000ffff03a224 */ /* 0x000fe200078e0a03 */
[----:B------:R-:W-:-:S07]  /*1b60*/  @!P1 LOP3.LUT R3, RZ, R9, RZ, 0x33, !PT ;  /* 0x00000009ff039212 */ /* 0x000fce00078e33ff */
.L_x_421:
[----:B------:R-:W-:Y:S05]  /*1b70*/  BSYNC B0 ;  /* 0x0000000000007941 */ /* 0x000fea0003800000 */
.L_x_420:
[----:B------:R-:W-:-:S05]  /*1b80*/  IMAD R0, R13, R3, RZ ;  /* 0x000000030d007224 */ /* 0x000fca00078e02ff */
[C---:B------:R-:W-:Y:S01]  /*1b90*/  VIADDMNMX R3, R0.reuse, R3, R160, PT ;  /* 0x0000000300037246 */ /* 0x040fe200038001a0 */
[----:B------:R-:W-:-:S04]  /*1ba0*/  IMAD R0, R0, 0xb0, -R12 ;  /* 0x000000b000007824 */ /* 0x000fc800078e0a0c */
[----:B------:R-:W-:Y:S01]  /*1bb0*/  IMAD R4, R3, 0xb0, -R12 ;  /* 0x000000b003047824 */ /* 0x000fe200078e0a0c */
[----:B------:R-:W-:-:S04]  /*1bc0*/  VIMNMX R0, RZ, R0, !PT ;  /* 0x00000000ff007248 */ /* 0x000fc80007fe0100 */
[----:B------:R-:W-:Y:S01]  /*1bd0*/  VIMNMX R3, R4, R25, PT ;  /* 0x0000001904037248 */ /* 0x000fe20003fe0100 */
[----:B------:R-:W-:-:S03]  /*1be0*/  IMAD.WIDE.U32 R130, R0, -0x45d1745d, RZ ;  /* 0xba2e8ba300827825 */ /* 0x000fc600078e00ff */
[----:B------:R-:W-:Y:S02]  /*1bf0*/  ISETP.GT.AND P0, PT, R3, R0, PT ;  /* 0x000000000300720c */ /* 0x000fe40003f04270 */
[----:B------:R-:W-:-:S04]  /*1c00*/  SHF.R.U32.HI R130, RZ, 0x7, R131 ;  /* 0x00000007ff827819 */ /* 0x000fc80000011683 */
[----:B------:R-:W-:-:S07]  /*1c10*/  MOV R24, R130 ;  /* 0x0000008200187202 */ /* 0x000fce0000000f00 */
[----:B------:R-:W-:-:S04]  /*1c20*/  @P0 VIADD R0, R3, 0xaf ;  /* 0x000000af03000836 */ /* 0x000fc80000000000 */
[----:B------:R-:W-:-:S05]  /*1c30*/  @P0 IMAD.HI R0, R0, 0x2e8ba2e9, RZ ;  /* 0x2e8ba2e900000827 */ /* 0x000fca00078e02ff */
[----:B------:R-:W-:-:S04]  /*1c40*/  @P0 SHF.R.U32.HI R3, RZ, 0x1f, R0 ;  /* 0x0000001fff030819 */ /* 0x000fc80000011600 */
[----:B------:R-:W-:Y:S02]  /*1c50*/  @P0 LEA.HI.SX32 R24, R0, R3, 0x1b ;  /* 0x0000000300180211 */ /* 0x000fe400078fdaff */
[----:B------:R-:W-:Y:S02]  /*1c60*/  PLOP3.LUT P0, PT, PT, PT, PT, 0x80, 0x0 ;  /* 0x000000000000781c */ /* 0x000fe40003f0f070 */
[----:B------:R-:W-:-:S13]  /*1c70*/  ISETP.GT.AND P1, PT, R24, R130, PT ;  /* 0x000000821800720c */ /* 0x000fda0003f24270 */
[----:B------:R-:W-:Y:S05]  /*1c80*/  @!P1 BRA `(.L_x_422) ;  /* 0x000000ac00809947 */ /* 0x000fea0003800000 */
[----:B------:R-:W-:Y:S01]  /*1c90*/  VIADD R0, R2, 0x1e400 ;  /* 0x0001e40002007836 */ /* 0x000fe20000000000 */
[----:B------:R-:W-:Y:S04]  /*1ca0*/  BSSY B6, `(.L_x_423) ;  /* 0x0000013000067945 */ /* 0x000fe80003800000 */
[----:B------:R-:W-:-:S13]  /*1cb0*/  LOP3.LUT P0, RZ, R0, 0x3ff, RZ, 0xc0, !PT ;  /* 0x000003ff00ff7812 */ /* 0x000fda000780c0ff */
[----:B------:R-:W-:Y:S05]  /*1cc0*/  @!P0 BRA `(.L_x_424) ;  /* 0x0000000000408947 */ /* 0x000fea0003800000 */
[----:B------:R-:W-:Y:S01]  /*1cd0*/  MOV R0, 0x0 ;  /* 0x0000000000007802 */ /* 0x000fe20000000f00 */
[----:B------:R-:W-:Y:S01]  /*1ce0*/  ULDC.64 UR4, c[0x4][0xa0] ;  /* 0x0100280000047ab9 */ /* 0x000fe20000000a00 */
[----:B------:R-:W-:Y:S01]  /*1cf0*/  ULDC.64 UR6, c[0x4][0x38] ;  /* 0x01000e0000067ab9 */ /* 0x000fe20000000a00 */
[----:B------:R-:W-:Y:S01]  /*1d00*/  IMAD.U32 R4, RZ, RZ, UR4 ;  /* 0x00000004ff047e24 */ /* 0x000fe2000f8e00ff */
[----:B------:R1:W2:Y:S01]  /*1d10*/  LDC.64 R14, c[0x4][R0] ;  /* 0x01000000000e7b82 */ /* 0x0002a20000000a00 */
[----:B------:R-:W-:Y:S01]  /*1d20*/  IMAD.U32 R5, RZ, RZ, UR5 ;  /* 0x00000005ff057e24 */ /* 0x000fe2000f8e00ff */
[----:B------:R-:W-:Y:S01]  /*1d30*/  ULDC.64 UR4, c[0x4][0xa8] ;  /* 0x01002a0000047ab9 */ /* 0x000fe20000000a00 */
[----:B------:R-:W-:Y:S02]  /*1d40*/  IMAD.U32 R10, RZ, RZ, UR6 ;  /* 0x00000006ff0a7e24 */ /* 0x000fe4000f8e00ff */
[----:B0-----:R-:W-:Y:S02]  /*1d50*/  IMAD.U32 R6, RZ, RZ, UR4 ;  /* 0x00000004ff067e24 */ /* 0x001fe4000f8e00ff */
[----:B------:R-:W-:-:S02]  /*1d60*/  IMAD.U32 R7, RZ, RZ, UR5 ;  /* 0x00000005ff077e24 */ /* 0x000fc4000f8e00ff */
[----:B------:R-:W-:Y:S02]  /*1d70*/  IMAD.U32 R11, RZ, RZ, UR7 ;  /* 0x00000007ff0b7e24 */ /* 0x000fe4000f8e00ff */
[----:B------:R-:W-:Y:S02]  /*1d80*/  IMAD.MOV.U32 R8, RZ, RZ, 0x70 ;  /* 0x00000070ff087424 */ /* 0x000fe400078e00ff */
[----:B------:R-:W-:Y:S02]  /*1d90*/  IMAD.MOV.U32 R12, RZ, RZ, 0x1 ;  /* 0x00000001ff0c7424 */ /* 0x000fe400078e00ff */
[----:B-1----:R-:W-:-:S07]  /*1da0*/  IMAD.MOV.U32 R13, RZ, RZ, RZ ;  /* 0x000000ffff0d7224 */ /* 0x002fce00078e00ff */
[----:B------:R-:W-:-:S07]  /*1db0*/  LEPC R20, `(.L_x_424) ;  /* 0x000000001014794e */ /* 0x000fce0000000000 */
[----:B--2--5:R-:W-:Y:S05]  /*1dc0*/  CALL.ABS.NOINC R14 ;  /* 0x000000000e007343 */ /* 0x024fea0003c00000 */
.L_x_424:
[----:B------:R-:W-:Y:S05]  /*1dd0*/  BSYNC B6 ;  /* 0x0000000000067941 */ /* 0x000fea0003800000 */
.L_x_423:
        /* <DEDUP_REMOVED lines=20> */
.L_x_426:
[----:B------:R-:W-:Y:S05]  /*1f20*/  BSYNC B6 ;  /* 0x0000000000067941 */ /* 0x000fea0003800000 */
.L_x_425:
[----:B------:R-:W-:Y:S01]  /*1f30*/  ULDC.64 UR4, c[0x0][0x9f8] ;  /* 0x00027e0000047ab9 */ /* 0x000fe20000000a00 */
[----:B------:R-:W-:Y:S01]  /*1f40*/  IMAD.MOV.U32 R0, RZ, RZ, R32 ;  /* 0x000000ffff007224 */ /* 0x000fe200078e0020 */
[----:B------:R-:W-:Y:S01]  /*1f50*/  ISETP.NE.U32.AND P0, PT, RZ, UR4, PT ;  /* 0x00000004ff007c0c */ /* 0x000fe2000bf05070 */
[----:B------:R-:W-:Y:S01]  /*1f60*/  ULDC.64 UR6, c[0x0][0x208] ;  /* 0x0000820000067ab9 */ /* 0x000fe20000000a00 */
[----:B0-----:R-:W0:Y:S08]  /*1f70*/  LDC R13, c[0x0][0x3f4] ;  /* 0x0000fd00ff0d7b82 */ /* 0x001e300000000800 */
[----:B------:R-:W1:Y:S01]  /*1f80*/  LDC.64 R42, c[0x0][0x300] ;  /* 0x0000c000ff2a7b82 */ /* 0x000e620000000a00 */
[----:B------:R-:W-:Y:S01]  /*1f90*/  ISETP.NE.AND.EX P0, PT, RZ, UR5, PT, P0 ;  /* 0x00000005ff007c0c */ /* 0x000fe2000bf05300 */
[----:B------:R-:W-:Y:S01]  /*1fa0*/  IMAD.IADD R119, R27, 0x1, R26 ;  /* 0x000000011b777824 */ /* 0x000fe200078e021a */
[----:B------:R-:W-:Y:S01]  /*1fb0*/  LOP3.LUT R30, R30, 0xfffffffe, RZ, 0xc0, !PT ;  /* 0xfffffffe1e1e7812 */ /* 0x000fe200078ec0ff */
[----:B------:R-:W2:Y:S04]  /*1fc0*/  LDL R26, [R1+0x48] ;  /* 0x00004800011a7983 */ /* 0x000ea80000100800 */
[----:B------:R-:W3:Y:S01]  /*1fd0*/  LDL R27, [R1+0x3c] ;  /* 0x00003c00011b7983 */ /* 0x000ee20000100800 */
[----:B------:R-:W4:Y:S03]  /*1fe0*/  LDC.64 R108, c[0x0][0x3f8] ;  /* 0x0000fe00ff6c7b82 */ /* 0x000f260000000a00 */
[----:B------:R-:W3:Y:S02]  /*1ff0*/  LDL R14, [R1+0x44] ;  /* 0x00004400010e7983 */ /* 0x000ee40000100800 */
[----:B------:R-:W-:Y:S01]  /*2000*/  @P0 IADD3 R4, P1, R28, UR4, RZ ;  /* 0x000000041c040c10 */ /* 0x000fe2000ff3e0ff */
[----:B------:R-:W4:Y:S02]  /*2010*/  S2R R20, SR_TID.X ;  /* 0x0000000000147919 */ /* 0x000f240000002100 */
[----:B------:R-:W4:Y:S01]  /*2020*/  LDC.64 R114, c[0x0][0x408] ;  /* 0x00010200ff727b82 */ /* 0x000f220000000a00 */
[----:B------:R-:W-:Y:S01]  /*2030*/  @P0 IADD3.X R5, R29, UR5, RZ, P1, !PT ;  /* 0x000000051d050c10 */ /* 0x000fe20008ffe4ff */
[----:B------:R-:W-:-:S04]  /*2040*/  ULDC.64 UR4, c[0x0][0xa08] ;  /* 0x0002820000047ab9 */ /* 0x000fc80000000a00 */
[----:B------:R4:W2:Y:S01]  /*2050*/  @P0 LDG.E R0, desc[UR6][R4.64] ;  /* 0x0000000604000981 */ /* 0x0008a2000c1e1900 */
[----:B0-----:R-:W-:Y:S01]  /*2060*/  ISETP.GE.AND P2, PT, R16, R13, PT ;  /* 0x0000000d1000720c */ /* 0x001fe20003f46270 */
[-C--:B-1----:R-:W-:Y:S01]  /*2070*/  IMAD.WIDE.U32 R6, R119, R42.reuse, RZ ;  /* 0x0000002a77067225 */ /* 0x082fe200078e00ff */
[----:B------:R-:W-:Y:S02]  /*2080*/  SHF.R.S32.HI R21, RZ, 0x1f, R119 ;  /* 0x0000001fff157819 */ /* 0x000fe40000011477 */
[----:B------:R-:W-:Y:S02]  /*2090*/  ISETP.NE.U32.AND P0, PT, RZ, UR4, PT ;  /* 0x00000004ff007c0c */ /* 0x000fe4000bf05070 */
[----:B------:R-:W-:Y:S01]  /*20a0*/  SHF.R.S32.HI R10, RZ, 0x1f, R22 ;  /* 0x0000001fff0a7819 */ /* 0x000fe20000011416 */
[----:B------:R-:W-:Y:S01]  /*20b0*/  IMAD R8, R21, R42, RZ ;  /* 0x0000002a15087224 */ /* 0x000fe200078e02ff */
[----:B------:R-:W-:Y:S01]  /*20c0*/  ISETP.NE.AND.EX P0, PT, RZ, UR5, PT, P0 ;  /* 0x00000005ff007c0c */ /* 0x000fe2000bf05300 */
[----:B------:R-:W-:Y:S01]  /*20d0*/  ULDC.64 UR4, c[0x0][0x308] ;  /* 0x0000c20000047ab9 */ /* 0x000fe20000000a00 */
[----:B------:R-:W-:Y:S01]  /*20e0*/  SHF.R.S32.HI R19, RZ, 0x1f, R18 ;  /* 0x0000001fff137819 */ /* 0x000fe20000011412 */
[----:B------:R-:W-:-:S02]  /*20f0*/  IMAD R3, R119, R43, R8 ;  /* 0x0000002b77037224 */ /* 0x000fc400078e0208 */
[----:B------:R-:W-:Y:S02]  /*2100*/  @P2 LOP3.LUT R30, R30, 0x1, RZ, 0xfc, !PT ;  /* 0x000000011e1e2812 */ /* 0x000fe400078efcff */
[----:B------:R-:W-:Y:S01]  /*2110*/  IMAD.IADD R7, R7, 0x1, R3 ;  /* 0x0000000107077824 */ /* 0x000fe200078e0203 */
[----:B----4-:R-:W-:Y:S02]  /*2120*/  SHF.R.U32.HI R20, RZ, 0x7, R20 ;  /* 0x00000007ff147819 */ /* 0x010fe40000011614 */
[----:B------:R0:W-:Y:S01]  /*2130*/  STL [R1], R30 ;  /* 0x0000001e01007387 */ /* 0x0001e20000100800 */
[C---:B------:R-:W-:Y:S01]  /*2140*/  IMAD.WIDE.U32 R4, R31.reuse, UR4, R6 ;  /* 0x000000041f047c25 */ /* 0x040fe2000f8e0006 */
[----:B------:R-:W-:Y:S02]  /*2150*/  ISETP.NE.AND P6, PT, R20, 0x1, PT ;  /* 0x000000011400780c */ /* 0x000fe40003fc5270 */
[----:B------:R-:W4:Y:S01]  /*2160*/  LDL R8, [R1+0x5c] ;  /* 0x00005c0001087983 */ /* 0x000f220000100800 */
[----:B------:R-:W-:Y:S01]  /*2170*/  IMAD R5, R31, UR5, R5 ;  /* 0x000000051f057c24 */ /* 0x000fe2000f8e0205 */
[----:B------:R-:W-:Y:S01]  /*2180*/  ULDC.64 UR4, c[0x0][0x310] ;  /* 0x0000c40000047ab9 */ /* 0x000fe20000000a00 */
[C---:B------:R-:W-:Y:S01]  /*2190*/  VIADD R11, R22.reuse, 0x40 ;  /* 0x00000040160b7836 */ /* 0x040fe20000000000 */
[----:B------:R-:W4:Y:S01]  /*21a0*/  LDL R12, [R1+0x58] ;  /* 0x00005800010c7983 */ /* 0x000f220000100800 */
[----:B------:R-:W-:-:S02]  /*21b0*/  VIADD R28, R22, 0x20 ;  /* 0x00000020161c7836 */ /* 0x000fc40000000000 */
[-C--:B------:R-:W-:Y:S01]  /*21c0*/  IMAD.WIDE.U32 R110, R22, R114.reuse, R18 ;  /* 0x00000072166e7225 */ /* 0x080fe200078e0012 */
[----:B0-----:R-:W0:Y:S03]  /*21d0*/  S2R R30, SR_TID.X ;  /* 0x00000000001e7919 */ /* 0x001e260000002100 */
[----:B------:R-:W-:Y:S02]  /*21e0*/  IMAD.SHL.U32 R11, R11, 0x40, RZ ;  /* 0x000000400b0b7824 */ /* 0x000fe400078e00ff */
[----:B------:R-:W-:Y:S02]  /*21f0*/  IMAD.SHL.U32 R28, R28, 0x40, RZ ;  /* 0x000000401c1c7824 */ /* 0x000fe400078e00ff */
[----:B------:R-:W-:Y:S01]  /*2200*/  IMAD.WIDE.U32 R112, R22, R114, R16 ;  /* 0x0000007216707225 */ /* 0x000fe200078e0010 */
[----:B------:R-:W-:Y:S02]  /*2210*/  LOP3.LUT R11, R11, 0x1c0, RZ, 0xc0, !PT ;  /* 0x000001c00b0b7812 */ /* 0x000fe400078ec0ff */
[----:B------:R-:W-:Y:S01]  /*2220*/  LOP3.LUT R28, R28, 0x1c0, RZ, 0xc0, !PT ;  /* 0x000001c01c1c7812 */ /* 0x000fe200078ec0ff */
[C---:B------:R-:W-:Y:S01]  /*2230*/  IMAD.SHL.U32 R116, R42.reuse, 0x20, RZ ;  /* 0x000000202a747824 */ /* 0x040fe200078e00ff */
[----:B------:R-:W-:Y:S01]  /*2240*/  SHF.L.U64.HI R117, R42, 0x5, R43 ;  /* 0x000000052a757819 */ /* 0x000fe2000001022b */
[----:B------:R-:W-:-:S02]  /*2250*/  VIADD R29, R22, 0xa0 ;  /* 0x000000a0161d7836 */ /* 0x000fc40000000000 */
[----:B------:R-:W-:-:S04]  /*2260*/  IMAD.WIDE.U32 R104, R22, R108, R18 ;  /* 0x0000006c16687225 */ /* 0x000fc800078e0012 */
[----:B0-----:R-:W-:Y:S02]  /*2270*/  VIADD R30, R30, 0xffffff80 ;  /* 0xffffff801e1e7836 */ /* 0x001fe40000000000 */
[----:B------:R-:W-:-:S04]  /*2280*/  IMAD.WIDE.U32 R158, R22, R42, R116 ;  /* 0x0000002a169e7225 */ /* 0x000fc800078e0074 */
[----:B------:R-:W-:Y:S01]  /*2290*/  IMAD.SHL.U32 R29, R29, 0x40, RZ ;  /* 0x000000401d1d7824 */ /* 0x000fe200078e00ff */
[----:B------:R-:W-:Y:S01]  /*22a0*/  IADD3 R125, P1, R116, R158, RZ ;  /* 0x0000009e747d7210 */ /* 0x000fe20007f3e0ff */
[----:B------:R-:W-:-:S03]  /*22b0*/  IMAD.WIDE.U32 R106, R22, R108, R16 ;  /* 0x0000006c166a7225 */ /* 0x000fc600078e0010 */
[----:B------:R-:W-:Y:S01]  /*22c0*/  LOP3.LUT R29, R29, 0x1c0, RZ, 0xc0, !PT ;  /* 0x000001c01d1d7812 */ /* 0x000fe200078ec0ff */
[----:B------:R-:W-:-:S03]  /*22d0*/  IMAD.WIDE.U32 R120, R22, R42, R16 ;  /* 0x0000002a16787225 */ /* 0x000fc600078e0010 */
[----:B------:R-:W-:Y:S01]  /*22e0*/  SHF.R.U32.HI R164, RZ, 0x3, R29 ;  /* 0x00000003ffa47819 */ /* 0x000fe2000001161d */
[----:B------:R-:W-:Y:S01]  /*22f0*/  VIADD R163, R20, 0x8 ;  /* 0x0000000814a37836 */ /* 0x000fe20000000000 */
[C-C-:B------:R-:W-:Y:S01]  /*2300*/  SHF.L.U64.HI R34, R114.reuse, 0x5, R115.reuse ;  /* 0x0000000572227819 */ /* 0x140fe20000010273 */
[----:B------:R-:W-:Y:S01]  /*2310*/  IMAD R41, R43, 0xb0, RZ ;  /* 0x000000b02b297824 */ /* 0x000fe200078e02ff */
[C-C-:B------:R-:W-:Y:S01]  /*2320*/  SHF.L.U64.HI R33, R114.reuse, 0x6, R115.reuse ;  /* 0x0000000672217819 */ /* 0x140fe20000010273 */
[----:B------:R-:W-:Y:S01]  /*2330*/  IMAD R135, R109, 0xb0, RZ ;  /* 0x000000b06d877824 */ /* 0x000fe200078e02ff */
[----:B------:R-:W-:Y:S01]  /*2340*/  SHF.L.U64.HI R32, R114, 0x7, R115 ;  /* 0x0000000772207819 */ /* 0x000fe20000010273 */
[----:B------:R-:W-:Y:S01]  /*2350*/  IMAD.SHL.U32 R37, R108, 0x20, RZ ;  /* 0x000000206c257824 */ /* 0x000fe200078e00ff */
[--C-:B------:R-:W-:Y:S01]  /*2360*/  SHF.L.U64.HI R140, R42, 0x6, R43.reuse ;  /* 0x000000062a8c7819 */ /* 0x100fe2000001022b */
[----:B------:R-:W-:Y:S01]  /*2370*/  IMAD.SHL.U32 R36, R108, 0x40, RZ ;  /* 0x000000406c247824 */ /* 0x000fe200078e00ff */
[----:B------:R-:W-:Y:S01]  /*2380*/  SHF.L.U64.HI R131, R42, 0x7, R43 ;  /* 0x000000072a837819 */ /* 0x000fe2000001022b */
[C---:B------:R-:W-:Y:S01]  /*2390*/  IMAD.SHL.U32 R35, R108.reuse, 0x80, RZ ;  /* 0x000000806c237824 */ /* 0x040fe200078e00ff */
[--C-:B------:R-:W-:Y:S01]  /*23a0*/  SHF.L.U64.HI R40, R108, 0x5, R109.reuse ;  /* 0x000000056c287819 */ /* 0x100fe2000001026d */
[----:B------:R-:W-:Y:S01]  /*23b0*/  IMAD.WIDE.U32 R156, R42, 0xb0, RZ ;  /* 0x000000b02a9c7825 */ /* 0x000fe200078e00ff */
[----:B------:R-:W-:-:S02]  /*23c0*/  SHF.L.U64.HI R39, R108, 0x6, R109 ;  /* 0x000000066c277819 */ /* 0x000fc4000001026d */
[----:B------:R-:W-:Y:S01]  /*23d0*/  SHF.L.U64.HI R38, R108, 0x7, R109 ;  /* 0x000000076c267819 */ /* 0x000fe2000001026d */
[----:B------:R-:W-:Y:S01]  /*23e0*/  IMAD.IADD R41, R157, 0x1, R41 ;  /* 0x000000019d297824 */ /* 0x000fe200078e0229 */
[----:B--2---:R-:W-:Y:S02]  /*23f0*/  SHF.R.S32.HI R3, RZ, 0x1f, R0 ;  /* 0x0000001fff037819 */ /* 0x004fe40000011400 */
[----:B------:R-:W-:Y:S02]  /*2400*/  SEL R103, R0, RZ, !P0 ;  /* 0x000000ff00677207 */ /* 0x000fe40004000000 */
[----:B------:R-:W-:-:S03]  /*2410*/  SEL R6, R3, RZ, !P0 ;  /* 0x000000ff03067207 */ /* 0x000fc60004000000 */
[----:B------:R-:W-:-:S04]  /*2420*/  IMAD.WIDE.U32 R100, R103, UR4, R4 ;  /* 0x0000000467647c25 */ /* 0x000fc8000f8e0004 */
[----:B------:R-:W-:-:S04]  /*2430*/  IMAD R0, R6, UR4, RZ ;  /* 0x0000000406007c24 */ /* 0x000fc8000f8e02ff */
[----:B------:R-:W-:Y:S01]  /*2440*/  IMAD R15, R103, UR5, R0 ;  /* 0x00000005670f7c24 */ /* 0x000fe2000f8e0200 */
[----:B------:R-:W-:Y:S05]  /*2450*/  @!P6 WARPSYNC.ALL ;  /* 0x000000000000e948 */ /* 0x000fea0003800000 */
[----:B------:R-:W-:Y:S01]  /*2460*/  ULDC.64 UR4, c[0x0][0x330] ;  /* 0x0000cc0000047ab9 */ /* 0x000fe20000000a00 */
[----:B------:R-:W-:Y:S02]  /*2470*/  IMAD R0, R10, R108, RZ ;  /* 0x0000006c0a007224 */ /* 0x000fe400078e02ff */
[----:B------:R-:W-:Y:S01]  /*2480*/  IMAD.WIDE.U32 R4, R31, UR4, R16 ;  /* 0x000000041f047c25 */ /* 0x000fe2000f8e0010 */
[----:B------:R-:W-:-:S03]  /*2490*/  SEL R3, R13, RZ, P2 ;  /* 0x000000ff0d037207 */ /* 0x000fc60001000000 */
[----:B------:R-:W-:Y:S01]  /*24a0*/  IMAD R5, R31, UR5, R5 ;  /* 0x000000051f057c24 */ /* 0x000fe2000f8e0205 */
[----:B------:R-:W-:Y:S01]  /*24b0*/  ULDC.64 UR4, c[0x0][0x338] ;  /* 0x0000ce0000047ab9 */ /* 0x000fe20000000a00 */
[----:B------:R-:W-:Y:S02]  /*24c0*/  IMAD R7, R22, R109, R0 ;  /* 0x0000006d16077224 */ /* 0x000fe400078e0200 */
[----:B------:R-:W-:Y:S02]  /*24d0*/  IMAD R0, R6, UR4, RZ ;  /* 0x0000000406007c24 */ /* 0x000fe4000f8e02ff */
[----:B------:R-:W-:Y:S02]  /*24e0*/  IMAD.IADD R3, R16, 0x1, R3 ;  /* 0x0000000110037824 */ /* 0x000fe400078e0203 */
[----:B------:R-:W-:-:S03]  /*24f0*/  IMAD R45, R103, UR5, R0 ;  /* 0x00000005672d7c24 */ /* 0x000fc6000f8e0200 */
[----:B------:R-:W-:-:S04]  /*2500*/  SHF.R.S32.HI R0, RZ, 0x1f, R3 ;  /* 0x0000001fff007819 */ /* 0x000fc80000011403 */
[CC--:B------:R-:W-:Y:S02]  /*2510*/  LEA.HI R9, R0.reuse, R3.reuse, RZ, 0x3 ;  /* 0x0000000300097211 */ /* 0x0c0fe400078f18ff */
[----:B------:R-:W-:Y:S01]  /*2520*/  LEA.HI R0, R0, R3, RZ, 0x6 ;  /* 0x0000000300007211 */ /* 0x000fe200078f30ff */
[----:B------:R-:W-:Y:S01]  /*2530*/  IMAD.WIDE.U32 R102, R103, UR4, R4 ;  /* 0x0000000467667c25 */ /* 0x000fe2000f8e0004 */
[----:B------:R-:W-:Y:S01]  /*2540*/  IADD3 R118, P0, R22, R119, RZ ;  /* 0x0000007716767210 */ /* 0x000fe20007f1e0ff */
[----:B------:R-:W-:Y:S01]  /*2550*/  ULDC UR4, c[0x0][0x2f4] ;  /* 0x0000bd0000047ab9 */ /* 0x000fe20000000800 */
[----:B------:R-:W-:Y:S01]  /*2560*/  SHF.R.S32.HI R3, RZ, 0x6, R0 ;  /* 0x00000006ff037819 */ /* 0x000fe20000011400 */
[----:B------:R-:W-:Y:S01]  /*2570*/  IMAD R4, R10, R114, RZ ;  /* 0x000000720a047224 */ /* 0x000fe200078e02ff */
[----:B------:R-:W-:-:S03]  /*2580*/  LOP3.LUT R0, R28, 0x38, R9, 0xf8, !PT ;  /* 0x000000381c007812 */ /* 0x000fc600078ef809 */
[----:B------:R-:W-:Y:S02]  /*2590*/  IMAD R144, R3, 0x2c00, R26 ;  /* 0x00002c0003907824 */ /* 0x000fe400078e021a */
[C---:B------:R-:W-:Y:S01]  /*25a0*/  IMAD R5, R22.reuse, R115, R4 ;  /* 0x0000007316057224 */ /* 0x040fe200078e0204 */
[----:B------:R-:W-:Y:S01]  /*25b0*/  LOP3.LUT R4, R11, 0x38, R9, 0xf8, !PT ;  /* 0x000000380b047812 */ /* 0x000fe200078ef809 */
[C---:B------:R-:W-:Y:S02]  /*25c0*/  VIADD R26, R22.reuse, 0x80 ;  /* 0x00000080161a7836 */ /* 0x040fe40000000000 */
[C---:B------:R-:W-:Y:S02]  /*25d0*/  VIADD R11, R22.reuse, 0x40 ;  /* 0x00000040160b7836 */ /* 0x040fe40000000000 */
[----:B------:R-:W-:Y:S02]  /*25e0*/  VIADD R28, R22, 0x20 ;  /* 0x00000020161c7836 */ /* 0x000fe40000000000 */
[----:B------:R-:W-:-:S02]  /*25f0*/  IMAD.SHL.U32 R26, R26, 0x40, RZ ;  /* 0x000000401a1a7824 */ /* 0x000fc400078e00ff */
[----:B------:R-:W-:Y:S02]  /*2600*/  IMAD.SHL.U32 R11, R11, 0x40, RZ ;  /* 0x000000400b0b7824 */ /* 0x000fe400078e00ff */
[----:B---3--:R-:W-:Y:S02]  /*2610*/  IMAD R145, R3, 0x2c00, R27 ;  /* 0x00002c0003917824 */ /* 0x008fe400078e021b */
[----:B------:R-:W-:Y:S02]  /*2620*/  IMAD.SHL.U32 R28, R28, 0x40, RZ ;  /* 0x000000401c1c7824 */ /* 0x000fe400078e00ff */
[----:B------:R-:W-:Y:S01]  /*2630*/  VIADD R27, R22, 0x60 ;  /* 0x00000060161b7836 */ /* 0x000fe20000000000 */
[----:B------:R-:W-:Y:S02]  /*2640*/  LOP3.LUT R26, R26, 0x1c0, RZ, 0xc0, !PT ;  /* 0x000001c01a1a7812 */ /* 0x000fe400078ec0ff */
[----:B------:R-:W-:Y:S01]  /*2650*/  LOP3.LUT R11, R11, 0x1c0, RZ, 0xc0, !PT ;  /* 0x000001c00b0b7812 */ /* 0x000fe200078ec0ff */
[----:B------:R-:W-:Y:S01]  /*2660*/  IMAD.SHL.U32 R27, R27, 0x40, RZ ;  /* 0x000000401b1b7824 */ /* 0x000fe200078e00ff */
[----:B------:R-:W-:-:S02]  /*2670*/  LOP3.LUT R28, R28, 0x1c0, RZ, 0xc0, !PT ;  /* 0x000001c01c1c7812 */ /* 0x000fc400078ec0ff */
[----:B------:R-:W-:Y:S02]  /*2680*/  SHF.R.U32.HI R165, RZ, 0x3, R26 ;  /* 0x00000003ffa57819 */ /* 0x000fe4000001161a */
[----:B------:R-:W-:Y:S02]  /*2690*/  LOP3.LUT R6, R26, 0x38, R9, 0xf8, !PT ;  /* 0x000000381a067812 */ /* 0x000fe400078ef809 */
[----:B------:R-:W-:Y:S02]  /*26a0*/  SHF.R.S32.HI R26, RZ, 0x1f, R30 ;  /* 0x0000001fff1a7819 */ /* 0x000fe4000001141e */
[----:B------:R-:W-:Y:S02]  /*26b0*/  SHF.R.U32.HI R11, RZ, 0x3, R11 ;  /* 0x00000003ff0b7819 */ /* 0x000fe4000001160b */
[----:B------:R-:W-:Y:S02]  /*26c0*/  SHF.R.U32.HI R28, RZ, 0x3, R28 ;  /* 0x00000003ff1c7819 */ /* 0x000fe4000001161c */
[----:B------:R-:W-:Y:S01]  /*26d0*/  LOP3.LUT R27, R27, 0x1c0, RZ, 0xc0, !PT ;  /* 0x000001c01b1b7812 */ /* 0x000fe200078ec0ff */
[----:B------:R-:W-:Y:S01]  /*26e0*/  IMAD.IADD R111, R111, 0x1, R5 ;  /* 0x000000016f6f7824 */ /* 0x000fe200078e0205 */
[----:B------:R-:W-:Y:S01]  /*26f0*/  LEA.HI R26, R26, R30, RZ, 0x6 ;  /* 0x0000001e1a1a7211 */ /* 0x000fe200078f30ff */
[----:B------:R-:W-:Y:S01]  /*2700*/  IMAD.IADD R113, R5, 0x1, R113 ;  /* 0x0000000105717824 */ /* 0x000fe200078e0271 */
[----:B------:R-:W-:Y:S01]  /*2710*/  LOP3.LUT R5, R4, R11, RZ, 0x3c, !PT ;  /* 0x0000000b04057212 */ /* 0x000fe200078e3cff */
[----:B----4-:R-:W-:Y:S01]  /*2720*/  IMAD R142, R3, 0x2c00, R8 ;  /* 0x00002c00038e7824 */ /* 0x010fe200078e0208 */
[----:B------:R-:W-:Y:S01]  /*2730*/  LOP3.LUT R0, R0, R28, RZ, 0x3c, !PT ;  /* 0x0000001c00007212 */ /* 0x000fe200078e3cff */
[C---:B------:R-:W-:Y:S01]  /*2740*/  IMAD.SHL.U32 R8, R22.reuse, 0x40, RZ ;  /* 0x0000004016087824 */ /* 0x040fe200078e00ff */
[----:B------:R-:W-:Y:S01]  /*2750*/  LOP3.LUT R4, R27, 0x38, R9, 0xf8, !PT ;  /* 0x000000381b047812 */ /* 0x000fe200078ef809 */
[----:B------:R-:W-:-:S02]  /*2760*/  VIADD R27, R22, 0x60 ;  /* 0x00000060161b7836 */ /* 0x000fc40000000000 */
[----:B------:R-:W-:Y:S01]  /*2770*/  IMAD.SHL.U32 R26, R26, 0x8, RZ ;  /* 0x000000081a1a7824 */ /* 0x000fe200078e00ff */
[----:B------:R-:W-:Y:S01]  /*2780*/  LOP3.LUT R8, R8, 0x1c0, RZ, 0xc0, !PT ;  /* 0x000001c008087812 */ /* 0x000fe200078ec0ff */
[----:B------:R-:W-:Y:S01]  /*2790*/  IMAD.IADD R145, R145, 0x1, R0 ;  /* 0x0000000191917824 */ /* 0x000fe200078e0200 */
[----:B------:R-:W-:Y:S01]  /*27a0*/  LOP3.LUT R0, R9, 0x38, RZ, 0xc0, !PT ;  /* 0x0000003809007812 */ /* 0x000fe200078ec0ff */
[----:B------:R-:W-:Y:S02]  /*27b0*/  IMAD.SHL.U32 R27, R27, 0x40, RZ ;  /* 0x000000401b1b7824 */ /* 0x000fe400078e00ff */
[----:B------:R-:W-:Y:S01]  /*27c0*/  IMAD.SHL.U32 R28, R22, 0x40, RZ ;  /* 0x00000040161c7824 */ /* 0x000fe200078e00ff */
[----:B------:R-:W-:Y:S02]  /*27d0*/  LOP3.LUT R26, R26, 0xfffffe00, RZ, 0xc0, !PT ;  /* 0xfffffe001a1a7812 */ /* 0x000fe400078ec0ff */
[----:B-----5:R-:W-:Y:S02]  /*27e0*/  SHF.R.S32.HI R11, RZ, 0x1f, R147 ;  /* 0x0000001fff0b7819 */ /* 0x020fe40000011493 */
[----:B------:R-:W-:-:S02]  /*27f0*/  LOP3.LUT R27, R27, 0x1c0, RZ, 0xc0, !PT ;  /* 0x000001c01b1b7812 */ /* 0x000fc400078ec0ff */
[----:B------:R-:W-:Y:S02]  /*2800*/  LOP3.LUT R0, R0, 0x1c0, R28, 0xf8, !PT ;  /* 0x000001c000007812 */ /* 0x000fe400078ef81c */
[----:B------:R-:W-:Y:S01]  /*2810*/  SHF.R.U32.HI R8, RZ, 0x3, R8 ;  /* 0x00000003ff087819 */ /* 0x000fe20000011608 */
[C---:B------:R-:W-:Y:S01]  /*2820*/  IMAD R146, R3.reuse, 0x2c00, R26 ;  /* 0x00002c0003927824 */ /* 0x040fe200078e021a */
[----:B------:R-:W-:Y:S01]  /*2830*/  SHF.R.U32.HI R27, RZ, 0x3, R27 ;  /* 0x00000003ff1b7819 */ /* 0x000fe2000001161b */
[C---:B------:R-:W-:Y:S02]  /*2840*/  IMAD R143, R3.reuse, 0x2c00, R14 ;  /* 0x00002c00038f7824 */ /* 0x040fe400078e020e */
[----:B------:R-:W-:Y:S01]  /*2850*/  IMAD R141, R3, 0x2c00, R12 ;  /* 0x00002c00038d7824 */ /* 0x000fe200078e020c */
[----:B------:R-:W-:Y:S01]  /*2860*/  LOP3.LUT R3, R0, R8, RZ, 0x3c, !PT ;  /* 0x0000000800037212 */ /* 0x000fe200078e3cff */
[----:B------:R-:W-:Y:S01]  /*2870*/  IMAD R0, R11, R108, RZ ;  /* 0x0000006c0b007224 */ /* 0x000fe200078e02ff */
[----:B------:R-:W-:-:S03]  /*2880*/  LOP3.LUT R4, R4, R27, RZ, 0x3c, !PT ;  /* 0x0000001b04047212 */ /* 0x000fc600078e3cff */
[----:B------:R-:W-:Y:S02]  /*2890*/  IMAD R27, R147, R109, R0 ;  /* 0x0000006d931b7224 */ /* 0x000fe400078e0200 */
[----:B------:R-:W-:Y:S02]  /*28a0*/  IMAD R0, R11, R114, RZ ;  /* 0x000000720b007224 */ /* 0x000fe400078e02ff */
[----:B------:R-:W-:Y:S01]  /*28b0*/  IMAD.IADD R144, R144, 0x1, R5 ;  /* 0x0000000190907824 */ /* 0x000fe200078e0205 */
[----:B------:R-:W-:Y:S01]  /*28c0*/  LOP3.LUT R5, R6, R165, RZ, 0x3c, !PT ;  /* 0x000000a506057212 */ /* 0x000fe200078e3cff */
[----:B------:R-:W-:Y:S02]  /*28d0*/  IMAD.IADD R146, R146, 0x1, R3 ;  /* 0x0000000192927824 */ /* 0x000fe400078e0203 */
[----:B------:R-:W-:Y:S02]  /*28e0*/  IMAD R3, R147, R115, R0 ;  /* 0x0000007393037224 */ /* 0x000fe400078e0200 */
[----:B------:R-:W-:-:S02]  /*28f0*/  IMAD R0, R10, R42, RZ ;  /* 0x0000002a0a007224 */ /* 0x000fc400078e02ff */
[----:B------:R-:W-:Y:S02]  /*2900*/  IMAD.IADD R142, R142, 0x1, R5 ;  /* 0x000000018e8e7824 */ /* 0x000fe400078e0205 */
[----:B------:R-:W-:Y:S02]  /*2910*/  IMAD R5, R22, R43, R0 ;  /* 0x0000002b16057224 */ /* 0x000fe400078e0200 */
[----:B------:R-:W-:-:S03]  /*2920*/  IMAD.X R119, R10, 0x1, R21, P0 ;  /* 0x000000010a777824 */ /* 0x000fc600000e0615 */
[----:B------:R-:W-:Y:S02]  /*2930*/  IADD3 R123, R5, R159, RZ ;  /* 0x0000009f057b7210 */ /* 0x000fe40007ffe0ff */
[----:B------:R-:W-:-:S03]  /*2940*/  IADD3 R127, P0, R125, R116, RZ ;  /* 0x000000747d7f7210 */ /* 0x000fc60007f1e0ff */
[----:B------:R-:W-:Y:S01]  /*2950*/  IMAD.X R124, R123, 0x1, R117, P1 ;  /* 0x000000017b7c7824 */ /* 0x000fe200008e0675 */
[----:B------:R-:W-:Y:S01]  /*2960*/  IADD3 R129, P1, R127, R116, RZ ;  /* 0x000000747f817210 */ /* 0x000fe20007f3e0ff */
[----:B------:R-:W-:Y:S02]  /*2970*/  IMAD.IADD R105, R105, 0x1, R7 ;  /* 0x0000000169697824 */ /* 0x000fe400078e0207 */
[----:B------:R-:W-:Y:S01]  /*2980*/  IMAD.IADD R107, R7, 0x1, R107 ;  /* 0x00000001076b7824 */ /* 0x000fe200078e026b */
[----:B------:R-:W-:Y:S01]  /*2990*/  LOP3.LUT R7, R29, 0x38, R9, 0xf8, !PT ;  /* 0x000000381d077812 */ /* 0x000fe200078ef809 */
[C---:B------:R-:W-:Y:S02]  /*29a0*/  VIADD R8, R22.reuse, 0x20 ;  /* 0x0000002016087836 */ /* 0x040fe40000000000 */
[C---:B------:R-:W-:Y:S02]  /*29b0*/  VIADD R14, R22.reuse, 0x60 ;  /* 0x00000060160e7836 */ /* 0x040fe40000000000 */
[----:B------:R-:W-:-:S02]  /*29c0*/  VIADD R12, R22, 0x80 ;  /* 0x00000080160c7836 */ /* 0x000fc40000000000 */
[----:B------:R-:W-:Y:S01]  /*29d0*/  IMAD.X R126, R124, 0x1, R117, P0 ;  /* 0x000000017c7e7824 */ /* 0x000fe200000e0675 */
[----:B------:R-:W-:Y:S01]  /*29e0*/  IADD3 R20, P0, R100, R120, RZ ;  /* 0x0000007864147210 */ /* 0x000fe20007f1e0ff */
[----:B------:R-:W-:Y:S01]  /*29f0*/  IMAD.IADD R122, R121, 0x1, R5 ;  /* 0x00000001797a7824 */ /* 0x000fe200078e0205 */
[----:B------:R-:W-:Y:S01]  /*2a00*/  LOP3.LUT R6, R7, R164, RZ, 0x3c, !PT ;  /* 0x000000a407067212 */ /* 0x000fe200078e3cff */
[----:B------:R-:W-:Y:S01]  /*2a10*/  IMAD.IADD R15, R101, 0x1, R15 ;  /* 0x00000001650f7824 */ /* 0x000fe200078e020f */
[----:B------:R-:W-:Y:S01]  /*2a20*/  SHF.R.S32.HI R154, RZ, 0x1f, R8 ;  /* 0x0000001fff9a7819 */ /* 0x000fe20000011408 */
[----:B------:R-:W-:Y:S01]  /*2a30*/  IMAD.X R128, R126, 0x1, R117, P1 ;  /* 0x000000017e807824 */ /* 0x000fe200008e0675 */
[----:B------:R-:W-:Y:S01]  /*2a40*/  SHF.R.S32.HI R151, RZ, 0x1f, R14 ;  /* 0x0000001fff977819 */ /* 0x000fe2000001140e */
[----:B------:R-:W-:Y:S01]  /*2a50*/  IMAD R7, R115, 0xb0, RZ ;  /* 0x000000b073077824 */ /* 0x000fe200078e02ff */
[----:B------:R-:W-:Y:S01]  /*2a60*/  SHF.R.S32.HI R150, RZ, 0x1f, R12 ;  /* 0x0000001fff967819 */ /* 0x000fe2000001140c */
[----:B------:R-:W-:Y:S01]  /*2a70*/  IMAD.SHL.U32 R31, R114, 0x20, RZ ;  /* 0x00000020721f7824 */ /* 0x000fe200078e00ff */
[----:B------:R-:W-:Y:S01]  /*2a80*/  IADD3 R14, P1, R100, 0x40, RZ ;  /* 0x00000040640e7810 */ /* 0x000fe20007f3e0ff */
[C---:B------:R-:W-:Y:S01]  /*2a90*/  IMAD.SHL.U32 R30, R114.reuse, 0x40, RZ ;  /* 0x00000040721e7824 */ /* 0x040fe200078e00ff */
[----:B------:R-:W-:Y:S01]  /*2aa0*/  IADD3 R133, P2, R129, R116, RZ ;  /* 0x0000007481857210 */ /* 0x000fe20007f5e0ff */
[----:B------:R-:W-:Y:S01]  /*2ab0*/  IMAD.SHL.U32 R29, R114, 0x80, RZ ;  /* 0x00000080721d7824 */ /* 0x000fe200078e00ff */
[----:B------:R-:W-:Y:S01]  /*2ac0*/  IADD3 R12, P3, R20, 0x40, RZ ;  /* 0x00000040140c7810 */ /* 0x000fe20007f7e0ff */
[----:B------:R-:W-:Y:S01]  /*2ad0*/  IMAD.WIDE.U32 R110, R147, R114, R110 ;  /* 0x00000072936e7225 */ /* 0x000fe200078e006e */
[----:B------:R-:W-:-:S03]  /*2ae0*/  LOP3.LUT R21, R9, 0xfffffff8, RZ, 0xc0, !PT ;  /* 0xfffffff809157812 */ /* 0x000fc600078ec0ff */
[----:B------:R-:W-:-:S04]  /*2af0*/  IMAD.WIDE.U32 R112, R147, R114, R112 ;  /* 0x0000007293707225 */ /* 0x000fc800078e0070 */
[C---:B------:R-:W-:Y:S02]  /*2b00*/  VIADD R26, R22.reuse, 0x40 ;  /* 0x00000040161a7836 */ /* 0x040fe40000000000 */
[----:B------:R-:W-:Y:S02]  /*2b10*/  VIADD R8, R22, 0xa0 ;  /* 0x000000a016087836 */ /* 0x000fe40000000000 */
[----:B------:R-:W-:-:S04]  /*2b20*/  IMAD.WIDE.U32 R104, R147, R108, R104 ;  /* 0x0000006c93687225 */ /* 0x000fc800078e0068 */
[----:B------:R-:W-:-:S04]  /*2b30*/  IMAD.WIDE.U32 R106, R147, R108, R106 ;  /* 0x0000006c936a7225 */ /* 0x000fc800078e006a */
[----:B------:R-:W-:-:S04]  /*2b40*/  IMAD.WIDE.U32 R114, R114, 0xb0, RZ ;  /* 0x000000b072727825 */ /* 0x000fc800078e00ff */
[----:B------:R-:W-:Y:S02]  /*2b50*/  IMAD.SHL.U32 R43, R13, 0x2, RZ ;  /* 0x000000020d2b7824 */ /* 0x000fe400078e00ff */
[----:B------:R-:W-:Y:S01]  /*2b60*/  IMAD.WIDE.U32 R108, R108, 0xb0, RZ ;  /* 0x000000b06c6c7825 */ /* 0x000fe200078e00ff */
[----:B------:R-:W-:-:S03]  /*2b70*/  SHF.R.S32.HI R152, RZ, 0x1f, R26 ;  /* 0x0000001fff987819 */ /* 0x000fc6000001141a */
[----:B------:R-:W-:Y:S01]  /*2b80*/  IMAD.X R13, R122, 0x1, R15, P0 ;  /* 0x000000017a0d7824 */ /* 0x000fe200000e060f */
[----:B------:R-:W-:Y:S01]  /*2b90*/  SHF.R.S32.HI R148, RZ, 0x1f, R8 ;  /* 0x0000001fff947819 */ /* 0x000fe20000011408 */
[----:B------:R-:W-:Y:S01]  /*2ba0*/  IMAD.IADD R141, R141, 0x1, R6 ;  /* 0x000000018d8d7824 */ /* 0x000fe200078e0206 */
[----:B------:R-:W-:Y:S01]  /*2bb0*/  ISETP.GE.AND P0, PT, R16, UR4, PT ;  /* 0x0000000410007c0c */ /* 0x000fe2000bf06270 */
[----:B------:R-:W-:Y:S01]  /*2bc0*/  IMAD.IADD R134, R115, 0x1, R7 ;  /* 0x0000000173867824 */ /* 0x000fe200078e0207 */
[----:B------:R-:W-:Y:S01]  /*2bd0*/  SHF.R.S32.HI R9, RZ, 0x3, R9 ;  /* 0x00000003ff097819 */ /* 0x000fe20000011409 */
[----:B------:R-:W-:Y:S01]  /*2be0*/  IMAD.IADD R28, R105, 0x1, R27 ;  /* 0x00000001691c7824 */ /* 0x000fe200078e021b */
[----:B------:R-:W-:Y:S01]  /*2bf0*/  SHF.R.S32.HI R8, RZ, 0x1f, R21 ;  /* 0x0000001fff087819 */ /* 0x000fe20000011415 */
[----:B------:R-:W-:Y:S01]  /*2c00*/  IMAD.X R11, RZ, RZ, R15, P1 ;  /* 0x000000ffff0b7224 */ /* 0x000fe200008e060f */
[----:B------:R-:W-:Y:S01]  /*2c10*/  ISETP.GE.AND P1, PT, R221, UR4, PT ;  /* 0x00000004dd007c0c */ /* 0x000fe2000bf26270 */
[----:B------:R-:W-:-:S02]  /*2c20*/  IMAD.IADD R143, R143, 0x1, R4 ;  /* 0x000000018f8f7824 */ /* 0x000fc400078e0204 */
[----:B------:R-:W-:Y:S02]  /*2c30*/  IMAD.IADD R135, R109, 0x1, R135 ;  /* 0x000000016d877824 */ /* 0x000fe400078e0287 */
[----:B------:R-:W-:Y:S02]  /*2c40*/  IMAD.IADD R27, R27, 0x1, R107 ;  /* 0x000000011b1b7824 */ /* 0x000fe400078e026b */
[----:B------:R-:W-:Y:S02]  /*2c50*/  IMAD.IADD R26, R111, 0x1, R3 ;  /* 0x000000016f1a7824 */ /* 0x000fe400078e0203 */
[----:B------:R-:W-:Y:S02]  /*2c60*/  IMAD.IADD R10, R3, 0x1, R113 ;  /* 0x00000001030a7824 */ /* 0x000fe400078e0271 */
[----:B------:R-:W-:Y:S02]  /*2c70*/  IMAD.X R132, R128, 0x1, R117, P2 ;  /* 0x0000000180847824 */ /* 0x000fe400010e0675 */
[----:B------:R-:W-:-:S02]  /*2c80*/  IMAD.X R7, RZ, RZ, R13, P3 ;  /* 0x000000ffff077224 */ /* 0x000fc400018e060d */
[----:B------:R-:W-:Y:S01]  /*2c90*/  IMAD.IADD R6, R103, 0x1, R45 ;  /* 0x0000000167067824 */ /* 0x000fe200078e022d */
[----:B------:R-:W-:Y:S06]  /*2ca0*/  @!P6 BAR.SYNC.DEFER_BLOCKING 0x9, 0x100 ;  /* 0x024400000000eb1d */ /* 0x000fec0000010000 */
.L_x_550:
[----:B--2---:R-:W2:Y:S01]  /*2cb0*/  LDL R0, [R1+0x40] ;  /* 0x0000400001007983 */ /* 0x004ea20000100800 */
[----:B0-----:R-:W0:Y:S03]  /*2cc0*/  LDC R92, c[0x0][0x3f4] ;  /* 0x0000fd00ff5c7b82 */ /* 0x001e260000000800 */
[----:B---34-:R-:W3:Y:S01]  /*2cd0*/  LDL.LU R51, [R1] ;  /* 0x0000000001337983 */ /* 0x018ee20000300800 */
[----:B------:R-:W-:Y:S01]  /*2ce0*/  VIADD R24, R24, 0xffffffff ;  /* 0xffffffff18187836 */ /* 0x000fe20000000000 */
[----:B------:R-:W-:Y:S05]  /*2cf0*/  YIELD ;  /* 0x0000000000007946 */ /* 0x000fea0003800000 */
[----:B------:R-:W-:Y:S01]  /*2d00*/  ISETP.GT.AND P3, PT, R24, R130, PT ;  /* 0x000000821800720c */ /* 0x000fe20003f64270 */
[----:B------:R-:W-:Y:S01]  /*2d10*/  BSSY B0, `(.L_x_427) ;  /* 0x0000925000007945 */ /* 0x000fe20003800000 */
[----:B0-----:R-:W-:Y:S01]  /*2d20*/  ISETP.GE.AND P2, PT, R92, 0x1, PT ;  /* 0x000000015c00780c */ /* 0x001fe20003f46270 */
[----:B--2---:R-:W-:Y:S01]  /*2d30*/  IMAD R5, R23, 0x5800, R0 ;  /* 0x0000580017057824 */ /* 0x004fe200078e0200 */
[----:B---3--:R-:W-:-:S03]  /*2d40*/  LOP3.LUT R51, R51, 0xffffffef, RZ, 0xc0, !PT ;  /* 0xffffffef33337812 */ /* 0x008fc600078ec0ff */
[----:B------:R-:W-:-:S06]  /*2d50*/  IMAD R5, R5, 0x2, R2 ;  /* 0x0000000205057824 */ /* 0x000fcc00078e0202 */
[----:B------:R-:W-:-:S05]  /*2d60*/  @P3 LOP3.LUT R51, R51, 0x10, RZ, 0xfc, !PT ;  /* 0x0000001033333812 */ /* 0x000fca00078efcff */
[----:B------:R0:W-:Y:S01]  /*2d70*/  STL [R1], R51 ;  /* 0x0000003301007387 */ /* 0x0001e20000100800 */
[----:B------:R-:W-:Y:S05]  /*2d80*/  @!P2 BRA `(.L_x_428) ;  /* 0x00000088001ca947 */ /* 0x000fea0003800000 */
[----:B------:R-:W-:Y:S01]  /*2d90*/  ULDC.U8 UR4, c[0x0][0x410] ;  /* 0x0001040000047ab9 */ /* 0x000fe20000000000 */
[----:B------:R-:W-:Y:S01]  /*2da0*/  SHF.R.S32.HI R3, RZ, 0x1f, R24 ;  /* 0x0000001fff037819 */ /* 0x000fe20000011418 */
[-C--:B------:R-:W-:Y:S01]  /*2db0*/  IMAD R4, R135, R24.reuse, RZ ;  /* 0x0000001887047224 */ /* 0x080fe200078e02ff */
[----:B------:R-:W-:Y:S01]  /*2dc0*/  ISETP.NE.AND P2, PT, RZ, UR4, PT ;  /* 0x00000004ff007c0c */ /* 0x000fe2000bf45270 */
[-C--:B------:R-:W-:Y:S02]  /*2dd0*/  IMAD R0, R41, R24.reuse, RZ ;  /* 0x0000001829007224 */ /* 0x080fe400078e02ff */
[----:B------:R-:W-:Y:S02]  /*2de0*/  IMAD R44, R134, R24, RZ ;  /* 0x00000018862c7224 */ /* 0x000fe400078e02ff */
[----:B------:R-:W-:Y:S02]  /*2df0*/  IMAD R45, R3, R108, R4 ;  /* 0x0000006c032d7224 */ /* 0x000fe400078e0204 */
[----:B------:R-:W-:-:S02]  /*2e00*/  IMAD R4, R24, -0xb0, R25 ;  /* 0xffffff5018047824 */ /* 0x000fc400078e0219 */
[C---:B------:R-:W-:Y:S02]  /*2e10*/  IMAD R93, R3.reuse, R156, R0 ;  /* 0x0000009c035d7224 */ /* 0x040fe400078e0200 */
[----:B------:R-:W-:Y:S01]  /*2e20*/  IMAD R47, R3, R114, R44 ;  /* 0x00000072032f7224 */ /* 0x000fe200078e022c */
[----:B------:R-:W-:Y:S01]  /*2e30*/  VIMNMX R4, R4, 0xb0, PT ;  /* 0x000000b004047848 */ /* 0x000fe20003fe0100 */
[----:B------:R-:W-:-:S04]  /*2e40*/  IMAD.WIDE.U32 R136, R156, R24, RZ ;  /* 0x000000189c887225 */ /* 0x000fc800078e00ff */
[----:B------:R-:W-:-:S04]  /*2e50*/  IMAD.WIDE.U32 R96, R108, R24, RZ ;  /* 0x000000186c607225 */ /* 0x000fc800078e00ff */
[----:B------:R-:W-:-:S04]  /*2e60*/  IMAD.WIDE.U32 R94, R114, R24, RZ ;  /* 0x00000018725e7225 */ /* 0x000fc800078e00ff */
[----:B------:R-:W-:Y:S02]  /*2e70*/  IMAD.IADD R93, R137, 0x1, R93 ;  /* 0x00000001895d7824 */ /* 0x000fe400078e025d */
[----:B------:R-:W-:Y:S02]  /*2e80*/  IMAD.IADD R3, R97, 0x1, R45 ;  /* 0x0000000161037824 */ /* 0x000fe400078e022d */
[----:B------:R-:W-:Y:S01]  /*2e90*/  IMAD.IADD R0, R95, 0x1, R47 ;  /* 0x000000015f007824 */ /* 0x000fe200078e022f */
[----:B------:R-:W-:Y:S06]  /*2ea0*/  @!P2 BRA `(.L_x_429) ;  /* 0x00000040008ca947 */ /* 0x000fec0003800000 */
[----:B------:R-:W-:Y:S01]  /*2eb0*/  ISETP.GE.AND P3, PT, R22, R4, PT ;  /* 0x000000041600720c */ /* 0x000fe20003f66270 */
[----:B------:R-:W-:Y:S01]  /*2ec0*/  BSSY B1, `(.L_x_430) ;  /* 0x000001c000017945 */ /* 0x000fe20003800000 */
[----:B------:R-:W-:Y:S02]  /*2ed0*/  CS2R R80, SRZ ;  /* 0x0000000000507805 */ /* 0x000fe4000001ff00 */
[----:B------:R-:W-:Y:S02]  /*2ee0*/  CS2R R88, SRZ ;  /* 0x0000000000587805 */ /* 0x000fe4000001ff00 */
[----:B------:R-:W-:Y:S02]  /*2ef0*/  CS2R R98, SRZ ;  /* 0x0000000000627805 */ /* 0x000fe4000001ff00 */
[----:B------:R-:W-:Y:S02]  /*2f00*/  CS2R R90, SRZ ;  /* 0x00000000005a7805 */ /* 0x000fe4000001ff00 */
[----:B------:R-:W-:-:S03]  /*2f10*/  CS2R R138, SRZ ;  /* 0x00000000008a7805 */ /* 0x000fc6000001ff00 */
[----:B------:R-:W-:Y:S05]  /*2f20*/  @P3 BRA `(.L_x_431) ;  /* 0x0000000000543947 */ /* 0x000fea0003800000 */
[----:B------:R-:W-:Y:S01]  /*2f30*/  IADD3 R45, P2, R104, R96, RZ ;  /* 0x00000060682d7210 */ /* 0x000fe20007f5e0ff */
[----:B------:R-:W-:Y:S01]  /*2f40*/  ULDC.64 UR4, c[0x0][0x3e8] ;  /* 0x0000fa0000047ab9 */ /* 0x000fe20000000a00 */
[----:B------:R-:W-:Y:S02]  /*2f50*/  CS2R R98, SRZ ;  /* 0x0000000000627805 */ /* 0x000fe4000001ff00 */
[----:B------:R-:W-:Y:S01]  /*2f60*/  CS2R R138, SRZ ;  /* 0x00000000008a7805 */ /* 0x000fe2000001ff00 */
[----:B------:R-:W-:Y:S01]  /*2f70*/  ULDC.64 UR6, c[0x0][0x208] ;  /* 0x0000820000067ab9 */ /* 0x000fe20000000a00 */
[----:B------:R-:W-:Y:S01]  /*2f80*/  IMAD.X R46, R3, 0x1, R28, P2 ;  /* 0x00000001032e7824 */ /* 0x000fe200010e061c */
[----:B------:R-:W-:-:S05]  /*2f90*/  IADD3 R47, P2, R110, R94, RZ ;  /* 0x0000005e6e2f7210 */ /* 0x000fca0007f5e0ff */
[----:B------:R-:W-:Y:S01]  /*2fa0*/  IMAD.X R48, R0, 0x1, R26, P2 ;  /* 0x0000000100307824 */ /* 0x000fe200010e061a */
[----:B------:R-:W-:-:S04]  /*2fb0*/  LEA R44, P2, R45, UR4, 0x1 ;  /* 0x000000042d2c7c11 */ /* 0x000fc8000f8408ff */
[----:B------:R-:W-:Y:S01]  /*2fc0*/  LEA.HI.X R45, R45, UR5, R46, 0x1, P2 ;  /* 0x000000052d2d7c11 */ /* 0x000fe200090f0c2e */
[----:B------:R-:W-:Y:S02]  /*2fd0*/  ULDC.64 UR4, c[0x0][0x400] ;  /* 0x0001000000047ab9 */ /* 0x000fe40000000a00 */
[----:B------:R-:W-:-:S04]  /*2fe0*/  LEA R46, P2, R47, UR4, 0x1 ;  /* 0x000000042f2e7c11 */ /* 0x000fc8000f8408ff */
[----:B------:R-:W-:Y:S02]  /*2ff0*/  LEA.HI.X R47, R47, UR5, R48, 0x1, P2 ;  /* 0x000000052f2f7c11 */ /* 0x000fe400090f0c30 */
[----:B------:R-:W-:Y:S02]  /*3000*/  ISETP.GE.AND P2, PT, R18, R92, PT ;  /* 0x0000005c1200720c */ /* 0x000fe40003f46270 */
[----:B------:R-:W-:Y:S02]  /*3010*/  CS2R R88, SRZ ;  /* 0x0000000000587805 */ /* 0x000fe4000001ff00 */
[----:B------:R-:W-:-:S09]  /*3020*/  CS2R R90, SRZ ;  /* 0x00000000005a7805 */ /* 0x000fd2000001ff00 */
[----:B------:R1:W5:Y:S04]  /*3030*/  @!P2 LDG.E.64 R98, desc[UR6][R44.64] ;  /* 0x000000062c62a981 */ /* 0x000368000c1e1b00 */
[----:B------:R1:W5:Y:S01]  /*3040*/  @!P2 LDG.E.64 R138, desc[UR6][R46.64] ;  /* 0x000000062e8aa981 */ /* 0x000362000c1e1b00 */
[----:B------:R-:W-:-:S13]  /*3050*/  ISETP.GE.AND P2, PT, R220, R92, PT ;  /* 0x0000005cdc00720c */ /* 0x000fda0003f46270 */
[----:B------:R1:W5:Y:S04]  /*3060*/  @!P2 LDG.E.64 R88, desc[UR6][R44.64+0x40] ;  /* 0x000040062c58a981 */ /* 0x000368000c1e1b00 */
[----:B------:R1:W5:Y:S02]  /*3070*/  @!P2 LDG.E.64 R90, desc[UR6][R46.64+0x40] ;  /* 0x000040062e5aa981 */ /* 0x000364000c1e1b00 */
.L_x_431:
[----:B------:R-:W-:Y:S05]  /*3080*/  BSYNC B1 ;  /* 0x0000000000017941 */ /* 0x000fea0003800000 */
.L_x_430:
[----:B------:R-:W-:Y:S01]  /*3090*/  VIADD R48, R22, 0x20 ;  /* 0x0000002016307836 */ /* 0x000fe20000000000 */
[----:B------:R-:W-:Y:S01]  /*30a0*/  BSSY B1, `(.L_x_432) ;  /* 0x0000029000017945 */ /* 0x000fe20003800000 */
[----:B-1---5:R-:W-:Y:S01]  /*30b0*/  IMAD.MOV.U32 R44, RZ, RZ, R88 ;  /* 0x000000ffff2c7224 */ /* 0x022fe200078e0058 */
[----:B------:R-:W-:Y:S01]  /*30c0*/  CS2R R84, SRZ ;  /* 0x0000000000547805 */ /* 0x000fe2000001ff00 */
[----:B------:R-:W-:Y:S01]  /*30d0*/  IMAD.MOV.U32 R45, RZ, RZ, R89 ;  /* 0x000000ffff2d7224 */ /* 0x000fe200078e0059 */
[----:B------:R-:W-:Y:S01]  /*30e0*/  ISETP.GE.AND P4, PT, R48, R4, PT ;  /* 0x000000043000720c */ /* 0x000fe20003f86270 */
[----:B------:R-:W-:Y:S01]  /*30f0*/  IMAD.MOV.U32 R46, RZ, RZ, R98 ;  /* 0x000000ffff2e7224 */ /* 0x000fe200078e0062 */
[----:B------:R-:W-:Y:S01]  /*3100*/  PRMT R155, R155, 0x5410, R44 ;  /* 0x000054109b9b7816 */ /* 0x000fe2000000002c */
[----:B------:R-:W-:Y:S01]  /*3110*/  IMAD.MOV.U32 R44, RZ, RZ, R99 ;  /* 0x000000ffff2c7224 */ /* 0x000fe200078e0063 */
[----:B------:R-:W-:Y:S01]  /*3120*/  PRMT R166, R166, 0x5410, R45 ;  /* 0x00005410a6a67816 */ /* 0x000fe2000000002d */
[----:B------:R-:W-:Y:S01]  /*3130*/  IMAD.MOV.U32 R45, RZ, RZ, R90 ;  /* 0x000000ffff2d7224 */ /* 0x000fe200078e005a */
[----:B------:R-:W-:Y:S01]  /*3140*/  PRMT R167, R167, 0x5410, R46 ;  /* 0x00005410a7a77816 */ /* 0x000fe2000000002e */
[----:B------:R-:W-:Y:S01]  /*3150*/  IMAD.MOV.U32 R47, RZ, RZ, R91 ;  /* 0x000000ffff2f7224 */ /* 0x000fe200078e005b */
[----:B------:R-:W-:-:S02]  /*3160*/  PRMT R185, R44, 0x7610, R185 ;  /* 0x000076102cb97816 */ /* 0x000fc400000000b9 */
[----:B------:R-:W-:Y:S02]  /*3170*/  CS2R R82, SRZ ;  /* 0x0000000000527805 */ /* 0x000fe4000001ff00 */
[----:B------:R-:W-:Y:S02]  /*3180*/  PRMT R204, R45, 0x7610, R204 ;  /* 0x000076102dcc7816 */ /* 0x000fe400000000cc */
[----:B------:R-:W-:Y:S02]  /*3190*/  CS2R R86, SRZ ;  /* 0x0000000000567805 */ /* 0x000fe4000001ff00 */
[----:B------:R-:W-:Y:S01]  /*31a0*/  PRMT R205, R47, 0x7610, R205 ;  /* 0x000076102fcd7816 */ /* 0x000fe200000000cd */
[----:B------:R-:W-:Y:S02]  /*31b0*/  IMAD.MOV.U32 R49, RZ, RZ, R138 ;  /* 0x000000ffff317224 */ /* 0x000fe400078e008a */
[----:B------:R-:W-:Y:S01]  /*31c0*/  IMAD.MOV.U32 R50, RZ, RZ, R139 ;  /* 0x000000ffff327224 */ /* 0x000fe200078e008b */
[----:B------:R-:W-:Y:S06]  /*31d0*/  @P4 BRA `(.L_x_433) ;  /* 0x0000000000544947 */ /* 0x000fec0003800000 */
[----:B------:R-:W-:Y:S01]  /*31e0*/  IADD3 R45, P2, P5, R104, R96, R37 ;  /* 0x00000060682d7210 */ /* 0x000fe20007d5e025 */
[----:B------:R-:W-:Y:S01]  /*31f0*/  ULDC.64 UR4, c[0x0][0x3e8] ;  /* 0x0000fa0000047ab9 */ /* 0x000fe20000000a00 */
[----:B------:R-:W-:Y:S02]  /*3200*/  CS2R R84, SRZ ;  /* 0x0000000000547805 */ /* 0x000fe4000001ff00 */
[----:B------:R-:W-:Y:S02]  /*3210*/  CS2R R86, SRZ ;  /* 0x0000000000567805 */ /* 0x000fe4000001ff00 */
[----:B------:R-:W-:Y:S01]  /*3220*/  IADD3.X R46, R28, R3, R40, P2, P5 ;  /* 0x000000031c2e7210 */ /* 0x000fe200017ea428 */
[----:B------:R-:W-:Y:S01]  /*3230*/  ULDC.64 UR6, c[0x0][0x208] ;  /* 0x0000820000067ab9 */ /* 0x000fe20000000a00 */
[----:B------:R-:W-:-:S04]  /*3240*/  IADD3 R47, P2, P5, R110, R94, R31 ;  /* 0x0000005e6e2f7210 */ /* 0x000fc80007d5e01f */
[----:B------:R-:W-:Y:S02]  /*3250*/  IADD3.X R48, R26, R0, R34, P2, P5 ;  /* 0x000000001a307210 */ /* 0x000fe400017ea422 */
        /* <DEDUP_REMOVED lines=13> */
.L_x_433:
[----:B------:R-:W-:Y:S05]  /*3330*/  BSYNC B1 ;  /* 0x0000000000017941 */ /* 0x000fea0003800000 */
.L_x_432:
[----:B------:R-:W-:Y:S01]  /*3340*/  VIADD R48, R22, 0x40 ;  /* 0x0000004016307836 */ /* 0x000fe20000000000 */
[----:B0-----:R-:W-:Y:S01]  /*3350*/  LOP3.LUT R51, R51, 0xfffffffb, RZ, 0xc0, !PT ;  /* 0xfffffffb33337812 */ /* 0x001fe200078ec0ff */
[----:B-1---5:R-:W-:Y:S01]  /*3360*/  IMAD.MOV.U32 R44, RZ, RZ, R80 ;  /* 0x000000ffff2c7224 */ /* 0x022fe200078e0050 */
[----:B------:R-:W-:Y:S01]  /*3370*/  BSSY B1, `(.L_x_434) ;  /* 0x000002e000017945 */ /* 0x000fe20003800000 */
        /* <DEDUP_REMOVED lines=13> */
[----:B------:R-:W-:Y:S02]  /*3450*/  PRMT R153, R153, 0x5410, R45 ;  /* 0x0000541099997816 */ /* 0x000fe4000000002d */
[----:B------:R-:W-:Y:S02]  /*3460*/  CS2R R76, SRZ ;  /* 0x00000000004c7805 */ /* 0x000fe4000001ff00 */
[----:B------:R-:W-:-:S02]  /*3470*/  @P2 LOP3.LUT R51, R51, 0x4, RZ, 0xfc, !PT ;  /* 0x0000000433332812 */ /* 0x000fc400078efcff */
[----:B------:R-:W-:Y:S02]  /*3480*/  CS2R R74, SRZ ;  /* 0x00000000004a7805 */ /* 0x000fe4000001ff00 */
[----:B------:R-:W-:Y:S02]  /*3490*/  PRMT R175, R46, 0x7610, R175 ;  /* 0x000076102eaf7816 */ /* 0x000fe400000000af */
[----:B------:R-:W-:Y:S02]  /*34a0*/  CS2R R78, SRZ ;  /* 0x00000000004e7805 */ /* 0x000fe4000001ff00 */
[----:B------:R-:W-:Y:S01]  /*34b0*/  PRMT R174, R47, 0x7610, R174 ;  /* 0x000076102fae7816 */ /* 0x000fe200000000ae */
[----:B------:R0:W-:Y:S01]  /*34c0*/  STL [R1], R51 ;  /* 0x0000003301007387 */ /* 0x0001e20000100800 */
        /* <DEDUP_REMOVED lines=24> */
.L_x_435:
[----:B------:R-:W-:Y:S05]  /*3650*/  BSYNC B1 ;  /* 0x0000000000017941 */ /* 0x000fea0003800000 */
.L_x_434:
[----:B------:R-:W-:Y:S01]  /*3660*/  IMAD.MOV.U32 R53, RZ, RZ, R51 ;  /* 0x000000ffff357224 */ /* 0x000fe200078e0033 */
[----:B------:R-:W-:Y:S01]  /*3670*/  BSSY B1, `(.L_x_436) ;  /* 0x0000039000017945 */ /* 0x000fe20003800000 */
[----:B0-----:R-:W-:Y:S01]  /*3680*/  VIADD R51, R22, 0x60 ;  /* 0x0000006016337836 */ /* 0x001fe20000000000 */
[----:B------:R-:W-:Y:S01]  /*3690*/  PRMT R206, R49, 0x7610, R206 ;  /* 0x0000761031ce7816 */ /* 0x000fe200000000ce */
[----:B-1---5:R-:W-:Y:S01]  /*36a0*/  IMAD.MOV.U32 R44, RZ, RZ, R72 ;  /* 0x000000ffff2c7224 */ /* 0x022fe200078e0048 */
[----:B------:R-:W-:Y:S01]  /*36b0*/  LOP3.LUT R53, R53, 0xfffffff7, RZ, 0xc0, !PT ;  /* 0xfffffff735357812 */ /* 0x000fe200078ec0ff */
        /* <DEDUP_REMOVED lines=15> */
[----:B------:R-:W-:Y:S01]  /*37b0*/  @P2 LOP3.LUT R53, R53, 0x8, RZ, 0xfc, !PT ;  /* 0x0000000835352812 */ /* 0x000fe200078efcff */
[----:B------:R-:W-:Y:S01]  /*37c0*/  IMAD.MOV.U32 R49, RZ, RZ, R78 ;  /* 0x000000ffff317224 */ /* 0x000fe200078e004e */
[----:B------:R-:W-:Y:S01]  /*37d0*/  PRMT R153, R47, 0x7610, R153 ;  /* 0x000076102f997816 */ /* 0x000fe20000000099 */
[----:B------:R-:W-:-:S02]  /*37e0*/  IMAD.MOV.U32 R48, RZ, RZ, R79 ;  /* 0x000000ffff307224 */ /* 0x000fc400078e004f */
[----:B------:R0:W-:Y:S01]  /*37f0*/  STL [R1], R53 ;  /* 0x0000003501007387 */ /* 0x0001e20000100800 */
[----:B------:R-:W-:Y:S05]  /*3800*/  @P2 BRA `(.L_x_437) ;  /* 0x00000000007c2947 */ /* 0x000fea0003800000 */
[----:B------:R-:W1:Y:S01]  /*3810*/  LDC.64 R44, c[0x0][0x3f8] ;  /* 0x0000fe00ff2c7b82 */ /* 0x000e620000000a00 */
[----:B------:R-:W-:Y:S01]  /*3820*/  IMAD.MOV.U32 R46, RZ, RZ, R96 ;  /* 0x000000ffff2e7224 */ /* 0x000fe200078e0060 */
[----:B------:R-:W-:Y:S01]  /*3830*/  ULDC.64 UR4, c[0x0][0x3e8] ;  /* 0x0000fa0000047ab9 */ /* 0x000fe20000000a00 */
[----:B------:R-:W-:Y:S01]  /*3840*/  IMAD.MOV.U32 R47, RZ, RZ, R3 ;  /* 0x000000ffff2f7224 */ /* 0x000fe200078e0003 */
[----:B------:R-:W-:Y:S02]  /*3850*/  CS2R R68, SRZ ;  /* 0x0000000000447805 */ /* 0x000fe4000001ff00 */
[----:B------:R-:W-:Y:S01]  /*3860*/  CS2R R70, SRZ ;  /* 0x0000000000467805 */ /* 0x000fe2000001ff00 */
[----:B------:R-:W-:Y:S01]  /*3870*/  ULDC.64 UR6, c[0x0][0x208] ;  /* 0x0000820000067ab9 */ /* 0x000fe20000000a00 */
[----:B-1----:R-:W-:-:S04]  /*3880*/  IMAD.WIDE.U32 R46, R44, 0x60, R46 ;  /* 0x000000602c2e7825 */ /* 0x002fc800078e002e */
[----:B------:R-:W-:Y:S01]  /*3890*/  IMAD R45, R45, 0x60, RZ ;  /* 0x000000602d2d7824 */ /* 0x000fe200078e02ff */
[----:B------:R-:W-:Y:S01]  /*38a0*/  IADD3 R51, P2, R104, R46, RZ ;  /* 0x0000002e68337210 */ /* 0x000fe20007f5e0ff */
[----:B------:R-:W-:-:S03]  /*38b0*/  IMAD.MOV.U32 R46, RZ, RZ, R94 ;  /* 0x000000ffff2e7224 */ /* 0x000fc600078e005e */
[----:B------:R-:W-:Y:S01]  /*38c0*/  IADD3.X R52, R28, R47, R45, P2, !PT ;  /* 0x0000002f1c347210 */ /* 0x000fe200017fe42d */
[----:B------:R-:W-:Y:S01]  /*38d0*/  IMAD.MOV.U32 R47, RZ, RZ, R0 ;  /* 0x000000ffff2f7224 */ /* 0x000fe200078e0000 */
[----:B------:R-:W1:Y:S02]  /*38e0*/  LDC.64 R44, c[0x0][0x408] ;  /* 0x00010200ff2c7b82 */ /* 0x000e640000000a00 */
[----:B-1----:R-:W-:-:S04]  /*38f0*/  IMAD.WIDE.U32 R46, R44, 0x60, R46 ;  /* 0x000000602c2e7825 */ /* 0x002fc800078e002e */
[----:B------:R-:W-:Y:S01]  /*3900*/  IMAD R45, R45, 0x60, RZ ;  /* 0x000000602d2d7824 */ /* 0x000fe200078e02ff */
[----:B------:R-:W-:-:S04]  /*3910*/  IADD3 R50, P2, R110, R46, RZ ;  /* 0x0000002e6e327210 */ /* 0x000fc80007f5e0ff */
[----:B------:R-:W-:Y:S02]  /*3920*/  IADD3.X R47, R26, R47, R45, P2, !PT ;  /* 0x0000002f1a2f7210 */ /* 0x000fe400017fe42d */
        /* <DEDUP_REMOVED lines=13> */
.L_x_437:
[----:B------:R-:W-:Y:S05]  /*3a00*/  BSYNC B1 ;  /* 0x0000000000017941 */ /* 0x000fea0003800000 */
.L_x_436:
[----:B-1----:R-:W-:Y:S01]  /*3a10*/  VIADD R47, R22, 0x80 ;  /* 0x00000080162f7836 */ /* 0x002fe20000000000 */
[----:B------:R-:W-:Y:S01]  /*3a20*/  BSSY B1, `(.L_x_438) ;  /* 0x000002a000017945 */ /* 0x000fe20003800000 */
[----:B------:R-:W-:Y:S01]  /*3a30*/  IMAD.MOV.U32 R46, RZ, RZ, R53 ;  /* 0x000000ffff2e7224 */ /* 0x000fe200078e0035 */
[----:B------:R-:W-:Y:S01]  /*3a40*/  PRMT R184, R49, 0x7610, R184 ;  /* 0x0000761031b87816 */ /* 0x000fe200000000b8 */
[----:B-----5:R-:W-:Y:S01]  /*3a50*/  IMAD.MOV.U32 R44, RZ, RZ, R64 ;  /* 0x000000ffff2c7224 */ /* 0x020fe200078e0040 */
[----:B------:R-:W-:Y:S01]  /*3a60*/  ISETP.GE.AND P2, PT, R47, R4, PT ;  /* 0x000000042f00720c */ /* 0x000fe20003f46270 */
[----:B------:R-:W-:Y:S01]  /*3a70*/  IMAD.MOV.U32 R45, RZ, RZ, R65 ;  /* 0x000000ffff2d7224 */ /* 0x000fe200078e0041 */
[----:B------:R-:W-:Y:S02]  /*3a80*/  LOP3.LUT R46, R46, 0xfffffffd, RZ, 0xc0, !PT ;  /* 0xfffffffd2e2e7812 */ /* 0x000fe400078ec0ff */
[----:B------:R-:W-:Y:S02]  /*3a90*/  CS2R R56, SRZ ;  /* 0x0000000000387805 */ /* 0x000fe4000001ff00 */
[----:B------:R-:W-:-:S02]  /*3aa0*/  PRMT R188, R48, 0x7610, R188 ;  /* 0x0000761030bc7816 */ /* 0x000fc400000000bc */
[----:B------:R-:W-:Y:S02]  /*3ab0*/  CS2R R48, SRZ ;  /* 0x0000000000307805 */ /* 0x000fe4000001ff00 */
[----:B------:R-:W-:Y:S02]  /*3ac0*/  PRMT R168, R44, 0x7610, R168 ;  /* 0x000076102ca87816 */ /* 0x000fe400000000a8 */
[----:B------:R-:W-:Y:S02]  /*3ad0*/  CS2R R60, SRZ ;  /* 0x00000000003c7805 */ /* 0x000fe4000001ff00 */
[----:B------:R-:W-:Y:S02]  /*3ae0*/  PRMT R169, R45, 0x7610, R169 ;  /* 0x000076102da97816 */ /* 0x000fe400000000a9 */
[----:B------:R-:W-:Y:S02]  /*3af0*/  CS2R R58, SRZ ;  /* 0x00000000003a7805 */ /* 0x000fe4000001ff00 */
[----:B------:R-:W-:-:S02]  /*3b00*/  CS2R R62, SRZ ;  /* 0x00000000003e7805 */ /* 0x000fc4000001ff00 */
[----:B0-----:R-:W-:Y:S02]  /*3b10*/  CS2R R52, SRZ ;  /* 0x0000000000347805 */ /* 0x001fe4000001ff00 */
[----:B------:R-:W-:Y:S02]  /*3b20*/  CS2R R50, SRZ ;  /* 0x0000000000327805 */ /* 0x000fe4000001ff00 */
[----:B------:R-:W-:Y:S02]  /*3b30*/  @P2 LOP3.LUT R46, R46, 0x2, RZ, 0xfc, !PT ;  /* 0x000000022e2e2812 */ /* 0x000fe400078efcff */
[----:B------:R-:W-:-:S03]  /*3b40*/  CS2R R54, SRZ ;  /* 0x0000000000367805 */ /* 0x000fc6000001ff00 */
[----:B------:R0:W-:Y:S01]  /*3b50*/  STL [R1], R46 ;  /* 0x0000002e01007387 */ /* 0x0001e20000100800 */
[----:B------:R-:W-:Y:S05]  /*3b60*/  @P2 BRA `(.L_x_439) ;  /* 0x0000000000542947 */ /* 0x000fea0003800000 */
        /* <DEDUP_REMOVED lines=8> */
[----:B0-----:R-:W-:-:S04]  /*3bf0*/  LEA R46, P2, R44, UR4, 0x1 ;  /* 0x000000042c2e7c11 */ /* 0x001fc8000f8408ff */
        /* <DEDUP_REMOVED lines=12> */
.L_x_439:
[----:B------:R-:W-:Y:S05]  /*3cc0*/  BSYNC B1 ;  /* 0x0000000000017941 */ /* 0x000fea0003800000 */
.L_x_438:
[----:B-1----:R-:W-:Y:S01]  /*3cd0*/  VIADD R44, R22, 0xa0 ;  /* 0x000000a0162c7836 */ /* 0x002fe20000000000 */
[----:B------:R-:W-:Y:S04]  /*3ce0*/  BSSY B1, `(.L_x_440) ;  /* 0x0000020000017945 */ /* 0x000fe80003800000 */
[----:B------:R-:W-:-:S13]  /*3cf0*/  ISETP.GE.AND P5, PT, R44, R4, PT ;  /* 0x000000042c00720c */ /* 0x000fda0003fa6270 */
        /* <DEDUP_REMOVED lines=10> */
[----:B------:R-:W-:-:S04]  /*3da0*/  IADD3 R3, P2, R104, R96, RZ ;  /* 0x0000006068037210 */ /* 0x000fc80007f5e0ff */
[----:B------:R-:W-:Y:S02]  /*3db0*/  IADD3.X R96, R28, R97, R45, P2, !PT ;  /* 0x000000611c607210 */ /* 0x000fe400017fe42d */
        /* <DEDUP_REMOVED lines=8> */
[----:B0-----:R-:W-:-:S04]  /*3e40*/  LEA R46, P2, R0, UR4, 0x1 ;  /* 0x00000004002e7c11 */ /* 0x001fc8000f8408ff */
        /* <DEDUP_REMOVED lines=9> */
.L_x_441:
[----:B------:R-:W-:Y:S05]  /*3ee0*/  BSYNC B1 ;  /* 0x0000000000017941 */ /* 0x000fea0003800000 */
.L_x_440:
[----:B------:R-:W-:Y:S01]  /*3ef0*/  IMAD.MOV.U32 R0, RZ, RZ, R68 ;  /* 0x000000ffff007224 */ /* 0x000fe200078e0044 */
[----:B-1----:R-:W-:Y:S01]  /*3f00*/  MOV R44, R66 ;  /* 0x00000042002c7202 */ /* 0x002fe20000000f00 */
[----:B------:R-:W-:Y:S01]  /*3f10*/  IMAD.MOV.U32 R3, RZ, RZ, R69 ;  /* 0x000000ffff037224 */ /* 0x000fe200078e0045 */
[----:B------:R-:W-:Y:S01]  /*3f20*/  ISETP.NE.AND P2, PT, R224, 0x3, PT ;  /* 0x00000003e000780c */ /* 0x000fe20003f45270 */
[----:B------:R-:W-:Y:S01]  /*3f30*/  IMAD.MOV.U32 R45, RZ, RZ, R67 ;  /* 0x000000ffff2d7224 */ /* 0x000fe200078e0043 */
[----:B------:R-:W-:Y:S01]  /*3f40*/  PRMT R200, R0, 0x7610, R200 ;  /* 0x0000761000c87816 */ /* 0x000fe200000000c8 */
[----:B-----5:R-:W-:Y:S01]  /*3f50*/  IMAD.MOV.U32 R0, RZ, RZ, R57 ;  /* 0x000000ffff007224 */ /* 0x020fe200078e0039 */
[----:B------:R-:W-:Y:S01]  /*3f60*/  PRMT R201, R3, 0x7610, R201 ;  /* 0x0000761003c97816 */ /* 0x000fe200000000c9 */
[----:B------:R-:W-:Y:S01]  /*3f70*/  IMAD.MOV.U32 R3, RZ, RZ, R70 ;  /* 0x000000ffff037224 */ /* 0x000fe200078e0046 */
        /* <DEDUP_REMOVED lines=25> */
[----:B------:R-:W-:Y:S01]  /*4110*/  PRMT R191, R0, 0x7610, R191 ;  /* 0x0000761000bf7816 */ /* 0x000fe200000000bf */
[----:B------:R-:W-:Y:S01]  /*4120*/  IMAD.MOV.U32 R0, RZ, RZ, R51 ;  /* 0x000000ffff007224 */ /* 0x000fe200078e0033 */
[----:B------:R-:W-:Y:S01]  /*4130*/  PRMT R178, R3, 0x7610, R178 ;  /* 0x0000761003b27816 */ /* 0x000fe200000000b2 */
[----:B------:R-:W-:Y:S01]  /*4140*/  IMAD.MOV.U32 R3, RZ, RZ, R50 ;  /* 0x000000ffff037224 */ /* 0x000fe200078e0032 */
[----:B------:R-:W-:Y:S02]  /*4150*/  PRMT R194, R44, 0x7610, R194 ;  /* 0x000076102cc27816 */ /* 0x000fe400000000c2 */
[----:B------:R-:W-:Y:S01]  /*4160*/  PRMT R173, R0, 0x7610, R173 ;  /* 0x0000761000ad7816 */ /* 0x000fe200000000ad */
[----:B------:R-:W-:Y:S01]  /*4170*/  IMAD.MOV.U32 R0, RZ, RZ, R55 ;  /* 0x000000ffff007224 */ /* 0x000fe200078e0037 */
[----:B------:R-:W-:Y:S01]  /*4180*/  PRMT R172, R3, 0x7610, R172 ;  /* 0x0000761003ac7816 */ /* 0x000fe200000000ac */
[----:B------:R-:W-:-:S03]  /*4190*/  IMAD.MOV.U32 R3, RZ, RZ, R54 ;  /* 0x000000ffff037224 */ /* 0x000fc600078e0036 */
[----:B------:R-:W-:Y:S02]  /*41a0*/  PRMT R195, R0, 0x7610, R195 ;  /* 0x0000761000c37816 */ /* 0x000fe400000000c3 */
[----:B------:R-:W-:Y:S01]  /*41b0*/  PRMT R193, R3, 0x7610, R193 ;  /* 0x0000761003c17816 */ /* 0x000fe200000000c1 */
[----:B------:R-:W-:Y:S06]  /*41c0*/  @!P2 BRA `(.L_x_442) ;  /* 0x000000000004a947 */ /* 0x000fec0003800000 */
[----:B------:R-:W-:Y:S01]  /*41d0*/  BPT.TRAP 0x1 ;  /* 0x000000040000795c */ /* 0x000fe20000300000 */
.L_x_442:
[----:B------:R-:W-:Y:S01]  /*41e0*/  IMAD R3, R23, 0x8, R2 ;  /* 0x0000000817037824 */ /* 0x000fe200078e0202 */
[----:B------:R-:W-:Y:S01]  /*41f0*/  SHF.L.U32 R0, R223, 0x1f, RZ ;  /* 0x0000001fdf007819 */ /* 0x000fe200000006ff */
[----:B------:R-:W-:Y:S03]  /*4200*/  BSSY B1, `(.L_x_443) ;  /* 0x0000003000017945 */ /* 0x000fe60003800000 */
[----:B------:R-:W1:Y:S02]  /*4210*/  SYNCS.PHASECHK.TRANS64.TRYWAIT P6, [R3+URZ+0x34890], R0 ;  /* 0x03489000030075a7 */ /* 0x000e6400080c017f */
[----:B-1----:R-:W-:Y:S05]  /*4220*/  @!P6 BRA `(.L_x_444) ;  /* 0x000002540048e947 */ /* 0x002fea0003800000 */
.L_x_803:
[----:B------:R-:W-:Y:S05]  /*4230*/  BSYNC B1 ;  /* 0x0000000000017941 */ /* 0x000fea0003800000 */
.L_x_443:
[----:B------:R-:W-:Y:S04]  /*4240*/  BSSY B1, `(.L_x_445) ;  /* 0x0000079000017945 */ /* 0x000fe80003800000 */
[----:B------:R-:W-:Y:S05]  /*4250*/  @P3 BRA `(.L_x_446) ;  /* 0x0000000400dc3947 */ /* 0x000fea0003800000 */
[----:B------:R-:W-:Y:S01]  /*4260*/  IADD3 R183, P3, R120, R136, RZ ;  /* 0x0000008878b77210 */ /* 0x000fe20007f7e0ff */
[----:B------:R-:W-:Y:S04]  /*4270*/  BSSY B2, `(.L_x_447) ;  /* 0x000003b000027945 */ /* 0x000fe80003800000 */
[----:B------:R-:W-:Y:S01]  /*4280*/  IMAD.X R182, R93, 0x1, R122, P3 ;  /* 0x000000015db67824 */ /* 0x000fe200018e067a */
[----:B------:R-:W-:Y:S07]  /*4290*/  @P0 BRA `(.L_x_448) ;  /* 0x0000000000e00947 */ /* 0x000fee0003800000 */
[----:B0-----:R0:W2:Y:S01]  /*42a0*/  LDS.128 R44, [R5+0x1e400] ;  /* 0x01e40000052c7984 */ /* 0x0010a20000000c00 */
[----:B------:R-:W-:Y:S01]  /*42b0*/  ISETP.GE.AND P3, PT, R18, R92, PT ;  /* 0x0000005c1200720c */ /* 0x000fe20003f66270 */
[----:B------:R-:W-:-:S12]  /*42c0*/  BSSY B3, `(.L_x_449) ;  /* 0x000002e000037945 */ /* 0x000fd80003800000 */
[----:B0-----:R-:W-:Y:S05]  /*42d0*/  @P3 BRA `(.L_x_450) ;  /* 0x0000000000b03947 */ /* 0x001fea0003800000 */
[--C-:B------:R-:W-:Y:S02]  /*42e0*/  SHF.R.U64 R94, R98, 0x10, R99.reuse ;  /* 0x00000010625e7819 */ /* 0x100fe40000001263 */
[----:B------:R-:W-:Y:S02]  /*42f0*/  SHF.R.U32.HI R95, RZ, 0x10, R99 ;  /* 0x00000010ff5f7819 */ /* 0x000fe40000011663 */
[----:B------:R-:W-:Y:S02]  /*4300*/  SHF.R.U64 R99, R138, 0x10, R139 ;  /* 0x000000108a637819 */ /* 0x000fe4000000128b */
[----:B------:R-:W-:Y:S02]  /*4310*/  PRMT R94, R167, 0x5432, R94 ;  /* 0x00005432a75e7816 */ /* 0x000fe4000000005e */
[----:B------:R-:W-:Y:S02]  /*4320*/  PRMT R99, R186, 0x5410, R99 ;  /* 0x00005410ba637816 */ /* 0x000fe40000000063 */
[----:B------:R-:W-:-:S02]  /*4330*/  SHF.R.U32.HI R138, RZ, 0x10, R139 ;  /* 0x00000010ff8a7819 */ /* 0x000fc4000001168b */
[C---:B--2---:R-:W-:Y:S01]  /*4340*/  LOP3.LUT R139, R45.reuse, 0xffff0000, RZ, 0xc0, !PT ;  /* 0xffff00002d8b7812 */ /* 0x044fe200078ec0ff */
[----:B------:R-:W-:Y:S01]  /*4350*/  IMAD.U32 R45, R45, 0x10000, RZ ;  /* 0x000100002d2d7824 */ /* 0x000fe200078e00ff */
[----:B------:R-:W-:Y:S02]  /*4360*/  LOP3.LUT R186, R99, 0xffff0000, RZ, 0xc0, !PT ;  /* 0xffff000063ba7812 */ /* 0x000fe400078ec0ff */
[C---:B------:R-:W-:Y:S01]  /*4370*/  LOP3.LUT R98, R94.reuse, 0xffff0000, RZ, 0xc0, !PT ;  /* 0xffff00005e627812 */ /* 0x040fe200078ec0ff */
[----:B------:R-:W-:Y:S01]  /*4380*/  IMAD.U32 R94, R94, 0x10000, RZ ;  /* 0x000100005e5e7824 */ /* 0x000fe200078e00ff */
[----:B------:R-:W-:Y:S01]  /*4390*/  PRMT R138, R168, 0x5432, R138 ;  /* 0x00005432a88a7816 */ /* 0x000fe2000000008a */
[----:B------:R-:W-:Y:S01]  /*43a0*/  FMUL.FTZ R190, R139, R186 ;  /* 0x000000ba8bbe7220 */ /* 0x000fe20000410000 */
[----:B------:R-:W-:Y:S01]  /*43b0*/  PRMT R95, R185, 0x5410, R95 ;  /* 0x00005410b95f7816 */ /* 0x000fe2000000005f */
[-C--:B------:R-:W-:Y:S02]  /*43c0*/  FMUL.FTZ R139, R139, R98.reuse ;  /* 0x000000628b8b7220 */ /* 0x080fe40000410000 */
[----:B------:R-:W-:-:S02]  /*43d0*/  FFMA.FTZ R98, R45, R98, -R190 ;  /* 0x000000622d627223 */ /* 0x000fc400000108be */
[----:B------:R-:W-:Y:S01]  /*43e0*/  FFMA.FTZ R45, R45, R186, R139 ;  /* 0x000000ba2d2d7223 */ /* 0x000fe2000001008b */
[----:B------:R-:W-:Y:S01]  /*43f0*/  LOP3.LUT R186, R46, 0xffff0000, RZ, 0xc0, !PT ;  /* 0xffff00002eba7812 */ /* 0x000fe200078ec0ff */
[----:B------:R-:W-:Y:S02]  /*4400*/  IMAD.U32 R139, R138, 0x10000, RZ ;  /* 0x000100008a8b7824 */ /* 0x000fe400078e00ff */
[C---:B------:R-:W-:Y:S01]  /*4410*/  IMAD.U32 R185, R95.reuse, 0x10000, RZ ;  /* 0x000100005fb97824 */ /* 0x040fe200078e00ff */
[----:B------:R-:W-:Y:S01]  /*4420*/  LOP3.LUT R95, R95, 0xffff0000, RZ, 0xc0, !PT ;  /* 0xffff00005f5f7812 */ /* 0x000fe200078ec0ff */
[----:B------:R-:W-:Y:S01]  /*4430*/  FMUL.FTZ R187, R186, R139 ;  /* 0x0000008bbabb7220 */ /* 0x000fe20000410000 */
[----:B------:R-:W-:Y:S02]  /*4440*/  IMAD.U32 R46, R46, 0x10000, RZ ;  /* 0x000100002e2e7824 */ /* 0x000fe400078e00ff */
[-C--:B------:R-:W-:Y:S01]  /*4450*/  FMUL.FTZ R186, R186, R185.reuse ;  /* 0x000000b9baba7220 */ /* 0x080fe20000410000 */
[----:B------:R-:W-:Y:S01]  /*4460*/  F2FP.BF16.F32.PACK_AB R45, R45, R98 ;  /* 0x000000622d2d723e */ /* 0x000fe200000010ff */
[----:B------:R-:W-:-:S02]  /*4470*/  FFMA.FTZ R187, R46, R185, -R187 ;  /* 0x000000b92ebb7223 */ /* 0x000fc400000108bb */
[----:B------:R-:W-:Y:S01]  /*4480*/  FFMA.FTZ R186, R46, R139, R186 ;  /* 0x0000008b2eba7223 */ /* 0x000fe200000100ba */
[----:B------:R-:W-:Y:S01]  /*4490*/  LOP3.LUT R139, R138, 0xffff0000, RZ, 0xc0, !PT ;  /* 0xffff00008a8b7812 */ /* 0x000fe200078ec0ff */
[C---:B------:R-:W-:Y:S01]  /*44a0*/  IMAD.U32 R138, R47.reuse, 0x10000, RZ ;  /* 0x000100002f8a7824 */ /* 0x040fe200078e00ff */
[----:B------:R-:W-:-:S05]  /*44b0*/  LOP3.LUT R46, R47, 0xffff0000, RZ, 0xc0, !PT ;  /* 0xffff00002f2e7812 */ /* 0x000fca00078ec0ff */
[C---:B------:R-:W-:Y:S01]  /*44c0*/  FMUL.FTZ R47, R46.reuse, R139 ;  /* 0x0000008b2e2f7220 */ /* 0x040fe20000410000 */
[----:B------:R-:W-:-:S03]  /*44d0*/  FMUL.FTZ R46, R46, R95 ;  /* 0x0000005f2e2e7220 */ /* 0x000fc60000410000 */
[C---:B------:R-:W-:Y:S01]  /*44e0*/  FFMA.FTZ R47, R138.reuse, R95, -R47 ;  /* 0x0000005f8a2f7223 */ /* 0x040fe2000001082f */
[----:B------:R-:W-:Y:S01]  /*44f0*/  FFMA.FTZ R46, R138, R139, R46 ;  /* 0x0000008b8a2e7223 */ /* 0x000fe2000001002e */
[C---:B------:R-:W-:Y:S01]  /*4500*/  LOP3.LUT R95, R44.reuse, 0xffff0000, RZ, 0xc0, !PT ;  /* 0xffff00002c5f7812 */ /* 0x040fe200078ec0ff */
[----:B------:R-:W-:Y:S02]  /*4510*/  IMAD.U32 R138, R99, 0x10000, RZ ;  /* 0x00010000638a7824 */ /* 0x000fe400078e00ff */
[----:B------:R-:W-:Y:S01]  /*4520*/  IMAD.U32 R99, R44, 0x10000, RZ ;  /* 0x000100002c637824 */ /* 0x000fe200078e00ff */
[----:B------:R-:W-:Y:S01]  /*4530*/  F2FP.BF16.F32.PACK_AB R47, R46, R47 ;  /* 0x0000002f2e2f723e */ /* 0x000fe200000010ff */
[C---:B------:R-:W-:Y:S01]  /*4540*/  FMUL.FTZ R44, R95.reuse, R138 ;  /* 0x0000008a5f2c7220 */ /* 0x040fe20000410000 */
[-C--:B------:R-:W-:Y:S01]  /*4550*/  FMUL.FTZ R95, R95, R94.reuse ;  /* 0x0000005e5f5f7220 */ /* 0x080fe20000410000 */
[----:B------:R-:W-:Y:S02]  /*4560*/  F2FP.BF16.F32.PACK_AB R46, R186, R187 ;  /* 0x000000bbba2e723e */ /* 0x000fe400000010ff */
[C---:B------:R-:W-:Y:S01]  /*4570*/  FFMA.FTZ R44, R99.reuse, R94, -R44 ;  /* 0x0000005e632c7223 */ /* 0x040fe2000001082c */
[----:B------:R-:W-:-:S05]  /*4580*/  FFMA.FTZ R95, R99, R138, R95 ;  /* 0x0000008a635f7223 */ /* 0x000fca000001005f */
[----:B------:R-:W-:-:S07]  /*4590*/  F2FP.BF16.F32.PACK_AB R44, R95, R44 ;  /* 0x0000002c5f2c723e */ /* 0x000fce00000010ff */
.L_x_450:
[----:B------:R-:W-:Y:S05]  /*45a0*/  BSYNC B3 ;  /* 0x0000000000037941 */ /* 0x000fea0003800000 */
.L_x_449:
[----:B------:R-:W-:Y:S01]  /*45b0*/  IADD3 R95, P3, R183, R100, RZ ;  /* 0x00000064b75f7210 */ /* 0x000fe20007f7e0ff */
[----:B------:R-:W-:Y:S01]  /*45c0*/  ULDC.64 UR4, c[0x0][0x2e8] ;  /* 0x0000ba0000047ab9 */ /* 0x000fe20000000a00 */
[----:B------:R-:W-:-:S03]  /*45d0*/  ULDC.64 UR6, c[0x0][0x208] ;  /* 0x0000820000067ab9 */ /* 0x000fc60000000a00 */
[----:B------:R-:W-:Y:S01]  /*45e0*/  IMAD.X R98, R182, 0x1, R15, P3 ;  /* 0x00000001b6627824 */ /* 0x000fe200018e060f */
[----:B------:R-:W-:-:S04]  /*45f0*/  LEA R94, P3, R95, UR4, 0x1 ;  /* 0x000000045f5e7c11 */ /* 0x000fc8000f8608ff */
[----:B------:R-:W-:-:S05]  /*4600*/  LEA.HI.X R95, R95, UR5, R98, 0x1, P3 ;  /* 0x000000055f5f7c11 */ /* 0x000fca00098f0c62 */
[----:B--2---:R2:W-:Y:S04]  /*4610*/  STG.E.128 desc[UR6][R94.64], R44 ;  /* 0x0000002c5e007986 */ /* 0x0045e8000c101d06 */
.L_x_448:
[----:B------:R-:W-:Y:S05]  /*4620*/  BSYNC B2 ;  /* 0x0000000000027941 */ /* 0x000fea0003800000 */
.L_x_447:
[----:B------:R-:W-:Y:S05]  /*4630*/  @P1 BRA `(.L_x_446) ;  /* 0x0000000000e41947 */ /* 0x000fea0003800000 */
[----:B0-2---:R0:W2:Y:S01]  /*4640*/  LDS.128 R44, [R5+0x23c00] ;  /* 0x023c0000052c7984 */ /* 0x0050a20000000c00 */
[----:B------:R-:W-:Y:S01]  /*4650*/  IADD3 R183, P3, R183, R14, RZ ;  /* 0x0000000eb7b77210 */ /* 0x000fe20007f7e0ff */
[----:B------:R-:W-:Y:S04]  /*4660*/  BSSY B2, `(.L_x_451) ;  /* 0x0000031000027945 */ /* 0x000fe80003800000 */
[----:B------:R-:W-:Y:S01]  /*4670*/  IMAD.X R182, R182, 0x1, R11, P3 ;  /* 0x00000001b6b67824 */ /* 0x000fe200018e060b */
[----:B------:R-:W-:-:S13]  /*4680*/  ISETP.GE.AND P3, PT, R220, R92, PT ;  /* 0x0000005cdc00720c */ /* 0x000fda0003f66270 */
[----:B0-----:R-:W-:Y:S05]  /*4690*/  @P3 BRA `(.L_x_452) ;  /* 0x0000000000b43947 */ /* 0x001fea0003800000 */
[--C-:B------:R-:W-:Y:S02]  /*46a0*/  SHF.R.U64 R88, R88, 0x10, R89.reuse ;  /* 0x0000001058587819 */ /* 0x100fe40000001259 */
[----:B------:R-:W-:Y:S02]  /*46b0*/  SHF.R.U32.HI R94, RZ, 0x10, R89 ;  /* 0x00000010ff5e7819 */ /* 0x000fe40000011659 */
[--C-:B------:R-:W-:Y:S02]  /*46c0*/  SHF.R.U64 R89, R90, 0x10, R91.reuse ;  /* 0x000000105a597819 */ /* 0x100fe4000000125b */
[----:B------:R-:W-:Y:S02]  /*46d0*/  SHF.R.U32.HI R95, RZ, 0x10, R91 ;  /* 0x00000010ff5f7819 */ /* 0x000fe4000001165b */
[----:B------:R-:W-:Y:S01]  /*46e0*/  PRMT R91, R204, 0x5410, R89 ;  /* 0x00005410cc5b7816 */ /* 0x000fe20000000059 */
[----:B--2---:R-:W-:Y:S01]  /*46f0*/  IMAD.U32 R89, R45, 0x10000, RZ ;  /* 0x000100002d597824 */ /* 0x004fe200078e00ff */
[----:B------:R-:W-:-:S02]  /*4700*/  PRMT R88, R155, 0x5432, R88 ;  /* 0x000054329b587816 */ /* 0x000fc40000000058 */
[----:B------:R-:W-:Y:S02]  /*4710*/  LOP3.LUT R99, R45, 0xffff0000, RZ, 0xc0, !PT ;  /* 0xffff00002d637812 */ /* 0x000fe400078ec0ff */
[----:B------:R-:W-:Y:S02]  /*4720*/  LOP3.LUT R98, R91, 0xffff0000, RZ, 0xc0, !PT ;  /* 0xffff00005b627812 */ /* 0x000fe400078ec0ff */
[C---:B------:R-:W-:Y:S01]  /*4730*/  LOP3.LUT R90, R88.reuse, 0xffff0000, RZ, 0xc0, !PT ;  /* 0xffff0000585a7812 */ /* 0x040fe200078ec0ff */
[----:B------:R-:W-:Y:S02]  /*4740*/  IMAD.U32 R88, R88, 0x10000, RZ ;  /* 0x0001000058587824 */ /* 0x000fe400078e00ff */
[C---:B------:R-:W-:Y:S02]  /*4750*/  FMUL.FTZ R138, R99.reuse, R98 ;  /* 0x00000062638a7220 */ /* 0x040fe40000410000 */
[-C--:B------:R-:W-:Y:S02]  /*4760*/  FMUL.FTZ R45, R99, R90.reuse ;  /* 0x0000005a632d7220 */ /* 0x080fe40000410000 */
[----:B------:R-:W-:-:S02]  /*4770*/  FFMA.FTZ R90, R89, R90, -R138 ;  /* 0x0000005a595a7223 */ /* 0x000fc4000001088a */
[----:B------:R-:W-:Y:S01]  /*4780*/  FFMA.FTZ R89, R89, R98, R45 ;  /* 0x0000006259597223 */ /* 0x000fe2000001002d */
[----:B------:R-:W-:Y:S02]  /*4790*/  PRMT R45, R166, 0x5432, R94 ;  /* 0x00005432a62d7816 */ /* 0x000fe4000000005e */
[----:B------:R-:W-:Y:S02]  /*47a0*/  PRMT R94, R205, 0x5410, R95 ;  /* 0x00005410cd5e7816 */ /* 0x000fe4000000005f */
[----:B------:R-:W-:Y:S01]  /*47b0*/  LOP3.LUT R98, R46, 0xffff0000, RZ, 0xc0, !PT ;  /* 0xffff00002e627812 */ /* 0x000fe200078ec0ff */
[C---:B------:R-:W-:Y:S01]  /*47c0*/  IMAD.U32 R99, R45.reuse, 0x10000, RZ ;  /* 0x000100002d637824 */ /* 0x040fe200078e00ff */
[----:B------:R-:W-:Y:S01]  /*47d0*/  LOP3.LUT R45, R45, 0xffff0000, RZ, 0xc0, !PT ;  /* 0xffff00002d2d7812 */ /* 0x000fe200078ec0ff */
[----:B------:R-:W-:Y:S01]  /*47e0*/  IMAD.U32 R95, R94, 0x10000, RZ ;  /* 0x000100005e5f7824 */ /* 0x000fe200078e00ff */
[----:B------:R-:W-:Y:S01]  /*47f0*/  F2FP.BF16.F32.PACK_AB R89, R89, R90 ;  /* 0x0000005a5959723e */ /* 0x000fe200000010ff */
[----:B------:R-:W-:-:S02]  /*4800*/  IMAD.U32 R46, R46, 0x10000, RZ ;  /* 0x000100002e2e7824 */ /* 0x000fc400078e00ff */
[C---:B------:R-:W-:Y:S01]  /*4810*/  FMUL.FTZ R139, R98.reuse, R95 ;  /* 0x0000005f628b7220 */ /* 0x040fe20000410000 */
[----:B------:R-:W-:-:S03]  /*4820*/  FMUL.FTZ R98, R98, R99 ;  /* 0x0000006362627220 */ /* 0x000fc60000410000 */
[C---:B------:R-:W-:Y:S01]  /*4830*/  FFMA.FTZ R139, R46.reuse, R99, -R139 ;  /* 0x000000632e8b7223 */ /* 0x040fe2000001088b */
        /* <DEDUP_REMOVED lines=17> */
[----:B------:R-:W-:Y:S01]  /*4950*/  F2FP.BF16.F32.PACK_AB R44, R45, R44 ;  /* 0x0000002c2d2c723e */ /* 0x000fe200000010ff */
[----:B------:R-:W-:-:S07]  /*4960*/  IMAD.MOV.U32 R45, RZ, RZ, R89 ;  /* 0x000000ffff2d7224 */ /* 0x000fce00078e0059 */
.L_x_452:
[----:B------:R-:W-:Y:S05]  /*4970*/  BSYNC B2 ;  /* 0x0000000000027941 */ /* 0x000fea0003800000 */
.L_x_451:
[----:B------:R-:W-:Y:S01]  /*4980*/  ULDC.64 UR4, c[0x0][0x2e8] ;  /* 0x0000ba0000047ab9 */ /* 0x000fe20000000a00 */
[----:B------:R-:W-:Y:S01]  /*4990*/  ULDC.64 UR6, c[0x0][0x208] ;  /* 0x0000820000067ab9 */ /* 0x000fe20000000a00 */
[----:B------:R-:W-:-:S04]  /*49a0*/  LEA R88, P3, R183, UR4, 0x1 ;  /* 0x00000004b7587c11 */ /* 0x000fc8000f8608ff */
[----:B------:R-:W-:-:S05]  /*49b0*/  LEA.HI.X R89, R183, UR5, R182, 0x1, P3 ;  /* 0x00000005b7597c11 */ /* 0x000fca00098f0cb6 */
[----:B--2---:R3:W-:Y:S04]  /*49c0*/  STG.E.128 desc[UR6][R88.64], R44 ;  /* 0x0000002c58007986 */ /* 0x0047e8000c101d06 */
.L_x_446:
[----:B------:R-:W-:Y:S05]  /*49d0*/  BSYNC B1 ;  /* 0x0000000000017941 */ /* 0x000fea0003800000 */
.L_x_445:
[----:B------:R-:W-:Y:S04]  /*49e0*/  BSSY B1, `(.L_x_453) ;  /* 0x000007a000017945 */ /* 0x000fe80003800000 */
[----:B------:R-:W-:Y:S05]  /*49f0*/  @P4 BRA `(.L_x_454) ;  /* 0x0000000400e04947 */ /* 0x000fea0003800000 */
[----:B---3--:R-:W-:Y:S01]  /*4a00*/  IADD3 R89, P3, P4, R158, R136, R16 ;  /* 0x000000889e597210 */ /* 0x008fe20007c7e010 */
[----:B------:R-:W-:Y:S03]  /*4a10*/  BSSY B2, `(.L_x_455) ;  /* 0x000003c000027945 */ /* 0x000fe60003800000 */
[----:B------:R-:W-:Y:S01]  /*4a20*/  IADD3.X R88, R123, R93, R17, P3, P4 ;  /* 0x0000005d7b587210 */ /* 0x000fe20001fe8411 */
[----:B------:R-:W-:Y:S08]  /*4a30*/  @P0 BRA `(.L_x_456) ;  /* 0x0000000000e40947 */ /* 0x000ff00003800000 */
        /* <DEDUP_REMOVED lines=51> */
.L_x_458:
[----:B------:R-:W-:Y:S05]  /*4d70*/  BSYNC B3 ;  /* 0x0000000000037941 */ /* 0x000fea0003800000 */
.L_x_457:
[----:B------:R-:W-:Y:S01]  /*4d80*/  ULDC.64 UR4, c[0x0][0x2e8] ;  /* 0x0000ba0000047ab9 */ /* 0x000fe20000000a00 */
[----:B------:R-:W-:Y:S01]  /*4d90*/  ULDC.64 UR6, c[0x0][0x208] ;  /* 0x0000820000067ab9 */ /* 0x000fe20000000a00 */
[----:B------:R-:W-:-:S04]  /*4da0*/  LEA R84, P3, R90, UR4, 0x1 ;  /* 0x000000045a547c11 */ /* 0x000fc8000f8608ff */
[----:B------:R-:W-:-:S05]  /*4db0*/  LEA.HI.X R85, R90, UR5, R91, 0x1, P3 ;  /* 0x000000055a557c11 */ /* 0x000fca00098f0c5b */
[----:B--2---:R3:W-:Y:S04]  /*4dc0*/  STG.E.128 desc[UR6][R84.64], R44 ;  /* 0x0000002c54007986 */ /* 0x0047e8000c101d06 */
.L_x_456:
[----:B------:R-:W-:Y:S05]  /*4dd0*/  BSYNC B2 ;  /* 0x0000000000027941 */ /* 0x000fea0003800000 */
.L_x_455:
[----:B------:R-:W-:Y:S05]  /*4de0*/  @P1 BRA `(.L_x_454) ;  /* 0x0000000000e41947 */ /* 0x000fea0003800000 */
[----:B0-23--:R0:W2:Y:S01]  /*4df0*/  LDS.128 R44, [R5+0x24c00] ;  /* 0x024c0000052c7984 */ /* 0x00d0a20000000c00 */
[----:B------:R-:W-:Y:S01]  /*4e00*/  IADD3 R89, P3, R89, R14, RZ ;  /* 0x0000000e59597210 */ /* 0x000fe20007f7e0ff */
[----:B------:R-:W-:Y:S04]  /*4e10*/  BSSY B2, `(.L_x_459) ;  /* 0x0000031000027945 */ /* 0x000fe80003800000 */
[----:B------:R-:W-:Y:S01]  /*4e20*/  IMAD.X R88, R88, 0x1, R11, P3 ;  /* 0x0000000158587824 */ /* 0x000fe200018e060b */
[----:B------:R-:W-:-:S13]  /*4e30*/  ISETP.GE.AND P3, PT, R220, R92, PT ;  /* 0x0000005cdc00720c */ /* 0x000fda0003f66270 */
[----:B0-----:R-:W-:Y:S05]  /*4e40*/  @P3 BRA `(.L_x_460) ;  /* 0x0000000000b43947 */ /* 0x001fea0003800000 */
[----:B------:R-:W-:Y:S01]  /*4e50*/  SHF.R.U64 R82, R82, 0x10, R83 ;  /* 0x0000001052527819 */ /* 0x000fe20000001253 */
[----:B--2---:R-:W-:Y:S01]  /*4e60*/  IMAD.U32 R84, R46, 0x10000, RZ ;  /* 0x000100002e547824 */ /* 0x004fe200078e00ff */
[----:B------:R-:W-:Y:S02]  /*4e70*/  SHF.R.U64 R80, R80, 0x10, R81 ;  /* 0x0000001050507819 */ /* 0x000fe40000001251 */
[----:B------:R-:W-:Y:S02]  /*4e80*/  PRMT R175, R175, 0x5410, R82 ;  /* 0x00005410afaf7816 */ /* 0x000fe40000000052 */
[----:B------:R-:W-:Y:S02]  /*4e90*/  PRMT R177, R177, 0x5410, R80 ;  /* 0x00005410b1b17816 */ /* 0x000fe40000000050 */
[----:B------:R-:W-:Y:S02]  /*4ea0*/  SHF.R.U32.HI R85, RZ, 0x10, R83 ;  /* 0x00000010ff557819 */ /* 0x000fe40000011653 */
[----:B------:R-:W-:-:S02]  /*4eb0*/  SHF.R.U32.HI R81, RZ, 0x10, R81 ;  /* 0x00000010ff517819 */ /* 0x000fc40000011651 */
[----:B------:R-:W-:Y:S02]  /*4ec0*/  LOP3.LUT R87, R45, 0xffff0000, RZ, 0xc0, !PT ;  /* 0xffff00002d577812 */ /* 0x000fe400078ec0ff */
[C---:B------:R-:W-:Y:S01]  /*4ed0*/  LOP3.LUT R80, R175.reuse, 0xffff0000, RZ, 0xc0, !PT ;  /* 0xffff0000af507812 */ /* 0x040fe200078ec0ff */
[----:B------:R-:W-:Y:S01]  /*4ee0*/  IMAD.U32 R175, R175, 0x10000, RZ ;  /* 0x00010000afaf7824 */ /* 0x000fe200078e00ff */
[C---:B------:R-:W-:Y:S01]  /*4ef0*/  LOP3.LUT R82, R177.reuse, 0xffff0000, RZ, 0xc0, !PT ;  /* 0xffff0000b1527812 */ /* 0x040fe200078ec0ff */
[----:B------:R-:W-:Y:S01]  /*4f00*/  IMAD.U32 R177, R177, 0x10000, RZ ;  /* 0x00010000b1b17824 */ /* 0x000fe200078e00ff */
[----:B------:R-:W-:Y:S01]  /*4f10*/  PRMT R174, R174, 0x5410, R85 ;  /* 0x00005410aeae7816 */ /* 0x000fe20000000055 */
[----:B------:R-:W-:Y:S01]  /*4f20*/  FMUL.FTZ R86, R87, R80 ;  /* 0x0000005057567220 */ /* 0x000fe20000410000 */
[----:B------:R-:W-:Y:S01]  /*4f30*/  PRMT R176, R176, 0x5410, R81 ;  /* 0x00005410b0b07816 */ /* 0x000fe20000000051 */
[----:B------:R-:W-:Y:S01]  /*4f40*/  IMAD.U32 R81, R45, 0x10000, RZ ;  /* 0x000100002d517824 */ /* 0x000fe200078e00ff */
[----:B------:R-:W-:Y:S01]  /*4f50*/  LOP3.LUT R46, R46, 0xffff0000, RZ, 0xc0, !PT ;  /* 0xffff00002e2e7812 */ /* 0x000fe200078ec0ff */
[----:B------:R-:W-:Y:S01]  /*4f60*/  FMUL.FTZ R87, R87, R82 ;  /* 0x0000005257577220 */ /* 0x000fe20000410000 */
[----:B------:R-:W-:-:S02]  /*4f70*/  IMAD.U32 R45, R174, 0x10000, RZ ;  /* 0x00010000ae2d7824 */ /* 0x000fc400078e00ff */
[C---:B------:R-:W-:Y:S01]  /*4f80*/  FFMA.FTZ R86, R81.reuse, R82, -R86 ;  /* 0x0000005251567223 */ /* 0x040fe20000010856 */
[----:B------:R-:W-:Y:S02]  /*4f90*/  IMAD.U32 R85, R176, 0x10000, RZ ;  /* 0x00010000b0557824 */ /* 0x000fe400078e00ff */
[----:B------:R-:W-:Y:S01]  /*4fa0*/  FFMA.FTZ R87, R81, R80, R87 ;  /* 0x0000005051577223 */ /* 0x000fe20000010057 */
[----:B------:R-:W-:Y:S01]  /*4fb0*/  FMUL.FTZ R81, R46, R45 ;  /* 0x0000002d2e517220 */ /* 0x000fe20000410000 */
[C---:B------:R-:W-:Y:S01]  /*4fc0*/  IMAD.U32 R80, R44.reuse, 0x10000, RZ ;  /* 0x000100002c507824 */ /* 0x040fe200078e00ff */
[----:B------:R-:W-:Y:S01]  /*4fd0*/  LOP3.LUT R44, R44, 0xffff0000, RZ, 0xc0, !PT ;  /* 0xffff00002c2c7812 */ /* 0x000fe200078ec0ff */
[-C--:B------:R-:W-:Y:S01]  /*4fe0*/  FMUL.FTZ R91, R46, R85.reuse ;  /* 0x000000552e5b7220 */ /* 0x080fe20000410000 */
[----:B------:R-:W-:Y:S01]  /*4ff0*/  LOP3.LUT R83, R47, 0xffff0000, RZ, 0xc0, !PT ;  /* 0xffff00002f537812 */ /* 0x000fe200078ec0ff */
[----:B------:R-:W-:Y:S01]  /*5000*/  FFMA.FTZ R81, R84, R85, -R81 ;  /* 0x0000005554517223 */ /* 0x000fe20000010851 */
[----:B------:R-:W-:Y:S01]  /*5010*/  LOP3.LUT R174, R174, 0xffff0000, RZ, 0xc0, !PT ;  /* 0xffff0000aeae7812 */ /* 0x000fe200078ec0ff */
[----:B------:R-:W-:Y:S01]  /*5020*/  FFMA.FTZ R84, R84, R45, R91 ;  /* 0x0000002d54547223 */ /* 0x000fe2000001005b */
[----:B------:R-:W-:Y:S01]  /*5030*/  LOP3.LUT R176, R176, 0xffff0000, RZ, 0xc0, !PT ;  /* 0xffff0000b0b07812 */ /* 0x000fe200078ec0ff */
[C---:B------:R-:W-:Y:S01]  /*5040*/  FMUL.FTZ R45, R44.reuse, R175 ;  /* 0x000000af2c2d7220 */ /* 0x040fe20000410000 */
[----:B------:R-:W-:Y:S01]  /*5050*/  FMUL.FTZ R44, R44, R177 ;  /* 0x000000b12c2c7220 */ /* 0x000fe20000410000 */
[----:B------:R-:W-:Y:S01]  /*5060*/  FMUL.FTZ R46, R83, R174 ;  /* 0x000000ae532e7220 */ /* 0x000fe20000410000 */
[----:B------:R-:W-:-:S02]  /*5070*/  IMAD.U32 R47, R47, 0x10000, RZ ;  /* 0x000100002f2f7824 */ /* 0x000fc400078e00ff */
[-C--:B------:R-:W-:Y:S01]  /*5080*/  FMUL.FTZ R83, R83, R176.reuse ;  /* 0x000000b053537220 */ /* 0x080fe20000410000 */
[C---:B------:R-:W-:Y:S01]  /*5090*/  FFMA.FTZ R45, R80.reuse, R177, -R45 ;  /* 0x000000b1502d7223 */ /* 0x040fe2000001082d */
[----:B------:R-:W-:Y:S01]  /*50a0*/  FFMA.FTZ R44, R80, R175, R44 ;  /* 0x000000af502c7223 */ /* 0x000fe2000001002c */
[C---:B------:R-:W-:Y:S01]  /*50b0*/  FFMA.FTZ R176, R47.reuse, R176, -R46 ;  /* 0x000000b02fb07223 */ /* 0x040fe2000001082e */
[----:B------:R-:W-:Y:S01]  /*50c0*/  FFMA.FTZ R83, R47, R174, R83 ;  /* 0x000000ae2f537223 */ /* 0x000fe20000010053 */
[----:B------:R-:W-:Y:S02]  /*50d0*/  F2FP.BF16.F32.PACK_AB R86, R87, R86 ;  /* 0x000000565756723e */ /* 0x000fe400000010ff */
[----:B------:R-:W-:Y:S02]  /*50e0*/  F2FP.BF16.F32.PACK_AB R44, R44, R45 ;  /* 0x0000002d2c2c723e */ /* 0x000fe400000010ff */
[----:B------:R-:W-:Y:S01]  /*50f0*/  F2FP.BF16.F32.PACK_AB R47, R83, R176 ;  /* 0x000000b0532f723e */ /* 0x000fe200000010ff */
[----:B------:R-:W-:Y:S01]  /*5100*/  IMAD.MOV.U32 R45, RZ, RZ, R86 ;  /* 0x000000ffff2d7224 */ /* 0x000fe200078e0056 */
[----:B------:R-:W-:-:S07]  /*5110*/  F2FP.BF16.F32.PACK_AB R46, R84, R81 ;  /* 0x00000051542e723e */ /* 0x000fce00000010ff */
.L_x_460:
[----:B------:R-:W-:Y:S05]  /*5120*/  BSYNC B2 ;  /* 0x0000000000027941 */ /* 0x000fea0003800000 */
.L_x_459:
[----:B------:R-:W-:Y:S01]  /*5130*/  ULDC.64 UR4, c[0x0][0x2e8] ;  /* 0x0000ba0000047ab9 */ /* 0x000fe20000000a00 */
[----:B------:R-:W-:Y:S01]  /*5140*/  ULDC.64 UR6, c[0x0][0x208] ;  /* 0x0000820000067ab9 */ /* 0x000fe20000000a00 */
[----:B------:R-:W-:-:S04]  /*5150*/  LEA R80, P3, R89, UR4, 0x1 ;  /* 0x0000000459507c11 */ /* 0x000fc8000f8608ff */
[----:B------:R-:W-:-:S05]  /*5160*/  LEA.HI.X R81, R89, UR5, R88, 0x1, P3 ;  /* 0x0000000559517c11 */ /* 0x000fca00098f0c58 */
[----:B--2---:R4:W-:Y:S04]  /*5170*/  STG.E.128 desc[UR6][R80.64], R44 ;  /* 0x0000002c50007986 */ /* 0x0049e8000c101d06 */
.L_x_454:
[----:B------:R-:W-:Y:S05]  /*5180*/  BSYNC B1 ;  /* 0x0000000000017941 */ /* 0x000fea0003800000 */
.L_x_453:
[----:B------:R-:W5:Y:S01]  /*5190*/  LDL R90, [R1] ;  /* 0x00000000015a7983 */ /* 0x000f620000100800 */
[----:B------:R-:W-:Y:S01]  /*51a0*/  BSSY B1, `(.L_x_461) ;  /* 0x000007c000017945 */ /* 0x000fe20003800000 */
[----:B-----5:R-:W-:-:S13]  /*51b0*/  LOP3.LUT P3, RZ, R90, 0x4, RZ, 0xc0, !PT ;  /* 0x000000045aff7812 */ /* 0x020fda000786c0ff */
[----:B------:R-:W-:Y:S05]  /*51c0*/  @P3 BRA `(.L_x_462) ;  /* 0x0000000400e43947 */ /* 0x000fea0003800000 */
[----:B----4-:R-:W-:Y:S01]  /*51d0*/  IADD3 R81, P3, P4, R125, R136, R16 ;  /* 0x000000887d517210 */ /* 0x010fe20007c7e010 */
[----:B------:R-:W-:Y:S03]  /*51e0*/  BSSY B2, `(.L_x_463) ;  /* 0x000003c000027945 */ /* 0x000fe60003800000 */
[----:B------:R-:W-:Y:S01]  /*51f0*/  IADD3.X R80, R124, R93, R17, P3, P4 ;  /* 0x0000005d7c507210 */ /* 0x000fe20001fe8411 */
[----:B------:R-:W-:Y:S08]  /*5200*/  @P0 BRA `(.L_x_464) ;  /* 0x0000000000e40947 */ /* 0x000ff00003800000 */
[----:B0-23--:R0:W2:Y:S01]  /*5210*/  LDS.128 R44, [R5+0x20400] ;  /* 0x02040000052c7984 */ /* 0x00d0a20000000c00 */
[----:B------:R-:W-:Y:S01]  /*5220*/  IADD3 R82, P3, R81, R100, RZ ;  /* 0x0000006451527210 */ /* 0x000fe20007f7e0ff */
[----:B------:R-:W-:Y:S04]  /*5230*/  BSSY B3, `(.L_x_465) ;  /* 0x0000031000037945 */ /* 0x000fe80003800000 */
[----:B------:R-:W-:Y:S01]  /*5240*/  IMAD.X R83, R80, 0x1, R15, P3 ;  /* 0x0000000150537824 */ /* 0x000fe200018e060f */
[----:B------:R-:W-:-:S13]  /*5250*/  ISETP.GE.AND P3, PT, R18, R92, PT ;  /* 0x0000005c1200720c */ /* 0x000fda0003f66270 */
[----:B0-----:R-:W-:Y:S05]  /*5260*/  @P3 BRA `(.L_x_466) ;  /* 0x0000000000b43947 */ /* 0x001fea0003800000 */
[--C-:B------:R-:W-:Y:S02]  /*5270*/  SHF.R.U64 R85, R78, 0x10, R79.reuse ;  /* 0x000000104e557819 */ /* 0x100fe4000000124f */
[----:B------:R-:W-:Y:S02]  /*5280*/  SHF.R.U32.HI R79, RZ, 0x10, R79 ;  /* 0x00000010ff4f7819 */ /* 0x000fe4000001164f */
[--C-:B------:R-:W-:Y:S01]  /*5290*/  SHF.R.U64 R87, R76, 0x10, R77.reuse ;  /* 0x000000104c577819 */ /* 0x100fe2000000124d */
[----:B--2---:R-:W-:Y:S01]  /*52a0*/  IMAD.U32 R76, R46, 0x10000, RZ ;  /* 0x000100002e4c7824 */ /* 0x004fe200078e00ff */
[----:B------:R-:W-:Y:S02]  /*52b0*/  SHF.R.U32.HI R84, RZ, 0x10, R77 ;  /* 0x00000010ff547819 */ /* 0x000fe4000001164d */
[----:B------:R-:W-:Y:S02]  /*52c0*/  PRMT R184, R184, 0x5410, R85 ;  /* 0x00005410b8b87816 */ /* 0x000fe40000000055 */
[----:B------:R-:W-:-:S02]  /*52d0*/  PRMT R188, R188, 0x5410, R79 ;  /* 0x00005410bcbc7816 */ /* 0x000fc4000000004f */
[----:B------:R-:W-:Y:S02]  /*52e0*/  PRMT R170, R170, 0x5410, R87 ;  /* 0x00005410aaaa7816 */ /* 0x000fe40000000057 */
[----:B------:R-:W-:Y:S01]  /*52f0*/  PRMT R171, R171, 0x5410, R84 ;  /* 0x00005410abab7816 */ /* 0x000fe20000000054 */
[----:B------:R-:W-:Y:S01]  /*5300*/  IMAD.U32 R78, R188, 0x10000, RZ ;  /* 0x00010000bc4e7824 */ /* 0x000fe200078e00ff */
[----:B------:R-:W-:Y:S01]  /*5310*/  LOP3.LUT R77, R46, 0xffff0000, RZ, 0xc0, !PT ;  /* 0xffff00002e4d7812 */ /* 0x000fe200078ec0ff */
[C---:B------:R-:W-:Y:S01]  /*5320*/  IMAD.U32 R84, R45.reuse, 0x10000, RZ ;  /* 0x000100002d547824 */ /* 0x040fe200078e00ff */
[----:B------:R-:W-:Y:S01]  /*5330*/  LOP3.LUT R79, R45, 0xffff0000, RZ, 0xc0, !PT ;  /* 0xffff00002d4f7812 */ /* 0x000fe200078ec0ff */
[----:B------:R-:W-:Y:S01]  /*5340*/  IMAD.U32 R85, R171, 0x10000, RZ ;  /* 0x00010000ab557824 */ /* 0x000fe200078e00ff */
[----:B------:R-:W-:Y:S01]  /*5350*/  LOP3.LUT R87, R184, 0xffff0000, RZ, 0xc0, !PT ;  /* 0xffff0000b8577812 */ /* 0x000fe200078ec0ff */
[----:B------:R-:W-:Y:S01]  /*5360*/  FMUL.FTZ R91, R77, R78 ;  /* 0x0000004e4d5b7220 */ /* 0x000fe20000410000 */
[----:B------:R-:W-:Y:S01]  /*5370*/  LOP3.LUT R86, R170, 0xffff0000, RZ, 0xc0, !PT ;  /* 0xffff0000aa567812 */ /* 0x000fe200078ec0ff */
[----:B------:R-:W-:Y:S01]  /*5380*/  IMAD.U32 R45, R44, 0x10000, RZ ;  /* 0x000100002c2d7824 */ /* 0x000fe200078e00ff */
[----:B------:R-:W-:Y:S01]  /*5390*/  LOP3.LUT R46, R47, 0xffff0000, RZ, 0xc0, !PT ;  /* 0xffff00002f2e7812 */ /* 0x000fe200078ec0ff */
[----:B------:R-:W-:Y:S01]  /*53a0*/  FMUL.FTZ R89, R79, R87 ;  /* 0x000000574f597220 */ /* 0x000fe20000410000 */
[-C--:B------:R-:W-:Y:S01]  /*53b0*/  FMUL.FTZ R77, R77, R85.reuse ;  /* 0x000000554d4d7220 */ /* 0x080fe20000410000 */
[-C--:B------:R-:W-:Y:S01]  /*53c0*/  FMUL.FTZ R88, R79, R86.reuse ;  /* 0x000000564f587220 */ /* 0x080fe20000410000 */
[----:B------:R-:W-:Y:S01]  /*53d0*/  LOP3.LUT R188, R188, 0xffff0000, RZ, 0xc0, !PT ;  /* 0xffff0000bcbc7812 */ /* 0x000fe200078ec0ff */
[----:B------:R-:W-:Y:S01]  /*53e0*/  IMAD.U32 R170, R170, 0x10000, RZ ;  /* 0x00010000aaaa7824 */ /* 0x000fe200078e00ff */
[----:B------:R-:W-:Y:S01]  /*53f0*/  LOP3.LUT R171, R171, 0xffff0000, RZ, 0xc0, !PT ;  /* 0xffff0000abab7812 */ /* 0x000fe200078ec0ff */
[----:B------:R-:W-:Y:S01]  /*5400*/  FFMA.FTZ R79, R84, R86, -R89 ;  /* 0x00000056544f7223 */ /* 0x000fe20000010859 */
[----:B------:R-:W-:Y:S01]  /*5410*/  LOP3.LUT R44, R44, 0xffff0000, RZ, 0xc0, !PT ;  /* 0xffff00002c2c7812 */ /* 0x000fe200078ec0ff */
[----:B------:R-:W-:Y:S01]  /*5420*/  FFMA.FTZ R85, R76, R85, -R91 ;  /* 0x000000554c557223 */ /* 0x000fe2000001085b */
[----:B------:R-:W-:Y:S01]  /*5430*/  SHF.L.U32 R184, R184, 0x10, RZ ;  /* 0x00000010b8b87819 */ /* 0x000fe200000006ff */
[----:B------:R-:W-:Y:S01]  /*5440*/  FFMA.FTZ R84, R84, R87, R88 ;  /* 0x0000005754547223 */ /* 0x000fe20000010058 */
[----:B------:R-:W-:Y:S01]  /*5450*/  FFMA.FTZ R76, R76, R78, R77 ;  /* 0x0000004e4c4c7223 */ /* 0x000fe2000001004d */
[C---:B------:R-:W-:Y:S01]  /*5460*/  FMUL.FTZ R78, R46.reuse, R188 ;  /* 0x000000bc2e4e7220 */ /* 0x040fe20000410000 */
[----:B------:R-:W-:Y:S01]  /*5470*/  FMUL.FTZ R87, R46, R171 ;  /* 0x000000ab2e577220 */ /* 0x000fe20000410000 */
[C---:B------:R-:W-:Y:S01]  /*5480*/  FMUL.FTZ R46, R44.reuse, R184 ;  /* 0x000000b82c2e7220 */ /* 0x040fe20000410000 */
[-C--:B------:R-:W-:Y:S01]  /*5490*/  FMUL.FTZ R77, R44, R170.reuse ;  /* 0x000000aa2c4d7220 */ /* 0x080fe20000410000 */
[----:B------:R-:W-:Y:S01]  /*54a0*/  IMAD.U32 R47, R47, 0x10000, RZ ;  /* 0x000100002f2f7824 */ /* 0x000fe200078e00ff */
[----:B------:R-:W-:Y:S01]  /*54b0*/  F2FP.BF16.F32.PACK_AB R76, R76, R85 ;  /* 0x000000554c4c723e */ /* 0x000fe200000010ff */
[C---:B------:R-:W-:Y:S01]  /*54c0*/  FFMA.FTZ R46, R45.reuse, R170, -R46 ;  /* 0x000000aa2d2e7223 */ /* 0x040fe2000001082e */
[----:B------:R-:W-:Y:S01]  /*54d0*/  FFMA.FTZ R77, R45, R184, R77 ;  /* 0x000000b82d4d7223 */ /* 0x000fe2000001004d */
[C---:B------:R-:W-:Y:S01]  /*54e0*/  FFMA.FTZ R78, R47.reuse, R171, -R78 ;  /* 0x000000ab2f4e7223 */ /* 0x040fe2000001084e */
[----:B------:R-:W-:Y:S01]  /*54f0*/  FFMA.FTZ R87, R47, R188, R87 ;  /* 0x000000bc2f577223 */ /* 0x000fe20000010057 */
[----:B------:R-:W-:-:S02]  /*5500*/  F2FP.BF16.F32.PACK_AB R45, R84, R79 ;  /* 0x0000004f542d723e */ /* 0x000fc400000010ff */
[----:B------:R-:W-:Y:S01]  /*5510*/  F2FP.BF16.F32.PACK_AB R44, R77, R46 ;  /* 0x0000002e4d2c723e */ /* 0x000fe200000010ff */
[----:B------:R-:W-:Y:S01]  /*5520*/  IMAD.MOV.U32 R46, RZ, RZ, R76 ;  /* 0x000000ffff2e7224 */ /* 0x000fe200078e004c */
[----:B------:R-:W-:-:S07]  /*5530*/  F2FP.BF16.F32.PACK_AB R47, R87, R78 ;  /* 0x0000004e572f723e */ /* 0x000fce00000010ff */
.L_x_466:
[----:B------:R-:W-:Y:S05]  /*5540*/  BSYNC B3 ;  /* 0x0000000000037941 */ /* 0x000fea0003800000 */
.L_x_465:
[----:B------:R-:W-:Y:S01]  /*5550*/  ULDC.64 UR4, c[0x0][0x2e8] ;  /* 0x0000ba0000047ab9 */ /* 0x000fe20000000a00 */
[----:B------:R-:W-:Y:S01]  /*5560*/  ULDC.64 UR6, c[0x0][0x208] ;  /* 0x0000820000067ab9 */ /* 0x000fe20000000a00 */
[----:B------:R-:W-:-:S04]  /*5570*/  LEA R76, P3, R82, UR4, 0x1 ;  /* 0x00000004524c7c11 */ /* 0x000fc8000f8608ff */
[----:B------:R-:W-:-:S05]  /*5580*/  LEA.HI.X R77, R82, UR5, R83, 0x1, P3 ;  /* 0x00000005524d7c11 */ /* 0x000fca00098f0c53 */
[----:B--2---:R4:W-:Y:S04]  /*5590*/  STG.E.128 desc[UR6][R76.64], R44 ;  /* 0x0000002c4c007986 */ /* 0x0049e8000c101d06 */
.L_x_464:
[----:B------:R-:W-:Y:S05]  /*55a0*/  BSYNC B2 ;  /* 0x0000000000027941 */ /* 0x000fea0003800000 */
.L_x_463:
[----:B------:R-:W-:Y:S05]  /*55b0*/  @P1 BRA `(.L_x_462) ;  /* 0x0000000000e81947 */ /* 0x000fea0003800000 */
[----:B0-234-:R0:W2:Y:S01]  /*55c0*/  LDS.128 R44, [R5+0x25c00] ;  /* 0x025c0000052c7984 */ /* 0x01d0a20000000c00 */
[----:B------:R-:W-:Y:S01]  /*55d0*/  IADD3 R81, P3, R81, R14, RZ ;  /* 0x0000000e51517210 */ /* 0x000fe20007f7e0ff */
[----:B------:R-:W-:Y:S04]  /*55e0*/  BSSY B2, `(.L_x_467) ;  /* 0x0000032000027945 */ /* 0x000fe80003800000 */
[----:B------:R-:W-:Y:S01]  /*55f0*/  IMAD.X R80, R80, 0x1, R11, P3 ;  /* 0x0000000150507824 */ /* 0x000fe200018e060b */
[----:B------:R-:W-:-:S13]  /*5600*/  ISETP.GE.AND P3, PT, R220, R92, PT ;  /* 0x0000005cdc00720c */ /* 0x000fda0003f66270 */
[----:B0-----:R-:W-:Y:S05]  /*5610*/  @P3 BRA `(.L_x_468) ;  /* 0x0000000000b83947 */ /* 0x001fea0003800000 */
[----:B------:R-:W-:Y:S01]  /*5620*/  SHF.R.U64 R78, R72, 0x10, R73 ;  /* 0x00000010484e7819 */ /* 0x000fe20000001249 */
[----:B--2---:R-:W-:Y:S01]  /*5630*/  IMAD.U32 R72, R46, 0x10000, RZ ;  /* 0x000100002e487824 */ /* 0x004fe200078e00ff */
[--C-:B------:R-:W-:Y:S02]  /*5640*/  SHF.R.U64 R76, R74, 0x10, R75.reuse ;  /* 0x000000104a4c7819 */ /* 0x100fe4000000124b */
[----:B------:R-:W-:Y:S01]  /*5650*/  SHF.R.U32.HI R74, RZ, 0x10, R75 ;  /* 0x00000010ff4a7819 */ /* 0x000fe2000001164b */
[----:B------:R-:W-:Y:S01]  /*5660*/  IMAD.U32 R75, R45, 0x10000, RZ ;  /* 0x000100002d4b7824 */ /* 0x000fe200078e00ff */
[----:B------:R-:W-:Y:S02]  /*5670*/  SHF.R.U32.HI R77, RZ, 0x10, R73 ;  /* 0x00000010ff4d7819 */ /* 0x000fe40000011649 */
[----:B------:R-:W-:Y:S02]  /*5680*/  PRMT R167, R167, 0x5410, R78 ;  /* 0x00005410a7a77816 */ /* 0x000fe4000000004e */
[----:B------:R-:W-:-:S02]  /*5690*/  PRMT R155, R155, 0x5410, R76 ;  /* 0x000054109b9b7816 */ /* 0x000fc4000000004c */
[----:B------:R-:W-:Y:S02]  /*56a0*/  PRMT R153, R153, 0x5410, R74 ;  /* 0x0000541099997816 */ /* 0x000fe4000000004a */
[----:B------:R-:W-:Y:S02]  /*56b0*/  PRMT R166, R166, 0x5410, R77 ;  /* 0x00005410a6a67816 */ /* 0x000fe4000000004d */
[----:B------:R-:W-:Y:S01]  /*56c0*/  LOP3.LUT R74, R45, 0xffff0000, RZ, 0xc0, !PT ;  /* 0xffff00002d4a7812 */ /* 0x000fe200078ec0ff */
[----:B------:R-:W-:Y:S01]  /*56d0*/  IMAD.U32 R79, R153, 0x10000, RZ ;  /* 0x00010000994f7824 */ /* 0x000fe200078e00ff */
[----:B------:R-:W-:Y:S01]  /*56e0*/  LOP3.LUT R78, R155, 0xffff0000, RZ, 0xc0, !PT ;  /* 0xffff00009b4e7812 */ /* 0x000fe200078ec0ff */
[----:B------:R-:W-:Y:S01]  /*56f0*/  IMAD.U32 R77, R166, 0x10000, RZ ;  /* 0x00010000a64d7824 */ /* 0x000fe200078e00ff */
[----:B------:R-:W-:Y:S01]  /*5700*/  LOP3.LUT R76, R167, 0xffff0000, RZ, 0xc0, !PT ;  /* 0xffff0000a74c7812 */ /* 0x000fe200078ec0ff */
[----:B------:R-:W-:Y:S01]  /*5710*/  IMAD.U32 R155, R155, 0x10000, RZ ;  /* 0x000100009b9b7824 */ /* 0x000fe200078e00ff */
[----:B------:R-:W-:Y:S01]  /*5720*/  LOP3.LUT R73, R46, 0xffff0000, RZ, 0xc0, !PT ;  /* 0xffff00002e497812 */ /* 0x000fe200078ec0ff */
[C---:B------:R-:W-:Y:S01]  /*5730*/  FMUL.FTZ R82, R74.reuse, R78 ;  /* 0x0000004e4a527220 */ /* 0x040fe20000410000 */
[----:B------:R-:W-:Y:S01]  /*5740*/  LOP3.LUT R46, R47, 0xffff0000, RZ, 0xc0, !PT ;  /* 0xffff00002f2e7812 */ /* 0x000fe200078ec0ff */
[----:B------:R-:W-:Y:S01]  /*5750*/  FMUL.FTZ R83, R74, R76 ;  /* 0x0000004c4a537220 */ /* 0x000fe20000410000 */
[----:B------:R-:W-:Y:S01]  /*5760*/  LOP3.LUT R153, R153, 0xffff0000, RZ, 0xc0, !PT ;  /* 0xffff000099997812 */ /* 0x000fe200078ec0ff */
[C---:B------:R-:W-:Y:S01]  /*5770*/  FMUL.FTZ R85, R73.reuse, R79 ;  /* 0x0000004f49557220 */ /* 0x040fe20000410000 */
[----:B------:R-:W-:Y:S01]  /*5780*/  LOP3.LUT R166, R166, 0xffff0000, RZ, 0xc0, !PT ;  /* 0xffff0000a6a67812 */ /* 0x000fe200078ec0ff */
[C---:B------:R-:W-:Y:S01]  /*5790*/  IMAD.U32 R45, R44.reuse, 0x10000, RZ ;  /* 0x000100002c2d7824 */ /* 0x040fe200078e00ff */
[----:B------:R-:W-:Y:S01]  /*57a0*/  LOP3.LUT R74, R44, 0xffff0000, RZ, 0xc0, !PT ;  /* 0xffff00002c4a7812 */ /* 0x000fe200078ec0ff */
[----:B------:R-:W-:Y:S01]  /*57b0*/  FMUL.FTZ R73, R73, R77 ;  /* 0x0000004d49497220 */ /* 0x000fe20000410000 */
[----:B------:R-:W-:-:S02]  /*57c0*/  IMAD.U32 R167, R167, 0x10000, RZ ;  /* 0x00010000a7a77824 */ /* 0x000fc400078e00ff */
[C---:B------:R-:W-:Y:S01]  /*57d0*/  FFMA.FTZ R44, R75.reuse, R76, -R82 ;  /* 0x0000004c4b2c7223 */ /* 0x040fe20000010852 */
[----:B------:R-:W-:Y:S01]  /*57e0*/  FFMA.FTZ R83, R75, R78, R83 ;  /* 0x0000004e4b537223 */ /* 0x000fe20000010053 */
[C---:B------:R-:W-:Y:S01]  /*57f0*/  FMUL.FTZ R76, R46.reuse, R153 ;  /* 0x000000992e4c7220 */ /* 0x040fe20000410000 */
[-C--:B------:R-:W-:Y:S01]  /*5800*/  FMUL.FTZ R78, R46, R166.reuse ;  /* 0x000000a62e4e7220 */ /* 0x080fe20000410000 */
[----:B------:R-:W-:Y:S01]  /*5810*/  FFMA.FTZ R85, R72, R77, -R85 ;  /* 0x0000004d48557223 */ /* 0x000fe20000010855 */
[----:B------:R-:W-:Y:S01]  /*5820*/  FMUL.FTZ R46, R74, R155 ;  /* 0x0000009b4a2e7220 */ /* 0x000fe20000410000 */
[----:B------:R-:W-:Y:S02]  /*5830*/  IMAD.U32 R47, R47, 0x10000, RZ ;  /* 0x000100002f2f7824 */ /* 0x000fe400078e00ff */
[----:B------:R-:W-:Y:S01]  /*5840*/  FFMA.FTZ R72, R72, R79, R73 ;  /* 0x0000004f48487223 */ /* 0x000fe20000010049 */
[-C--:B------:R-:W-:Y:S01]  /*5850*/  FMUL.FTZ R74, R74, R167.reuse ;  /* 0x000000a74a4a7220 */ /* 0x080fe20000410000 */
[----:B------:R-:W-:Y:S01]  /*5860*/  FFMA.FTZ R46, R45, R167, -R46 ;  /* 0x000000a72d2e7223 */ /* 0x000fe2000001082e */
[C---:B------:R-:W-:Y:S01]  /*5870*/  FFMA.FTZ R76, R47.reuse, R166, -R76 ;  /* 0x000000a62f4c7223 */ /* 0x040fe2000001084c */
[----:B------:R-:W-:Y:S01]  /*5880*/  FFMA.FTZ R47, R47, R153, R78 ;  /* 0x000000992f2f7223 */ /* 0x000fe2000001004e */
[----:B------:R-:W-:Y:S01]  /*5890*/  FFMA.FTZ R45, R45, R155, R74 ;  /* 0x0000009b2d2d7223 */ /* 0x000fe2000001004a */
[----:B------:R-:W-:-:S02]  /*58a0*/  F2FP.BF16.F32.PACK_AB R83, R83, R44 ;  /* 0x0000002c5353723e */ /* 0x000fc400000010ff */
[----:B------:R-:W-:Y:S02]  /*58b0*/  F2FP.BF16.F32.PACK_AB R72, R72, R85 ;  /* 0x000000554848723e */ /* 0x000fe400000010ff */
[----:B------:R-:W-:Y:S01]  /*58c0*/  F2FP.BF16.F32.PACK_AB R44, R45, R46 ;  /* 0x0000002e2d2c723e */ /* 0x000fe200000010ff */
[----:B------:R-:W-:Y:S01]  /*58d0*/  IMAD.MOV.U32 R45, RZ, RZ, R83 ;  /* 0x000000ffff2d7224 */ /* 0x000fe200078e0053 */
[----:B------:R-:W-:Y:S01]  /*58e0*/  F2FP.BF16.F32.PACK_AB R47, R47, R76 ;  /* 0x0000004c2f2f723e */ /* 0x000fe200000010ff */
[----:B------:R-:W-:-:S07]  /*58f0*/  IMAD.MOV.U32 R46, RZ, RZ, R72 ;  /* 0x000000ffff2e7224 */ /* 0x000fce00078e0048 */
.L_x_468:
[----:B------:R-:W-:Y:S05]  /*5900*/  BSYNC B2 ;  /* 0x0000000000027941 */ /* 0x000fea0003800000 */
.L_x_467:
[----:B------:R-:W-:Y:S01]  /*5910*/  ULDC.64 UR4, c[0x0][0x2e8] ;  /* 0x0000ba0000047ab9 */ /* 0x000fe20000000a00 */
[----:B------:R-:W-:Y:S01]  /*5920*/  ULDC.64 UR6, c[0x0][0x208] ;  /* 0x0000820000067ab9 */ /* 0x000fe20000000a00 */
[----:B------:R-:W-:-:S04]  /*5930*/  LEA R72, P3, R81, UR4, 0x1 ;  /* 0x0000000451487c11 */ /* 0x000fc8000f8608ff */
[----:B------:R-:W-:-:S05]  /*5940*/  LEA.HI.X R73, R81, UR5, R80, 0x1, P3 ;  /* 0x0000000551497c11 */ /* 0x000fca00098f0c50 */
[----:B--2---:R0:W-:Y:S04]  /*5950*/  STG.E.128 desc[UR6][R72.64], R44 ;  /* 0x0000002c48007986 */ /* 0x0041e8000c101d06 */
.L_x_462:
[----:B------:R-:W-:Y:S05]  /*5960*/  BSYNC B1 ;  /* 0x0000000000017941 */ /* 0x000fea0003800000 */
.L_x_461:
[----:B------:R-:W-:Y:S01]  /*5970*/  LOP3.LUT P3, RZ, R90, 0x8, RZ, 0xc0, !PT ;  /* 0x000000085aff7812 */ /* 0x000fe2000786c0ff */
[----:B------:R-:W-:-:S12]  /*5980*/  BSSY B1, `(.L_x_469) ;  /* 0x000007b000017945 */ /* 0x000fd80003800000 */
[----:B------:R-:W-:Y:S05]  /*5990*/  @P3 BRA `(.L_x_470) ;  /* 0x0000000400e43947 */ /* 0x000fea0003800000 */
[----:B0-----:R-:W-:Y:S01]  /*59a0*/  IADD3 R73, P3, P4, R127, R136, R16 ;  /* 0x000000887f497210 */ /* 0x001fe20007c7e010 */
[----:B------:R-:W-:Y:S03]  /*59b0*/  BSSY B2, `(.L_x_471) ;  /* 0x000003c000027945 */ /* 0x000fe60003800000 */
[----:B------:R-:W-:Y:S01]  /*59c0*/  IADD3.X R72, R126, R93, R17, P3, P4 ;  /* 0x0000005d7e487210 */ /* 0x000fe20001fe8411 */
[----:B------:R-:W-:Y:S08]  /*59d0*/  @P0 BRA `(.L_x_472) ;  /* 0x0000000000e40947 */ /* 0x000ff00003800000 */
[----:B--234-:R0:W2:Y:S01]  /*59e0*/  LDS.128 R44, [R5+0x21400] ;  /* 0x02140000052c7984 */ /* 0x01c0a20000000c00 */
[----:B------:R-:W-:Y:S01]  /*59f0*/  IADD3 R74, P3, R73, R100, RZ ;  /* 0x00000064494a7210 */ /* 0x000fe20007f7e0ff */
[----:B------:R-:W-:Y:S04]  /*5a00*/  BSSY B3, `(.L_x_473) ;  /* 0x0000031000037945 */ /* 0x000fe80003800000 */
[----:B------:R-:W-:Y:S01]  /*5a10*/  IMAD.X R75, R72, 0x1, R15, P3 ;  /* 0x00000001484b7824 */ /* 0x000fe200018e060f */
[----:B------:R-:W-:-:S13]  /*5a20*/  ISETP.GE.AND P3, PT, R18, R92, PT ;  /* 0x0000005c1200720c */ /* 0x000fda0003f66270 */
[----:B0-----:R-:W-:Y:S05]  /*5a30*/  @P3 BRA `(.L_x_474) ;  /* 0x0000000000b43947 */ /* 0x001fea0003800000 */
[----:B------:R-:W-:Y:S02]  /*5a40*/  SHF.R.U64 R77, R70, 0x10, R71 ;  /* 0x00000010464d7819 */ /* 0x000fe40000001247 */
[----:B------:R-:W-:Y:S02]  /*5a50*/  SHF.R.U64 R79, R68, 0x10, R69 ;  /* 0x00000010444f7819 */ /* 0x000fe40000001245 */
[----:B------:R-:W-:Y:S02]  /*5a60*/  SHF.R.U32.HI R70, RZ, 0x10, R71 ;  /* 0x00000010ff467819 */ /* 0x000fe40000011647 */
[----:B------:R-:W-:Y:S01]  /*5a70*/  SHF.R.U32.HI R76, RZ, 0x10, R69 ;  /* 0x00000010ff4c7819 */ /* 0x000fe20000011645 */
[----:B--2---:R-:W-:Y:S01]  /*5a80*/  IMAD.U32 R69, R46, 0x10000, RZ ;  /* 0x000100002e457824 */ /* 0x004fe200078e00ff */
        /* <DEDUP_REMOVED lines=11> */
[C---:B------:R-:W-:Y:S01]  /*5b40*/  IMAD.U32 R46, R47.reuse, 0x10000, RZ ;  /* 0x000100002f2e7824 */ /* 0x040fe200078e00ff */
[----:B------:R-:W-:Y:S01]  /*5b50*/  LOP3.LUT R68, R47, 0xffff0000, RZ, 0xc0, !PT ;  /* 0xffff00002f447812 */ /* 0x000fe200078ec0ff */
[----:B------:R-:W-:Y:S01]  /*5b60*/  FMUL.FTZ R82, R70, R77 ;  /* 0x0000004d46527220 */ /* 0x000fe20000410000 */
[----:B------:R-:W-:-:S02]  /*5b70*/  IMAD.U32 R47, R45, 0x10000, RZ ;  /* 0x000100002d2f7824 */ /* 0x000fc400078e00ff */
[----:B------:R-:W-:Y:S01]  /*5b80*/  FMUL.FTZ R70, R70, R76 ;  /* 0x0000004c46467220 */ /* 0x000fe20000410000 */
[----:B------:R-:W-:Y:S01]  /*5b90*/  FMUL.FTZ R84, R71, R80 ;  /* 0x0000005047547220 */ /* 0x000fe20000410000 */
[----:B------:R-:W-:Y:S01]  /*5ba0*/  LOP3.LUT R203, R203, 0xffff0000, RZ, 0xc0, !PT ;  /* 0xffff0000cbcb7812 */ /* 0x000fe200078ec0ff */
[C---:B------:R-:W-:Y:S02]  /*5bb0*/  IMAD.U32 R45, R44.reuse, 0x10000, RZ ;  /* 0x000100002c2d7824 */ /* 0x040fe400078e00ff */
[----:B------:R-:W-:Y:S01]  /*5bc0*/  FFMA.FTZ R77, R47, R77, R70 ;  /* 0x0000004d2f4d7223 */ /* 0x000fe20000010046 */
[-C--:B------:R-:W-:Y:S01]  /*5bd0*/  FMUL.FTZ R70, R71, R78.reuse ;  /* 0x0000004e47467220 */ /* 0x080fe20000410000 */
[----:B------:R-:W-:Y:S01]  /*5be0*/  LOP3.LUT R201, R201, 0xffff0000, RZ, 0xc0, !PT ;  /* 0xffff0000c9c97812 */ /* 0x000fe200078ec0ff */
[C---:B------:R-:W-:Y:S01]  /*5bf0*/  FFMA.FTZ R84, R69.reuse, R78, -R84 ;  /* 0x0000004e45547223 */ /* 0x040fe20000010854 */
[----:B------:R-:W-:Y:S01]  /*5c00*/  LOP3.LUT R44, R44, 0xffff0000, RZ, 0xc0, !PT ;  /* 0xffff00002c2c7812 */ /* 0x000fe200078ec0ff */
[----:B------:R-:W-:Y:S01]  /*5c10*/  FFMA.FTZ R69, R69, R80, R70 ;  /* 0x0000005045457223 */ /* 0x000fe20000010046 */
[----:B------:R-:W-:-:S02]  /*5c20*/  IMAD.U32 R200, R200, 0x10000, RZ ;  /* 0x00010000c8c87824 */ /* 0x000fc400078e00ff */
[C---:B------:R-:W-:Y:S01]  /*5c30*/  FMUL.FTZ R71, R68.reuse, R203 ;  /* 0x000000cb44477220 */ /* 0x040fe20000410000 */
[-C--:B------:R-:W-:Y:S01]  /*5c40*/  FMUL.FTZ R70, R68, R201.reuse ;  /* 0x000000c944467220 */ /* 0x080fe20000410000 */
[----:B------:R-:W-:Y:S01]  /*5c50*/  FFMA.FTZ R82, R47, R76, -R82 ;  /* 0x0000004c2f527223 */ /* 0x000fe20000010852 */
[C---:B------:R-:W-:Y:S01]  /*5c60*/  FMUL.FTZ R68, R44.reuse, R202 ;  /* 0x000000ca2c447220 */ /* 0x040fe20000410000 */
[-C--:B------:R-:W-:Y:S01]  /*5c70*/  FMUL.FTZ R47, R44, R200.reuse ;  /* 0x000000c82c2f7220 */ /* 0x080fe20000410000 */
[C---:B------:R-:W-:Y:S01]  /*5c80*/  FFMA.FTZ R71, R46.reuse, R201, -R71 ;  /* 0x000000c92e477223 */ /* 0x040fe20000010847 */
[----:B------:R-:W-:Y:S01]  /*5c90*/  FFMA.FTZ R70, R46, R203, R70 ;  /* 0x000000cb2e467223 */ /* 0x000fe20000010046 */
[C---:B------:R-:W-:Y:S01]  /*5ca0*/  FFMA.FTZ R68, R45.reuse, R200, -R68 ;  /* 0x000000c82d447223 */ /* 0x040fe20000010844 */
[----:B------:R-:W-:Y:S01]  /*5cb0*/  FFMA.FTZ R47, R45, R202, R47 ;  /* 0x000000ca2d2f7223 */ /* 0x000fe2000001002f */
[----:B------:R-:W-:Y:S02]  /*5cc0*/  F2FP.BF16.F32.PACK_AB R45, R77, R82 ;  /* 0x000000524d2d723e */ /* 0x000fe400000010ff */
[----:B------:R-:W-:-:S02]  /*5cd0*/  F2FP.BF16.F32.PACK_AB R70, R70, R71 ;  /* 0x000000474646723e */ /* 0x000fc400000010ff */
[----:B------:R-:W-:Y:S02]  /*5ce0*/  F2FP.BF16.F32.PACK_AB R44, R47, R68 ;  /* 0x000000442f2c723e */ /* 0x000fe400000010ff */
[----:B------:R-:W-:Y:S01]  /*5cf0*/  F2FP.BF16.F32.PACK_AB R46, R69, R84 ;  /* 0x00000054452e723e */ /* 0x000fe200000010ff */
[----:B------:R-:W-:-:S07]  /*5d00*/  IMAD.MOV.U32 R47, RZ, RZ, R70 ;  /* 0x000000ffff2f7224 */ /* 0x000fce00078e0046 */
.L_x_474:
[----:B------:R-:W-:Y:S05]  /*5d10*/  BSYNC B3 ;  /* 0x0000000000037941 */ /* 0x000fea0003800000 */
.L_x_473:
[----:B------:R-:W-:Y:S01]  /*5d20*/  ULDC.64 UR4, c[0x0][0x2e8] ;  /* 0x0000ba0000047ab9 */ /* 0x000fe20000000a00 */
[----:B------:R-:W-:Y:S01]  /*5d30*/  ULDC.64 UR6, c[0x0][0x208] ;  /* 0x0000820000067ab9 */ /* 0x000fe20000000a00 */
[----:B------:R-:W-:-:S04]  /*5d40*/  LEA R68, P3, R74, UR4, 0x1 ;  /* 0x000000044a447c11 */ /* 0x000fc8000f8608ff */
[----:B------:R-:W-:-:S05]  /*5d50*/  LEA.HI.X R69, R74, UR5, R75, 0x1, P3 ;  /* 0x000000054a457c11 */ /* 0x000fca00098f0c4b */
[----:B--2---:R0:W-:Y:S04]  /*5d60*/  STG.E.128 desc[UR6][R68.64], R44 ;  /* 0x0000002c44007986 */ /* 0x0041e8000c101d06 */
.L_x_472:
[----:B------:R-:W-:Y:S05]  /*5d70*/  BSYNC B2 ;  /* 0x0000000000027941 */ /* 0x000fea0003800000 */
.L_x_471:
        /* <DEDUP_REMOVED lines=9> */
[----:B------:R-:W-:Y:S01]  /*5e10*/  SHF.R.U64 R71, R64, 0x10, R65 ;  /* 0x0000001040477819 */ /* 0x000fe20000001241 */
[----:B------:R-:W-:Y:S01]  /*5e20*/  IMAD.U32 R64, R46, 0x10000, RZ ;  /* 0x000100002e407824 */ /* 0x000fe200078e00ff */
[----:B------:R-:W-:Y:S02]  /*5e30*/  SHF.R.U32.HI R69, RZ, 0x10, R67 ;  /* 0x00000010ff457819 */ /* 0x000fe40000011643 */
[----:B------:R-:W-:Y:S02]  /*5e40*/  SHF.R.U32.HI R70, RZ, 0x10, R65 ;  /* 0x00000010ff467819 */ /* 0x000fe40000011641 */
[----:B------:R-:W-:Y:S02]  /*5e50*/  PRMT R197, R197, 0x5410, R68 ;  /* 0x00005410c5c57816 */ /* 0x000fe40000000044 */
[----:B------:R-:W-:-:S02]  /*5e60*/  PRMT R168, R168, 0x5410, R71 ;  /* 0x00005410a8a87816 */ /* 0x000fc40000000047 */
[----:B------:R-:W-:Y:S02]  /*5e70*/  PRMT R198, R198, 0x5410, R69 ;  /* 0x00005410c6c67816 */ /* 0x000fe40000000045 */
[----:B------:R-:W-:Y:S02]  /*5e80*/  LOP3.LUT R67, R47, 0xffff0000, RZ, 0xc0, !PT ;  /* 0xffff00002f437812 */ /* 0x000fe400078ec0ff */
[----:B------:R-:W-:Y:S01]  /*5e90*/  PRMT R169, R169, 0x5410, R70 ;  /* 0x00005410a9a97816 */ /* 0x000fe20000000046 */
[----:B------:R-:W-:Y:S01]  /*5ea0*/  IMAD.U32 R71, R198, 0x10000, RZ ;  /* 0x00010000c6477824 */ /* 0x000fe200078e00ff */
[----:B------:R-:W-:Y:S02]  /*5eb0*/  LOP3.LUT R47, R45, 0xffff0000, RZ, 0xc0, !PT ;  /* 0xffff00002d2f7812 */ /* 0x000fe400078ec0ff */
[----:B------:R-:W-:Y:S01]  /*5ec0*/  LOP3.LUT R70, R197, 0xffff0000, RZ, 0xc0, !PT ;  /* 0xffff0000c5467812 */ /* 0x000fe200078ec0ff */
[----:B------:R-:W-:Y:S01]  /*5ed0*/  IMAD.U32 R69, R169, 0x10000, RZ ;  /* 0x00010000a9457824 */ /* 0x000fe200078e00ff */
[----:B------:R-:W-:Y:S01]  /*5ee0*/  LOP3.LUT R68, R168, 0xffff0000, RZ, 0xc0, !PT ;  /* 0xffff0000a8447812 */ /* 0x000fe200078ec0ff */
[----:B------:R-:W-:Y:S01]  /*5ef0*/  IMAD.U32 R197, R197, 0x10000, RZ ;  /* 0x00010000c5c57824 */ /* 0x000fe200078e00ff */
[----:B------:R-:W-:Y:S01]  /*5f00*/  LOP3.LUT R65, R46, 0xffff0000, RZ, 0xc0, !PT ;  /* 0xffff00002e417812 */ /* 0x000fe200078ec0ff */
[----:B------:R-:W-:-:S02]  /*5f10*/  IMAD.U32 R46, R45, 0x10000, RZ ;  /* 0x000100002d2e7824 */ /* 0x000fc400078e00ff */
[C---:B------:R-:W-:Y:S01]  /*5f20*/  FMUL.FTZ R75, R47.reuse, R70 ;  /* 0x000000462f4b7220 */ /* 0x040fe20000410000 */
[C---:B------:R-:W-:Y:S02]  /*5f30*/  IMAD.U32 R45, R44.reuse, 0x10000, RZ ;  /* 0x000100002c2d7824 */ /* 0x040fe400078e00ff */
[-C--:B------:R-:W-:Y:S01]  /*5f40*/  FMUL.FTZ R47, R47, R68.reuse ;  /* 0x000000442f2f7220 */ /* 0x080fe20000410000 */
[----:B------:R-:W-:Y:S01]  /*5f50*/  LOP3.LUT R44, R44, 0xffff0000, RZ, 0xc0, !PT ;  /* 0xffff00002c2c7812 */ /* 0x000fe200078ec0ff */
[C---:B------:R-:W-:Y:S01]  /*5f60*/  FMUL.FTZ R77, R65.reuse, R71 ;  /* 0x00000047414d7220 */ /* 0x040fe20000410000 */
[----:B------:R-:W-:Y:S01]  /*5f70*/  LOP3.LUT R198, R198, 0xffff0000, RZ, 0xc0, !PT ;  /* 0xffff0000c6c67812 */ /* 0x000fe200078ec0ff */
[-C--:B------:R-:W-:Y:S01]  /*5f80*/  FMUL.FTZ R65, R65, R69.reuse ;  /* 0x0000004541417220 */ /* 0x080fe20000410000 */
[----:B------:R-:W-:Y:S01]  /*5f90*/  LOP3.LUT R169, R169, 0xffff0000, RZ, 0xc0, !PT ;  /* 0xffff0000a9a97812 */ /* 0x000fe200078ec0ff */
[----:B------:R-:W-:Y:S02]  /*5fa0*/  IMAD.U32 R168, R168, 0x10000, RZ ;  /* 0x00010000a8a87824 */ /* 0x000fe400078e00ff */
[C---:B------:R-:W-:Y:S01]  /*5fb0*/  FFMA.FTZ R75, R46.reuse, R68, -R75 ;  /* 0x000000442e4b7223 */ /* 0x040fe2000001084b */
[----:B------:R-:W-:Y:S01]  /*5fc0*/  FFMA.FTZ R70, R46, R70, R47 ;  /* 0x000000462e467223 */ /* 0x000fe2000001002f */
[----:B------:R-:W-:Y:S01]  /*5fd0*/  FFMA.FTZ R77, R64, R69, -R77 ;  /* 0x00000045404d7223 */ /* 0x000fe2000001084d */
[----:B------:R-:W-:Y:S01]  /*5fe0*/  FMUL.FTZ R46, R44, R197 ;  /* 0x000000c52c2e7220 */ /* 0x000fe20000410000 */
[----:B------:R-:W-:Y:S01]  /*5ff0*/  FFMA.FTZ R64, R64, R71, R65 ;  /* 0x0000004740407223 */ /* 0x000fe20000010041 */
[C---:B------:R-:W-:Y:S01]  /*6000*/  FMUL.FTZ R47, R67.reuse, R198 ;  /* 0x000000c6432f7220 */ /* 0x040fe20000410000 */
[-C--:B------:R-:W-:Y:S01]  /*6010*/  FMUL.FTZ R44, R44, R168.reuse ;  /* 0x000000a82c2c7220 */ /* 0x080fe20000410000 */
[-C--:B------:R-:W-:Y:S01]  /*6020*/  FMUL.FTZ R67, R67, R169.reuse ;  /* 0x000000a943437220 */ /* 0x080fe20000410000 */
[C---:B------:R-:W-:Y:S01]  /*6030*/  FFMA.FTZ R46, R45.reuse, R168, -R46 ;  /* 0x000000a82d2e7223 */ /* 0x040fe2000001082e */
        /* <DEDUP_REMOVED lines=9> */
.L_x_476:
[----:B------:R-:W-:Y:S05]  /*60d0*/  BSYNC B2 ;  /* 0x0000000000027941 */ /* 0x000fea0003800000 */
.L_x_475:
[----:B------:R-:W-:Y:S01]  /*60e0*/  ULDC.64 UR4, c[0x0][0x2e8] ;  /* 0x0000ba0000047ab9 */ /* 0x000fe20000000a00 */
[----:B------:R-:W-:Y:S01]  /*60f0*/  ULDC.64 UR6, c[0x0][0x208] ;  /* 0x0000820000067ab9 */ /* 0x000fe20000000a00 */
[----:B------:R-:W-:-:S04]  /*6100*/  LEA R64, P3, R73, UR4, 0x1 ;  /* 0x0000000449407c11 */ /* 0x000fc8000f8608ff */
[----:B------:R-:W-:-:S05]  /*6110*/  LEA.HI.X R65, R73, UR5, R72, 0x1, P3 ;  /* 0x0000000549417c11 */ /* 0x000fca00098f0c48 */
[----:B--2---:R0:W-:Y:S04]  /*6120*/  STG.E.128 desc[UR6][R64.64], R44 ;  /* 0x0000002c40007986 */ /* 0x0041e8000c101d06 */
.L_x_470:
[----:B------:R-:W-:Y:S05]  /*6130*/  BSYNC B1 ;  /* 0x0000000000017941 */ /* 0x000fea0003800000 */
.L_x_469:
        /* <DEDUP_REMOVED lines=13> */
[----:B------:R-:W-:Y:S02]  /*6210*/  SHF.R.U32.HI R68, RZ, 0x10, R63 ;  /* 0x00000010ff447819 */ /* 0x000fe4000001163f */
[----:B------:R-:W-:Y:S02]  /*6220*/  SHF.R.U32.HI R71, RZ, 0x10, R61 ;  /* 0x00000010ff477819 */ /* 0x000fe4000001163d */
[----:B------:R-:W-:Y:S01]  /*6230*/  SHF.R.U64 R69, R62, 0x10, R63 ;  /* 0x000000103e457819 */ /* 0x000fe2000000123f */
[----:B--2---:R-:W-:Y:S01]  /*6240*/  IMAD.U32 R62, R47, 0x10000, RZ ;  /* 0x000100002f3e7824 */ /* 0x004fe200078e00ff */
[----:B------:R-:W-:Y:S02]  /*6250*/  PRMT R199, R199, 0x5410, R68 ;  /* 0x00005410c7c77816 */ /* 0x000fe40000000044 */
[----:B------:R-:W-:Y:S01]  /*6260*/  SHF.R.U64 R73, R60, 0x10, R61 ;  /* 0x000000103c497819 */ /* 0x000fe2000000123d */
[----:B------:R-:W-:Y:S01]  /*6270*/  IMAD.U32 R60, R46, 0x10000, RZ ;  /* 0x000100002e3c7824 */ /* 0x000fe200078e00ff */
[----:B------:R-:W-:Y:S01]  /*6280*/  PRMT R194, R194, 0x5410, R71 ;  /* 0x00005410c2c27816 */ /* 0x000fe20000000047 */
[----:B------:R-:W-:Y:S01]  /*6290*/  IMAD.U32 R71, R199, 0x10000, RZ ;  /* 0x00010000c7477824 */ /* 0x000fe200078e00ff */
[----:B------:R-:W-:-:S02]  /*62a0*/  PRMT R196, R196, 0x5410, R69 ;  /* 0x00005410c4c47816 */ /* 0x000fc40000000045 */
[----:B------:R-:W-:Y:S01]  /*62b0*/  LOP3.LUT R61, R46, 0xffff0000, RZ, 0xc0, !PT ;  /* 0xffff00002e3d7812 */ /* 0x000fe200078ec0ff */
[----:B------:R-:W-:Y:S01]  /*62c0*/  IMAD.U32 R69, R194, 0x10000, RZ ;  /* 0x00010000c2457824 */ /* 0x000fe200078e00ff */
[----:B------:R-:W-:Y:S01]  /*62d0*/  LOP3.LUT R63, R47, 0xffff0000, RZ, 0xc0, !PT ;  /* 0xffff00002f3f7812 */ /* 0x000fe200078ec0ff */
[----:B------:R-:W-:Y:S01]  /*62e0*/  IMAD.U32 R46, R45, 0x10000, RZ ;  /* 0x000100002d2e7824 */ /* 0x000fe200078e00ff */
[----:B------:R-:W-:Y:S01]  /*62f0*/  PRMT R192, R192, 0x5410, R73 ;  /* 0x00005410c0c07816 */ /* 0x000fe20000000049 */
[----:B------:R-:W-:Y:S01]  /*6300*/  FMUL.FTZ R75, R61, R71 ;  /* 0x000000473d4b7220 */ /* 0x000fe20000410000 */
[----:B------:R-:W-:Y:S01]  /*6310*/  LOP3.LUT R47, R45, 0xffff0000, RZ, 0xc0, !PT ;  /* 0xffff00002d2f7812 */ /* 0x000fe200078ec0ff */
[-C--:B------:R-:W-:Y:S01]  /*6320*/  FMUL.FTZ R61, R61, R69.reuse ;  /* 0x000000453d3d7220 */ /* 0x080fe20000410000 */
[----:B------:R-:W-:Y:S01]  /*6330*/  LOP3.LUT R70, R196, 0xffff0000, RZ, 0xc0, !PT ;  /* 0xffff0000c4467812 */ /* 0x000fe200078ec0ff */
[----:B------:R-:W-:Y:S01]  /*6340*/  IMAD.U32 R45, R44, 0x10000, RZ ;  /* 0x000100002c2d7824 */ /* 0x000fe200078e00ff */
[----:B------:R-:W-:Y:S01]  /*6350*/  LOP3.LUT R68, R192, 0xffff0000, RZ, 0xc0, !PT ;  /* 0xffff0000c0447812 */ /* 0x000fe200078ec0ff */
[----:B------:R-:W-:Y:S01]  /*6360*/  FFMA.FTZ R75, R60, R69, -R75 ;  /* 0x000000453c4b7223 */ /* 0x000fe2000001084b */
[----:B------:R-:W-:Y:S01]  /*6370*/  LOP3.LUT R199, R199, 0xffff0000, RZ, 0xc0, !PT ;  /* 0xffff0000c7c77812 */ /* 0x000fe200078ec0ff */
[C---:B------:R-:W-:Y:S01]  /*6380*/  FMUL.FTZ R73, R47.reuse, R70 ;  /* 0x000000462f497220 */ /* 0x040fe20000410000 */
[----:B------:R-:W-:Y:S01]  /*6390*/  LOP3.LUT R194, R194, 0xffff0000, RZ, 0xc0, !PT ;  /* 0xffff0000c2c27812 */ /* 0x000fe200078ec0ff */
[-C--:B------:R-:W-:Y:S01]  /*63a0*/  FMUL.FTZ R47, R47, R68.reuse ;  /* 0x000000442f2f7220 */ /* 0x080fe20000410000 */
[----:B------:R-:W-:Y:S01]  /*63b0*/  LOP3.LUT R44, R44, 0xffff0000, RZ, 0xc0, !PT ;  /* 0xffff00002c2c7812 */ /* 0x000fe200078ec0ff */
[----:B------:R-:W-:Y:S01]  /*63c0*/  FFMA.FTZ R73, R46, R68, -R73 ;  /* 0x000000442e497223 */ /* 0x000fe20000010849 */
[----:B------:R-:W-:Y:S01]  /*63d0*/  FFMA.FTZ R60, R60, R71, R61 ;  /* 0x000000473c3c7223 */ /* 0x000fe2000001003d */
[----:B------:R-:W-:-:S02]  /*63e0*/  IMAD.U32 R196, R196, 0x10000, RZ ;  /* 0x00010000c4c47824 */ /* 0x000fc400078e00ff */
[CC--:B------:R-:W-:Y:S01]  /*63f0*/  FMUL.FTZ R61, R63.reuse, R199.reuse ;  /* 0x000000c73f3d7220 */ /* 0x0c0fe20000410000 */
[----:B------:R-:W-:Y:S02]  /*6400*/  IMAD.U32 R192, R192, 0x10000, RZ ;  /* 0x00010000c0c07824 */ /* 0x000fe400078e00ff */
[----:B------:R-:W-:Y:S01]  /*6410*/  FMUL.FTZ R68, R63, R194 ;  /* 0x000000c23f447220 */ /* 0x000fe20000410000 */
[----:B------:R-:W-:Y:S01]  /*6420*/  FFMA.FTZ R70, R46, R70, R47 ;  /* 0x000000462e467223 */ /* 0x000fe2000001002f */
[C---:B------:R-:W-:Y:S01]  /*6430*/  FMUL.FTZ R46, R44.reuse, R196 ;  /* 0x000000c42c2e7220 */ /* 0x040fe20000410000 */
[----:B------:R-:W-:Y:S01]  /*6440*/  FMUL.FTZ R47, R44, R192 ;  /* 0x000000c02c2f7220 */ /* 0x000fe20000410000 */
[C---:B------:R-:W-:Y:S01]  /*6450*/  FFMA.FTZ R61, R62.reuse, R194, -R61 ;  /* 0x000000c23e3d7223 */ /* 0x040fe2000001083d */
[----:B------:R-:W-:Y:S01]  /*6460*/  FFMA.FTZ R68, R62, R199, R68 ;  /* 0x000000c73e447223 */ /* 0x000fe20000010044 */
[C---:B------:R-:W-:Y:S01]  /*6470*/  FFMA.FTZ R46, R45.reuse, R192, -R46 ;  /* 0x000000c02d2e7223 */ /* 0x040fe2000001082e */
[----:B------:R-:W-:Y:S01]  /*6480*/  FFMA.FTZ R47, R45, R196, R47 ;  /* 0x000000c42d2f7223 */ /* 0x000fe2000001002f */
[----:B------:R-:W-:-:S02]  /*6490*/  F2FP.BF16.F32.PACK_AB R60, R60, R75 ;  /* 0x0000004b3c3c723e */ /* 0x000fc400000010ff */
[----:B------:R-:W-:Y:S02]  /*64a0*/  F2FP.BF16.F32.PACK_AB R61, R68, R61 ;  /* 0x0000003d443d723e */ /* 0x000fe400000010ff */
[----:B------:R-:W-:Y:S01]  /*64b0*/  F2FP.BF16.F32.PACK_AB R44, R47, R46 ;  /* 0x0000002e2f2c723e */ /* 0x000fe200000010ff */
[----:B------:R-:W-:Y:S01]  /*64c0*/  IMAD.MOV.U32 R46, RZ, RZ, R60 ;  /* 0x000000ffff2e7224 */ /* 0x000fe200078e003c */
[----:B------:R-:W-:Y:S01]  /*64d0*/  F2FP.BF16.F32.PACK_AB R45, R70, R73 ;  /* 0x00000049462d723e */ /* 0x000fe200000010ff */
[----:B------:R-:W-:-:S07]  /*64e0*/  IMAD.MOV.U32 R47, RZ, RZ, R61 ;  /* 0x000000ffff2f7224 */ /* 0x000fce00078e003d */
.L_x_482:
[----:B------:R-:W-:Y:S05]  /*64f0*/  BSYNC B3 ;  /* 0x0000000000037941 */ /* 0x000fea0003800000 */
.L_x_481:
[----:B------:R-:W-:Y:S01]  /*6500*/  ULDC.64 UR4, c[0x0][0x2e8] ;  /* 0x0000ba0000047ab9 */ /* 0x000fe20000000a00 */
[----:B------:R-:W-:Y:S01]  /*6510*/  ULDC.64 UR6, c[0x0][0x208] ;  /* 0x0000820000067ab9 */ /* 0x000fe20000000a00 */
[----:B------:R-:W-:-:S04]  /*6520*/  LEA R60, P3, R66, UR4, 0x1 ;  /* 0x00000004423c7c11 */ /* 0x000fc8000f8608ff */
[----:B------:R-:W-:-:S05]  /*6530*/  LEA.HI.X R61, R66, UR5, R67, 0x1, P3 ;  /* 0x00000005423d7c11 */ /* 0x000fca00098f0c43 */
[----:B--2---:R0:W-:Y:S04]  /*6540*/  STG.E.128 desc[UR6][R60.64], R44 ;  /* 0x0000002c3c007986 */ /* 0x0041e8000c101d06 */
.L_x_480:
[----:B------:R-:W-:Y:S05]  /*6550*/  BSYNC B2 ;  /* 0x0000000000027941 */ /* 0x000fea0003800000 */
.L_x_479:
        /* <DEDUP_REMOVED lines=31> */
[-C--:B------:R-:W-:Y:S01]  /*6750*/  FMUL.FTZ R57, R57, R61.reuse ;  /* 0x0000003d39397220 */ /* 0x080fe20000410000 */
[----:B------:R-:W-:Y:S01]  /*6760*/  LOP3.LUT R189, R189, 0xffff0000, RZ, 0xc0, !PT ;  /* 0xffff0000bdbd7812 */ /* 0x000fe200078ec0ff */
[----:B------:R-:W-:Y:S01]  /*6770*/  IMAD.U32 R179, R179, 0x10000, RZ ;  /* 0x00010000b3b37824 */ /* 0x000fe200078e00ff */
[----:B------:R-:W-:Y:S01]  /*6780*/  LOP3.LUT R180, R180, 0xffff0000, RZ, 0xc0, !PT ;  /* 0xffff0000b4b47812 */ /* 0x000fe200078ec0ff */
[C---:B------:R-:W-:Y:S01]  /*6790*/  FFMA.FTZ R65, R46.reuse, R60, -R65 ;  /* 0x0000003c2e417223 */ /* 0x040fe20000010841 */
[----:B------:R-:W-:Y:S01]  /*67a0*/  FFMA.FTZ R62, R46, R62, R47 ;  /* 0x0000003e2e3e7223 */ /* 0x000fe2000001002f */
[----:B------:R-:W-:Y:S01]  /*67b0*/  FFMA.FTZ R67, R56, R61, -R67 ;  /* 0x0000003d38437223 */ /* 0x000fe20000010843 */
[----:B------:R-:W-:Y:S01]  /*67c0*/  FMUL.FTZ R46, R44, R181 ;  /* 0x000000b52c2e7220 */ /* 0x000fe20000410000 */
[----:B------:R-:W-:Y:S01]  /*67d0*/  FFMA.FTZ R56, R56, R63, R57 ;  /* 0x0000003f38387223 */ /* 0x000fe20000010039 */
[----:B------:R-:W-:Y:S01]  /*67e0*/  FMUL.FTZ R44, R44, R179 ;  /* 0x000000b32c2c7220 */ /* 0x000fe20000410000 */
[C---:B------:R-:W-:Y:S01]  /*67f0*/  FMUL.FTZ R47, R59.reuse, R189 ;  /* 0x000000bd3b2f7220 */ /* 0x040fe20000410000 */
[-C--:B------:R-:W-:Y:S01]  /*6800*/  FMUL.FTZ R60, R59, R180.reuse ;  /* 0x000000b43b3c7220 */ /* 0x080fe20000410000 */
        /* <DEDUP_REMOVED lines=10> */
.L_x_484:
[----:B------:R-:W-:Y:S05]  /*68b0*/  BSYNC B2 ;  /* 0x0000000000027941 */ /* 0x000fea0003800000 */
.L_x_483:
[----:B------:R-:W-:Y:S01]  /*68c0*/  ULDC.64 UR4, c[0x0][0x2e8] ;  /* 0x0000ba0000047ab9 */ /* 0x000fe20000000a00 */
[----:B------:R-:W-:Y:S01]  /*68d0*/  ULDC.64 UR6, c[0x0][0x208] ;  /* 0x0000820000067ab9 */ /* 0x000fe20000000a00 */
[----:B------:R-:W-:-:S04]  /*68e0*/  LEA R56, P3, R66, UR4, 0x1 ;  /* 0x0000000442387c11 */ /* 0x000fc8000f8608ff */
[----:B------:R-:W-:-:S05]  /*68f0*/  LEA.HI.X R57, R66, UR5, R69, 0x1, P3 ;  /* 0x0000000542397c11 */ /* 0x000fca00098f0c45 */
[----:B--2---:R0:W-:Y:S04]  /*6900*/  STG.E.128 desc[UR6][R56.64], R44 ;  /* 0x0000002c38007986 */ /* 0x0041e8000c101d06 */
.L_x_478:
[----:B------:R-:W-:Y:S05]  /*6910*/  BSYNC B1 ;  /* 0x0000000000017941 */ /* 0x000fea0003800000 */
.L_x_477:
[----:B------:R-:W-:Y:S05]  /*6920*/  @P5 BRA `(.L_x_485) ;  /* 0x00000054008c5947 */ /* 0x000fea0003800000 */
[----:B------:R-:W-:Y:S01]  /*6930*/  IADD3 R137, P3, P4, R133, R136, R16 ;  /* 0x0000008885897210 */ /* 0x000fe20007c7e010 */
[----:B------:R-:W-:Y:S03]  /*6940*/  BSSY B1, `(.L_x_486) ;  /* 0x000003d000017945 */ /* 0x000fe60003800000 */
[----:B0-----:R-:W-:Y:S01]  /*6950*/  IADD3.X R64, R132, R93, R17, P3, P4 ;  /* 0x0000005d84407210 */ /* 0x001fe20001fe8411 */
[----:B------:R-:W-:Y:S08]  /*6960*/  @P0 BRA `(.L_x_487) ;  /* 0x0000000000e80947 */ /* 0x000ff00003800000 */
[----:B--234-:R0:W2:Y:S01]  /*6970*/  LDS.128 R44, [R5+0x23400] ;  /* 0x02340000052c7984 */ /* 0x01c0a20000000c00 */
        /* <DEDUP_REMOVED lines=38> */
[-C--:B------:R-:W-:Y:S01]  /*6be0*/  FMUL.FTZ R44, R44, R178.reuse ;  /* 0x000000b22c2c7220 */ /* 0x080fe20000410000 */
        /* <DEDUP_REMOVED lines=12> */
.L_x_489:
[----:B------:R-:W-:Y:S05]  /*6cb0*/  BSYNC B2 ;  /* 0x0000000000027941 */ /* 0x000fea0003800000 */
.L_x_488:
[----:B------:R-:W-:Y:S01]  /*6cc0*/  ULDC.64 UR4, c[0x0][0x2e8] ;  /* 0x0000ba0000047ab9 */ /* 0x000fe20000000a00 */
[----:B------:R-:W-:Y:S01]  /*6cd0*/  ULDC.64 UR6, c[0x0][0x208] ;  /* 0x0000820000067ab9 */ /* 0x000fe20000000a00 */
[----:B------:R-:W-:-:S04]  /*6ce0*/  LEA R52, P3, R60, UR4, 0x1 ;  /* 0x000000043c347c11 */ /* 0x000fc8000f8608ff */
[----:B------:R-:W-:-:S05]  /*6cf0*/  LEA.HI.X R53, R60, UR5, R65, 0x1, P3 ;  /* 0x000000053c357c11 */ /* 0x000fca00098f0c41 */
[----:B--2---:R0:W-:Y:S04]  /*6d00*/  STG.E.128 desc[UR6][R52.64], R44 ;  /* 0x0000002c34007986 */ /* 0x0041e8000c101d06 */
.L_x_487:
[----:B------:R-:W-:Y:S05]  /*6d10*/  BSYNC B1 ;  /* 0x0000000000017941 */ /* 0x000fea0003800000 */
.L_x_486:
[----:B------:R-:W-:Y:S05]  /*6d20*/  @P1 BRA `(.L_x_485) ;  /* 0x00000050008c1947 */ /* 0x000fea0003800000 */
[----:B0-234-:R0:W2:Y:S01]  /*6d30*/  LDS.128 R44, [R5+0x28c00] ;  /* 0x028c0000052c7984 */ /* 0x01d0a20000000c00 */
[----:B------:R-:W-:Y:S01]  /*6d40*/  IADD3 R56, P3, R137, R14, RZ ;  /* 0x0000000e89387210 */ /* 0x000fe20007f7e0ff */
[----:B------:R-:W-:Y:S03]  /*6d50*/  BSSY B1, `(.L_x_490) ;  /* 0x0000032000017945 */ /* 0x000fe60003800000 */
[----:B------:R-:W-:Y:S02]  /*6d60*/  IADD3.X R61, R64, R11, RZ, P3, !PT ;  /* 0x0000000b403d7210 */ /* 0x000fe40001ffe4ff */
[----:B------:R-:W-:-:S13]  /*6d70*/  ISETP.GE.AND P3, PT, R220, R92, PT ;  /* 0x0000005cdc00720c */ /* 0x000fda0003f66270 */
[----:B0-----:R-:W-:Y:S05]  /*6d80*/  @P3 BRA `(.L_x_491) ;  /* 0x0000000000b83947 */ /* 0x001fea0003800000 */
[----:B------:R-:W-:Y:S02]  /*6d90*/  SHF.R.U32.HI R52, RZ, 0x10, R51 ;  /* 0x00000010ff347819 */ /* 0x000fe40000011633 */
[----:B------:R-:W-:Y:S02]  /*6da0*/  SHF.R.U32.HI R54, RZ, 0x10, R49 ;  /* 0x00000010ff367819 */ /* 0x000fe40000011631 */
[----:B------:R-:W-:Y:S01]  /*6db0*/  SHF.R.U64 R53, R50, 0x10, R51 ;  /* 0x0000001032357819 */ /* 0x000fe20000001233 */
[----:B--2---:R-:W-:Y:S01]  /*6dc0*/  IMAD.U32 R50, R47, 0x10000, RZ ;  /* 0x000100002f327824 */ /* 0x004fe200078e00ff */
[----:B------:R-:W-:Y:S01]  /*6dd0*/  SHF.R.U64 R55, R48, 0x10, R49 ;  /* 0x0000001030377819 */ /* 0x000fe20000001231 */
[----:B------:R-:W-:Y:S01]  /*6de0*/  IMAD.U32 R48, R46, 0x10000, RZ ;  /* 0x000100002e307824 */ /* 0x000fe200078e00ff */
[----:B------:R-:W-:Y:S02]  /*6df0*/  PRMT R173, R173, 0x5410, R52 ;  /* 0x00005410adad7816 */ /* 0x000fe40000000034 */
[----:B------:R-:W-:-:S02]  /*6e00*/  PRMT R97, R97, 0x5410, R54 ;  /* 0x0000541061617816 */ /* 0x000fc40000000036 */
[----:B------:R-:W-:Y:S02]  /*6e10*/  PRMT R172, R172, 0x5410, R53 ;  /* 0x00005410acac7816 */ /* 0x000fe40000000035 */
[----:B------:R-:W-:Y:S01]  /*6e20*/  LOP3.LUT R49, R46, 0xffff0000, RZ, 0xc0, !PT ;  /* 0xffff00002e317812 */ /* 0x000fe200078ec0ff */
[----:B------:R-:W-:Y:S01]  /*6e30*/  IMAD.U32 R53, R97, 0x10000, RZ ;  /* 0x0001000061357824 */ /* 0x000fe200078e00ff */
[----:B------:R-:W-:Y:S01]  /*6e40*/  LOP3.LUT R51, R47, 0xffff0000, RZ, 0xc0, !PT ;  /* 0xffff00002f337812 */ /* 0x000fe200078ec0ff */
[----:B------:R-:W-:Y:S01]  /*6e50*/  IMAD.U32 R46, R45, 0x10000, RZ ;  /* 0x000100002d2e7824 */ /* 0x000fe200078e00ff */
[----:B------:R-:W-:Y:S01]  /*6e60*/  PRMT R96, R96, 0x5410, R55 ;  /* 0x0000541060607816 */ /* 0x000fe20000000037 */
[----:B------:R-:W-:Y:S01]  /*6e70*/  IMAD.U32 R55, R173, 0x10000, RZ ;  /* 0x00010000ad377824 */ /* 0x000fe200078e00ff */
[----:B------:R-:W-:Y:S01]  /*6e80*/  LOP3.LUT R47, R45, 0xffff0000, RZ, 0xc0, !PT ;  /* 0xffff00002d2f7812 */ /* 0x000fe200078ec0ff */
[----:B------:R-:W-:Y:S01]  /*6e90*/  IMAD.U32 R45, R44, 0x10000, RZ ;  /* 0x000100002c2d7824 */ /* 0x000fe200078e00ff */
[----:B------:R-:W-:Y:S01]  /*6ea0*/  LOP3.LUT R54, R172, 0xffff0000, RZ, 0xc0, !PT ;  /* 0xffff0000ac367812 */ /* 0x000fe200078ec0ff */
[C---:B------:R-:W-:Y:S01]  /*6eb0*/  FMUL.FTZ R59, R49.reuse, R55 ;  /* 0x00000037313b7220 */ /* 0x040fe20000410000 */
[----:B------:R-:W-:Y:S01]  /*6ec0*/  LOP3.LUT R52, R96, 0xffff0000, RZ, 0xc0, !PT ;  /* 0xffff000060347812 */ /* 0x000fe200078ec0ff */
[-C--:B------:R-:W-:Y:S01]  /*6ed0*/  FMUL.FTZ R49, R49, R53.reuse ;  /* 0x0000003531317220 */ /* 0x080fe20000410000 */
[----:B------:R-:W-:Y:S01]  /*6ee0*/  LOP3.LUT R173, R173, 0xffff0000, RZ, 0xc0, !PT ;  /* 0xffff0000adad7812 */ /* 0x000fe200078ec0ff */
[----:B------:R-:W-:Y:S01]  /*6ef0*/  FMUL.FTZ R57, R47, R54 ;  /* 0x000000362f397220 */ /* 0x000fe20000410000 */
[----:B------:R-:W-:Y:S01]  /*6f00*/  LOP3.LUT R97, R97, 0xffff0000, RZ, 0xc0, !PT ;  /* 0xffff000061617812 */ /* 0x000fe200078ec0ff */
[----:B------:R-:W-:Y:S01]  /*6f10*/  FFMA.FTZ R59, R48, R53, -R59 ;  /* 0x00000035303b7223 */ /* 0x000fe2000001083b */
[-C--:B------:R-:W-:Y:S01]  /*6f20*/  FMUL.FTZ R47, R47, R52.reuse ;  /* 0x000000342f2f7220 */ /* 0x080fe20000410000 */
[----:B------:R-:W-:Y:S01]  /*6f30*/  LOP3.LUT R44, R44, 0xffff0000, RZ, 0xc0, !PT ;  /* 0xffff00002c2c7812 */ /* 0x000fe200078ec0ff */
[----:B------:R-:W-:Y:S01]  /*6f40*/  FFMA.FTZ R57, R46, R52, -R57 ;  /* 0x000000342e397223 */ /* 0x000fe20000010839 */
[----:B------:R-:W-:Y:S01]  /*6f50*/  FFMA.FTZ R48, R48, R55, R49 ;  /* 0x0000003730307223 */ /* 0x000fe20000010031 */
[----:B------:R-:W-:-:S02]  /*6f60*/  IMAD.U32 R172, R172, 0x10000, RZ ;  /* 0x00010000acac7824 */ /* 0x000fc400078e00ff */
[C---:B------:R-:W-:Y:S01]  /*6f70*/  FMUL.FTZ R49, R51.reuse, R173 ;  /* 0x000000ad33317220 */ /* 0x040fe20000410000 */
[----:B------:R-:W-:Y:S02]  /*6f80*/  IMAD.U32 R96, R96, 0x10000, RZ ;  /* 0x0001000060607824 */ /* 0x000fe400078e00ff */
[-C--:B------:R-:W-:Y:S01]  /*6f90*/  FMUL.FTZ R52, R51, R97.reuse ;  /* 0x0000006133347220 */ /* 0x080fe20000410000 */
[----:B------:R-:W-:Y:S01]  /*6fa0*/  FFMA.FTZ R54, R46, R54, R47 ;  /* 0x000000362e367223 */ /* 0x000fe2000001002f */
        /* <DEDUP_REMOVED lines=12> */
.L_x_491:
[----:B------:R-:W-:Y:S05]  /*7070*/  BSYNC B1 ;  /* 0x0000000000017941 */ /* 0x000fea0003800000 */
.L_x_490:
[----:B------:R-:W-:Y:S01]  /*7080*/  ULDC.64 UR4, c[0x0][0x2e8] ;  /* 0x0000ba0000047ab9 */ /* 0x000fe20000000a00 */
[----:B------:R-:W-:Y:S01]  /*7090*/  ULDC.64 UR6, c[0x0][0x208] ;  /* 0x0000820000067ab9 */ /* 0x000fe20000000a00 */
[----:B------:R-:W-:-:S04]  /*70a0*/  LEA R48, P3, R56, UR4, 0x1 ;  /* 0x0000000438307c11 */ /* 0x000fc8000f8608ff */
[----:B------:R-:W-:-:S05]  /*70b0*/  LEA.HI.X R49, R56, UR5, R61, 0x1, P3 ;  /* 0x0000000538317c11 */ /* 0x000fca00098f0c3d */
[----:B--2---:R0:W-:Y:S01]  /*70c0*/  STG.E.128 desc[UR6][R48.64], R44 ;  /* 0x0000002c30007986 */ /* 0x0041e2000c101d06 */
[----:B------:R-:W-:Y:S05]  /*70d0*/  BRA `(.L_x_485) ;  /* 0x0000004c00a07947 */ /* 0x000fea0003800000 */
.L_x_429:
[----:B------:R-:W-:Y:S01]  /*70e0*/  VIADD R44, R22, 0x20 ;  /* 0x00000020162c7836 */ /* 0x000fe20000000000 */
[----:B------:R-:W-:-:S04]  /*70f0*/  ULDC.64 UR4, c[0x0][0x208] ;  /* 0x0000820000047ab9 */ /* 0x000fc80000000a00 */
[----:B------:R-:W-:Y:S01]  /*7100*/  ISETP.GE.AND P4, PT, R44, R4, PT ;  /* 0x000000042c00720c */ /* 0x000fe20003f86270 */
[----:B------:R-:W-:-:S03]  /*7110*/  VIADD R44, R22, 0x40 ;  /* 0x00000040162c7836 */ /* 0x000fc60000000000 */
[----:B------:R-:W-:-:S13]  /*7120*/  ISETP.GE.OR P4, PT, R16, R92, P4 ;  /* 0x0000005c1000720c */ /* 0x000fda0002786670 */
[----:B------:R-:W-:Y:S01]  /*7130*/  @!P4 IADD3 R58, P2, P3, R106, R96, R37 ;  /* 0x000000606a3ac210 */ /* 0x000fe20007b5e025 */
[----:B------:R-:W1:Y:S03]  /*7140*/  @!P4 LDC.64 R62, c[0x0][0x400] ;  /* 0x00010000ff3ecb82 */ /* 0x000e660000000a00 */
[----:B------:R-:W-:Y:S02]  /*7150*/  @!P4 IADD3.X R59, R27, R3, R40, P2, P3 ;  /* 0x000000031b3bc210 */ /* 0x000fe400017e6428 */
[----:B------:R-:W-:-:S04]  /*7160*/  @!P4 IADD3 R56, P2, P3, R112, R94, R31 ;  /* 0x0000005e7038c210 */ /* 0x000fc80007b5e01f */
[----:B------:R-:W-:Y:S02]  /*7170*/  @!P4 IADD3.X R57, R10, R0, R34, P2, P3 ;  /* 0x000000000a39c210 */ /* 0x000fe400017e6422 */
[----:B------:R-:W-:Y:S01]  /*7180*/  ISETP.GE.AND P3, PT, R44, R4, PT ;  /* 0x000000042c00720c */ /* 0x000fe20003f66270 */
[----:B------:R-:W-:-:S03]  /*7190*/  VIADD R44, R22, 0x80 ;  /* 0x00000080162c7836 */ /* 0x000fc60000000000 */
[----:B------:R-:W-:-:S13]  /*71a0*/  ISETP.GE.OR P3, PT, R16, R92, P3 ;  /* 0x0000005c1000720c */ /* 0x000fda0001f66670 */
[----:B------:R-:W-:Y:S01]  /*71b0*/  @!P3 IADD3 R50, P2, P5, R106, R36, R96 ;  /* 0x000000246a32b210 */ /* 0x000fe20007d5e060 */
[----:B------:R-:W2:Y:S03]  /*71c0*/  @!P3 LDC.64 R68, c[0x0][0x3e8] ;  /* 0x0000fa00ff44bb82 */ /* 0x000ea60000000a00 */
[----:B0-----:R-:W-:Y:S02]  /*71d0*/  @!P3 IADD3.X R51, R27, R39, R3, P2, P5 ;  /* 0x000000271b33b210 */ /* 0x001fe400017ea403 */
[----:B------:R-:W-:-:S03]  /*71e0*/  @!P3 IADD3 R48, P2, P5, R112, R30, R94 ;  /* 0x0000001e7030b210 */ /* 0x000fc60007d5e05e */
[----:B------:R-:W0:Y:S01]  /*71f0*/  @!P3 LDC.64 R70, c[0x0][0x400] ;  /* 0x00010000ff46bb82 */ /* 0x000e220000000a00 */
[----:B------:R-:W-:Y:S02]  /*7200*/  @!P3 IADD3.X R49, R10, R33, R0, P2, P5 ;  /* 0x000000210a31b210 */ /* 0x000fe400017ea400 */
[----:B------:R-:W-:-:S04]  /*7210*/  ISETP.GE.AND P2, PT, R44, R4, PT ;  /* 0x000000042c00720c */ /* 0x000fc80003f46270 */
[----:B------:R-:W-:-:S13]  /*7220*/  ISETP.GE.OR P2, PT, R16, R92, P2 ;  /* 0x0000005c1000720c */ /* 0x000fda0001746670 */
[----:B------:R-:W-:Y:S01]  /*7230*/  @!P2 IADD3 R46, P5, P6, R106, R35, R96 ;  /* 0x000000236a2ea210 */ /* 0x000fe20007ebe060 */
[----:B------:R-:W3:Y:S03]  /*7240*/  @!P2 LDC.64 R76, c[0x0][0x3e8] ;  /* 0x0000fa00ff4cab82 */ /* 0x000ee60000000a00 */
[----:B------:R-:W-:Y:S02]  /*7250*/  @!P2 IADD3.X R47, R27, R38, R3, P5, P6 ;  /* 0x000000261b2fa210 */ /* 0x000fe40002fec403 */
[----:B------:R-:W-:-:S03]  /*7260*/  @!P2 IADD3 R44, P5, P6, R112, R29, R94 ;  /* 0x0000001d702ca210 */ /* 0x000fc60007ebe05e */
[----:B------:R-:W4:Y:S01]  /*7270*/  @!P2 LDC.64 R78, c[0x0][0x400] ;  /* 0x00010000ff4eab82 */ /* 0x000f220000000a00 */
[----:B------:R-:W-:Y:S02]  /*7280*/  @!P2 IADD3.X R45, R10, R32, R0, P5, P6 ;  /* 0x000000200a2da210 */ /* 0x000fe40002fec400 */
[----:B------:R-:W-:-:S04]  /*7290*/  ISETP.GE.AND P5, PT, R22, R4, PT ;  /* 0x000000041600720c */ /* 0x000fc80003fa6270 */
[----:B------:R-:W-:-:S13]  /*72a0*/  ISETP.GE.OR P5, PT, R16, R92, P5 ;  /* 0x0000005c1000720c */ /* 0x000fda0002fa6670 */
[----:B------:R-:W1:Y:S01]  /*72b0*/  @!P5 LDC.64 R52, c[0x0][0x3e8] ;  /* 0x0000fa00ff34db82 */ /* 0x000e620000000a00 */
[----:B------:R-:W-:-:S05]  /*72c0*/  @!P5 IADD3 R54, P6, R106, R96, RZ ;  /* 0x000000606a36d210 */ /* 0x000fca0007fde0ff */
[----:B------:R-:W-:Y:S01]  /*72d0*/  @!P5 IMAD.X R55, R3, 0x1, R27, P6 ;  /* 0x000000010337d824 */ /* 0x000fe200030e061b */
[----:B-1----:R-:W-:-:S04]  /*72e0*/  @!P5 LEA R52, P6, R54, R52, 0x1 ;  /* 0x000000343634d211 */ /* 0x002fc800078c08ff */
[----:B------:R-:W-:Y:S02]  /*72f0*/  @!P5 LEA.HI.X R53, R54, R53, R55, 0x1, P6 ;  /* 0x000000353635d211 */ /* 0x000fe400030f0c37 */
[----:B------:R-:W1:Y:S01]  /*7300*/  @!P5 LDC.64 R54, c[0x0][0x400] ;  /* 0x00010000ff36db82 */ /* 0x000e620000000a00 */
[----:B------:R-:W-:-:S05]  /*7310*/  @!P5 IADD3 R60, P6, R112, R94, RZ ;  /* 0x0000005e703cd210 */ /* 0x000fca0007fde0ff */
[----:B------:R-:W-:Y:S01]  /*7320*/  @!P5 IMAD.X R61, R0, 0x1, R10, P6 ;  /* 0x00000001003dd824 */ /* 0x000fe200030e060a */
[----:B-1----:R-:W-:-:S04]  /*7330*/  @!P5 LEA R54, P6, R60, R54, 0x1 ;  /* 0x000000363c36d211 */ /* 0x002fc800078c08ff */
[----:B------:R-:W-:Y:S02]  /*7340*/  @!P5 LEA.HI.X R55, R60, R55, R61, 0x1, P6 ;  /* 0x000000373c37d211 */ /* 0x000fe400030f0c3d */
[----:B------:R-:W1:Y:S02]  /*7350*/  @!P4 LDC.64 R60, c[0x0][0x3e8] ;  /* 0x0000fa00ff3ccb82 */ /* 0x000e640000000a00 */
[----:B-1----:R-:W-:-:S04]  /*7360*/  @!P4 LEA R60, P6, R58, R60, 0x1 ;  /* 0x0000003c3a3cc211 */ /* 0x002fc800078c08ff */
[----:B------:R-:W-:Y:S02]  /*7370*/  @!P4 LEA.HI.X R61, R58, R61, R59, 0x1, P6 ;  /* 0x0000003d3a3dc211 */ /* 0x000fe400030f0c3b */
[----:B------:R-:W-:-:S04]  /*7380*/  @!P4 LEA R62, P6, R56, R62, 0x1 ;  /* 0x0000003e383ec211 */ /* 0x000fc800078c08ff */
[----:B------:R-:W-:Y:S02]  /*7390*/  @!P4 LEA.HI.X R63, R56, R63, R57, 0x1, P6 ;  /* 0x0000003f383fc211 */ /* 0x000fe400030f0c39 */
[----:B--2---:R-:W-:-:S04]  /*73a0*/  @!P3 LEA R68, P6, R50, R68, 0x1 ;  /* 0x000000443244b211 */ /* 0x004fc800078c08ff */
[----:B------:R-:W-:Y:S02]  /*73b0*/  @!P3 LEA.HI.X R69, R50, R69, R51, 0x1, P6 ;  /* 0x000000453245b211 */ /* 0x000fe400030f0c33 */
[----:B------:R-:W-:Y:S02]  /*73c0*/  CS2R R50, SRZ ;  /* 0x0000000000327805 */ /* 0x000fe4000001ff00 */
[----:B0-----:R-:W-:-:S04]  /*73d0*/  @!P3 LEA R70, P6, R48, R70, 0x1 ;  /* 0x000000463046b211 */ /* 0x001fc800078c08ff */
[----:B------:R-:W-:Y:S02]  /*73e0*/  @!P3 LEA.HI.X R71, R48, R71, R49, 0x1, P6 ;  /* 0x000000473047b211 */ /* 0x000fe400030f0c31 */
[----:B------:R-:W-:Y:S02]  /*73f0*/  CS2R R48, SRZ ;  /* 0x0000000000307805 */ /* 0x000fe4000001ff00 */
[----:B---3--:R-:W-:-:S04]  /*7400*/  @!P2 LEA R76, P6, R46, R76, 0x1 ;  /* 0x0000004c2e4ca211 */ /* 0x008fc800078c08ff */
[----:B------:R-:W-:Y:S02]  /*7410*/  @!P2 LEA.HI.X R77, R46, R77, R47, 0x1, P6 ;  /* 0x0000004d2e4da211 */ /* 0x000fe400030f0c2f */
[----:B------:R-:W-:Y:S02]  /*7420*/  CS2R R46, SRZ ;  /* 0x00000000002e7805 */ /* 0x000fe4000001ff00 */
[C---:B----4-:R-:W-:Y:S01]  /*7430*/  @!P2 LEA R78, P6, R44.reuse, R78, 0x1 ;  /* 0x0000004e2c4ea211 */ /* 0x050fe200078c08ff */
[----:B------:R0:W5:Y:S03]  /*7440*/  @!P5 LDG.E.128 R48, desc[UR4][R54.64] ;  /* 0x000000043630d981 */ /* 0x000166000c1e1d00 */
[----:B------:R-:W-:Y:S02]  /*7450*/  @!P2 LEA.HI.X R79, R44, R79, R45, 0x1, P6 ;  /* 0x0000004f2c4fa211 */ /* 0x000fe400030f0c2d */
[----:B------:R-:W-:-:S02]  /*7460*/  CS2R R44, SRZ ;  /* 0x00000000002c7805 */ /* 0x000fc4000001ff00 */
[----:B------:R-:W-:Y:S02]  /*7470*/  CS2R R58, SRZ ;  /* 0x00000000003a7805 */ /* 0x000fe4000001ff00 */
[----:B------:R-:W-:Y:S02]  /*7480*/  CS2R R56, SRZ ;  /* 0x0000000000387805 */ /* 0x000fe4000001ff00 */
[----:B------:R1:W5:Y:S01]  /*7490*/  @!P5 LDG.E.128 R44, desc[UR4][R52.64] ;  /* 0x00000004342cd981 */ /* 0x000362000c1e1d00 */
[----:B0-----:R-:W-:Y:S02]  /*74a0*/  CS2R R54, SRZ ;  /* 0x0000000000367805 */ /* 0x001fe4000001ff00 */
[----:B------:R-:W-:Y:S02]  /*74b0*/  CS2R R66, SRZ ;  /* 0x0000000000427805 */ /* 0x000fe4000001ff00 */
[----:B------:R-:W-:Y:S01]  /*74c0*/  CS2R R64, SRZ ;  /* 0x0000000000407805 */ /* 0x000fe2000001ff00 */
[----:B------:R0:W5:Y:S01]  /*74d0*/  @!P4 LDG.E.128 R56, desc[UR4][R62.64] ;  /* 0x000000043e38c981 */ /* 0x000162000c1e1d00 */
[----:B------:R-:W-:-:S04]  /*74e0*/  VIADD R81, R22, 0x60 ;  /* 0x0000006016517836 */ /* 0x000fc80000000000 */
[----:B------:R-:W5:Y:S01]  /*74f0*/  @!P3 LDG.E.128 R64, desc[UR4][R70.64] ;  /* 0x000000044640b981 */ /* 0x000f62000c1e1d00 */
[----:B-1----:R-:W-:Y:S02]  /*7500*/  CS2R R52, SRZ ;  /* 0x0000000000347805 */ /* 0x002fe4000001ff00 */
[----:B0-----:R-:W-:-:S04]  /*7510*/  CS2R R62, SRZ ;  /* 0x00000000003e7805 */ /* 0x001fc8000001ff00 */
[----:B------:R0:W5:Y:S02]  /*7520*/  @!P4 LDG.E.128 R52, desc[UR4][R60.64] ;  /* 0x000000043c34c981 */ /* 0x000164000c1e1d00 */
[----:B0-----:R-:W-:-:S06]  /*7530*/  CS2R R60, SRZ ;  /* 0x00000000003c7805 */ /* 0x001fcc000001ff00 */
[----:B------:R0:W5:Y:S01]  /*7540*/  @!P3 LDG.E.128 R60, desc[UR4][R68.64] ;  /* 0x00000004443cb981 */ /* 0x000162000c1e1d00 */
[----:B------:R-:W-:-:S04]  /*7550*/  ISETP.GE.AND P3, PT, R81, R4, PT ;  /* 0x000000045100720c */ /* 0x000fc80003f66270 */
[----:B------:R-:W-:Y:S02]  /*7560*/  ISETP.GE.OR P3, PT, R16, R92, P3 ;  /* 0x0000005c1000720c */ /* 0x000fe40001f66670 */
[----:B------:R-:W-:Y:S02]  /*7570*/  CS2R R70, SRZ ;  /* 0x0000000000467805 */ /* 0x000fe4000001ff00 */
[----:B------:R-:W-:Y:S02]  /*7580*/  CS2R R74, SRZ ;  /* 0x00000000004a7805 */ /* 0x000fe4000001ff00 */
[----:B------:R-:W-:Y:S02]  /*7590*/  CS2R R72, SRZ ;  /* 0x0000000000487805 */ /* 0x000fe4000001ff00 */
[----:B0-----:R-:W-:Y:S01]  /*75a0*/  CS2R R68, SRZ ;  /* 0x0000000000447805 */ /* 0x001fe2000001ff00 */
[----:B------:R-:W-:Y:S01]  /*75b0*/  VIADD R80, R22, 0xa0 ;  /* 0x000000a016507836 */ /* 0x000fe20000000000 */
[----:B------:R-:W-:Y:S02]  /*75c0*/  BSSY B1, `(.L_x_492) ;  /* 0x0000025000017945 */ /* 0x000fe40003800000 */
[----:B------:R0:W5:Y:S04]  /*75d0*/  @!P2 LDG.E.128 R72, desc[UR4][R78.64] ;  /* 0x000000044e48a981 */ /* 0x000168000c1e1d00 */
[----:B------:R1:W5:Y:S01]  /*75e0*/  @!P2 LDG.E.128 R68, desc[UR4][R76.64] ;  /* 0x000000044c44a981 */ /* 0x000362000c1e1d00 */
[----:B------:R-:W-:-:S02]  /*75f0*/  ISETP.GE.AND P2, PT, R80, R4, PT ;  /* 0x000000045000720c */ /* 0x000fc40003f46270 */
[----:B------:R-:W-:Y:S02]  /*7600*/  CS2R R90, SRZ ;  /* 0x00000000005a7805 */ /* 0x000fe4000001ff00 */
[----:B------:R-:W-:Y:S02]  /*7610*/  CS2R R82, SRZ ;  /* 0x0000000000527805 */ /* 0x000fe4000001ff00 */
[----:B------:R-:W-:Y:S02]  /*7620*/  CS2R R80, SRZ ;  /* 0x0000000000507805 */ /* 0x000fe4000001ff00 */
[----:B------:R-:W-:Y:S02]  /*7630*/  ISETP.GE.OR P2, PT, R16, R92, P2 ;  /* 0x0000005c1000720c */ /* 0x000fe40001746670 */
[----:B0-----:R-:W-:Y:S02]  /*7640*/  CS2R R78, SRZ ;  /* 0x00000000004e7805 */ /* 0x001fe4000001ff00 */
[----:B------:R-:W-:-:S02]  /*7650*/  CS2R R86, SRZ ;  /* 0x0000000000567805 */ /* 0x000fc4000001ff00 */
[----:B------:R-:W-:Y:S02]  /*7660*/  CS2R R84, SRZ ;  /* 0x0000000000547805 */ /* 0x000fe4000001ff00 */
[----:B------:R-:W-:Y:S02]  /*7670*/  CS2R R88, SRZ ;  /* 0x0000000000587805 */ /* 0x000fe4000001ff00 */
[----:B-1----:R-:W-:Y:S01]  /*7680*/  CS2R R76, SRZ ;  /* 0x00000000004c7805 */ /* 0x002fe2000001ff00 */
[----:B------:R-:W-:Y:S06]  /*7690*/  @P3 BRA `(.L_x_493) ;  /* 0x00000000005c3947 */ /* 0x000fec0003800000 */
[----:B------:R-:W0:Y:S01]  /*76a0*/  LDC.64 R76, c[0x0][0x3f8] ;  /* 0x0000fe00ff4c7b82 */ /* 0x000e220000000a00 */
[----:B------:R-:W-:Y:S01]  /*76b0*/  IMAD.MOV.U32 R78, RZ, RZ, R96 ;  /* 0x000000ffff4e7224 */ /* 0x000fe200078e0060 */
[----:B------:R-:W-:Y:S01]  /*76c0*/  ULDC.64 UR4, c[0x0][0x3e8] ;  /* 0x0000fa0000047ab9 */ /* 0x000fe20000000a00 */
[----:B------:R-:W-:Y:S01]  /*76d0*/  IMAD.MOV.U32 R79, RZ, RZ, R3 ;  /* 0x000000ffff4f7224 */ /* 0x000fe200078e0003 */
[----:B------:R-:W-:Y:S01]  /*76e0*/  ULDC.64 UR6, c[0x0][0x208] ;  /* 0x0000820000067ab9 */ /* 0x000fe20000000a00 */
[----:B0-----:R-:W-:-:S04]  /*76f0*/  IMAD.WIDE.U32 R78, R76, 0x60, R78 ;  /* 0x000000604c4e7825 */ /* 0x001fc800078e004e */
[----:B------:R-:W-:Y:S01]  /*7700*/  IMAD R77, R77, 0x60, RZ ;  /* 0x000000604d4d7824 */ /* 0x000fe200078e02ff */
[----:B------:R-:W-:Y:S01]  /*7710*/  IADD3 R88, P3, R106, R78, RZ ;  /* 0x0000004e6a587210 */ /* 0x000fe20007f7e0ff */
[----:B------:R-:W-:-:S03]  /*7720*/  IMAD.MOV.U32 R78, RZ, RZ, R94 ;  /* 0x000000ffff4e7224 */ /* 0x000fc600078e005e */
[----:B------:R-:W-:Y:S01]  /*7730*/  IADD3.X R89, R27, R79, R77, P3, !PT ;  /* 0x0000004f1b597210 */ /* 0x000fe20001ffe44d */
[----:B------:R-:W-:Y:S01]  /*7740*/  IMAD.MOV.U32 R79, RZ, RZ, R0 ;  /* 0x000000ffff4f7224 */ /* 0x000fe200078e0000 */
[----:B------:R-:W0:Y:S02]  /*7750*/  LDC.64 R76, c[0x0][0x408] ;  /* 0x00010200ff4c7b82 */ /* 0x000e240000000a00 */
[----:B0-----:R-:W-:-:S04]  /*7760*/  IMAD.WIDE.U32 R78, R76, 0x60, R78 ;  /* 0x000000604c4e7825 */ /* 0x001fc800078e004e */
        /* <DEDUP_REMOVED lines=8> */
[----:B------:R-:W5:Y:S04]  /*77f0*/  LDG.E.128 R76, desc[UR6][R76.64] ;  /* 0x000000064c4c7981 */ /* 0x000f68000c1e1d00 */
[----:B------:R-:W5:Y:S03]  /*7800*/  LDG.E.128 R88, desc[UR6][R88.64] ;  /* 0x0000000658587981 */ /* 0x000f66000c1e1d00 */
.L_x_493:
[----:B------:R-:W-:Y:S05]  /*7810*/  BSYNC B1 ;  /* 0x0000000000017941 */ /* 0x000fea0003800000 */
.L_x_492:
[----:B------:R-:W-:Y:S01]  /*7820*/  BSSY B1, `(.L_x_494) ;  /* 0x0000018000017945 */ /* 0x000fe20003800000 */
[----:B------:R-:W-:-:S03]  /*7830*/  ISETP.GE.AND P3, PT, R16, R92, PT ;  /* 0x0000005c1000720c */ /* 0x000fc60003f66270 */
[----:B------:R-:W-:Y:S10]  /*7840*/  @P2 BRA `(.L_x_495) ;  /* 0x0000000000542947 */ /* 0x000ff40003800000 */
[----:B------:R-:W0:Y:S01]  /*7850*/  LDC.64 R80, c[0x0][0x3f8] ;  /* 0x0000fe00ff507b82 */ /* 0x000e220000000a00 */
[----:B------:R-:W-:Y:S01]  /*7860*/  IMAD.MOV.U32 R97, RZ, RZ, R3 ;  /* 0x000000ffff617224 */ /* 0x000fe200078e0003 */
[----:B------:R-:W-:Y:S01]  /*7870*/  ULDC.64 UR4, c[0x0][0x3e8] ;  /* 0x0000fa0000047ab9 */ /* 0x000fe20000000a00 */
[----:B------:R-:W-:Y:S01]  /*7880*/  IMAD.MOV.U32 R95, RZ, RZ, R0 ;  /* 0x000000ffff5f7224 */ /* 0x000fe200078e0000 */
[----:B------:R-:W-:Y:S01]  /*7890*/  ULDC.64 UR6, c[0x0][0x208] ;  /* 0x0000820000067ab9 */ /* 0x000fe20000000a00 */
[----:B0-----:R-:W-:-:S04]  /*78a0*/  IMAD.WIDE.U32 R96, R80, 0xa0, R96 ;  /* 0x000000a050607825 */ /* 0x001fc800078e0060 */
[----:B------:R-:W-:Y:S01]  /*78b0*/  IMAD R81, R81, 0xa0, RZ ;  /* 0x000000a051517824 */ /* 0x000fe200078e02ff */
[----:B------:R-:W-:-:S04]  /*78c0*/  IADD3 R3, P2, R106, R96, RZ ;  /* 0x000000606a037210 */ /* 0x000fc80007f5e0ff */
[----:B------:R-:W-:Y:S02]  /*78d0*/  IADD3.X R96, R27, R97, R81, P2, !PT ;  /* 0x000000611b607210 */ /* 0x000fe400017fe451 */
        /* <DEDUP_REMOVED lines=8> */
[----:B------:R-:W-:-:S03]  /*7960*/  LEA R84, P2, R0, UR4, 0x1 ;  /* 0x0000000400547c11 */ /* 0x000fc6000f8408ff */
[----:B------:R-:W5:Y:S01]  /*7970*/  LDG.E.128 R80, desc[UR6][R80.64] ;  /* 0x0000000650507981 */ /* 0x000f62000c1e1d00 */
[----:B------:R-:W-:-:S06]  /*7980*/  LEA.HI.X R85, R0, UR5, R95, 0x1, P2 ;  /* 0x0000000500557c11 */ /* 0x000fcc00090f0c5f */
[----:B------:R-:W5:Y:S03]  /*7990*/  LDG.E.128 R84, desc[UR6][R84.64] ;  /* 0x0000000654547981 */ /* 0x000f66000c1e1d00 */
.L_x_495:
[----:B------:R-:W-:Y:S05]  /*79a0*/  BSYNC B1 ;  /* 0x0000000000017941 */ /* 0x000fea0003800000 */
.L_x_494:
[----:B-----5:R-:W-:Y:S01]  /*79b0*/  IMAD.MOV.U32 R0, RZ, RZ, R78 ;  /* 0x000000ffff007224 */ /* 0x020fe200078e004e */
[----:B------:R-:W-:Y:S01]  /*79c0*/  ISETP.NE.AND P2, PT, R224, 0x3, PT ;  /* 0x00000003e000780c */ /* 0x000fe20003f45270 */
[----:B------:R-:W-:Y:S02]  /*79d0*/  IMAD.MOV.U32 R3, RZ, RZ, R79 ;  /* 0x000000ffff037224 */ /* 0x000fe400078e004f */
[----:B------:R-:W-:Y:S02]  /*79e0*/  IMAD.MOV.U32 R92, RZ, RZ, R76 ;  /* 0x000000ffff5c7224 */ /* 0x000fe400078e004c */
[----:B------:R-:W-:Y:S01]  /*79f0*/  IMAD.MOV.U32 R94, RZ, RZ, R77 ;  /* 0x000000ffff5e7224 */ /* 0x000fe200078e004d */
[----:B------:R-:W-:Y:S01]  /*7a00*/  PRMT R175, R0, 0x5410, R3 ;  /* 0x0000541000af7816 */ /* 0x000fe20000000003 */
[----:B------:R-:W-:Y:S02]  /*7a10*/  IMAD.MOV.U32 R0, RZ, RZ, R90 ;  /* 0x000000ffff007224 */ /* 0x000fe400078e005a */
[----:B------:R-:W-:Y:S01]  /*7a20*/  IMAD.MOV.U32 R3, RZ, RZ, R91 ;  /* 0x000000ffff037224 */ /* 0x000fe200078e005b */
[----:B------:R-:W-:Y:S01]  /*7a30*/  PRMT R176, R92, 0x5410, R94 ;  /* 0x000054105cb07816 */ /* 0x000fe2000000005e */
[----:B------:R-:W-:-:S02]  /*7a40*/  IMAD.MOV.U32 R92, RZ, RZ, R88 ;  /* 0x000000ffff5c7224 */ /* 0x000fc400078e0058 */
[----:B------:R-:W-:Y:S01]  /*7a50*/  IMAD.MOV.U32 R94, RZ, RZ, R89 ;  /* 0x000000ffff5e7224 */ /* 0x000fe200078e0059 */
[----:B------:R-:W-:Y:S01]  /*7a60*/  PRMT R182, R0, 0x5410, R3 ;  /* 0x0000541000b67816 */ /* 0x000fe20000000003 */
        /* <DEDUP_REMOVED lines=15> */
[----:B------:R-:W-:Y:S01]  /*7b60*/  IMAD.MOV.U32 R92, RZ, RZ, R44 ;  /* 0x000000ffff5c7224 */ /* 0x000fe200078e002c */
[----:B------:R-:W-:Y:S01]  /*7b70*/  PRMT R179, R179, 0x5410, R0 ;  /* 0x00005410b3b37816 */ /* 0x000fe20000000000 */
[----:B------:R-:W-:Y:S01]  /*7b80*/  IMAD.MOV.U32 R94, RZ, RZ, R45 ;  /* 0x000000ffff5e7224 */ /* 0x000fe200078e002d */
[----:B------:R-:W-:Y:S01]  /*7b90*/  PRMT R181, R3, 0x7610, R181 ;  /* 0x0000761003b57816 */ /* 0x000fe200000000b5 */
[----:B------:R-:W-:-:S02]  /*7ba0*/  IMAD.MOV.U32 R0, RZ, RZ, R50 ;  /* 0x000000ffff007224 */ /* 0x000fc400078e0032 */
[----:B------:R-:W-:Y:S01]  /*7bb0*/  IMAD.MOV.U32 R3, RZ, RZ, R51 ;  /* 0x000000ffff037224 */ /* 0x000fe200078e0033 */
[----:B------:R-:W-:Y:S01]  /*7bc0*/  PRMT R177, R94, 0x5410, R92 ;  /* 0x000054105eb17816 */ /* 0x000fe2000000005c */
        /* <DEDUP_REMOVED lines=35> */
[----:B------:R-:W-:-:S03]  /*7e00*/  IMAD.MOV.U32 R3, RZ, RZ, R70 ;  /* 0x000000ffff037224 */ /* 0x000fc600078e0046 */
[----:B------:R-:W-:Y:S02]  /*7e10*/  PRMT R186, R92, 0x7610, R186 ;  /* 0x000076105cba7816 */ /* 0x000fe400000000ba */
[----:B------:R-:W-:Y:S01]  /*7e20*/  PRMT R173, R0, 0x5410, R3 ;  /* 0x0000541000ad7816 */ /* 0x000fe20000000003 */
[----:B------:R-:W-:Y:S02]  /*7e30*/  IMAD.MOV.U32 R3, RZ, RZ, R68 ;  /* 0x000000ffff037224 */ /* 0x000fe400078e0044 */
[----:B------:R-:W-:-:S05]  /*7e40*/  IMAD.MOV.U32 R0, RZ, RZ, R69 ;  /* 0x000000ffff007224 */ /* 0x000fca00078e0045 */
[----:B------:R-:W-:Y:S01]  /*7e50*/  PRMT R172, R0, 0x5410, R3 ;  /* 0x0000541000ac7816 */ /* 0x000fe20000000003 */
[----:B------:R-:W-:Y:S01]  /*7e60*/  IMAD.MOV.U32 R0, RZ, RZ, R75 ;  /* 0x000000ffff007224 */ /* 0x000fe200078e004b */
[----:B------:R-:W-:-:S04]  /*7e70*/  MOV R3, R74 ;  /* 0x0000004a00037202 */ /* 0x000fc80000000f00 */
[----:B------:R-:W-:Y:S01]  /*7e80*/  PRMT R171, R0, 0x5410, R3 ;  /* 0x0000541000ab7816 */ /* 0x000fe20000000003 */
[----:B------:R-:W-:Y:S02]  /*7e90*/  IMAD.MOV.U32 R3, RZ, RZ, R72 ;  /* 0x000000ffff037224 */ /* 0x000fe400078e0048 */
[----:B------:R-:W-:-:S05]  /*7ea0*/  IMAD.MOV.U32 R0, RZ, RZ, R73 ;  /* 0x000000ffff007224 */ /* 0x000fca00078e0049 */
[----:B------:R-:W-:Y:S01]  /*7eb0*/  PRMT R170, R0, 0x5410, R3 ;  /* 0x0000541000aa7816 */ /* 0x000fe20000000003 */
[----:B------:R-:W-:Y:S06]  /*7ec0*/  @!P2 BRA `(.L_x_496) ;  /* 0x000000000004a947 */ /* 0x000fec0003800000 */
[----:B------:R-:W-:Y:S01]  /*7ed0*/  BPT.TRAP 0x1 ;  /* 0x000000040000795c */ /* 0x000fe20000300000 */
.L_x_496:
[----:B------:R-:W-:Y:S01]  /*7ee0*/  IMAD R3, R23, 0x8, R2 ;  /* 0x0000000817037824 */ /* 0x000fe200078e0202 */
[----:B------:R-:W-:Y:S01]  /*7ef0*/  SHF.L.U32 R0, R223, 0x1f, RZ ;  /* 0x0000001fdf007819 */ /* 0x000fe200000006ff */
[----:B------:R-:W0:Y:S01]  /*7f00*/  LDC R153, c[0x0][0x2f4] ;  /* 0x0000bd00ff997b82 */ /* 0x000e220000000800 */
[----:B------:R-:W-:Y:S01]  /*7f10*/  BSSY B1, `(.L_x_497) ;  /* 0x0000005000017945 */ /* 0x000fe20003800000 */
[----:B------:R-:W-:Y:S01]  /*7f20*/  IMAD.MOV.U32 R137, RZ, RZ, R93 ;  /* 0x000000ffff897224 */ /* 0x000fe200078e005d */
[----:B------:R-:W1:Y:S05]  /*7f30*/  SYNCS.PHASECHK.TRANS64.TRYWAIT P4, [R3+URZ+0x34890], R0 ;  /* 0x03489000030075a7 */ /* 0x000e6a000808017f */
[----:B------:R-:W2:Y:S01]  /*7f40*/  LDC.64 R138, c[0x0][0x300] ;  /* 0x0000c000ff8a7b82 */ /* 0x000ea20000000a00 */
[----:B-1----:R-:W-:Y:S05]  /*7f50*/  @!P4 BRA `(.L_x_498) ;  /* 0x000002180010c947 */ /* 0x002fea0003800000 */
.L_x_804:
[----:B------:R-:W-:Y:S05]  /*7f60*/  BSYNC B1 ;  /* 0x0000000000017941 */ /* 0x000fea0003800000 */
.L_x_497:
[----:B------:R-:W-:Y:S01]  /*7f70*/  ISETP.GE.OR P4, PT, R22, R4, P0 ;  /* 0x000000041600720c */ /* 0x000fe20000786670 */
[----:B------:R-:W-:Y:S01]  /*7f80*/  BSSY B1, `(.L_x_499) ;  /* 0x0000095000017945 */ /* 0x000fe20003800000 */
[----:B0-----:R-:W-:-:S11]  /*7f90*/  IMAD.IADD R155, R153, 0x1, -R43 ;  /* 0x00000001999b7824 */ /* 0x001fd600078e0a2b */
[----:B------:R-:W-:Y:S05]  /*7fa0*/  @P4 BRA `(.L_x_500) ;  /* 0x0000000800484947 */ /* 0x000fea0003800000 */
[----:B------:R-:W3:Y:S01]  /*7fb0*/  LDL R92, [R1] ;  /* 0x00000000015c7983 */ /* 0x000ee20000100800 */
[----:B------:R-:W-:Y:S01]  /*7fc0*/  IMAD.SHL.U32 R94, R22, 0x40, RZ ;  /* 0x00000040165e7824 */ /* 0x000fe200078e00ff */
[----:B------:R-:W-:Y:S01]  /*7fd0*/  BSSY B2, `(.L_x_501) ;  /* 0x000007c000027945 */ /* 0x000fe20003800000 */
[----:B------:R-:W0:Y:S03]  /*7fe0*/  S2R R96, SR_TID.X ;  /* 0x0000000000607919 */ /* 0x000e260000002100 */
[----:B------:R-:W-:-:S04]  /*7ff0*/  LOP3.LUT R94, R94, 0x1c0, RZ, 0xc0, !PT ;  /* 0x000001c05e5e7812 */ /* 0x000fc800078ec0ff */
[----:B------:R-:W-:Y:S01]  /*8000*/  SHF.R.U32.HI R94, RZ, 0x3, R94 ;  /* 0x00000003ff5e7819 */ /* 0x000fe2000001165e */
[----:B0-----:R-:W-:-:S05]  /*8010*/  VIADD R96, R96, 0xffffff80 ;  /* 0xffffff8060607836 */ /* 0x001fca0000000000 */
[----:B------:R-:W-:-:S04]  /*8020*/  SHF.R.S32.HI R95, RZ, 0x1f, R96 ;  /* 0x0000001fff5f7819 */ /* 0x000fc80000011460 */
[----:B------:R-:W-:Y:S01]  /*8030*/  LEA.HI R95, R95, R96, RZ, 0x6 ;  /* 0x000000605f5f7211 */ /* 0x000fe200078f30ff */
[----:B------:R-:W-:-:S04]  /*8040*/  IMAD.SHL.U32 R96, R22, 0x40, RZ ;  /* 0x0000004016607824 */ /* 0x000fc800078e00ff */
[----:B------:R-:W-:-:S05]  /*8050*/  IMAD.SHL.U32 R95, R95, 0x8, RZ ;  /* 0x000000085f5f7824 */ /* 0x000fca00078e00ff */
[----:B------:R-:W-:Y:S02]  /*8060*/  LOP3.LUT R95, R95, 0xfffffe00, RZ, 0xc0, !PT ;  /* 0xfffffe005f5f7812 */ /* 0x000fe400078ec0ff */
[----:B---3--:R-:W-:-:S04]  /*8070*/  LOP3.LUT P5, RZ, R92, 0x1, RZ, 0xc0, !PT ;  /* 0x000000015cff7812 */ /* 0x008fc800078ac0ff */
[----:B------:R-:W-:-:S04]  /*8080*/  SEL R92, R43, R155, !P5 ;  /* 0x0000009b2b5c7207 */ /* 0x000fc80006800000 */
[----:B------:R-:W-:-:S04]  /*8090*/  SHF.R.S32.HI R93, RZ, 0x1f, R92 ;  /* 0x0000001fff5d7819 */ /* 0x000fc8000001145c */
[----:B------:R-:W-:-:S04]  /*80a0*/  LEA.HI R92, R93, R92, RZ, 0x4 ;  /* 0x0000005c5d5c7211 */ /* 0x000fc800078f20ff */
[----:B------:R-:W-:-:S04]  /*80b0*/  LEA.HI.SX32 R92, R92, R9, 0x1c ;  /* 0x000000095c5c7211 */ /* 0x000fc800078fe2ff */
[----:B------:R-:W-:Y:S01]  /*80c0*/  SHF.R.S32.HI R93, RZ, 0x1f, R92 ;  /* 0x0000001fff5d7819 */ /* 0x000fe2000001145c */
[----:B------:R-:W-:-:S03]  /*80d0*/  IMAD.SHL.U32 R174, R92, 0x8, RZ ;  /* 0x000000085cae7824 */ /* 0x000fc600078e00ff */
[----:B------:R-:W-:Y:S02]  /*80e0*/  LEA.HI R92, R93, R92, RZ, 0x3 ;  /* 0x0000005c5d5c7211 */ /* 0x000fe400078f18ff */
[----:B------:R-:W-:Y:S02]  /*80f0*/  LOP3.LUT R93, R174, 0x38, RZ, 0xc0, !PT ;  /* 0x00000038ae5d7812 */ /* 0x000fe400078ec0ff */
[----:B------:R-:W-:Y:S02]  /*8100*/  SHF.R.S32.HI R92, RZ, 0x3, R92 ;  /* 0x00000003ff5c7819 */ /* 0x000fe4000001145c */
[----:B------:R-:W-:-:S03]  /*8110*/  LOP3.LUT R93, R93, 0x1c0, R96, 0xf8, !PT ;  /* 0x000001c05d5d7812 */ /* 0x000fc600078ef860 */
[----:B------:R-:W-:Y:S01]  /*8120*/  IMAD R92, R92, 0x2c00, R95 ;  /* 0x00002c005c5c7824 */ /* 0x000fe200078e025f */
[----:B------:R-:W-:-:S05]  /*8130*/  LOP3.LUT R93, R93, R94, RZ, 0x3c, !PT ;  /* 0x0000005e5d5d7212 */ /* 0x000fca00078e3cff */
[----:B------:R-:W-:-:S04]  /*8140*/  IMAD.IADD R92, R92, 0x1, R93 ;  /* 0x000000015c5c7824 */ /* 0x000fc800078e025d */
[C---:B------:R-:W-:Y:S02]  /*8150*/  IMAD R96, R23.reuse, 0x5800, R92 ;  /* 0x0000580017607824 */ /* 0x040fe400078e025c */
[----:B------:R-:W-:Y:S02]  /*8160*/  IMAD R92, R23, 0x5800, R146 ;  /* 0x00005800175c7824 */ /* 0x000fe400078e0292 */
[--C-:B------:R-:W-:Y:S02]  /*8170*/  IMAD R96, R96, 0x2, R2.reuse ;  /* 0x0000000260607824 */ /* 0x100fe400078e0202 */
[----:B------:R-:W-:-:S04]  /*8180*/  IMAD R92, R92, 0x2, R2 ;  /* 0x000000025c5c7824 */ /* 0x000fc800078e0202 */
[----:B------:R-:W0:Y:S04]  /*8190*/  LDS.128 R96, [R96+0x1e400] ;  /* 0x01e4000060607984 */ /* 0x000e280000000c00 */
[----:B------:R-:W3:Y:S01]  /*81a0*/  LDS.128 R92, [R92+0x1e400] ;  /* 0x01e400005c5c7984 */ /* 0x000ee20000000c00 */
[----:B------:R-:W-:Y:S05]  /*81b0*/  @P3 BRA `(.L_x_502) ;  /* 0x0000000400743947 */ /* 0x000fea0003800000 */
[--C-:B------:R-:W-:Y:S02]  /*81c0*/  SHF.R.U64 R44, R44, 0x10, R45.reuse ;  /* 0x000000102c2c7819 */ /* 0x100fe4000000122d */
[----:B------:R-:W-:Y:S02]  /*81d0*/  SHF.R.U32.HI R45, RZ, 0x10, R45 ;  /* 0x00000010ff2d7819 */ /* 0x000fe4000001162d */
[C---:B------:R-:W-:Y:S02]  /*81e0*/  PRMT R44, R177.reuse, 0x5432, R44 ;  /* 0x00005432b12c7816 */ /* 0x040fe4000000002c */
[----:B------:R-:W-:Y:S02]  /*81f0*/  PRMT R45, R177, 0x5410, R45 ;  /* 0x00005410b12d7816 */ /* 0x000fe4000000002d */
[----:B------:R-:W-:Y:S02]  /*8200*/  SHF.R.U64 R46, R46, 0x10, R47 ;  /* 0x000000102e2e7819 */ /* 0x000fe4000000122f */
[----:B------:R-:W-:-:S02]  /*8210*/  SHF.R.U32.HI R177, RZ, 0x10, R49 ;  /* 0x00000010ffb17819 */ /* 0x000fc40000011631 */
[----:B------:R-:W-:Y:S02]  /*8220*/  SHF.R.U64 R48, R48, 0x10, R49 ;  /* 0x0000001030307819 */ /* 0x000fe40000001231 */
[----:B------:R-:W-:Y:S02]  /*8230*/  SHF.R.U64 R49, R50, 0x10, R51 ;  /* 0x0000001032317819 */ /* 0x000fe40000001233 */
[----:B------:R-:W-:Y:S02]  /*8240*/  PRMT R50, R179, 0x5432, R46 ;  /* 0x00005432b3327816 */ /* 0x000fe4000000002e */
[----:B------:R-:W-:Y:S02]  /*8250*/  SHF.R.U32.HI R47, RZ, 0x10, R47 ;  /* 0x00000010ff2f7819 */ /* 0x000fe4000001162f */
[----:B------:R-:W-:Y:S01]  /*8260*/  PRMT R46, R180, 0x5410, R177 ;  /* 0x00005410b42e7816 */ /* 0x000fe200000000b1 */
[----:B------:R-:W-:Y:S01]  /*8270*/  IMAD.U32 R177, R45, 0x10000, RZ ;  /* 0x000100002db17824 */ /* 0x000fe200078e00ff */
[----:B------:R-:W-:-:S02]  /*8280*/  SHF.R.U32.HI R51, RZ, 0x10, R51 ;  /* 0x00000010ff337819 */ /* 0x000fc40000011633 */
[----:B------:R-:W-:Y:S01]  /*8290*/  PRMT R47, R181, 0x5410, R47 ;  /* 0x00005410b52f7816 */ /* 0x000fe2000000002f */
[----:B0-----:R-:W-:Y:S01]  /*82a0*/  IMAD.U32 R181, R97, 0x10000, RZ ;  /* 0x0001000061b57824 */ /* 0x001fe200078e00ff */
[----:B------:R-:W-:Y:S01]  /*82b0*/  PRMT R48, R178, 0x5432, R48 ;  /* 0x00005432b2307816 */ /* 0x000fe20000000030 */
[----:B------:R-:W-:Y:S01]  /*82c0*/  IMAD.U32 R180, R46, 0x10000, RZ ;  /* 0x000100002eb47824 */ /* 0x000fe200078e00ff */
[----:B------:R-:W-:Y:S01]  /*82d0*/  PRMT R49, R179, 0x5410, R49 ;  /* 0x00005410b3317816 */ /* 0x000fe20000000031 */
[----:B---3--:R-:W-:Y:S01]  /*82e0*/  IMAD.U32 R179, R93, 0x10000, RZ ;  /* 0x000100005db37824 */ /* 0x008fe200078e00ff */
[----:B------:R-:W-:Y:S01]  /*82f0*/  PRMT R51, R178, 0x5410, R51 ;  /* 0x00005410b2337816 */ /* 0x000fe20000000033 */
[-C--:B------:R-:W-:Y:S01]  /*8300*/  FMUL.FTZ R178, R181, R180.reuse ;  /* 0x000000b4b5b27220 */ /* 0x080fe20000410000 */
[----:B------:R-:W-:Y:S02]  /*8310*/  LOP3.LUT R46, R46, 0xffff0000, RZ, 0xc0, !PT ;  /* 0xffff00002e2e7812 */ /* 0x000fe400078ec0ff */
[----:B------:R-:W-:Y:S01]  /*8320*/  LOP3.LUT R97, R97, 0xffff0000, RZ, 0xc0, !PT ;  /* 0xffff000061617812 */ /* 0x000fe200078ec0ff */
[-C--:B------:R-:W-:Y:S01]  /*8330*/  FFMA.FTZ R178, R179, R177.reuse, -R178 ;  /* 0x000000b1b3b27223 */ /* 0x080fe200000108b2 */
[----:B------:R-:W-:Y:S01]  /*8340*/  FMUL.FTZ R177, R181, R177 ;  /* 0x000000b1b5b17220 */ /* 0x000fe20000410000 */
[----:B------:R-:W-:Y:S01]  /*8350*/  LOP3.LUT R93, R93, 0xffff0000, RZ, 0xc0, !PT ;  /* 0xffff00005d5d7812 */ /* 0x000fe200078ec0ff */
[C---:B------:R-:W-:Y:S01]  /*8360*/  IMAD.U32 R181, R99.reuse, 0x10000, RZ ;  /* 0x0001000063b57824 */ /* 0x040fe200078e00ff */
[----:B------:R-:W-:Y:S01]  /*8370*/  LOP3.LUT R99, R99, 0xffff0000, RZ, 0xc0, !PT ;  /* 0xffff000063637812 */ /* 0x000fe200078ec0ff */
[----:B------:R-:W-:Y:S01]  /*8380*/  FFMA.FTZ R177, R179, R180, R177 ;  /* 0x000000b4b3b17223 */ /* 0x000fe200000100b1 */
[----:B------:R-:W-:Y:S01]  /*8390*/  LOP3.LUT R179, R45, 0xffff0000, RZ, 0xc0, !PT ;  /* 0xffff00002db37812 */ /* 0x000fe200078ec0ff */
[----:B------:R-:W-:Y:S01]  /*83a0*/  FMUL.FTZ R45, R97, R46 ;  /* 0x0000002e612d7220 */ /* 0x000fe20000410000 */
[C---:B------:R-:W-:Y:S01]  /*83b0*/  IMAD.U32 R180, R51.reuse, 0x10000, RZ ;  /* 0x0001000033b47824 */ /* 0x040fe200078e00ff */
[----:B------:R-:W-:-:S02]  /*83c0*/  LOP3.LUT R51, R51, 0xffff0000, RZ, 0xc0, !PT ;  /* 0xffff000033337812 */ /* 0x000fc400078ec0ff */
[-C--:B------:R-:W-:Y:S01]  /*83d0*/  FMUL.FTZ R97, R97, R179.reuse ;  /* 0x000000b361617220 */ /* 0x080fe20000410000 */
[----:B------:R-:W-:Y:S01]  /*83e0*/  FFMA.FTZ R45, R93, R179, -R45 ;  /* 0x000000b35d2d7223 */ /* 0x000fe2000001082d */
[----:B------:R-:W-:Y:S02]  /*83f0*/  IMAD.U32 R179, R95, 0x10000, RZ ;  /* 0x000100005fb37824 */ /* 0x000fe400078e00ff */
[----:B------:R-:W-:Y:S01]  /*8400*/  FFMA.FTZ R46, R93, R46, R97 ;  /* 0x0000002e5d2e7223 */ /* 0x000fe20000010061 */
[----:B------:R-:W-:Y:S02]  /*8410*/  IMAD.U32 R97, R47, 0x10000, RZ ;  /* 0x000100002f617824 */ /* 0x000fe400078e00ff */
[----:B------:R-:W-:Y:S01]  /*8420*/  FMUL.FTZ R93, R181, R180 ;  /* 0x000000b4b55d7220 */ /* 0x000fe20000410000 */
[----:B------:R-:W-:Y:S02]  /*8430*/  F2FP.BF16.F32.PACK_AB R45, R45, R178 ;  /* 0x000000b22d2d723e */ /* 0x000fe400000010ff */
[----:B------:R-:W-:Y:S01]  /*8440*/  F2FP.BF16.F32.PACK_AB R46, R46, R177 ;  /* 0x000000b12e2e723e */ /* 0x000fe200000010ff */
[-C--:B------:R-:W-:Y:S01]  /*8450*/  FFMA.FTZ R93, R179, R97.reuse, -R93 ;  /* 0x00000061b35d7223 */ /* 0x080fe2000001085d */
[----:B------:R-:W-:-:S04]  /*8460*/  FMUL.FTZ R97, R181, R97 ;  /* 0x00000061b5617220 */ /* 0x000fc80000410000 */
[----:B------:R-:W-:Y:S01]  /*8470*/  FFMA.FTZ R97, R179, R180, R97 ;  /* 0x000000b4b3617223 */ /* 0x000fe20000010061 */
[----:B------:R-:W-:Y:S02]  /*8480*/  LOP3.LUT R179, R47, 0xffff0000, RZ, 0xc0, !PT ;  /* 0xffff00002fb37812 */ /* 0x000fe400078ec0ff */
[----:B------:R-:W-:Y:S01]  /*8490*/  LOP3.LUT R47, R95, 0xffff0000, RZ, 0xc0, !PT ;  /* 0xffff00005f2f7812 */ /* 0x000fe200078ec0ff */
[C---:B------:R-:W-:Y:S02]  /*84a0*/  FMUL.FTZ R95, R99.reuse, R51 ;  /* 0x00000033635f7220 */ /* 0x040fe40000410000 */
[-C--:B------:R-:W-:Y:S02]  /*84b0*/  FMUL.FTZ R99, R99, R179.reuse ;  /* 0x000000b363637220 */ /* 0x080fe40000410000 */
[C---:B------:R-:W-:Y:S02]  /*84c0*/  FFMA.FTZ R95, R47.reuse, R179, -R95 ;  /* 0x000000b32f5f7223 */ /* 0x040fe4000001085f */
[----:B------:R-:W-:Y:S01]  /*84d0*/  FFMA.FTZ R99, R47, R51, R99 ;  /* 0x000000332f637223 */ /* 0x000fe20000010063 */
[C---:B------:R-:W-:Y:S01]  /*84e0*/  IMAD.U32 R51, R48.reuse, 0x10000, RZ ;  /* 0x0001000030337824 */ /* 0x040fe200078e00ff */
[----:B------:R-:W-:Y:S01]  /*84f0*/  LOP3.LUT R48, R48, 0xffff0000, RZ, 0xc0, !PT ;  /* 0xffff000030307812 */ /* 0x000fe200078ec0ff */
[----:B------:R-:W-:Y:S01]  /*8500*/  IMAD.U32 R47, R92, 0x10000, RZ ;  /* 0x000100005c2f7824 */ /* 0x000fe200078e00ff */
[----:B------:R-:W-:Y:S01]  /*8510*/  F2FP.BF16.F32.PACK_AB R95, R95, R93 ;  /* 0x0000005d5f5f723e */ /* 0x000fe200000010ff */
[----:B------:R-:W-:Y:S01]  /*8520*/  IMAD.U32 R93, R96, 0x10000, RZ ;  /* 0x00010000605d7824 */ /* 0x000fe200078e00ff */
[----:B------:R-:W-:Y:S01]  /*8530*/  F2FP.BF16.F32.PACK_AB R99, R99, R97 ;  /* 0x000000616363723e */ /* 0x000fe200000010ff */
[C---:B------:R-:W-:Y:S01]  /*8540*/  IMAD.U32 R97, R44.reuse, 0x10000, RZ ;  /* 0x000100002c617824 */ /* 0x040fe200078e00ff */
[----:B------:R-:W-:Y:S01]  /*8550*/  LOP3.LUT R44, R44, 0xffff0000, RZ, 0xc0, !PT ;  /* 0xffff00002c2c7812 */ /* 0x000fe200078ec0ff */
[----:B------:R-:W-:-:S02]  /*8560*/  FMUL.FTZ R177, R93, R51 ;  /* 0x000000335db17220 */ /* 0x000fc40000410000 */
[-C--:B------:R-:W-:Y:S02]  /*8570*/  FMUL.FTZ R93, R93, R97.reuse ;  /* 0x000000615d5d7220 */ /* 0x080fe40000410000 */
[C---:B------:R-:W-:Y:S01]  /*8580*/  FFMA.FTZ R177, R47.reuse, R97, -R177 ;  /* 0x000000612fb17223 */ /* 0x040fe200000108b1 */
[----:B------:R-:W-:Y:S02]  /*8590*/  IMAD.U32 R97, R98, 0x10000, RZ ;  /* 0x0001000062617824 */ /* 0x000fe400078e00ff */
[----:B------:R-:W-:Y:S01]  /*85a0*/  FFMA.FTZ R93, R47, R51, R93 ;  /* 0x000000332f5d7223 */ /* 0x000fe2000001005d */
[----:B------:R-:W-:Y:S02]  /*85b0*/  LOP3.LUT R47, R96, 0xffff0000, RZ, 0xc0, !PT ;  /* 0xffff0000602f7812 */ /* 0x000fe400078ec0ff */
[----:B------:R-:W-:-:S03]  /*85c0*/  LOP3.LUT R51, R92, 0xffff0000, RZ, 0xc0, !PT ;  /* 0xffff00005c337812 */ /* 0x000fc600078ec0ff */
[C---:B------:R-:W-:Y:S01]  /*85d0*/  FMUL.FTZ R92, R47.reuse, R48 ;  /* 0x000000302f5c7220 */ /* 0x040fe20000410000 */
[----:B------:R-:W-:-:S03]  /*85e0*/  FMUL.FTZ R47, R47, R44 ;  /* 0x0000002c2f2f7220 */ /* 0x000fc60000410000 */
[C---:B------:R-:W-:Y:S01]  /*85f0*/  FFMA.FTZ R44, R51.reuse, R44, -R92 ;  /* 0x0000002c332c7223 */ /* 0x040fe2000001085c */
[----:B------:R-:W-:Y:S01]  /*8600*/  FFMA.FTZ R47, R51, R48, R47 ;  /* 0x00000030332f7223 */ /* 0x000fe2000001002f */
[C---:B------:R-:W-:Y:S01]  /*8610*/  IMAD.U32 R51, R49.reuse, 0x10000, RZ ;  /* 0x0001000031337824 */ /* 0x040fe200078e00ff */
[----:B------:R-:W-:Y:S01]  /*8620*/  LOP3.LUT R49, R49, 0xffff0000, RZ, 0xc0, !PT ;  /* 0xffff000031317812 */ /* 0x000fe200078ec0ff */
[C---:B------:R-:W-:Y:S01]  /*8630*/  IMAD.U32 R92, R50.reuse, 0x10000, RZ ;  /* 0x00010000325c7824 */ /* 0x040fe200078e00ff */
[----:B------:R-:W-:Y:S01]  /*8640*/  LOP3.LUT R50, R50, 0xffff0000, RZ, 0xc0, !PT ;  /* 0xffff000032327812 */ /* 0x000fe200078ec0ff */
[C---:B------:R-:W-:Y:S01]  /*8650*/  FMUL.FTZ R96, R97.reuse, R51 ;  /* 0x0000003361607220 */ /* 0x040fe20000410000 */
[----:B------:R-:W-:Y:S02]  /*8660*/  IMAD.U32 R48, R94, 0x10000, RZ ;  /* 0x000100005e307824 */ /* 0x000fe400078e00ff */
[-C--:B------:R-:W-:Y:S01]  /*8670*/  FMUL.FTZ R97, R97, R92.reuse ;  /* 0x0000005c61617220 */ /* 0x080fe20000410000 */
[----:B------:R-:W-:Y:S01]  /*8680*/  F2FP.BF16.F32.PACK_AB R44, R44, R177 ;  /* 0x000000b12c2c723e */ /* 0x000fe200000010ff */
[----:B------:R-:W-:-:S02]  /*8690*/  FFMA.FTZ R96, R48, R92, -R96 ;  /* 0x0000005c30607223 */ /* 0x000fc40000010860 */
[----:B------:R-:W-:Y:S01]  /*86a0*/  FFMA.FTZ R97, R48, R51, R97 ;  /* 0x0000003330617223 */ /* 0x000fe20000010061 */
[----:B------:R-:W-:Y:S02]  /*86b0*/  LOP3.LUT R48, R98, 0xffff0000, RZ, 0xc0, !PT ;  /* 0xffff000062307812 */ /* 0x000fe400078ec0ff */
[----:B------:R-:W-:Y:S02]  /*86c0*/  LOP3.LUT R51, R94, 0xffff0000, RZ, 0xc0, !PT ;  /* 0xffff00005e337812 */ /* 0x000fe400078ec0ff */
[----:B------:R-:W-:Y:S01]  /*86d0*/  F2FP.BF16.F32.PACK_AB R47, R47, R93 ;  /* 0x0000005d2f2f723e */ /* 0x000fe200000010ff */
[CC--:B------:R-:W-:Y:S01]  /*86e0*/  FMUL.FTZ R92, R48.reuse, R49.reuse ;  /* 0x00000031305c7220 */ /* 0x0c0fe20000410000 */
[-C--:B------:R-:W-:Y:S01]  /*86f0*/  FMUL.FTZ R48, R48, R50.reuse ;  /* 0x0000003230307220 */ /* 0x080fe20000410000 */
[----:B------:R-:W-:Y:S02]  /*8700*/  IMAD.MOV.U32 R93, RZ, RZ, R45 ;  /* 0x000000ffff5d7224 */ /* 0x000fe400078e002d */
[C---:B------:R-:W-:Y:S01]  /*8710*/  FFMA.FTZ R92, R51.reuse, R50, -R92 ;  /* 0x00000032335c7223 */ /* 0x040fe2000001085c */
[----:B------:R-:W-:-:S04]  /*8720*/  FFMA.FTZ R48, R51, R49, R48 ;  /* 0x0000003133307223 */ /* 0x000fc80000010030 */
[----:B------:R-:W-:Y:S01]  /*8730*/  F2FP.BF16.F32.PACK_AB R94, R92, R96 ;  /* 0x000000605c5e723e */ /* 0x000fe200000010ff */
[----:B------:R-:W-:Y:S01]  /*8740*/  IMAD.MOV.U32 R92, RZ, RZ, R44 ;  /* 0x000000ffff5c7224 */ /* 0x000fe200078e002c */
[----:B------:R-:W-:Y:S01]  /*8750*/  F2FP.BF16.F32.PACK_AB R48, R48, R97 ;  /* 0x000000613030723e */ /* 0x000fe200000010ff */
[----:B------:R-:W-:Y:S02]  /*8760*/  IMAD.MOV.U32 R96, RZ, RZ, R47 ;  /* 0x000000ffff607224 */ /* 0x000fe400078e002f */
[----:B------:R-:W-:Y:S02]  /*8770*/  IMAD.MOV.U32 R97, RZ, RZ, R46 ;  /* 0x000000ffff617224 */ /* 0x000fe400078e002e */
[----:B------:R-:W-:-:S07]  /*8780*/  IMAD.MOV.U32 R98, RZ, RZ, R48 ;  /* 0x000000ffff627224 */ /* 0x000fce00078e0030 */
.L_x_502:
[----:B------:R-:W-:Y:S05]  /*8790*/  BSYNC B2 ;  /* 0x0000000000027941 */ /* 0x000fea0003800000 */
.L_x_501:
[----:B------:R-:W-:Y:S01]  /*87a0*/  SHF.R.S32.HI R44, RZ, 0x1f, R22 ;  /* 0x0000001fff2c7819 */ /* 0x000fe20000011416 */
[----:B------:R-:W-:Y:S01]  /*87b0*/  ULDC.64 UR4, c[0x0][0x2e8] ;  /* 0x0000ba0000047ab9 */ /* 0x000fe20000000a00 */
[----:B------:R-:W-:Y:S01]  /*87c0*/  ISETP.GE.AND P4, PT, R174, R153, PT ;  /* 0x00000099ae00720c */ /* 0x000fe20003f86270 */
[----:B------:R-:W-:Y:S02]  /*87d0*/  ULDC.64 UR6, c[0x0][0x208] ;  /* 0x0000820000067ab9 */ /* 0x000fe40000000a00 */
[-C--:B--2---:R-:W-:Y:S02]  /*87e0*/  IMAD R46, R44, R138.reuse, RZ ;  /* 0x0000008a2c2e7224 */ /* 0x084fe400078e02ff */
[----:B------:R-:W-:-:S04]  /*87f0*/  IMAD.WIDE.U32 R44, R22, R138, R136 ;  /* 0x0000008a162c7225 */ /* 0x000fc800078e0088 */
[----:B------:R-:W-:-:S04]  /*8800*/  IMAD R46, R22, R139, R46 ;  /* 0x0000008b162e7224 */ /* 0x000fc800078e022e */
[----:B------:R-:W-:Y:S01]  /*8810*/  IMAD.IADD R45, R46, 0x1, R45 ;  /* 0x000000012e2d7824 */ /* 0x000fe200078e022d */
[--C-:B------:R-:W-:Y:S02]  /*8820*/  @!P4 SHF.R.S32.HI R47, RZ, 0x1f, R174.reuse ;  /* 0x0000001fff2fc819 */ /* 0x100fe400000114ae */
[----:B------:R-:W-:-:S04]  /*8830*/  @!P4 IADD3 R174, P5, P6, R100, R44, R174 ;  /* 0x0000002c64aec210 */ /* 0x000fc80007ebe0ae */
[----:B------:R-:W-:Y:S02]  /*8840*/  @!P4 IADD3.X R47, R15, R45, R47, P5, P6 ;  /* 0x0000002d0f2fc210 */ /* 0x000fe40002fec42f */
[----:B------:R-:W-:-:S04]  /*8850*/  IADD3 R46, P5, P6, R100, R44, R21 ;  /* 0x0000002c642e7210 */ /* 0x000fc80007ebe015 */
[----:B------:R-:W-:Y:S02]  /*8860*/  IADD3.X R45, R15, R45, R8, P5, P6 ;  /* 0x0000002d0f2d7210 */ /* 0x000fe40002fec408 */
[----:B------:R-:W-:-:S04]  /*8870*/  LEA R44, P5, R46, UR4, 0x1 ;  /* 0x000000042e2c7c11 */ /* 0x000fc8000f8a08ff */
[----:B------:R-:W-:Y:S02]  /*8880*/  LEA.HI.X R45, R46, UR5, R45, 0x1, P5 ;  /* 0x000000052e2d7c11 */ /* 0x000fe4000a8f0c2d */
[----:B------:R-:W-:-:S03]  /*8890*/  @!P4 LEA R46, P5, R174, UR4, 0x1 ;  /* 0x00000004ae2ecc11 */ /* 0x000fc6000f8a08ff */
[----:B---3--:R3:W-:Y:S01]  /*88a0*/  STG.E.128 desc[UR6][R44.64], R92 ;  /* 0x0000005c2c007986 */ /* 0x0087e2000c101d06 */
[----:B------:R-:W-:-:S05]  /*88b0*/  @!P4 LEA.HI.X R47, R174, UR5, R47, 0x1, P5 ;  /* 0x00000005ae2fcc11 */ /* 0x000fca000a8f0c2f */
[----:B0-----:R3:W-:Y:S04]  /*88c0*/  @!P4 STG.E.128 desc[UR6][R46.64], R96 ;  /* 0x000000602e00c986 */ /* 0x0017e8000c101d06 */
.L_x_500:
[----:B------:R-:W-:Y:S05]  /*88d0*/  BSYNC B1 ;  /* 0x0000000000017941 */ /* 0x000fea0003800000 */
.L_x_499:
[----:B---3--:R-:W-:Y:S01]  /*88e0*/  VIADD R45, R22, 0x20 ;  /* 0x00000020162d7836 */ /* 0x008fe20000000000 */
[----:B------:R-:W-:Y:S04]  /*88f0*/  BSSY B1, `(.L_x_503) ;  /* 0x0000091000017945 */ /* 0x000fe80003800000 */
[----:B------:R-:W-:-:S13]  /*8900*/  ISETP.GE.OR P4, PT, R45, R4, P0 ;  /* 0x000000042d00720c */ /* 0x000fda0000786670 */
[----:B------:R-:W-:Y:S05]  /*8910*/  @P4 BRA `(.L_x_504) ;  /* 0x0000000800384947 */ /* 0x000fea0003800000 */
[----:B------:R-:W3:Y:S04]  /*8920*/  LDL R44, [R1] ;  /* 0x00000000012c7983 */ /* 0x000ee80000100800 */
[----:B------:R-:W4:Y:S01]  /*8930*/  LDL R47, [R1+0x3c] ;  /* 0x00003c00012f7983 */ /* 0x000f220000100800 */
[----:B--2---:R-:W-:Y:S01]  /*8940*/  IMAD.WIDE.U32 R92, R45, R138, R136 ;  /* 0x0000008a2d5c7225 */ /* 0x004fe200078e0088 */
[----:B------:R-:W-:Y:S03]  /*8950*/  BSSY B2, `(.L_x_505) ;  /* 0x000007e000027945 */ /* 0x000fe60003800000 */
[----:B------:R-:W-:Y:S01]  /*8960*/  VIADD R46, R22, 0x20 ;  /* 0x00000020162e7836 */ /* 0x000fe20000000000 */
[----:B------:R-:W-:Y:S01]  /*8970*/  IADD3 R94, P4, P5, R100, R92, R21 ;  /* 0x0000005c645e7210 */ /* 0x000fe20007d9e015 */
[----:B------:R-:W-:-:S02]  /*8980*/  VIADD R48, R22, 0x20 ;  /* 0x0000002016307836 */ /* 0x000fc40000000000 */
[----:B------:R-:W-:Y:S02]  /*8990*/  IMAD.SHL.U32 R46, R46, 0x40, RZ ;  /* 0x000000402e2e7824 */ /* 0x000fe400078e00ff */
[----:B------:R-:W-:-:S03]  /*89a0*/  IMAD.SHL.U32 R48, R48, 0x40, RZ ;  /* 0x0000004030307824 */ /* 0x000fc600078e00ff */
[----:B------:R-:W-:Y:S02]  /*89b0*/  LOP3.LUT R46, R46, 0x1c0, RZ, 0xc0, !PT ;  /* 0x000001c02e2e7812 */ /* 0x000fe400078ec0ff */
[----:B------:R-:W-:Y:S02]  /*89c0*/  LOP3.LUT R48, R48, 0x1c0, RZ, 0xc0, !PT ;  /* 0x000001c030307812 */ /* 0x000fe400078ec0ff */
[----:B------:R-:W-:Y:S02]  /*89d0*/  SHF.R.U32.HI R46, RZ, 0x3, R46 ;  /* 0x00000003ff2e7819 */ /* 0x000fe4000001162e */
[----:B---3--:R-:W-:Y:S01]  /*89e0*/  LOP3.LUT P6, RZ, R44, 0x1, RZ, 0xc0, !PT ;  /* 0x000000012cff7812 */ /* 0x008fe200078cc0ff */
[----:B------:R-:W-:-:S04]  /*89f0*/  IMAD R44, R154, R138, RZ ;  /* 0x0000008a9a2c7224 */ /* 0x000fc800078e02ff */
[----:B------:R-:W-:Y:S01]  /*8a00*/  IMAD R45, R45, R139, R44 ;  /* 0x0000008b2d2d7224 */ /* 0x000fe200078e022c */
[----:B------:R-:W-:-:S03]  /*8a10*/  SEL R44, R43, R155, !P6 ;  /* 0x0000009b2b2c7207 */ /* 0x000fc60007000000 */
[----:B------:R-:W-:Y:S01]  /*8a20*/  IMAD.IADD R96, R93, 0x1, R45 ;  /* 0x000000015d607824 */ /* 0x000fe200078e022d */
[----:B------:R-:W-:-:S04]  /*8a30*/  SHF.R.S32.HI R45, RZ, 0x1f, R44 ;  /* 0x0000001fff2d7819 */ /* 0x000fc8000001142c */
[----:B------:R-:W-:Y:S02]  /*8a40*/  LEA.HI R44, R45, R44, RZ, 0x4 ;  /* 0x0000002c2d2c7211 */ /* 0x000fe400078f20ff */
[----:B------:R-:W-:Y:S02]  /*8a50*/  IADD3.X R95, R15, R96, R8, P4, P5 ;  /* 0x000000600f5f7210 */ /* 0x000fe400027ea408 */
[----:B------:R-:W-:-:S04]  /*8a60*/  LEA.HI.SX32 R97, R44, R9, 0x1c ;  /* 0x000000092c617211 */ /* 0x000fc800078fe2ff */
[----:B------:R-:W-:-:S04]  /*8a70*/  SHF.R.S32.HI R44, RZ, 0x1f, R97 ;  /* 0x0000001fff2c7819 */ /* 0x000fc80000011461 */
[----:B------:R-:W-:Y:S01]  /*8a80*/  LEA.HI R45, R44, R97, RZ, 0x3 ;  /* 0x000000612c2d7211 */ /* 0x000fe200078f18ff */
[----:B------:R-:W-:-:S03]  /*8a90*/  IMAD.SHL.U32 R97, R97, 0x8, RZ ;  /* 0x0000000861617824 */ /* 0x000fc600078e00ff */
[----:B------:R-:W-:Y:S02]  /*8aa0*/  SHF.R.S32.HI R45, RZ, 0x3, R45 ;  /* 0x00000003ff2d7819 */ /* 0x000fe4000001142d */
[----:B------:R-:W-:-:S03]  /*8ab0*/  LOP3.LUT R44, R48, 0x38, R97, 0xf8, !PT ;  /* 0x00000038302c7812 */ /* 0x000fc600078ef861 */
[----:B----4-:R-:W-:Y:S01]  /*8ac0*/  IMAD R45, R45, 0x2c00, R47 ;  /* 0x00002c002d2d7824 */ /* 0x010fe200078e022f */
[----:B------:R-:W-:Y:S01]  /*8ad0*/  LOP3.LUT R44, R44, R46, RZ, 0x3c, !PT ;  /* 0x0000002e2c2c7212 */ /* 0x000fe200078e3cff */
[----:B------:R-:W-:-:S04]  /*8ae0*/  IMAD R47, R23, 0x5800, R145 ;  /* 0x00005800172f7824 */ /* 0x000fc800078e0291 */
[----:B------:R-:W-:-:S04]  /*8af0*/  IMAD.IADD R44, R45, 0x1, R44 ;  /* 0x000000012d2c7824 */ /* 0x000fc800078e022c */
[----:B------:R-:W-:Y:S02]  /*8b00*/  IMAD R45, R23, 0x5800, R44 ;  /* 0x00005800172d7824 */ /* 0x000fe400078e022c */
[--C-:B------:R-:W-:Y:S02]  /*8b10*/  IMAD R44, R47, 0x2, R2.reuse ;  /* 0x000000022f2c7824 */ /* 0x100fe400078e0202 */
[----:B------:R-:W-:-:S04]  /*8b20*/  IMAD R48, R45, 0x2, R2 ;  /* 0x000000022d307824 */ /* 0x000fc800078e0202 */
[----:B------:R-:W0:Y:S04]  /*8b30*/  LDS.128 R44, [R44+0x1e400] ;  /* 0x01e400002c2c7984 */ /* 0x000e280000000c00 */
[----:B------:R-:W2:Y:S01]  /*8b40*/  LDS.128 R48, [R48+0x1e400] ;  /* 0x01e4000030307984 */ /* 0x000ea20000000c00 */
[----:B------:R-:W-:Y:S05]  /*8b50*/  @P3 BRA `(.L_x_506) ;  /* 0x0000000400743947 */ /* 0x000fea0003800000 */
[----:B------:R-:W-:Y:S01]  /*8b60*/  SHF.R.U64 R98, R52, 0x10, R53 ;  /* 0x0000001034627819 */ /* 0x000fe20000001235 */
[----:B--2---:R-:W-:Y:S01]  /*8b70*/  IMAD.U32 R178, R49, 0x10000, RZ ;  /* 0x0001000031b27824 */ /* 0x004fe200078e00ff */
[--C-:B------:R-:W-:Y:S02]  /*8b80*/  SHF.R.U64 R52, R54, 0x10, R55.reuse ;  /* 0x0000001036347819 */ /* 0x100fe40000001237 */
[----:B------:R-:W-:Y:S02]  /*8b90*/  SHF.R.U32.HI R174, RZ, 0x10, R55 ;  /* 0x00000010ffae7819 */ /* 0x000fe40000011637 */
[----:B------:R-:W-:Y:S02]  /*8ba0*/  SHF.R.U32.HI R55, RZ, 0x10, R57 ;  /* 0x00000010ff377819 */ /* 0x000fe40000011639 */
[----:B------:R-:W-:Y:S01]  /*8bb0*/  SHF.R.U32.HI R99, RZ, 0x10, R53 ;  /* 0x00000010ff637819 */ /* 0x000fe20000011635 */
[----:B0-----:R-:W-:Y:S01]  /*8bc0*/  IMAD.U32 R53, R45, 0x10000, RZ ;  /* 0x000100002d357824 */ /* 0x001fe200078e00ff */
[----:B------:R-:W-:-:S02]  /*8bd0*/  PRMT R55, R191, 0x5410, R55 ;  /* 0x00005410bf377816 */ /* 0x000fc40000000037 */
[----:B------:R-:W-:Y:S02]  /*8be0*/  PRMT R99, R188, 0x5410, R99 ;  /* 0x00005410bc637816 */ /* 0x000fe40000000063 */
[----:B------:R-:W-:Y:S01]  /*8bf0*/  LOP3.LUT R45, R45, 0xffff0000, RZ, 0xc0, !PT ;  /* 0xffff00002d2d7812 */ /* 0x000fe200078ec0ff */
[C---:B------:R-:W-:Y:S01]  /*8c00*/  IMAD.U32 R177, R55.reuse, 0x10000, RZ ;  /* 0x0001000037b17824 */ /* 0x040fe200078e00ff */
[----:B------:R-:W-:Y:S01]  /*8c10*/  LOP3.LUT R55, R55, 0xffff0000, RZ, 0xc0, !PT ;  /* 0xffff000037377812 */ /* 0x000fe200078ec0ff */
[C---:B------:R-:W-:Y:S01]  /*8c20*/  IMAD.U32 R54, R99.reuse, 0x10000, RZ ;  /* 0x0001000063367824 */ /* 0x040fe200078e00ff */
[----:B------:R-:W-:Y:S01]  /*8c30*/  LOP3.LUT R99, R99, 0xffff0000, RZ, 0xc0, !PT ;  /* 0xffff000063637812 */ /* 0x000fe200078ec0ff */
[-C--:B------:R-:W-:Y:S01]  /*8c40*/  FMUL.FTZ R179, R178, R177.reuse ;  /* 0x000000b1b2b37220 */ /* 0x080fe20000410000 */
[----:B------:R-:W-:Y:S01]  /*8c50*/  PRMT R174, R190, 0x5432, R174 ;  /* 0x00005432beae7816 */ /* 0x000fe200000000ae */
[-C--:B------:R-:W-:Y:S01]  /*8c60*/  FMUL.FTZ R178, R178, R54.reuse ;  /* 0x00000036b2b27220 */ /* 0x080fe20000410000 */
[----:B------:R-:W-:Y:S01]  /*8c70*/  PRMT R98, R191, 0x5432, R98 ;  /* 0x00005432bf627816 */ /* 0x000fe20000000062 */
[C---:B------:R-:W-:Y:S01]  /*8c80*/  FFMA.FTZ R54, R53.reuse, R54, -R179 ;  /* 0x0000003635367223 */ /* 0x040fe200000108b3 */
[----:B------:R-:W-:Y:S01]  /*8c90*/  SHF.R.U64 R58, R58, 0x10, R59 ;  /* 0x000000103a3a7819 */ /* 0x000fe2000000123b */
[----:B------:R-:W-:Y:S01]  /*8ca0*/  FFMA.FTZ R53, R53, R177, R178 ;  /* 0x000000b135357223 */ /* 0x000fe200000100b2 */
[----:B------:R-:W-:Y:S01]  /*8cb0*/  LOP3.LUT R177, R49, 0xffff0000, RZ, 0xc0, !PT ;  /* 0xffff000031b17812 */ /* 0x000fe200078ec0ff */
[----:B------:R-:W-:Y:S01]  /*8cc0*/  IMAD.U32 R178, R51, 0x10000, RZ ;  /* 0x0001000033b27824 */ /* 0x000fe200078e00ff */
[----:B------:R-:W-:-:S02]  /*8cd0*/  PRMT R58, R188, 0x5432, R58 ;  /* 0x00005432bc3a7816 */ /* 0x000fc4000000003a */
[----:B------:R-:W-:Y:S01]  /*8ce0*/  PRMT R52, R189, 0x5432, R52 ;  /* 0x00005432bd347816 */ /* 0x000fe20000000034 */
[C---:B------:R-:W-:Y:S01]  /*8cf0*/  FMUL.FTZ R49, R177.reuse, R55 ;  /* 0x00000037b1317220 */ /* 0x040fe20000410000 */
[----:B------:R-:W-:-:S03]  /*8d00*/  FMUL.FTZ R177, R177, R99 ;  /* 0x00000063b1b17220 */ /* 0x000fc60000410000 */
[C---:B------:R-:W-:Y:S01]  /*8d10*/  FFMA.FTZ R49, R45.reuse, R99, -R49 ;  /* 0x000000632d317223 */ /* 0x040fe20000010831 */
[----:B------:R-:W-:Y:S01]  /*8d20*/  SHF.R.U32.HI R99, RZ, 0x10, R59 ;  /* 0x00000010ff637819 */ /* 0x000fe2000001163b */
[----:B------:R-:W-:Y:S01]  /*8d30*/  FFMA.FTZ R45, R45, R55, R177 ;  /* 0x000000372d2d7223 */ /* 0x000fe200000100b1 */
[----:B------:R-:W-:Y:S01]  /*8d40*/  SHF.R.U64 R55, R56, 0x10, R57 ;  /* 0x0000001038377819 */ /* 0x000fe20000001239 */
[C---:B------:R-:W-:Y:S01]  /*8d50*/  IMAD.U32 R57, R174.reuse, 0x10000, RZ ;  /* 0x00010000ae397824 */ /* 0x040fe200078e00ff */
[----:B------:R-:W-:Y:S01]  /*8d60*/  PRMT R99, R189, 0x5410, R99 ;  /* 0x00005410bd637816 */ /* 0x000fe20000000063 */
[C---:B------:R-:W-:Y:S01]  /*8d70*/  IMAD.U32 R56, R47.reuse, 0x10000, RZ ;  /* 0x000100002f387824 */ /* 0x040fe200078e00ff */
[----:B------:R-:W-:Y:S02]  /*8d80*/  LOP3.LUT R174, R174, 0xffff0000, RZ, 0xc0, !PT ;  /* 0xffff0000aeae7812 */ /* 0x000fe400078ec0ff */
[----:B------:R-:W-:Y:S01]  /*8d90*/  LOP3.LUT R47, R47, 0xffff0000, RZ, 0xc0, !PT ;  /* 0xffff00002f2f7812 */ /* 0x000fe200078ec0ff */
[C---:B------:R-:W-:Y:S01]  /*8da0*/  IMAD.U32 R177, R99.reuse, 0x10000, RZ ;  /* 0x0001000063b17824 */ /* 0x040fe200078e00ff */
[----:B------:R-:W-:-:S02]  /*8db0*/  LOP3.LUT R99, R99, 0xffff0000, RZ, 0xc0, !PT ;  /* 0xffff000063637812 */ /* 0x000fc400078ec0ff */
[----:B------:R-:W-:Y:S01]  /*8dc0*/  PRMT R55, R190, 0x5410, R55 ;  /* 0x00005410be377816 */ /* 0x000fe20000000037 */
[C---:B------:R-:W-:Y:S01]  /*8dd0*/  FMUL.FTZ R179, R178.reuse, R177 ;  /* 0x000000b1b2b37220 */ /* 0x040fe20000410000 */
[-C--:B------:R-:W-:Y:S01]  /*8de0*/  FMUL.FTZ R178, R178, R57.reuse ;  /* 0x00000039b2b27220 */ /* 0x080fe20000410000 */
[----:B------:R-:W-:Y:S02]  /*8df0*/  LOP3.LUT R59, R44, 0xffff0000, RZ, 0xc0, !PT ;  /* 0xffff00002c3b7812 */ /* 0x000fe400078ec0ff */
[C---:B------:R-:W-:Y:S01]  /*8e00*/  FFMA.FTZ R57, R56.reuse, R57, -R179 ;  /* 0x0000003938397223 */ /* 0x040fe200000108b3 */
[----:B------:R-:W-:Y:S01]  /*8e10*/  FFMA.FTZ R56, R56, R177, R178 ;  /* 0x000000b138387223 */ /* 0x000fe200000100b2 */
[----:B------:R-:W-:Y:S01]  /*8e20*/  LOP3.LUT R177, R51, 0xffff0000, RZ, 0xc0, !PT ;  /* 0xffff000033b17812 */ /* 0x000fe200078ec0ff */
[C---:B------:R-:W-:Y:S01]  /*8e30*/  IMAD.U32 R178, R98.reuse, 0x10000, RZ ;  /* 0x0001000062b27824 */ /* 0x040fe200078e00ff */
[----:B------:R-:W-:Y:S02]  /*8e40*/  LOP3.LUT R98, R98, 0xffff0000, RZ, 0xc0, !PT ;  /* 0xffff000062627812 */ /* 0x000fe400078ec0ff */
[----:B------:R-:W-:Y:S01]  /*8e50*/  F2FP.BF16.F32.PACK_AB R49, R49, R54 ;  /* 0x000000363131723e */ /* 0x000fe200000010ff */
[C---:B------:R-:W-:Y:S01]  /*8e60*/  FMUL.FTZ R51, R177.reuse, R99 ;  /* 0x00000063b1337220 */ /* 0x040fe20000410000 */
[----:B------:R-:W-:Y:S01]  /*8e70*/  FMUL.FTZ R177, R177, R174 ;  /* 0x000000aeb1b17220 */ /* 0x000fe20000410000 */
[----:B------:R-:W-:-:S02]  /*8e80*/  F2FP.BF16.F32.PACK_AB R53, R45, R53 ;  /* 0x000000352d35723e */ /* 0x000fc400000010ff */
[C---:B------:R-:W-:Y:S01]  /*8e90*/  FFMA.FTZ R51, R47.reuse, R174, -R51 ;  /* 0x000000ae2f337223 */ /* 0x040fe20000010833 */
[----:B------:R-:W-:Y:S01]  /*8ea0*/  FFMA.FTZ R47, R47, R99, R177 ;  /* 0x000000632f2f7223 */ /* 0x000fe200000100b1 */
[C---:B------:R-:W-:Y:S01]  /*8eb0*/  IMAD.U32 R177, R48.reuse, 0x10000, RZ ;  /* 0x0001000030b17824 */ /* 0x040fe200078e00ff */
[----:B------:R-:W-:Y:S01]  /*8ec0*/  LOP3.LUT R48, R48, 0xffff0000, RZ, 0xc0, !PT ;  /* 0xffff000030307812 */ /* 0x000fe200078ec0ff */
[C---:B------:R-:W-:Y:S01]  /*8ed0*/  IMAD.U32 R174, R55.reuse, 0x10000, RZ ;  /* 0x0001000037ae7824 */ /* 0x040fe200078e00ff */
[----:B------:R-:W-:Y:S01]  /*8ee0*/  LOP3.LUT R55, R55, 0xffff0000, RZ, 0xc0, !PT ;  /* 0xffff000037377812 */ /* 0x000fe200078ec0ff */
[----:B------:R-:W-:Y:S01]  /*8ef0*/  IMAD.U32 R99, R44, 0x10000, RZ ;  /* 0x000100002c637824 */ /* 0x000fe200078e00ff */
[----:B------:R-:W-:Y:S01]  /*8f00*/  F2FP.BF16.F32.PACK_AB R51, R51, R57 ;  /* 0x000000393333723e */ /* 0x000fe200000010ff */
[C---:B------:R-:W-:Y:S01]  /*8f10*/  FMUL.FTZ R179, R177.reuse, R174 ;  /* 0x000000aeb1b37220 */ /* 0x040fe20000410000 */
[----:B------:R-:W-:Y:S01]  /*8f20*/  FMUL.FTZ R177, R177, R178 ;  /* 0x000000b2b1b17220 */ /* 0x000fe20000410000 */
[CC--:B------:R-:W-:Y:S01]  /*8f30*/  FMUL.FTZ R44, R48.reuse, R55.reuse ;  /* 0x00000037302c7220 */ /* 0x0c0fe20000410000 */
[----:B------:R-:W-:Y:S01]  /*8f40*/  FMUL.FTZ R48, R48, R98 ;  /* 0x0000006230307220 */ /* 0x000fe20000410000 */
[C---:B------:R-:W-:Y:S01]  /*8f50*/  FFMA.FTZ R179, R99.reuse, R178, -R179 ;  /* 0x000000b263b37223 */ /* 0x040fe200000108b3 */
[----:B------:R-:W-:Y:S01]  /*8f60*/  FFMA.FTZ R177, R99, R174, R177 ;  /* 0x000000ae63b17223 */ /* 0x000fe200000100b1 */
[C---:B------:R-:W-:Y:S01]  /*8f70*/  FFMA.FTZ R44, R59.reuse, R98, -R44 ;  /* 0x000000623b2c7223 */ /* 0x040fe2000001082c */
[----:B------:R-:W-:Y:S01]  /*8f80*/  FFMA.FTZ R48, R59, R55, R48 ;  /* 0x000000373b307223 */ /* 0x000fe20000010030 */
[C---:B------:R-:W-:Y:S01]  /*8f90*/  IMAD.U32 R174, R50.reuse, 0x10000, RZ ;  /* 0x0001000032ae7824 */ /* 0x040fe200078e00ff */
[----:B------:R-:W-:Y:S01]  /*8fa0*/  LOP3.LUT R50, R50, 0xffff0000, RZ, 0xc0, !PT ;  /* 0xffff000032327812 */ /* 0x000fe200078ec0ff */
[C---:B------:R-:W-:Y:S01]  /*8fb0*/  IMAD.U32 R59, R58.reuse, 0x10000, RZ ;  /* 0x000100003a3b7824 */ /* 0x040fe200078e00ff */
[----:B------:R-:W-:Y:S01]  /*8fc0*/  LOP3.LUT R58, R58, 0xffff0000, RZ, 0xc0, !PT ;  /* 0xffff00003a3a7812 */ /* 0x000fe200078ec0ff */
[C---:B------:R-:W-:Y:S01]  /*8fd0*/  IMAD.U32 R98, R52.reuse, 0x10000, RZ ;  /* 0x0001000034627824 */ /* 0x040fe200078e00ff */
[----:B------:R-:W-:Y:S01]  /*8fe0*/  LOP3.LUT R52, R52, 0xffff0000, RZ, 0xc0, !PT ;  /* 0xffff000034347812 */ /* 0x000fe200078ec0ff */
[----:B------:R-:W-:Y:S01]  /*8ff0*/  FMUL.FTZ R99, R174, R59 ;  /* 0x0000003bae637220 */ /* 0x000fe20000410000 */
[----:B------:R-:W-:-:S02]  /*9000*/  IMAD.U32 R55, R46, 0x10000, RZ ;  /* 0x000100002e377824 */ /* 0x000fc400078e00ff */
[-C--:B------:R-:W-:Y:S01]  /*9010*/  FMUL.FTZ R174, R174, R98.reuse ;  /* 0x00000062aeae7220 */ /* 0x080fe20000410000 */
[----:B------:R-:W-:Y:S01]  /*9020*/  LOP3.LUT R46, R46, 0xffff0000, RZ, 0xc0, !PT ;  /* 0xffff00002e2e7812 */ /* 0x000fe200078ec0ff */
[----:B------:R-:W-:Y:S02]  /*9030*/  IMAD.MOV.U32 R45, RZ, RZ, R49 ;  /* 0x000000ffff2d7224 */ /* 0x000fe400078e0031 */
[C---:B------:R-:W-:Y:S01]  /*9040*/  FFMA.FTZ R99, R55.reuse, R98, -R99 ;  /* 0x0000006237637223 */ /* 0x040fe20000010863 */
[----:B------:R-:W-:Y:S01]  /*9050*/  FFMA.FTZ R174, R55, R59, R174 ;  /* 0x0000003b37ae7223 */ /* 0x000fe200000100ae */
[C---:B------:R-:W-:Y:S01]  /*9060*/  FMUL.FTZ R55, R50.reuse, R58 ;  /* 0x0000003a32377220 */ /* 0x040fe20000410000 */
[----:B------:R-:W-:Y:S01]  /*9070*/  FMUL.FTZ R50, R50, R52 ;  /* 0x0000003432327220 */ /* 0x000fe20000410000 */
[----:B------:R-:W-:Y:S01]  /*9080*/  F2FP.BF16.F32.PACK_AB R56, R47, R56 ;  /* 0x000000382f38723e */ /* 0x000fe200000010ff */
[----:B------:R-:W-:Y:S02]  /*9090*/  IMAD.MOV.U32 R47, RZ, RZ, R51 ;  /* 0x000000ffff2f7224 */ /* 0x000fe400078e0033 */
[C---:B------:R-:W-:Y:S01]  /*90a0*/  FFMA.FTZ R55, R46.reuse, R52, -R55 ;  /* 0x000000342e377223 */ /* 0x040fe20000010837 */
[----:B------:R-:W-:Y:S01]  /*90b0*/  FFMA.FTZ R50, R46, R58, R50 ;  /* 0x0000003a2e327223 */ /* 0x000fe20000010032 */
[----:B------:R-:W-:Y:S01]  /*90c0*/  F2FP.BF16.F32.PACK_AB R44, R44, R179 ;  /* 0x000000b32c2c723e */ /* 0x000fe200000010ff */
[----:B------:R-:W-:Y:S01]  /*90d0*/  IMAD.MOV.U32 R49, RZ, RZ, R53 ;  /* 0x000000ffff317224 */ /* 0x000fe200078e0035 */
[----:B------:R-:W-:Y:S01]  /*90e0*/  F2FP.BF16.F32.PACK_AB R48, R48, R177 ;  /* 0x000000b13030723e */ /* 0x000fe200000010ff */
[----:B------:R-:W-:Y:S01]  /*90f0*/  IMAD.MOV.U32 R51, RZ, RZ, R56 ;  /* 0x000000ffff337224 */ /* 0x000fe200078e0038 */
[----:B------:R-:W-:-:S02]  /*9100*/  F2FP.BF16.F32.PACK_AB R55, R55, R99 ;  /* 0x000000633737723e */ /* 0x000fc400000010ff */
[----:B------:R-:W-:-:S03]  /*9110*/  F2FP.BF16.F32.PACK_AB R50, R50, R174 ;  /* 0x000000ae3232723e */ /* 0x000fc600000010ff */
[----:B------:R-:W-:-:S07]  /*9120*/  IMAD.MOV.U32 R46, RZ, RZ, R55 ;  /* 0x000000ffff2e7224 */ /* 0x000fce00078e0037 */
.L_x_506:
[----:B------:R-:W-:Y:S05]  /*9130*/  BSYNC B2 ;  /* 0x0000000000027941 */ /* 0x000fea0003800000 */
.L_x_505:
[----:B------:R-:W-:Y:S01]  /*9140*/  ISETP.GE.AND P4, PT, R97, R153, PT ;  /* 0x000000996100720c */ /* 0x000fe20003f86270 */
[----:B------:R-:W-:Y:S01]  /*9150*/  ULDC.64 UR4, c[0x0][0x2e8] ;  /* 0x0000ba0000047ab9 */ /* 0x000fe20000000a00 */
[----:B------:R-:W-:-:S11]  /*9160*/  ULDC.64 UR6, c[0x0][0x208] ;  /* 0x0000820000067ab9 */ /* 0x000fd60000000a00 */
[--C-:B------:R-:W-:Y:S02]  /*9170*/  @!P4 SHF.R.S32.HI R55, RZ, 0x1f, R97.reuse ;  /* 0x0000001fff37c819 */ /* 0x100fe40000011461 */
[----:B------:R-:W-:-:S04]  /*9180*/  @!P4 IADD3 R92, P5, P6, R100, R92, R97 ;  /* 0x0000005c645cc210 */ /* 0x000fc80007ebe061 */
[----:B------:R-:W-:Y:S02]  /*9190*/  @!P4 IADD3.X R55, R15, R96, R55, P5, P6 ;  /* 0x000000600f37c210 */ /* 0x000fe40002fec437 */
[----:B------:R-:W-:-:S04]  /*91a0*/  LEA R52, P5, R94, UR4, 0x1 ;  /* 0x000000045e347c11 */ /* 0x000fc8000f8a08ff */
[----:B------:R-:W-:Y:S02]  /*91b0*/  LEA.HI.X R53, R94, UR5, R95, 0x1, P5 ;  /* 0x000000055e357c11 */ /* 0x000fe4000a8f0c5f */
[----:B------:R-:W-:-:S03]  /*91c0*/  @!P4 LEA R54, P5, R92, UR4, 0x1 ;  /* 0x000000045c36cc11 */ /* 0x000fc6000f8a08ff */
[----:B0-----:R0:W-:Y:S01]  /*91d0*/  STG.E.128 desc[UR6][R52.64], R44 ;  /* 0x0000002c34007986 */ /* 0x0011e2000c101d06 */
[----:B------:R-:W-:-:S05]  /*91e0*/  @!P4 LEA.HI.X R55, R92, UR5, R55, 0x1, P5 ;  /* 0x000000055c37cc11 */ /* 0x000fca000a8f0c37 */
[----:B--2---:R0:W-:Y:S04]  /*91f0*/  @!P4 STG.E.128 desc[UR6][R54.64], R48 ;  /* 0x000000303600c986 */ /* 0x0041e8000c101d06 */
.L_x_504:
[----:B------:R-:W-:Y:S05]  /*9200*/  BSYNC B1 ;  /* 0x0000000000017941 */ /* 0x000fea0003800000 */
.L_x_503:
[----:B0-----:R-:W-:Y:S01]  /*9210*/  IADD3 R45, R22, 0x40, RZ ;  /* 0x00000040162d7810 */ /* 0x001fe20007ffe0ff */
[----:B------:R-:W-:Y:S03]  /*9220*/  BSSY B1, `(.L_x_507) ;  /* 0x0000090000017945 */ /* 0x000fe60003800000 */
        /* <DEDUP_REMOVED lines=23> */
[----:B------:R-:W-:Y:S01]  /*93a0*/  SHF.R.S32.HI R45, RZ, 0x1f, R44 ;  /* 0x0000001fff2d7819 */ /* 0x000fe2000001142c */
[----:B------:R-:W-:-:S03]  /*93b0*/  IMAD.SHL.U32 R57, R44, 0x8, RZ ;  /* 0x000000082c397824 */ /* 0x000fc600078e00ff */
[----:B------:R-:W-:Y:S02]  /*93c0*/  LEA.HI R45, R45, R44, RZ, 0x3 ;  /* 0x0000002c2d2d7211 */ /* 0x000fe400078f18ff */
[----:B------:R-:W-:Y:S02]  /*93d0*/  LOP3.LUT R44, R48, 0x38, R57, 0xf8, !PT ;  /* 0x00000038302c7812 */ /* 0x000fe400078ef839 */
[----:B------:R-:W-:Y:S02]  /*93e0*/  SHF.R.S32.HI R45, RZ, 0x3, R45 ;  /* 0x00000003ff2d7819 */ /* 0x000fe4000001142d */
[----:B------:R-:W-:-:S03]  /*93f0*/  LOP3.LUT R44, R44, R46, RZ, 0x3c, !PT ;  /* 0x0000002e2c2c7212 */ /* 0x000fc600078e3cff */
[----:B----4-:R-:W-:-:S04]  /*9400*/  IMAD R45, R45, 0x2c00, R47 ;  /* 0x00002c002d2d7824 */ /* 0x010fc800078e022f */
[----:B------:R-:W-:Y:S02]  /*9410*/  IMAD.IADD R44, R45, 0x1, R44 ;  /* 0x000000012d2c7824 */ /* 0x000fe400078e022c */
[C---:B------:R-:W-:Y:S02]  /*9420*/  IMAD R45, R23.reuse, 0x5800, R144 ;  /* 0x00005800172d7824 */ /* 0x040fe400078e0290 */
[----:B------:R-:W-:Y:S02]  /*9430*/  IMAD R47, R23, 0x5800, R44 ;  /* 0x00005800172f7824 */ /* 0x000fe400078e022c */
[--C-:B------:R-:W-:Y:S02]  /*9440*/  IMAD R45, R45, 0x2, R2.reuse ;  /* 0x000000022d2d7824 */ /* 0x100fe400078e0202 */
[----:B------:R-:W-:-:S04]  /*9450*/  IMAD R48, R47, 0x2, R2 ;  /* 0x000000022f307824 */ /* 0x000fc800078e0202 */
[----:B------:R-:W0:Y:S04]  /*9460*/  LDS.128 R44, [R45+0x1e400] ;  /* 0x01e400002d2c7984 */ /* 0x000e280000000c00 */
[----:B------:R-:W2:Y:S01]  /*9470*/  LDS.128 R48, [R48+0x1e400] ;  /* 0x01e4000030307984 */ /* 0x000ea20000000c00 */
[----:B------:R-:W-:Y:S05]  /*9480*/  @P3 BRA `(.L_x_510) ;  /* 0x0000000400703947 */ /* 0x000fea0003800000 */
[----:B------:R-:W-:Y:S01]  /*9490*/  SHF.R.U32.HI R58, RZ, 0x10, R61 ;  /* 0x00000010ff3a7819 */ /* 0x000fe2000001163d */
[----:B--2---:R-:W-:Y:S01]  /*94a0*/  IMAD.U32 R94, R49, 0x10000, RZ ;  /* 0x00010000315e7824 */ /* 0x004fe200078e00ff */
[----:B------:R-:W-:Y:S01]  /*94b0*/  SHF.R.U32.HI R92, RZ, 0x10, R65 ;  /* 0x00000010ff5c7819 */ /* 0x000fe20000011641 */
[----:B------:R-:W-:Y:S01]  /*94c0*/  IMAD.U32 R98, R51, 0x10000, RZ ;  /* 0x0001000033627824 */ /* 0x000fe200078e00ff */
[C---:B------:R-:W-:Y:S02]  /*94d0*/  PRMT R58, R187.reuse, 0x5432, R58 ;  /* 0x00005432bb3a7816 */ /* 0x040fe4000000003a */
[----:B------:R-:W-:Y:S01]  /*94e0*/  PRMT R187, R187, 0x5410, R92 ;  /* 0x00005410bbbb7816 */ /* 0x000fe2000000005c */
[----:B0-----:R-:W-:Y:S01]  /*94f0*/  IMAD.U32 R92, R45, 0x10000, RZ ;  /* 0x000100002d5c7824 */ /* 0x001fe200078e00ff */
[----:B------:R-:W-:Y:S01]  /*9500*/  LOP3.LUT R49, R49, 0xffff0000, RZ, 0xc0, !PT ;  /* 0xffff000031317812 */ /* 0x000fe200078ec0ff */
[C---:B------:R-:W-:Y:S01]  /*9510*/  IMAD.U32 R93, R58.reuse, 0x10000, RZ ;  /* 0x000100003a5d7824 */ /* 0x040fe200078e00ff */
[----:B------:R-:W-:Y:S01]  /*9520*/  LOP3.LUT R58, R58, 0xffff0000, RZ, 0xc0, !PT ;  /* 0xffff00003a3a7812 */ /* 0x000fe200078ec0ff */
[----:B------:R-:W-:Y:S01]  /*9530*/  IMAD.U32 R59, R187, 0x10000, RZ ;  /* 0x00010000bb3b7824 */ /* 0x000fe200078e00ff */
[----:B------:R-:W-:-:S02]  /*9540*/  LOP3.LUT R45, R45, 0xffff0000, RZ, 0xc0, !PT ;  /* 0xffff00002d2d7812 */ /* 0x000fc400078ec0ff */
[----:B------:R-:W-:Y:S01]  /*9550*/  SHF.R.U64 R60, R60, 0x10, R61 ;  /* 0x000000103c3c7819 */ /* 0x000fe2000000123d */
[C---:B------:R-:W-:Y:S01]  /*9560*/  FMUL.FTZ R95, R94.reuse, R59 ;  /* 0x0000003b5e5f7220 */ /* 0x040fe20000410000 */
[-C--:B------:R-:W-:Y:S01]  /*9570*/  FMUL.FTZ R94, R94, R93.reuse ;  /* 0x0000005d5e5e7220 */ /* 0x080fe20000410000 */
[----:B------:R-:W-:Y:S02]  /*9580*/  LOP3.LUT R61, R51, 0xffff0000, RZ, 0xc0, !PT ;  /* 0xffff0000333d7812 */ /* 0x000fe400078ec0ff */
[C---:B------:R-:W-:Y:S01]  /*9590*/  FFMA.FTZ R93, R92.reuse, R93, -R95 ;  /* 0x0000005d5c5d7223 */ /* 0x040fe2000001085f */
[----:B------:R-:W-:Y:S01]  /*95a0*/  FFMA.FTZ R92, R92, R59, R94 ;  /* 0x0000003b5c5c7223 */ /* 0x000fe2000001005e */
[----:B------:R-:W-:Y:S02]  /*95b0*/  LOP3.LUT R59, R187, 0xffff0000, RZ, 0xc0, !PT ;  /* 0xffff0000bb3b7812 */ /* 0x000fe400078ec0ff */
[----:B------:R-:W-:Y:S02]  /*95c0*/  SHF.R.U64 R64, R64, 0x10, R65 ;  /* 0x0000001040407819 */ /* 0x000fe40000001241 */
[----:B------:R-:W-:Y:S01]  /*95d0*/  PRMT R60, R184, 0x5432, R60 ;  /* 0x00005432b83c7816 */ /* 0x000fe2000000003c */
[C---:B------:R-:W-:Y:S01]  /*95e0*/  FMUL.FTZ R94, R49.reuse, R59 ;  /* 0x0000003b315e7220 */ /* 0x040fe20000410000 */
[----:B------:R-:W-:Y:S01]  /*95f0*/  FMUL.FTZ R49, R49, R58 ;  /* 0x0000003a31317220 */ /* 0x000fe20000410000 */
[----:B------:R-:W-:-:S02]  /*9600*/  PRMT R64, R185, 0x5432, R64 ;  /* 0x00005432b9407816 */ /* 0x000fc40000000040 */
[C---:B------:R-:W-:Y:S01]  /*9610*/  FFMA.FTZ R58, R45.reuse, R58, -R94 ;  /* 0x0000003a2d3a7223 */ /* 0x040fe2000001085e */
[----:B------:R-:W-:Y:S01]  /*9620*/  FFMA.FTZ R45, R45, R59, R49 ;  /* 0x0000003b2d2d7223 */ /* 0x000fe20000010031 */
[----:B------:R-:W-:Y:S01]  /*9630*/  SHF.R.U32.HI R49, RZ, 0x10, R67 ;  /* 0x00000010ff317819 */ /* 0x000fe20000011643 */
[C---:B------:R-:W-:Y:S01]  /*9640*/  IMAD.U32 R94, R47.reuse, 0x10000, RZ ;  /* 0x000100002f5e7824 */ /* 0x040fe200078e00ff */
[----:B------:R-:W-:Y:S02]  /*9650*/  SHF.R.U32.HI R59, RZ, 0x10, R63 ;  /* 0x00000010ff3b7819 */ /* 0x000fe4000001163f */
[C---:B------:R-:W-:Y:S02]  /*9660*/  PRMT R49, R186.reuse, 0x5410, R49 ;  /* 0x00005410ba317816 */ /* 0x040fe40000000031 */
[----:B------:R-:W-:Y:S02]  /*9670*/  PRMT R59, R186, 0x5432, R59 ;  /* 0x00005432ba3b7816 */ /* 0x000fe4000000003b */
[----:B------:R-:W-:Y:S01]  /*9680*/  LOP3.LUT R47, R47, 0xffff0000, RZ, 0xc0, !PT ;  /* 0xffff00002f2f7812 */ /* 0x000fe200078ec0ff */
[C---:B------:R-:W-:Y:S01]  /*9690*/  IMAD.U32 R95, R49.reuse, 0x10000, RZ ;  /* 0x00010000315f7824 */ /* 0x040fe200078e00ff */
[----:B------:R-:W-:Y:S01]  /*96a0*/  LOP3.LUT R49, R49, 0xffff0000, RZ, 0xc0, !PT ;  /* 0xffff000031317812 */ /* 0x000fe200078ec0ff */
[C---:B------:R-:W-:Y:S01]  /*96b0*/  IMAD.U32 R96, R59.reuse, 0x10000, RZ ;  /* 0x000100003b607824 */ /* 0x040fe200078e00ff */
[----:B------:R-:W-:Y:S01]  /*96c0*/  LOP3.LUT R59, R59, 0xffff0000, RZ, 0xc0, !PT ;  /* 0xffff00003b3b7812 */ /* 0x000fe200078ec0ff */
[----:B------:R-:W-:Y:S01]  /*96d0*/  FMUL.FTZ R97, R98, R95 ;  /* 0x0000005f62617220 */ /* 0x000fe20000410000 */
[----:B------:R-:W-:Y:S01]  /*96e0*/  SHF.R.U64 R63, R62, 0x10, R63 ;  /* 0x000000103e3f7819 */ /* 0x000fe2000000123f */
[C---:B------:R-:W-:Y:S01]  /*96f0*/  FMUL.FTZ R51, R61.reuse, R49 ;  /* 0x000000313d337220 */ /* 0x040fe20000410000 */
[-C--:B------:R-:W-:Y:S01]  /*9700*/  FMUL.FTZ R98, R98, R96.reuse ;  /* 0x0000006062627220 */ /* 0x080fe20000410000 */
[-C--:B------:R-:W-:Y:S01]  /*9710*/  FMUL.FTZ R61, R61, R59.reuse ;  /* 0x0000003b3d3d7220 */ /* 0x080fe20000410000 */
[C---:B------:R-:W-:Y:S01]  /*9720*/  FFMA.FTZ R97, R94.reuse, R96, -R97 ;  /* 0x000000605e617223 */ /* 0x040fe20000010861 */
[C---:B------:R-:W-:Y:S01]  /*9730*/  FFMA.FTZ R51, R47.reuse, R59, -R51 ;  /* 0x0000003b2f337223 */ /* 0x040fe20000010833 */
[----:B------:R-:W-:Y:S01]  /*9740*/  FFMA.FTZ R98, R94, R95, R98 ;  /* 0x0000005f5e627223 */ /* 0x000fe20000010062 */
[----:B------:R-:W-:Y:S01]  /*9750*/  FFMA.FTZ R61, R47, R49, R61 ;  /* 0x000000312f3d7223 */ /* 0x000fe2000001003d */
[----:B------:R-:W-:Y:S01]  /*9760*/  IMAD.U32 R94, R48, 0x10000, RZ ;  /* 0x00010000305e7824 */ /* 0x000fe200078e00ff */
[----:B------:R-:W-:Y:S01]  /*9770*/  SHF.R.U64 R66, R66, 0x10, R67 ;  /* 0x0000001042427819 */ /* 0x000fe20000001243 */
[----:B------:R-:W-:Y:S01]  /*9780*/  IMAD.U32 R49, R64, 0x10000, RZ ;  /* 0x0001000040317824 */ /* 0x000fe200078e00ff */
[----:B------:R-:W-:Y:S01]  /*9790*/  LOP3.LUT R48, R48, 0xffff0000, RZ, 0xc0, !PT ;  /* 0xffff000030307812 */ /* 0x000fe200078ec0ff */
[C---:B------:R-:W-:Y:S01]  /*97a0*/  IMAD.U32 R59, R60.reuse, 0x10000, RZ ;  /* 0x000100003c3b7824 */ /* 0x040fe200078e00ff */
[----:B------:R-:W-:Y:S01]  /*97b0*/  LOP3.LUT R67, R60, 0xffff0000, RZ, 0xc0, !PT ;  /* 0xffff00003c437812 */ /* 0x000fe200078ec0ff */
[----:B------:R-:W-:Y:S01]  /*97c0*/  FMUL.FTZ R65, R94, R49 ;  /* 0x000000315e417220 */ /* 0x000fe20000410000 */
[----:B------:R-:W-:-:S02]  /*97d0*/  IMAD.U32 R47, R44, 0x10000, RZ ;  /* 0x000100002c2f7824 */ /* 0x000fc400078e00ff */
[----:B------:R-:W-:Y:S01]  /*97e0*/  FMUL.FTZ R94, R94, R59 ;  /* 0x0000003b5e5e7220 */ /* 0x000fe20000410000 */
[----:B------:R-:W-:Y:S01]  /*97f0*/  PRMT R184, R184, 0x5410, R63 ;  /* 0x00005410b8b87816 */ /* 0x000fe2000000003f */
[----:B------:R-:W-:Y:S01]  /*9800*/  FMUL.FTZ R99, R48, R67 ;  /* 0x0000004330637220 */ /* 0x000fe20000410000 */
[----:B------:R-:W-:Y:S01]  /*9810*/  PRMT R185, R185, 0x5410, R66 ;  /* 0x00005410b9b97816 */ /* 0x000fe20000000042 */
[C---:B------:R-:W-:Y:S01]  /*9820*/  FFMA.FTZ R94, R47.reuse, R49, R94 ;  /* 0x000000312f5e7223 */ /* 0x040fe2000001005e */
[----:B------:R-:W-:Y:S01]  /*9830*/  LOP3.LUT R49, R64, 0xffff0000, RZ, 0xc0, !PT ;  /* 0xffff000040317812 */ /* 0x000fe200078ec0ff */
[----:B------:R-:W-:Y:S01]  /*9840*/  FFMA.FTZ R65, R47, R59, -R65 ;  /* 0x0000003b2f417223 */ /* 0x000fe20000010841 */
[----:B------:R-:W-:Y:S01]  /*9850*/  LOP3.LUT R44, R44, 0xffff0000, RZ, 0xc0, !PT ;  /* 0xffff00002c2c7812 */ /* 0x000fe200078ec0ff */
[C---:B------:R-:W-:Y:S01]  /*9860*/  IMAD.U32 R47, R46.reuse, 0x10000, RZ ;  /* 0x000100002e2f7824 */ /* 0x040fe200078e00ff */
[----:B------:R-:W-:Y:S01]  /*9870*/  LOP3.LUT R59, R46, 0xffff0000, RZ, 0xc0, !PT ;  /* 0xffff00002e3b7812 */ /* 0x000fe200078ec0ff */
[----:B------:R-:W-:-:S02]  /*9880*/  IMAD.U32 R46, R50, 0x10000, RZ ;  /* 0x00010000322e7824 */ /* 0x000fc400078e00ff */
[----:B------:R-:W-:Y:S01]  /*9890*/  FMUL.FTZ R95, R48, R49 ;  /* 0x00000031305f7220 */ /* 0x000fe20000410000 */
[----:B------:R-:W-:Y:S01]  /*98a0*/  IMAD.U32 R63, R184, 0x10000, RZ ;  /* 0x00010000b83f7824 */ /* 0x000fe200078e00ff */
[----:B------:R-:W-:Y:S01]  /*98b0*/  LOP3.LUT R50, R50, 0xffff0000, RZ, 0xc0, !PT ;  /* 0xffff000032327812 */ /* 0x000fe200078ec0ff */
[C---:B------:R-:W-:Y:S01]  /*98c0*/  IMAD.U32 R62, R185.reuse, 0x10000, RZ ;  /* 0x00010000b93e7824 */ /* 0x040fe200078e00ff */
[----:B------:R-:W-:Y:S01]  /*98d0*/  LOP3.LUT R184, R184, 0xffff0000, RZ, 0xc0, !PT ;  /* 0xffff0000b8b87812 */ /* 0x000fe200078ec0ff */
[C---:B------:R-:W-:Y:S01]  /*98e0*/  FFMA.FTZ R48, R44.reuse, R67, -R95 ;  /* 0x000000432c307223 */ /* 0x040fe2000001085f */
[----:B------:R-:W-:Y:S01]  /*98f0*/  LOP3.LUT R60, R185, 0xffff0000, RZ, 0xc0, !PT ;  /* 0xffff0000b93c7812 */ /* 0x000fe200078ec0ff */
[----:B------:R-:W-:Y:S01]  /*9900*/  FFMA.FTZ R49, R44, R49, R99 ;  /* 0x000000312c317223 */ /* 0x000fe20000010063 */
[C---:B------:R-:W-:Y:S01]  /*9910*/  FMUL.FTZ R44, R46.reuse, R62 ;  /* 0x0000003e2e2c7220 */ /* 0x040fe20000410000 */
[-C--:B------:R-:W-:Y:S01]  /*9920*/  FMUL.FTZ R67, R46, R63.reuse ;  /* 0x0000003f2e437220 */ /* 0x080fe20000410000 */
[C---:B------:R-:W-:Y:S01]  /*9930*/  FMUL.FTZ R95, R50.reuse, R184 ;  /* 0x000000b8325f7220 */ /* 0x040fe20000410000 */
[----:B------:R-:W-:Y:S01]  /*9940*/  FMUL.FTZ R46, R50, R60 ;  /* 0x0000003c322e7220 */ /* 0x000fe20000410000 */
[C---:B------:R-:W-:Y:S01]  /*9950*/  FFMA.FTZ R63, R47.reuse, R63, -R44 ;  /* 0x0000003f2f3f7223 */ /* 0x040fe2000001082c */
[----:B------:R-:W-:Y:S01]  /*9960*/  FFMA.FTZ R47, R47, R62, R67 ;  /* 0x0000003e2f2f7223 */ /* 0x000fe20000010043 */
[----:B------:R-:W-:Y:S01]  /*9970*/  FFMA.FTZ R60, R59, R60, R95 ;  /* 0x0000003c3b3c7223 */ /* 0x000fe2000001005f */
[----:B------:R-:W-:Y:S01]  /*9980*/  F2FP.BF16.F32.PACK_AB R51, R51, R97 ;  /* 0x000000613333723e */ /* 0x000fe200000010ff */
[----:B------:R-:W-:Y:S01]  /*9990*/  FFMA.FTZ R46, R59, R184, -R46 ;  /* 0x000000b83b2e7223 */ /* 0x000fe2000001082e */
[----:B------:R-:W-:-:S02]  /*99a0*/  F2FP.BF16.F32.PACK_AB R58, R58, R93 ;  /* 0x0000005d3a3a723e */ /* 0x000fc400000010ff */
[----:B------:R-:W-:Y:S02]  /*99b0*/  F2FP.BF16.F32.PACK_AB R92, R45, R92 ;  /* 0x0000005c2d5c723e */ /* 0x000fe400000010ff */
[----:B------:R-:W-:Y:S01]  /*99c0*/  F2FP.BF16.F32.PACK_AB R61, R61, R98 ;  /* 0x000000623d3d723e */ /* 0x000fe200000010ff */
[----:B------:R-:W-:Y:S01]  /*99d0*/  IMAD.MOV.U32 R45, RZ, RZ, R58 ;  /* 0x000000ffff2d7224 */ /* 0x000fe200078e003a */
[----:B------:R-:W-:Y:S02]  /*99e0*/  F2FP.BF16.F32.PACK_AB R44, R48, R65 ;  /* 0x00000041302c723e */ /* 0x000fe400000010ff */
[----:B------:R-:W-:Y:S01]  /*99f0*/  F2FP.BF16.F32.PACK_AB R50, R60, R47 ;  /* 0x0000002f3c32723e */ /* 0x000fe200000010ff */
[----:B------:R-:W-:Y:S01]  /*9a00*/  IMAD.MOV.U32 R47, RZ, RZ, R51 ;  /* 0x000000ffff2f7224 */ /* 0x000fe200078e0033 */
[----:B------:R-:W-:Y:S01]  /*9a10*/  F2FP.BF16.F32.PACK_AB R48, R49, R94 ;  /* 0x0000005e3130723e */ /* 0x000fe200000010ff */
[----:B------:R-:W-:Y:S01]  /*9a20*/  IMAD.MOV.U32 R49, RZ, RZ, R92 ;  /* 0x000000ffff317224 */ /* 0x000fe200078e005c */
[----:B------:R-:W-:Y:S01]  /*9a30*/  F2FP.BF16.F32.PACK_AB R46, R46, R63 ;  /* 0x0000003f2e2e723e */ /* 0x000fe200000010ff */
[----:B------:R-:W-:-:S07]  /*9a40*/  IMAD.MOV.U32 R51, RZ, RZ, R61 ;  /* 0x000000ffff337224 */ /* 0x000fce00078e003d */
.L_x_510:
[----:B------:R-:W-:Y:S05]  /*9a50*/  BSYNC B2 ;  /* 0x0000000000027941 */ /* 0x000fea0003800000 */
.L_x_509:
        /* <DEDUP_REMOVED lines=12> */
.L_x_508:
[----:B------:R-:W-:Y:S05]  /*9b20*/  BSYNC B1 ;  /* 0x0000000000017941 */ /* 0x000fea0003800000 */
.L_x_507:
[----:B0-----:R-:W-:Y:S01]  /*9b30*/  VIADD R45, R22, 0x60 ;  /* 0x00000060162d7836 */ /* 0x001fe20000000000 */
        /* <DEDUP_REMOVED lines=39> */
[--C-:B------:R-:W-:Y:S01]  /*9db0*/  SHF.R.U64 R60, R88, 0x10, R89.reuse ;  /* 0x00000010583c7819 */ /* 0x100fe20000001259 */
[----:B0-----:R-:W-:Y:S01]  /*9dc0*/  IMAD.U32 R62, R45, 0x10000, RZ ;  /* 0x000100002d3e7824 */ /* 0x001fe200078e00ff */
[----:B------:R-:W-:Y:S01]  /*9dd0*/  SHF.R.U32.HI R88, RZ, 0x10, R89 ;  /* 0x00000010ff587819 */ /* 0x000fe20000011659 */
[----:B------:R-:W-:Y:S01]  /*9de0*/  IMAD.U32 R66, R47, 0x10000, RZ ;  /* 0x000100002f427824 */ /* 0x000fe200078e00ff */
[--C-:B------:R-:W-:Y:S01]  /*9df0*/  SHF.R.U64 R59, R76, 0x10, R77.reuse ;  /* 0x000000104c3b7819 */ /* 0x100fe2000000124d */
[----:B--2---:R-:W-:Y:S01]  /*9e00*/  IMAD.U32 R76, R49, 0x10000, RZ ;  /* 0x00010000314c7824 */ /* 0x004fe200078e00ff */
[----:B------:R-:W-:Y:S01]  /*9e10*/  SHF.R.U32.HI R77, RZ, 0x10, R77 ;  /* 0x00000010ff4d7819 */ /* 0x000fe2000001164d */
[----:B------:R-:W-:Y:S01]  /*9e20*/  IMAD.U32 R65, R46, 0x10000, RZ ;  /* 0x000100002e417824 */ /* 0x000fe200078e00ff */
[----:B------:R-:W-:Y:S02]  /*9e30*/  PRMT R88, R183, 0x5432, R88 ;  /* 0x00005432b7587816 */ /* 0x000fe40000000058 */
[----:B------:R-:W-:-:S02]  /*9e40*/  SHF.R.U64 R61, R90, 0x10, R91 ;  /* 0x000000105a3d7819 */ /* 0x000fc4000000125b */
[----:B------:R-:W-:Y:S01]  /*9e50*/  PRMT R77, R176, 0x5432, R77 ;  /* 0x00005432b04d7816 */ /* 0x000fe2000000004d */
[----:B------:R-:W-:Y:S01]  /*9e60*/  IMAD.U32 R93, R88, 0x10000, RZ ;  /* 0x00010000585d7824 */ /* 0x000fe200078e00ff */
[----:B------:R-:W-:Y:S02]  /*9e70*/  SHF.R.U64 R58, R78, 0x10, R79 ;  /* 0x000000104e3a7819 */ /* 0x000fe4000000124f */
[----:B------:R-:W-:Y:S01]  /*9e80*/  SHF.R.U32.HI R91, RZ, 0x10, R91 ;  /* 0x00000010ff5b7819 */ /* 0x000fe2000001165b */
[----:B------:R-:W-:Y:S01]  /*9e90*/  IMAD.U32 R89, R77, 0x10000, RZ ;  /* 0x000100004d597824 */ /* 0x000fe200078e00ff */
[----:B------:R-:W-:Y:S01]  /*9ea0*/  SHF.R.U32.HI R78, RZ, 0x10, R79 ;  /* 0x00000010ff4e7819 */ /* 0x000fe2000001164f */
[C---:B------:R-:W-:Y:S01]  /*9eb0*/  FMUL.FTZ R95, R76.reuse, R93 ;  /* 0x0000005d4c5f7220 */ /* 0x040fe20000410000 */
[----:B------:R-:W-:Y:S01]  /*9ec0*/  LOP3.LUT R64, R49, 0xffff0000, RZ, 0xc0, !PT ;  /* 0xffff000031407812 */ /* 0x000fe200078ec0ff */
[----:B------:R-:W-:Y:S01]  /*9ed0*/  FMUL.FTZ R97, R76, R89 ;  /* 0x000000594c617220 */ /* 0x000fe20000410000 */
[----:B------:R-:W-:Y:S01]  /*9ee0*/  PRMT R91, R182, 0x5432, R91 ;  /* 0x00005432b65b7816 */ /* 0x000fe2000000005b */
[----:B------:R-:W-:Y:S01]  /*9ef0*/  IMAD.U32 R79, R51, 0x10000, RZ ;  /* 0x00010000334f7824 */ /* 0x000fe200078e00ff */
[----:B------:R-:W-:Y:S01]  /*9f00*/  LOP3.LUT R88, R88, 0xffff0000, RZ, 0xc0, !PT ;  /* 0xffff000058587812 */ /* 0x000fe200078ec0ff */
[----:B------:R-:W-:Y:S01]  /*9f10*/  IMAD.U32 R49, R48, 0x10000, RZ ;  /* 0x0001000030317824 */ /* 0x000fe200078e00ff */
[----:B------:R-:W-:-:S02]  /*9f20*/  PRMT R78, R175, 0x5432, R78 ;  /* 0x00005432af4e7816 */ /* 0x000fc4000000004e */
[----:B------:R-:W-:Y:S01]  /*9f30*/  PRMT R183, R183, 0x5410, R60 ;  /* 0x00005410b7b77816 */ /* 0x000fe2000000003c */
[----:B------:R-:W-:Y:S01]  /*9f40*/  FFMA.FTZ R60, R62, R89, -R95 ;  /* 0x000000593e3c7223 */ /* 0x000fe2000001085f */
[----:B------:R-:W-:Y:S01]  /*9f50*/  LOP3.LUT R77, R77, 0xffff0000, RZ, 0xc0, !PT ;  /* 0xffff00004d4d7812 */ /* 0x000fe200078ec0ff */
[----:B------:R-:W-:Y:S01]  /*9f60*/  IMAD.U32 R89, R91, 0x10000, RZ ;  /* 0x000100005b597824 */ /* 0x000fe200078e00ff */
[----:B------:R-:W-:Y:S01]  /*9f70*/  LOP3.LUT R63, R45, 0xffff0000, RZ, 0xc0, !PT ;  /* 0xffff00002d3f7812 */ /* 0x000fe200078ec0ff */
[----:B------:R-:W-:Y:S01]  /*9f80*/  FMUL.FTZ R90, R64, R88 ;  /* 0x00000058405a7220 */ /* 0x000fe20000410000 */
[----:B------:R-:W-:Y:S02]  /*9f90*/  IMAD.U32 R76, R78, 0x10000, RZ ;  /* 0x000100004e4c7824 */ /* 0x000fe400078e00ff */
[----:B------:R-:W-:Y:S01]  /*9fa0*/  FFMA.FTZ R62, R62, R93, R97 ;  /* 0x0000005d3e3e7223 */ /* 0x000fe20000010061 */
[-C--:B------:R-:W-:Y:S01]  /*9fb0*/  FMUL.FTZ R64, R64, R77.reuse ;  /* 0x0000004d40407220 */ /* 0x080fe20000410000 */
[----:B------:R-:W-:Y:S01]  /*9fc0*/  FFMA.FTZ R77, R63, R77, -R90 ;  /* 0x0000004d3f4d7223 */ /* 0x000fe2000001085a */
[-C--:B------:R-:W-:Y:S01]  /*9fd0*/  FMUL.FTZ R93, R79, R89.reuse ;  /* 0x000000594f5d7220 */ /* 0x080fe20000410000 */
[----:B------:R-:W-:Y:S01]  /*9fe0*/  LOP3.LUT R51, R51, 0xffff0000, RZ, 0xc0, !PT ;  /* 0xffff000033337812 */ /* 0x000fe200078ec0ff */
[----:B------:R-:W-:Y:S01]  /*9ff0*/  FMUL.FTZ R92, R79, R76 ;  /* 0x0000004c4f5c7220 */ /* 0x000fe20000410000 */
[----:B------:R-:W-:Y:S01]  /*a000*/  LOP3.LUT R90, R91, 0xffff0000, RZ, 0xc0, !PT ;  /* 0xffff00005b5a7812 */ /* 0x000fe200078ec0ff */
[----:B------:R-:W-:Y:S01]  /*a010*/  FFMA.FTZ R63, R63, R88, R64 ;  /* 0x000000583f3f7223 */ /* 0x000fe20000010040 */
[----:B------:R-:W-:Y:S01]  /*a020*/  PRMT R59, R176, 0x5410, R59 ;  /* 0x00005410b03b7816 */ /* 0x000fe2000000003b */
[----:B------:R-:W-:Y:S01]  /*a030*/  FFMA.FTZ R64, R66, R76, -R93 ;  /* 0x0000004c42407223 */ /* 0x000fe2000001085d */
[----:B------:R-:W-:Y:S01]  /*a040*/  LOP3.LUT R78, R78, 0xffff0000, RZ, 0xc0, !PT ;  /* 0xffff00004e4e7812 */ /* 0x000fe200078ec0ff */
[----:B------:R-:W-:Y:S01]  /*a050*/  FFMA.FTZ R66, R66, R89, R92 ;  /* 0x0000005942427223 */ /* 0x000fe2000001005c */
[----:B------:R-:W-:Y:S01]  /*a060*/  LOP3.LUT R47, R47, 0xffff0000, RZ, 0xc0, !PT ;  /* 0xffff00002f2f7812 */ /* 0x000fe200078ec0ff */
[----:B------:R-:W-:Y:S01]  /*a070*/  FMUL.FTZ R92, R51, R90 ;  /* 0x0000005a335c7220 */ /* 0x000fe20000410000 */
[----:B------:R-:W-:Y:S01]  /*a080*/  IMAD.U32 R76, R59, 0x10000, RZ ;  /* 0x000100003b4c7824 */ /* 0x000fe200078e00ff */
[----:B------:R-:W-:Y:S01]  /*a090*/  LOP3.LUT R48, R48, 0xffff0000, RZ, 0xc0, !PT ;  /* 0xffff000030307812 */ /* 0x000fe200078ec0ff */
[----:B------:R-:W-:-:S02]  /*a0a0*/  IMAD.U32 R88, R183, 0x10000, RZ ;  /* 0x00010000b7587824 */ /* 0x000fc400078e00ff */
[-C--:B------:R-:W-:Y:S01]  /*a0b0*/  FMUL.FTZ R94, R51, R78.reuse ;  /* 0x0000004e335e7220 */ /* 0x080fe20000410000 */
[----:B------:R-:W-:Y:S01]  /*a0c0*/  LOP3.LUT R183, R183, 0xffff0000, RZ, 0xc0, !PT ;  /* 0xffff0000b7b77812 */ /* 0x000fe200078ec0ff */
[----:B------:R-:W-:Y:S01]  /*a0d0*/  FFMA.FTZ R51, R47, R78, -R92 ;  /* 0x0000004e2f337223 */ /* 0x000fe2000001085c */
[----:B------:R-:W-:Y:S01]  /*a0e0*/  LOP3.LUT R59, R59, 0xffff0000, RZ, 0xc0, !PT ;  /* 0xffff00003b3b7812 */ /* 0x000fe200078ec0ff */
[----:B------:R-:W-:Y:S01]  /*a0f0*/  IMAD.U32 R45, R44, 0x10000, RZ ;  /* 0x000100002c2d7824 */ /* 0x000fe200078e00ff */
[----:B------:R-:W-:Y:S01]  /*a100*/  PRMT R61, R182, 0x5410, R61 ;  /* 0x00005410b63d7816 */ /* 0x000fe2000000003d */
[----:B------:R-:W-:Y:S01]  /*a110*/  FMUL.FTZ R78, R49, R88 ;  /* 0x00000058314e7220 */ /* 0x000fe20000410000 */
[----:B------:R-:W-:Y:S01]  /*a120*/  PRMT R58, R175, 0x5410, R58 ;  /* 0x00005410af3a7816 */ /* 0x000fe2000000003a */
[----:B------:R-:W-:Y:S01]  /*a130*/  FMUL.FTZ R79, R49, R76 ;  /* 0x0000004c314f7220 */ /* 0x000fe20000410000 */
[----:B------:R-:W-:Y:S01]  /*a140*/  LOP3.LUT R44, R44, 0xffff0000, RZ, 0xc0, !PT ;  /* 0xffff00002c2c7812 */ /* 0x000fe200078ec0ff */
[----:B------:R-:W-:Y:S01]  /*a150*/  FMUL.FTZ R89, R48, R183 ;  /* 0x000000b730597220 */ /* 0x000fe20000410000 */
[----:B------:R-:W-:Y:S01]  /*a160*/  LOP3.LUT R67, R46, 0xffff0000, RZ, 0xc0, !PT ;  /* 0xffff00002e437812 */ /* 0x000fe200078ec0ff */
[----:B------:R-:W-:Y:S01]  /*a170*/  FMUL.FTZ R91, R48, R59 ;  /* 0x0000003b305b7220 */ /* 0x000fe20000410000 */
[----:B------:R-:W-:-:S02]  /*a180*/  IMAD.U32 R46, R50, 0x10000, RZ ;  /* 0x00010000322e7824 */ /* 0x000fc400078e00ff */
[C---:B------:R-:W-:Y:S01]  /*a190*/  FFMA.FTZ R49, R45.reuse, R76, -R78 ;  /* 0x0000004c2d317223 */ /* 0x040fe2000001084e */
[----:B------:R-:W-:Y:S01]  /*a1a0*/  FFMA.FTZ R79, R45, R88, R79 ;  /* 0x000000582d4f7223 */ /* 0x000fe2000001004f */
[C---:B------:R-:W-:Y:S01]  /*a1b0*/  IMAD.U32 R48, R61.reuse, 0x10000, RZ ;  /* 0x000100003d307824 */ /* 0x040fe200078e00ff */
[----:B------:R-:W-:Y:S01]  /*a1c0*/  LOP3.LUT R50, R50, 0xffff0000, RZ, 0xc0, !PT ;  /* 0xffff000032327812 */ /* 0x000fe200078ec0ff */
[----:B------:R-:W-:Y:S01]  /*a1d0*/  IMAD.U32 R45, R58, 0x10000, RZ ;  /* 0x000100003a2d7824 */ /* 0x000fe200078e00ff */
[----:B------:R-:W-:Y:S01]  /*a1e0*/  LOP3.LUT R61, R61, 0xffff0000, RZ, 0xc0, !PT ;  /* 0xffff00003d3d7812 */ /* 0x000fe200078ec0ff */
[----:B------:R-:W-:Y:S01]  /*a1f0*/  FFMA.FTZ R76, R44, R59, -R89 ;  /* 0x0000003b2c4c7223 */ /* 0x000fe20000010859 */
[----:B------:R-:W-:Y:S01]  /*a200*/  LOP3.LUT R58, R58, 0xffff0000, RZ, 0xc0, !PT ;  /* 0xffff00003a3a7812 */ /* 0x000fe200078ec0ff */
[C---:B------:R-:W-:Y:S01]  /*a210*/  FMUL.FTZ R78, R46.reuse, R48 ;  /* 0x000000302e4e7220 */ /* 0x040fe20000410000 */
[----:B------:R-:W-:Y:S01]  /*a220*/  FMUL.FTZ R59, R46, R45 ;  /* 0x0000002d2e3b7220 */ /* 0x000fe20000410000 */
[----:B------:R-:W-:Y:S01]  /*a230*/  FFMA.FTZ R47, R47, R90, R94 ;  /* 0x0000005a2f2f7223 */ /* 0x000fe2000001005e */
[C---:B------:R-:W-:Y:S01]  /*a240*/  FMUL.FTZ R46, R50.reuse, R61 ;  /* 0x0000003d322e7220 */ /* 0x040fe20000410000 */
[-C--:B------:R-:W-:Y:S01]  /*a250*/  FMUL.FTZ R50, R50, R58.reuse ;  /* 0x0000003a32327220 */ /* 0x080fe20000410000 */
[----:B------:R-:W-:Y:S01]  /*a260*/  FFMA.FTZ R44, R44, R183, R91 ;  /* 0x000000b72c2c7223 */ /* 0x000fe2000001005b */
[----:B------:R-:W-:Y:S01]  /*a270*/  FFMA.FTZ R78, R65, R45, -R78 ;  /* 0x0000002d414e7223 */ /* 0x000fe2000001084e */
[----:B------:R-:W-:Y:S01]  /*a280*/  FFMA.FTZ R45, R67, R58, -R46 ;  /* 0x0000003a432d7223 */ /* 0x000fe2000001082e */
[----:B------:R-:W-:Y:S01]  /*a290*/  F2FP.BF16.F32.PACK_AB R51, R51, R64 ;  /* 0x000000403333723e */ /* 0x000fe200000010ff */
[----:B------:R-:W-:Y:S01]  /*a2a0*/  FFMA.FTZ R59, R65, R48, R59 ;  /* 0x00000030413b7223 */ /* 0x000fe2000001003b */
[----:B------:R-:W-:Y:S01]  /*a2b0*/  F2FP.BF16.F32.PACK_AB R49, R76, R49 ;  /* 0x000000314c31723e */ /* 0x000fe200000010ff */
[----:B------:R-:W-:Y:S01]  /*a2c0*/  FFMA.FTZ R50, R67, R61, R50 ;  /* 0x0000003d43327223 */ /* 0x000fe20000010032 */
[----:B------:R-:W-:-:S02]  /*a2d0*/  F2FP.BF16.F32.PACK_AB R60, R77, R60 ;  /* 0x0000003c4d3c723e */ /* 0x000fc400000010ff */
[----:B------:R-:W-:Y:S02]  /*a2e0*/  F2FP.BF16.F32.PACK_AB R62, R63, R62 ;  /* 0x0000003e3f3e723e */ /* 0x000fe400000010ff */
[----:B------:R-:W-:Y:S01]  /*a2f0*/  F2FP.BF16.F32.PACK_AB R66, R47, R66 ;  /* 0x000000422f42723e */ /* 0x000fe200000010ff */
[----:B------:R-:W-:Y:S01]  /*a300*/  IMAD.MOV.U32 R47, RZ, RZ, R51 ;  /* 0x000000ffff2f7224 */ /* 0x000fe200078e0033 */
[----:B------:R-:W-:Y:S01]  /*a310*/  F2FP.BF16.F32.PACK_AB R48, R44, R79 ;  /* 0x0000004f2c30723e */ /* 0x000fe200000010ff */
[----:B------:R-:W-:Y:S01]  /*a320*/  IMAD.MOV.U32 R44, RZ, RZ, R49 ;  /* 0x000000ffff2c7224 */ /* 0x000fe200078e0031 */
[----:B------:R-:W-:Y:S01]  /*a330*/  F2FP.BF16.F32.PACK_AB R46, R45, R78 ;  /* 0x0000004e2d2e723e */ /* 0x000fe200000010ff */
[----:B------:R-:W-:Y:S01]  /*a340*/  IMAD.MOV.U32 R45, RZ, RZ, R60 ;  /* 0x000000ffff2d7224 */ /* 0x000fe200078e003c */
[----:B------:R-:W-:Y:S01]  /*a350*/  F2FP.BF16.F32.PACK_AB R50, R50, R59 ;  /* 0x0000003b3232723e */ /* 0x000fe200000010ff */
[----:B------:R-:W-:Y:S02]  /*a360*/  IMAD.MOV.U32 R49, RZ, RZ, R62 ;  /* 0x000000ffff317224 */ /* 0x000fe400078e003e */
[----:B------:R-:W-:-:S07]  /*a370*/  IMAD.MOV.U32 R51, RZ, RZ, R66 ;  /* 0x000000ffff337224 */ /* 0x000fce00078e0042 */
.L_x_514:
[----:B------:R-:W-:Y:S05]  /*a380*/  BSYNC B2 ;  /* 0x0000000000027941 */ /* 0x000fea0003800000 */
.L_x_513:
        /* <DEDUP_REMOVED lines=12> */
.L_x_512:
[----:B------:R-:W-:Y:S05]  /*a450*/  BSYNC B1 ;  /* 0x0000000000017941 */ /* 0x000fea0003800000 */
.L_x_511:
        /* <DEDUP_REMOVED lines=9> */
[----:B------:R-:W-:-:S03]  /*a4f0*/  IADD3 R54, P4, P5, R100, R52, R21 ;  /* 0x0000003464367210 */ /* 0x000fc60007d9e015 */
[----:B------:R-:W-:-:S05]  /*a500*/  IMAD.SHL.U32 R47, R47, 0x40, RZ ;  /* 0x000000402f2f7824 */ /* 0x000fca00078e00ff */
[----:B------:R-:W-:Y:S02]  /*a510*/  LOP3.LUT R47, R47, 0x1c0, RZ, 0xc0, !PT ;  /* 0x000001c02f2f7812 */ /* 0x000fe400078ec0ff */
        /* <DEDUP_REMOVED lines=19> */
[----:B------:R-:W-:-:S03]  /*a650*/  IMAD R45, R45, 0x2, R2 ;  /* 0x000000022d2d7824 */ /* 0x000fc600078e0202 */
[----:B------:R-:W-:-:S03]  /*a660*/  LEA R48, R47, R2, 0x1 ;  /* 0x000000022f307211 */ /* 0x000fc600078e08ff */
[----:B------:R-:W0:Y:S04]  /*a670*/  LDS.128 R44, [R45+0x1e400] ;  /* 0x01e400002d2c7984 */ /* 0x000e280000000c00 */
[----:B------:R-:W2:Y:S01]  /*a680*/  LDS.128 R48, [R48+0x1e400] ;  /* 0x01e4000030307984 */ /* 0x000ea20000000c00 */
[----:B------:R-:W-:Y:S05]  /*a690*/  @P3 BRA `(.L_x_518) ;  /* 0x0000000400683947 */ /* 0x000fea0003800000 */
[--C-:B------:R-:W-:Y:S01]  /*a6a0*/  SHF.R.U64 R70, R70, 0x10, R71.reuse ;  /* 0x0000001046467819 */ /* 0x100fe20000001247 */
[----:B--2---:R-:W-:Y:S01]  /*a6b0*/  IMAD.U32 R64, R49, 0x10000, RZ ;  /* 0x0001000031407824 */ /* 0x004fe200078e00ff */
[----:B------:R-:W-:Y:S01]  /*a6c0*/  SHF.R.U32.HI R78, RZ, 0x10, R71 ;  /* 0x00000010ff4e7819 */ /* 0x000fe20000011647 */
[----:B0-----:R-:W-:Y:S01]  /*a6d0*/  IMAD.U32 R61, R45, 0x10000, RZ ;  /* 0x000100002d3d7824 */ /* 0x001fe200078e00ff */
[--C-:B------:R-:W-:Y:S01]  /*a6e0*/  SHF.R.U64 R71, R72, 0x10, R73.reuse ;  /* 0x0000001048477819 */ /* 0x100fe20000001249 */
[----:B------:R-:W-:Y:S01]  /*a6f0*/  IMAD.U32 R67, R47, 0x10000, RZ ;  /* 0x000100002f437824 */ /* 0x000fe200078e00ff */
[----:B------:R-:W-:Y:S01]  /*a700*/  SHF.R.U32.HI R73, RZ, 0x10, R73 ;  /* 0x00000010ff497819 */ /* 0x000fe20000011649 */
[----:B------:R-:W-:Y:S01]  /*a710*/  IMAD.U32 R59, R48, 0x10000, RZ ;  /* 0x00010000303b7824 */ /* 0x000fe200078e00ff */
[----:B------:R-:W-:Y:S01]  /*a720*/  SHF.R.U64 R65, R68, 0x10, R69 ;  /* 0x0000001044417819 */ /* 0x000fe20000001245 */
[----:B------:R-:W-:Y:S01]  /*a730*/  IMAD.U32 R58, R44, 0x10000, RZ ;  /* 0x000100002c3a7824 */ /* 0x000fe200078e00ff */
[----:B------:R-:W-:-:S02]  /*a740*/  LOP3.LUT R68, R49, 0xffff0000, RZ, 0xc0, !PT ;  /* 0xffff000031447812 */ /* 0x000fc400078ec0ff */
[----:B------:R-:W-:Y:S01]  /*a750*/  SHF.R.U32.HI R77, RZ, 0x10, R69 ;  /* 0x00000010ff4d7819 */ /* 0x000fe20000011645 */
[----:B------:R-:W-:Y:S01]  /*a760*/  IMAD.U32 R69, R51, 0x10000, RZ ;  /* 0x0001000033457824 */ /* 0x000fe200078e00ff */
[----:B------:R-:W-:Y:S02]  /*a770*/  PRMT R49, R173, 0x5432, R70 ;  /* 0x00005432ad317816 */ /* 0x000fe40000000046 */
[----:B------:R-:W-:Y:S02]  /*a780*/  PRMT R70, R170, 0x5410, R73 ;  /* 0x00005410aa467816 */ /* 0x000fe40000000049 */
[C---:B------:R-:W-:Y:S02]  /*a790*/  PRMT R65, R172.reuse, 0x5432, R65 ;  /* 0x00005432ac417816 */ /* 0x040fe40000000041 */
[----:B------:R-:W-:Y:S01]  /*a7a0*/  PRMT R172, R172, 0x5410, R77 ;  /* 0x00005410acac7816 */ /* 0x000fe2000000004d */
[----:B------:R-:W-:Y:S01]  /*a7b0*/  IMAD.U32 R72, R70, 0x10000, RZ ;  /* 0x0001000046487824 */ /* 0x000fe200078e00ff */
[----:B------:R-:W-:-:S02]  /*a7c0*/  SHF.R.U64 R62, R74, 0x10, R75 ;  /* 0x000000104a3e7819 */ /* 0x000fc4000000124b */
[----:B------:R-:W-:Y:S01]  /*a7d0*/  SHF.R.U32.HI R76, RZ, 0x10, R75 ;  /* 0x00000010ff4c7819 */ /* 0x000fe2000001164b */
[-C--:B------:R-:W-:Y:S01]  /*a7e0*/  FMUL.FTZ R74, R64, R72.reuse ;  /* 0x00000048404a7220 */ /* 0x080fe20000410000 */
[----:B------:R-:W-:Y:S01]  /*a7f0*/  LOP3.LUT R63, R51, 0xffff0000, RZ, 0xc0, !PT ;  /* 0xffff0000333f7812 */ /* 0x000fe200078ec0ff */
[----:B------:R-:W-:Y:S01]  /*a800*/  IMAD.U32 R51, R172, 0x10000, RZ ;  /* 0x00010000ac337824 */ /* 0x000fe200078e00ff */
[C---:B------:R-:W-:Y:S02]  /*a810*/  PRMT R62, R171.reuse, 0x5432, R62 ;  /* 0x00005432ab3e7816 */ /* 0x040fe4000000003e */
[----:B------:R-:W-:Y:S01]  /*a820*/  PRMT R171, R171, 0x5410, R76 ;  /* 0x00005410abab7816 */ /* 0x000fe2000000004c */
[-C--:B------:R-:W-:Y:S01]  /*a830*/  FMUL.FTZ R64, R64, R51.reuse ;  /* 0x0000003340407220 */ /* 0x080fe20000410000 */
[----:B------:R-:W-:Y:S01]  /*a840*/  PRMT R173, R173, 0x5410, R78 ;  /* 0x00005410adad7816 */ /* 0x000fe2000000004e */
[----:B------:R-:W-:Y:S01]  /*a850*/  FFMA.FTZ R51, R61, R51, -R74 ;  /* 0x000000333d337223 */ /* 0x000fe2000001084a */
[----:B------:R-:W-:Y:S01]  /*a860*/  PRMT R170, R170, 0x5432, R71 ;  /* 0x00005432aaaa7816 */ /* 0x000fe20000000047 */
[----:B------:R-:W-:Y:S01]  /*a870*/  IMAD.U32 R74, R171, 0x10000, RZ ;  /* 0x00010000ab4a7824 */ /* 0x000fe200078e00ff */
[----:B------:R-:W-:Y:S01]  /*a880*/  LOP3.LUT R73, R70, 0xffff0000, RZ, 0xc0, !PT ;  /* 0xffff000046497812 */ /* 0x000fe200078ec0ff */
[----:B------:R-:W-:Y:S01]  /*a890*/  IMAD.U32 R70, R173, 0x10000, RZ ;  /* 0x00010000ad467824 */ /* 0x000fe200078e00ff */
[----:B------:R-:W-:Y:S01]  /*a8a0*/  LOP3.LUT R71, R172, 0xffff0000, RZ, 0xc0, !PT ;  /* 0xffff0000ac477812 */ /* 0x000fe200078ec0ff */
[----:B------:R-:W-:Y:S01]  /*a8b0*/  FFMA.FTZ R61, R61, R72, R64 ;  /* 0x000000483d3d7223 */ /* 0x000fe20000010040 */
[----:B------:R-:W-:Y:S01]  /*a8c0*/  LOP3.LUT R66, R45, 0xffff0000, RZ, 0xc0, !PT ;  /* 0xffff00002d427812 */ /* 0x000fe200078ec0ff */
[C---:B------:R-:W-:Y:S01]  /*a8d0*/  FMUL.FTZ R75, R68.reuse, R73 ;  /* 0x00000049444b7220 */ /* 0x040fe20000410000 */
[----:B------:R-:W-:Y:S01]  /*a8e0*/  LOP3.LUT R171, R171, 0xffff0000, RZ, 0xc0, !PT ;  /* 0xffff0000abab7812 */ /* 0x000fe200078ec0ff */
[-C--:B------:R-:W-:Y:S01]  /*a8f0*/  FMUL.FTZ R77, R68, R71.reuse ;  /* 0x00000047444d7220 */ /* 0x080fe20000410000 */
[C---:B------:R-:W-:Y:S01]  /*a900*/  FMUL.FTZ R68, R69.reuse, R74 ;  /* 0x0000004a45447220 */ /* 0x040fe20000410000 */
[----:B------:R-:W-:Y:S01]  /*a910*/  FMUL.FTZ R69, R69, R70 ;  /* 0x0000004645457220 */ /* 0x000fe20000410000 */
[----:B------:R-:W-:Y:S01]  /*a920*/  LOP3.LUT R173, R173, 0xffff0000, RZ, 0xc0, !PT ;  /* 0xffff0000adad7812 */ /* 0x000fe200078ec0ff */
[C---:B------:R-:W-:Y:S01]  /*a930*/  FFMA.FTZ R64, R66.reuse, R71, -R75 ;  /* 0x0000004742407223 */ /* 0x040fe2000001084b */
[----:B------:R-:W-:Y:S01]  /*a940*/  LOP3.LUT R60, R47, 0xffff0000, RZ, 0xc0, !PT ;  /* 0xffff00002f3c7812 */ /* 0x000fe200078ec0ff */
[C---:B------:R-:W-:Y:S01]  /*a950*/  FFMA.FTZ R74, R67.reuse, R74, R69 ;  /* 0x0000004a434a7223 */ /* 0x040fe20000010045 */
[----:B------:R-:W-:Y:S01]  /*a960*/  FFMA.FTZ R72, R66, R73, R77 ;  /* 0x0000004942487223 */ /* 0x000fe2000001004d */
[----:B------:R-:W-:Y:S01]  /*a970*/  FFMA.FTZ R70, R67, R70, -R68 ;  /* 0x0000004643467223 */ /* 0x000fe20000010844 */
[----:B------:R-:W-:Y:S01]  /*a980*/  FMUL.FTZ R69, R63, R171 ;  /* 0x000000ab3f457220 */ /* 0x000fe20000410000 */
[----:B------:R-:W-:-:S02]  /*a990*/  IMAD.U32 R66, R65, 0x10000, RZ ;  /* 0x0001000041427824 */ /* 0x000fc400078e00ff */
[-C--:B------:R-:W-:Y:S01]  /*a9a0*/  FMUL.FTZ R71, R63, R173.reuse ;  /* 0x000000ad3f477220 */ /* 0x080fe20000410000 */
[----:B------:R-:W-:Y:S02]  /*a9b0*/  IMAD.U32 R67, R170, 0x10000, RZ ;  /* 0x00010000aa437824 */ /* 0x000fe400078e00ff */
[----:B------:R-:W-:Y:S01]  /*a9c0*/  FFMA.FTZ R173, R60, R173, -R69 ;  /* 0x000000ad3cad7223 */ /* 0x000fe20000010845 */
[----:B------:R-:W-:Y:S01]  /*a9d0*/  LOP3.LUT R48, R48, 0xffff0000, RZ, 0xc0, !PT ;  /* 0xffff000030307812 */ /* 0x000fe200078ec0ff */
[CC--:B------:R-:W-:Y:S01]  /*a9e0*/  FMUL.FTZ R68, R59.reuse, R66.reuse ;  /* 0x000000423b447220 */ /* 0x0c0fe20000410000 */
[----:B------:R-:W-:Y:S01]  /*a9f0*/  LOP3.LUT R63, R170, 0xffff0000, RZ, 0xc0, !PT ;  /* 0xffff0000aa3f7812 */ /* 0x000fe200078ec0ff */
[-C--:B------:R-:W-:Y:S01]  /*aa00*/  FMUL.FTZ R69, R59, R67.reuse ;  /* 0x000000433b457220 */ /* 0x080fe20000410000 */
[----:B------:R-:W-:Y:S01]  /*aa10*/  LOP3.LUT R65, R65, 0xffff0000, RZ, 0xc0, !PT ;  /* 0xffff000041417812 */ /* 0x000fe200078ec0ff */
[----:B------:R-:W-:Y:S01]  /*aa20*/  IMAD.U32 R45, R46, 0x10000, RZ ;  /* 0x000100002e2d7824 */ /* 0x000fe200078e00ff */
[----:B------:R-:W-:Y:S01]  /*aa30*/  LOP3.LUT R44, R44, 0xffff0000, RZ, 0xc0, !PT ;  /* 0xffff00002c2c7812 */ /* 0x000fe200078ec0ff */
[----:B------:R-:W-:Y:S01]  /*aa40*/  FFMA.FTZ R69, R58, R66, -R69 ;  /* 0x000000423a457223 */ /* 0x000fe20000010845 */
[----:B------:R-:W-:Y:S01]  /*aa50*/  LOP3.LUT R47, R46, 0xffff0000, RZ, 0xc0, !PT ;  /* 0xffff00002e2f7812 */ /* 0x000fe200078ec0ff */
[----:B------:R-:W-:Y:S01]  /*aa60*/  FFMA.FTZ R68, R58, R67, R68 ;  /* 0x000000433a447223 */ /* 0x000fe20000010044 */
[----:B------:R-:W-:-:S02]  /*aa70*/  IMAD.U32 R46, R50, 0x10000, RZ ;  /* 0x00010000322e7824 */ /* 0x000fc400078e00ff */
[C---:B------:R-:W-:Y:S01]  /*aa80*/  FMUL.FTZ R59, R48.reuse, R63 ;  /* 0x0000003f303b7220 */ /* 0x040fe20000410000 */
[----:B------:R-:W-:Y:S01]  /*aa90*/  FMUL.FTZ R67, R48, R65 ;  /* 0x0000004130437220 */ /* 0x000fe20000410000 */
[----:B------:R-:W-:Y:S01]  /*aaa0*/  IMAD.U32 R58, R62, 0x10000, RZ ;  /* 0x000100003e3a7824 */ /* 0x000fe200078e00ff */
[----:B------:R-:W-:Y:S01]  /*aab0*/  LOP3.LUT R50, R50, 0xffff0000, RZ, 0xc0, !PT ;  /* 0xffff000032327812 */ /* 0x000fe200078ec0ff */
[C---:B------:R-:W-:Y:S01]  /*aac0*/  IMAD.U32 R48, R49.reuse, 0x10000, RZ ;  /* 0x0001000031307824 */ /* 0x040fe200078e00ff */
[----:B------:R-:W-:Y:S01]  /*aad0*/  LOP3.LUT R62, R62, 0xffff0000, RZ, 0xc0, !PT ;  /* 0xffff00003e3e7812 */ /* 0x000fe200078ec0ff */
[----:B------:R-:W-:Y:S01]  /*aae0*/  FFMA.FTZ R71, R60, R171, R71 ;  /* 0x000000ab3c477223 */ /* 0x000fe20000010047 */
[----:B------:R-:W-:Y:S01]  /*aaf0*/  LOP3.LUT R49, R49, 0xffff0000, RZ, 0xc0, !PT ;  /* 0xffff000031317812 */ /* 0x000fe200078ec0ff */
[C---:B------:R-:W-:Y:S01]  /*ab00*/  FFMA.FTZ R60, R44.reuse, R65, -R59 ;  /* 0x000000412c3c7223 */ /* 0x040fe2000001083b */
[----:B------:R-:W-:Y:S01]  /*ab10*/  FFMA.FTZ R67, R44, R63, R67 ;  /* 0x0000003f2c437223 */ /* 0x000fe20000010043 */
[C---:B------:R-:W-:Y:S01]  /*ab20*/  FMUL.FTZ R44, R46.reuse, R58 ;  /* 0x0000003a2e2c7220 */ /* 0x040fe20000410000 */
        /* <DEDUP_REMOVED lines=9> */
[----:B------:R-:W-:Y:S02]  /*abc0*/  F2FP.BF16.F32.PACK_AB R45, R64, R51 ;  /* 0x00000033402d723e */ /* 0x000fe400000010ff */
[----:B------:R-:W-:Y:S01]  /*abd0*/  F2FP.BF16.F32.PACK_AB R46, R49, R44 ;  /* 0x0000002c312e723e */ /* 0x000fe200000010ff */
[----:B------:R-:W-:Y:S01]  /*abe0*/  IMAD.MOV.U32 R44, RZ, RZ, R60 ;  /* 0x000000ffff2c7224 */ /* 0x000fe200078e003c */
[----:B------:R-:W-:Y:S01]  /*abf0*/  F2FP.BF16.F32.PACK_AB R47, R173, R70 ;  /* 0x00000046ad2f723e */ /* 0x000fe200000010ff */
[----:B------:R-:W-:Y:S01]  /*ac00*/  IMAD.MOV.U32 R49, RZ, RZ, R61 ;  /* 0x000000ffff317224 */ /* 0x000fe200078e003d */
[----:B------:R-:W-:Y:S02]  /*ac10*/  F2FP.BF16.F32.PACK_AB R51, R71, R74 ;  /* 0x0000004a4733723e */ /* 0x000fe400000010ff */
[----:B------:R-:W-:-:S02]  /*ac20*/  F2FP.BF16.F32.PACK_AB R48, R67, R68 ;  /* 0x000000444330723e */ /* 0x000fc400000010ff */
[----:B------:R-:W-:-:S07]  /*ac30*/  F2FP.BF16.F32.PACK_AB R50, R62, R59 ;  /* 0x0000003b3e32723e */ /* 0x000fce00000010ff */
.L_x_518:
[----:B------:R-:W-:Y:S05]  /*ac40*/  BSYNC B2 ;  /* 0x0000000000027941 */ /* 0x000fea0003800000 */
.L_x_517:
        /* <DEDUP_REMOVED lines=12> */
.L_x_516:
[----:B------:R-:W-:Y:S05]  /*ad10*/  BSYNC B1 ;  /* 0x0000000000017941 */ /* 0x000fea0003800000 */
.L_x_515:
[----:B0-----:R-:W-:Y:S02]  /*ad20*/  VIADD R45, R22, 0xa0 ;  /* 0x000000a0162d7836 */ /* 0x001fe40000000000 */
[-C--:B--2---:R-:W-:Y:S02]  /*ad30*/  IMAD R44, R148, R138.reuse, RZ ;  /* 0x0000008a942c7224 */ /* 0x084fe400078e02ff */
[C---:B------:R-:W-:Y:S01]  /*ad40*/  IMAD.WIDE.U32 R136, R45.reuse, R138, R136 ;  /* 0x0000008a2d887225 */ /* 0x040fe200078e0088 */
[----:B------:R-:W-:-:S03]  /*ad50*/  ISETP.GE.OR P4, PT, R45, R4, P0 ;  /* 0x000000042d00720c */ /* 0x000fc60000786670 */
[----:B------:R-:W-:-:S10]  /*ad60*/  IMAD R139, R45, R139, R44 ;  /* 0x0000008b2d8b7224 */ /* 0x000fd400078e022c */
[----:B------:R-:W-:Y:S05]  /*ad70*/  @P4 BRA `(.L_x_485) ;  /* 0x0000001000784947 */ /* 0x000fea0003800000 */
[----:B------:R-:W2:Y:S01]  /*ad80*/  LDL R45, [R1] ;  /* 0x00000000012d7983 */ /* 0x000ea20000100800 */
[----:B------:R-:W0:Y:S03]  /*ad90*/  LDC.64 R52, c[0x0][0x2e8] ;  /* 0x0000ba00ff347b82 */ /* 0x000e260000000a00 */
[----:B------:R-:W3:Y:S01]  /*ada0*/  LDL R46, [R1+0x58] ;  /* 0x00005800012e7983 */ /* 0x000ee20000100800 */
[----:B------:R-:W-:Y:S01]  /*adb0*/  IMAD.IADD R56, R137, 0x1, R139 ;  /* 0x0000000189387824 */ /* 0x000fe200078e028b */
[----:B------:R-:W-:Y:S01]  /*adc0*/  IADD3 R44, P4, P5, R100, R136, R21 ;  /* 0x00000088642c7210 */ /* 0x000fe20007d9e015 */
[----:B------:R-:W-:Y:S01]  /*add0*/  VIADD R47, R22, 0xa0 ;  /* 0x000000a0162f7836 */ /* 0x000fe20000000000 */
[----:B------:R-:W-:Y:S03]  /*ade0*/  BSSY B1, `(.L_x_519) ;  /* 0x0000075000017945 */ /* 0x000fe60003800000 */
[----:B------:R-:W-:-:S05]  /*adf0*/  IMAD.SHL.U32 R47, R47, 0x40, RZ ;  /* 0x000000402f2f7824 */ /* 0x000fca00078e00ff */
[----:B------:R-:W-:Y:S02]  /*ae00*/  LOP3.LUT R47, R47, 0x1c0, RZ, 0xc0, !PT ;  /* 0x000001c02f2f7812 */ /* 0x000fe400078ec0ff */
[----:B--2---:R-:W-:Y:S02]  /*ae10*/  LOP3.LUT P6, RZ, R45, 0x1, RZ, 0xc0, !PT ;  /* 0x000000012dff7812 */ /* 0x004fe400078cc0ff */
[----:B------:R-:W-:Y:S02]  /*ae20*/  IADD3.X R45, R15, R56, R8, P4, P5 ;  /* 0x000000380f2d7210 */ /* 0x000fe400027ea408 */
[C---:B0-----:R-:W-:Y:S02]  /*ae30*/  LEA R54, P4, R44.reuse, R52, 0x1 ;  /* 0x000000342c367211 */ /* 0x041fe400078808ff */
[----:B------:R-:W-:Y:S02]  /*ae40*/  SEL R155, R43, R155, !P6 ;  /* 0x0000009b2b9b7207 */ /* 0x000fe40007000000 */
[----:B------:R-:W-:-:S02]  /*ae50*/  LEA.HI.X R55, R44, R53, R45, 0x1, P4 ;  /* 0x000000352c377211 */ /* 0x000fc400020f0c2d */
[----:B------:R-:W-:-:S04]  /*ae60*/  SHF.R.S32.HI R44, RZ, 0x1f, R155 ;  /* 0x0000001fff2c7819 */ /* 0x000fc8000001149b */
[----:B------:R-:W-:-:S04]  /*ae70*/  LEA.HI R44, R44, R155, RZ, 0x4 ;  /* 0x0000009b2c2c7211 */ /* 0x000fc800078f20ff */
[----:B------:R-:W-:-:S04]  /*ae80*/  LEA.HI.SX32 R44, R44, R9, 0x1c ;  /* 0x000000092c2c7211 */ /* 0x000fc800078fe2ff */
[----:B------:R-:W-:Y:S01]  /*ae90*/  SHF.R.S32.HI R45, RZ, 0x1f, R44 ;  /* 0x0000001fff2d7819 */ /* 0x000fe2000001142c */
[----:B------:R-:W-:-:S03]  /*aea0*/  IMAD.SHL.U32 R57, R44, 0x8, RZ ;  /* 0x000000082c397824 */ /* 0x000fc600078e00ff */
[----:B------:R-:W-:-:S04]  /*aeb0*/  LEA.HI R45, R45, R44, RZ, 0x3 ;  /* 0x0000002c2d2d7211 */ /* 0x000fc800078f18ff */
[----:B------:R-:W-:Y:S02]  /*aec0*/  SHF.R.S32.HI R44, RZ, 0x3, R45 ;  /* 0x00000003ff2c7819 */ /* 0x000fe4000001142d */
[----:B------:R-:W-:-:S03]  /*aed0*/  LOP3.LUT R45, R47, 0x38, R57, 0xf8, !PT ;  /* 0x000000382f2d7812 */ /* 0x000fc600078ef839 */
[----:B---3--:R-:W-:Y:S01]  /*aee0*/  IMAD R44, R44, 0x2c00, R46 ;  /* 0x00002c002c2c7824 */ /* 0x008fe200078e022e */
[----:B------:R-:W-:-:S05]  /*aef0*/  LOP3.LUT R45, R45, R164, RZ, 0x3c, !PT ;  /* 0x000000a42d2d7212 */ /* 0x000fca00078e3cff */
        /* <DEDUP_REMOVED lines=10> */
[----:B------:R-:W-:Y:S01]  /*afa0*/  SHF.R.U64 R68, R84, 0x10, R85 ;  /* 0x0000001054447819 */ /* 0x000fe20000001255 */
[----:B0-----:R-:W-:Y:S01]  /*afb0*/  IMAD.U32 R59, R45, 0x10000, RZ ;  /* 0x000100002d3b7824 */ /* 0x001fe200078e00ff */
[----:B------:R-:W-:Y:S01]  /*afc0*/  SHF.R.U32.HI R80, RZ, 0x10, R81 ;  /* 0x00000010ff507819 */ /* 0x000fe20000011651 */
[----:B------:R-:W-:Y:S01]  /*afd0*/  IMAD.U32 R65, R51, 0x10000, RZ ;  /* 0x0001000033417824 */ /* 0x000fe200078e00ff */
[----:B------:R-:W-:Y:S01]  /*afe0*/  SHF.R.U32.HI R84, RZ, 0x10, R85 ;  /* 0x00000010ff547819 */ /* 0x000fe20000011655 */
[----:B------:R-:W-:Y:S01]  /*aff0*/  IMAD.U32 R61, R48, 0x10000, RZ ;  /* 0x00010000303d7824 */ /* 0x000fe200078e00ff */
[C---:B------:R-:W-:Y:S01]  /*b000*/  PRMT R66, R167.reuse, 0x5410, R66 ;  /* 0x00005410a7427816 */ /* 0x040fe20000000042 */
[----:B------:R-:W-:Y:S01]  /*b010*/  IMAD.U32 R58, R44, 0x10000, RZ ;  /* 0x000100002c3a7824 */ /* 0x000fe200078e00ff */
[----:B------:R-:W-:-:S02]  /*b020*/  PRMT R167, R167, 0x5432, R80 ;  /* 0x00005432a7a77816 */ /* 0x000fc40000000050 */
[----:B------:R-:W-:Y:S02]  /*b030*/  PRMT R69, R169, 0x5432, R84 ;  /* 0x00005432a9457816 */ /* 0x000fe40000000054 */
[--C-:B------:R-:W-:Y:S02]  /*b040*/  SHF.R.U64 R71, R86, 0x10, R87.reuse ;  /* 0x0000001056477819 */ /* 0x100fe40000001257 */
[----:B------:R-:W-:Y:S01]  /*b050*/  SHF.R.U32.HI R87, RZ, 0x10, R87 ;  /* 0x00000010ff577819 */ /* 0x000fe20000011657 */
[----:B------:R-:W-:Y:S01]  /*b060*/  IMAD.U32 R70, R69, 0x10000, RZ ;  /* 0x0001000045467824 */ /* 0x000fe200078e00ff */
[--C-:B------:R-:W-:Y:S02]  /*b070*/  SHF.R.U64 R67, R82, 0x10, R83.reuse ;  /* 0x0000001052437819 */ /* 0x100fe40000001253 */
[----:B------:R-:W-:Y:S01]  /*b080*/  PRMT R169, R169, 0x5410, R68 ;  /* 0x00005410a9a97816 */ /* 0x000fe20000000044 */
[----:B------:R-:W-:Y:S01]  /*b090*/  IMAD.U32 R68, R167, 0x10000, RZ ;  /* 0x00010000a7447824 */ /* 0x000fe200078e00ff */
[----:B------:R-:W-:Y:S01]  /*b0a0*/  SHF.R.U32.HI R83, RZ, 0x10, R83 ;  /* 0x00000010ff537819 */ /* 0x000fe20000011653 */
[C---:B------:R-:W-:Y:S01]  /*b0b0*/  FMUL.FTZ R72, R63.reuse, R70 ;  /* 0x000000463f487220 */ /* 0x040fe20000410000 */
[C---:B------:R-:W-:Y:S01]  /*b0c0*/  PRMT R71, R168.reuse, 0x5410, R71 ;  /* 0x00005410a8477816 */ /* 0x040fe20000000047 */
[-C--:B------:R-:W-:Y:S01]  /*b0d0*/  FMUL.FTZ R74, R63, R68.reuse ;  /* 0x000000443f4a7220 */ /* 0x080fe20000410000 */
[----:B------:R-:W-:Y:S01]  /*b0e0*/  PRMT R168, R168, 0x5432, R87 ;  /* 0x00005432a8a87816 */ /* 0x000fe20000000057 */
[C---:B------:R-:W-:Y:S01]  /*b0f0*/  FFMA.FTZ R72, R59.reuse, R68, -R72 ;  /* 0x000000443b487223 */ /* 0x040fe20000010848 */
[C---:B------:R-:W-:Y:S01]  /*b100*/  PRMT R67, R166.reuse, 0x5410, R67 ;  /* 0x00005410a6437816 */ /* 0x040fe20000000043 */
[----:B------:R-:W-:Y:S01]  /*b110*/  FFMA.FTZ R74, R59, R70, R74 ;  /* 0x000000463b4a7223 */ /* 0x000fe2000001004a */
[----:B------:R-:W-:Y:S01]  /*b120*/  PRMT R166, R166, 0x5432, R83 ;  /* 0x00005432a6a67816 */ /* 0x000fe20000000053 */
[----:B------:R-:W-:Y:S01]  /*b130*/  IMAD.U32 R63, R168, 0x10000, RZ ;  /* 0x00010000a83f7824 */ /* 0x000fe200078e00ff */
[----:B------:R-:W-:-:S02]  /*b140*/  LOP3.LUT R64, R49, 0xffff0000, RZ, 0xc0, !PT ;  /* 0xffff000031407812 */ /* 0x000fc400078ec0ff */
[----:B------:R-:W-:Y:S01]  /*b150*/  LOP3.LUT R69, R69, 0xffff0000, RZ, 0xc0, !PT ;  /* 0xffff000045457812 */ /* 0x000fe200078ec0ff */
[----:B------:R-:W-:Y:S01]  /*b160*/  IMAD.U32 R59, R166, 0x10000, RZ ;  /* 0x00010000a63b7824 */ /* 0x000fe200078e00ff */
[----:B------:R-:W-:Y:S01]  /*b170*/  LOP3.LUT R167, R167, 0xffff0000, RZ, 0xc0, !PT ;  /* 0xffff0000a7a77812 */ /* 0x000fe200078ec0ff */
[----:B------:R-:W-:Y:S01]  /*b180*/  FMUL.FTZ R77, R65, R63 ;  /* 0x0000003f414d7220 */ /* 0x000fe20000410000 */
[----:B------:R-:W-:Y:S01]  /*b190*/  LOP3.LUT R62, R48, 0xffff0000, RZ, 0xc0, !PT ;  /* 0xffff0000303e7812 */ /* 0x000fe200078ec0ff */
[----:B------:R-:W-:Y:S01]  /*b1a0*/  IMAD.U32 R48, R47, 0x10000, RZ ;  /* 0x000100002f307824 */ /* 0x000fe200078e00ff */
[----:B------:R-:W-:Y:S01]  /*b1b0*/  LOP3.LUT R60, R45, 0xffff0000, RZ, 0xc0, !PT ;  /* 0xffff00002d3c7812 */ /* 0x000fe200078ec0ff */
[C---:B------:R-:W-:Y:S01]  /*b1c0*/  FMUL.FTZ R73, R64.reuse, R69 ;  /* 0x0000004540497220 */ /* 0x040fe20000410000 */
[----:B------:R-:W-:Y:S01]  /*b1d0*/  FMUL.FTZ R75, R64, R167 ;  /* 0x000000a7404b7220 */ /* 0x000fe20000410000 */
[----:B------:R-:W-:Y:S01]  /*b1e0*/  LOP3.LUT R51, R51, 0xffff0000, RZ, 0xc0, !PT ;  /* 0xffff000033337812 */ /* 0x000fe200078ec0ff */
[-C--:B------:R-:W-:Y:S01]  /*b1f0*/  FMUL.FTZ R64, R65, R59.reuse ;  /* 0x0000003b41407220 */ /* 0x080fe20000410000 */
[----:B------:R-:W-:Y:S01]  /*b200*/  LOP3.LUT R168, R168, 0xffff0000, RZ, 0xc0, !PT ;  /* 0xffff0000a8a87812 */ /* 0x000fe200078ec0ff */
[----:B------:R-:W-:Y:S01]  /*b210*/  FFMA.FTZ R77, R48, R59, -R77 ;  /* 0x0000003b304d7223 */ /* 0x000fe2000001084d */
[----:B------:R-:W-:Y:S01]  /*b220*/  LOP3.LUT R166, R166, 0xffff0000, RZ, 0xc0, !PT ;  /* 0xffff0000a6a67812 */ /* 0x000fe200078ec0ff */
[----:B------:R-:W-:Y:S01]  /*b230*/  IMAD.U32 R59, R169, 0x10000, RZ ;  /* 0x00010000a93b7824 */ /* 0x000fe200078e00ff */
[----:B------:R-:W-:Y:S01]  /*b240*/  LOP3.LUT R49, R47, 0xffff0000, RZ, 0xc0, !PT ;  /* 0xffff00002f317812 */ /* 0x000fe200078ec0ff */
[C---:B------:R-:W-:Y:S01]  /*b250*/  FFMA.FTZ R73, R60.reuse, R167, -R73 ;  /* 0x000000a73c497223 */ /* 0x040fe20000010849 */
[----:B------:R-:W-:Y:S01]  /*b260*/  FFMA.FTZ R75, R60, R69, R75 ;  /* 0x000000453c4b7223 */ /* 0x000fe2000001004b */
[----:B------:R-:W-:Y:S01]  /*b270*/  FFMA.FTZ R63, R48, R63, R64 ;  /* 0x0000003f303f7223 */ /* 0x000fe20000010040 */
[C---:B------:R-:W-:Y:S01]  /*b280*/  FMUL.FTZ R60, R51.reuse, R168 ;  /* 0x000000a8333c7220 */ /* 0x040fe20000410000 */
[----:B------:R-:W-:Y:S01]  /*b290*/  FMUL.FTZ R64, R51, R166 ;  /* 0x000000a633407220 */ /* 0x000fe20000410000 */
[----:B------:R-:W-:-:S02]  /*b2a0*/  IMAD.U32 R48, R66, 0x10000, RZ ;  /* 0x0001000042307824 */ /* 0x000fc400078e00ff */
[----:B------:R-:W-:Y:S01]  /*b2b0*/  FMUL.FTZ R51, R61, R59 ;  /* 0x0000003b3d337220 */ /* 0x000fe20000410000 */
[----:B------:R-:W-:Y:S01]  /*b2c0*/  LOP3.LUT R169, R169, 0xffff0000, RZ, 0xc0, !PT ;  /* 0xffff0000a9a97812 */ /* 0x000fe200078ec0ff */
[C---:B------:R-:W-:Y:S01]  /*b2d0*/  FFMA.FTZ R166, R49.reuse, R166, -R60 ;  /* 0x000000a631a67223 */ /* 0x040fe2000001083c */
[----:B------:R-:W-:Y:S01]  /*b2e0*/  FFMA.FTZ R168, R49, R168, R64 ;  /* 0x000000a831a87223 */ /* 0x000fe20000010040 */
[----:B------:R-:W-:Y:S02]  /*b2f0*/  IMAD.U32 R47, R50, 0x10000, RZ ;  /* 0x00010000322f7824 */ /* 0x000fe400078e00ff */
[-C--:B------:R-:W-:Y:S01]  /*b300*/  FMUL.FTZ R60, R61, R48.reuse ;  /* 0x000000303d3c7220 */ /* 0x080fe20000410000 */
[----:B------:R-:W-:Y:S01]  /*b310*/  FFMA.FTZ R51, R58, R48, -R51 ;  /* 0x000000303a337223 */ /* 0x000fe20000010833 */
[----:B------:R-:W-:Y:S01]  /*b320*/  IMAD.U32 R49, R71, 0x10000, RZ ;  /* 0x0001000047317824 */ /* 0x000fe200078e00ff */
[----:B------:R-:W-:Y:S01]  /*b330*/  LOP3.LUT R45, R44, 0xffff0000, RZ, 0xc0, !PT ;  /* 0xffff00002c2d7812 */ /* 0x000fe200078ec0ff */
[----:B------:R-:W-:Y:S01]  /*b340*/  IMAD.U32 R48, R67, 0x10000, RZ ;  /* 0x0001000043307824 */ /* 0x000fe200078e00ff */
[----:B------:R-:W-:Y:S01]  /*b350*/  LOP3.LUT R50, R50, 0xffff0000, RZ, 0xc0, !PT ;  /* 0xffff000032327812 */ /* 0x000fe200078ec0ff */
[----:B------:R-:W-:Y:S01]  /*b360*/  FMUL.FTZ R64, R62, R169 ;  /* 0x000000a93e407220 */ /* 0x000fe20000410000 */
[----:B------:R-:W-:Y:S01]  /*b370*/  LOP3.LUT R66, R66, 0xffff0000, RZ, 0xc0, !PT ;  /* 0xffff000042427812 */ /* 0x000fe200078ec0ff */
[----:B------:R-:W-:Y:S01]  /*b380*/  IMAD.U32 R44, R46, 0x10000, RZ ;  /* 0x000100002e2c7824 */ /* 0x000fe200078e00ff */
[----:B------:R-:W-:Y:S01]  /*b390*/  LOP3.LUT R71, R71, 0xffff0000, RZ, 0xc0, !PT ;  /* 0xffff000047477812 */ /* 0x000fe200078ec0ff */
[----:B------:R-:W-:Y:S01]  /*b3a0*/  FFMA.FTZ R60, R58, R59, R60 ;  /* 0x0000003b3a3c7223 */ /* 0x000fe2000001003c */
[----:B------:R-:W-:Y:S01]  /*b3b0*/  LOP3.LUT R67, R67, 0xffff0000, RZ, 0xc0, !PT ;  /* 0xffff000043437812 */ /* 0x000fe200078ec0ff */
[C---:B------:R-:W-:Y:S01]  /*b3c0*/  FMUL.FTZ R59, R47.reuse, R49 ;  /* 0x000000312f3b7220 */ /* 0x040fe20000410000 */
[----:B------:R-:W-:Y:S01]  /*b3d0*/  LOP3.LUT R46, R46, 0xffff0000, RZ, 0xc0, !PT ;  /* 0xffff00002e2e7812 */ /* 0x000fe200078ec0ff */
[----:B------:R-:W-:Y:S01]  /*b3e0*/  FMUL.FTZ R58, R47, R48 ;  /* 0x000000302f3a7220 */ /* 0x000fe20000410000 */
[CC--:B------:R-:W-:Y:S01]  /*b3f0*/  FFMA.FTZ R64, R45.reuse, R66.reuse, -R64 ;  /* 0x000000422d407223 */ /* 0x0c0fe20000010840 */
[----:B------:R-:W-:Y:S01]  /*b400*/  FMUL.FTZ R47, R50, R71 ;  /* 0x00000047322f7220 */ /* 0x000fe20000410000 */
[----:B------:R-:W-:Y:S01]  /*b410*/  FMUL.FTZ R62, R62, R66 ;  /* 0x000000423e3e7220 */ /* 0x000fe20000410000 */
[----:B------:R-:W-:Y:S01]  /*b420*/  FMUL.FTZ R50, R50, R67 ;  /* 0x0000004332327220 */ /* 0x000fe20000410000 */
[C---:B------:R-:W-:Y:S01]  /*b430*/  FFMA.FTZ R59, R44.reuse, R48, -R59 ;  /* 0x000000302c3b7223 */ /* 0x040fe2000001083b */
[----:B------:R-:W-:Y:S01]  /*b440*/  FFMA.FTZ R58, R44, R49, R58 ;  /* 0x000000312c3a7223 */ /* 0x000fe2000001003a */
[----:B------:R-:W-:Y:S01]  /*b450*/  FFMA.FTZ R44, R46, R67, -R47 ;  /* 0x000000432e2c7223 */ /* 0x000fe2000001082f */
        /* <DEDUP_REMOVED lines=11> */
[----:B------:R-:W-:Y:S02]  /*b510*/  F2FP.BF16.F32.PACK_AB R49, R75, R74 ;  /* 0x0000004a4b31723e */ /* 0x000fe400000010ff */
[----:B------:R-:W-:-:S07]  /*b520*/  F2FP.BF16.F32.PACK_AB R50, R71, R58 ;  /* 0x0000003a4732723e */ /* 0x000fce00000010ff */
.L_x_520:
[----:B------:R-:W-:Y:S05]  /*b530*/  BSYNC B1 ;  /* 0x0000000000017941 */ /* 0x000fea0003800000 */
.L_x_519:
[----:B------:R-:W-:Y:S01]  /*b540*/  ISETP.GE.AND P3, PT, R57, R153, PT ;  /* 0x000000993900720c */ /* 0x000fe20003f66270 */
[----:B------:R-:W-:Y:S02]  /*b550*/  ULDC.64 UR4, c[0x0][0x208] ;  /* 0x0000820000047ab9 */ /* 0x000fe40000000a00 */
[----:B0-----:R0:W-:Y:S10]  /*b560*/  STG.E.128 desc[UR4][R54.64], R44 ;  /* 0x0000002c36007986 */ /* 0x0011f4000c101d04 */
[----:B------:R-:W-:Y:S05]  /*b570*/  @P3 BRA `(.L_x_485) ;  /* 0x0000000800783947 */ /* 0x000fea0003800000 */
[--C-:B0-----:R-:W-:Y:S01]  /*b580*/  SHF.R.S32.HI R44, RZ, 0x1f, R57.reuse ;  /* 0x0000001fff2c7819 */ /* 0x101fe20000011439 */
[----:B------:R-:W-:Y:S01]  /*b590*/  ULDC.64 UR4, c[0x0][0x208] ;  /* 0x0000820000047ab9 */ /* 0x000fe20000000a00 */
[----:B------:R-:W-:-:S04]  /*b5a0*/  IADD3 R57, P3, P4, R100, R136, R57 ;  /* 0x0000008864397210 */ /* 0x000fc80007c7e039 */
[----:B------:R-:W-:Y:S02]  /*b5b0*/  IADD3.X R56, R15, R56, R44, P3, P4 ;  /* 0x000000380f387210 */ /* 0x000fe40001fe842c */
[----:B------:R-:W-:-:S04]  /*b5c0*/  LEA R52, P3, R57, R52, 0x1 ;  /* 0x0000003439347211 */ /* 0x000fc800078608ff */
[----:B------:R-:W-:-:S05]  /*b5d0*/  LEA.HI.X R53, R57, R53, R56, 0x1, P3 ;  /* 0x0000003539357211 */ /* 0x000fca00018f0c38 */
[----:B--2---:R0:W-:Y:S01]  /*b5e0*/  STG.E.128 desc[UR4][R52.64], R48 ;  /* 0x0000003034007986 */ /* 0x0041e2000c101d04 */
[----:B------:R-:W-:Y:S05]  /*b5f0*/  BRA `(.L_x_485) ;  /* 0x0000000800587947 */ /* 0x000fea0003800000 */
.L_x_428:
[----:B------:R-:W-:-:S13]  /*b600*/  ISETP.NE.AND P2, PT, R224, 0x3, PT ;  /* 0x00000003e000780c */ /* 0x000fda0003f45270 */
[----:B------:R-:W-:Y:S05]  /*b610*/  @!P2 BRA `(.L_x_521) ;  /* 0x000000000004a947 */ /* 0x000fea0003800000 */
[----:B------:R-:W-:Y:S01]  /*b620*/  BPT.TRAP 0x1 ;  /* 0x000000040000795c */ /* 0x000fe20000300000 */
.L_x_521:
[----:B------:R-:W-:Y:S01]  /*b630*/  SHF.R.S32.HI R3, RZ, 0x1f, R24 ;  /* 0x0000001fff037819 */ /* 0x000fe20000011418 */
[----:B------:R-:W-:Y:S01]  /*b640*/  IMAD R0, R41, R24, RZ ;  /* 0x0000001829007224 */ /* 0x000fe200078e02ff */
[----:B------:R-:W-:Y:S01]  /*b650*/  BSSY B1, `(.L_x_522) ;  /* 0x000000a000017945 */ /* 0x000fe20003800000 */
[----:B------:R-:W-:Y:S02]  /*b660*/  IMAD R4, R24, -0xb0, R25 ;  /* 0xffffff5018047824 */ /* 0x000fe400078e0219 */
[----:B------:R-:W-:Y:S01]  /*b670*/  IMAD R45, R3, R156, R0 ;  /* 0x0000009c032d7224 */ /* 0x000fe200078e0200 */
[----:B------:R-:W-:Y:S01]  /*b680*/  SHF.L.U32 R0, R223, 0x1f, RZ ;  /* 0x0000001fdf007819 */ /* 0x000fe200000006ff */
[----:B------:R-:W-:Y:S01]  /*b690*/  IMAD R3, R23, 0x8, R2 ;  /* 0x0000000817037824 */ /* 0x000fe200078e0202 */
[----:B------:R-:W-:Y:S01]  /*b6a0*/  VIMNMX R4, R4, 0xb0, PT ;  /* 0x000000b004047848 */ /* 0x000fe20003fe0100 */
[----:B------:R-:W-:Y:S02]  /*b6b0*/  IMAD.WIDE.U32 R52, R156, R24, RZ ;  /* 0x000000189c347225 */ /* 0x000fe400078e00ff */
[----:B------:R-:W1:Y:S02]  /*b6c0*/  SYNCS.PHASECHK.TRANS64.TRYWAIT P3, [R3+URZ+0x34890], R0 ;  /* 0x03489000030075a7 */ /* 0x000e64000806017f */
[----:B------:R-:W-:Y:S01]  /*b6d0*/  IMAD.IADD R58, R45, 0x1, R53 ;  /* 0x000000012d3a7824 */ /* 0x000fe200078e0235 */
[----:B-1----:R-:W-:Y:S06]  /*b6e0*/  @!P3 BRA `(.L_x_523) ;  /* 0x000001e00040b947 */ /* 0x002fec0003800000 */
.L_x_805:
[----:B------:R-:W-:Y:S05]  /*b6f0*/  BSYNC B1 ;  /* 0x0000000000017941 */ /* 0x000fea0003800000 */
.L_x_522:
[----:B------:R-:W-:Y:S01]  /*b700*/  ISETP.GE.AND P3, PT, R22, R4, PT ;  /* 0x000000041600720c */ /* 0x000fe20003f66270 */
[----:B------:R-:W-:-:S12]  /*b710*/  BSSY B1, `(.L_x_524) ;  /* 0x0000011000017945 */ /* 0x000fd80003800000 */
[----:B------:R-:W-:Y:S05]  /*b720*/  @P3 BRA `(.L_x_525) ;  /* 0x00000000003c3947 */ /* 0x000fea0003800000 */
[----:B------:R-:W2:Y:S01]  /*b730*/  @!P0 LDC.64 R54, c[0x0][0x2e8] ;  /* 0x0000ba00ff368b82 */ /* 0x000ea20000000a00 */
[----:B------:R-:W-:Y:S01]  /*b740*/  @!P0 IADD3 R46, P3, R20, R52, RZ ;  /* 0x00000034142e8210 */ /* 0x000fe20007f7e0ff */
[----:B0-----:R-:W-:Y:S01]  /*b750*/  @!P1 LDS.128 R48, [R5+0x23c00] ;  /* 0x023c000005309984 */ /* 0x001fe20000000c00 */
[----:B------:R-:W-:-:S03]  /*b760*/  ULDC.64 UR4, c[0x0][0x208] ;  /* 0x0000820000047ab9 */ /* 0x000fc60000000a00 */
[----:B------:R-:W-:Y:S01]  /*b770*/  @!P0 IMAD.X R47, R58, 0x1, R13, P3 ;  /* 0x000000013a2f8824 */ /* 0x000fe200018e060d */
[----:B------:R-:W-:Y:S01]  /*b780*/  @!P1 IADD3 R44, P3, R12, R52, RZ ;  /* 0x000000340c2c9210 */ /* 0x000fe20007f7e0ff */
[----:B------:R-:W0:Y:S04]  /*b790*/  @!P1 LDC.64 R56, c[0x0][0x2e8] ;  /* 0x0000ba00ff389b82 */ /* 0x000e280000000a00 */
[----:B------:R-:W-:Y:S01]  /*b7a0*/  @!P1 IMAD.X R45, R58, 0x1, R7, P3 ;  /* 0x000000013a2d9824 */ /* 0x000fe200018e0607 */
[----:B--2---:R-:W-:-:S04]  /*b7b0*/  @!P0 LEA R54, P3, R46, R54, 0x1 ;  /* 0x000000362e368211 */ /* 0x004fc800078608ff */
[----:B------:R-:W-:Y:S02]  /*b7c0*/  @!P0 LEA.HI.X R55, R46, R55, R47, 0x1, P3 ;  /* 0x000000372e378211 */ /* 0x000fe400018f0c2f */
[----:B0-----:R-:W-:-:S04]  /*b7d0*/  @!P1 LEA R56, P3, R44, R56, 0x1 ;  /* 0x000000382c389211 */ /* 0x001fc800078608ff */
[----:B------:R-:W-:Y:S02]  /*b7e0*/  @!P1 LEA.HI.X R57, R44, R57, R45, 0x1, P3 ;  /* 0x000000392c399211 */ /* 0x000fe400018f0c2d */
[----:B------:R-:W0:Y:S04]  /*b7f0*/  @!P0 LDS.128 R44, [R5+0x1e400] ;  /* 0x01e40000052c8984 */ /* 0x000e280000000c00 */
[----:B0-----:R2:W-:Y:S04]  /*b800*/  @!P0 STG.E.128 desc[UR4][R54.64], R44 ;  /* 0x0000002c36008986 */ /* 0x0015e8000c101d04 */
[----:B------:R2:W-:Y:S02]  /*b810*/  @!P1 STG.E.128 desc[UR4][R56.64], R48 ;  /* 0x0000003038009986 */ /* 0x0005e4000c101d04 */
.L_x_525:
[----:B------:R-:W-:Y:S05]  /*b820*/  BSYNC B1 ;  /* 0x0000000000017941 */ /* 0x000fea0003800000 */
.L_x_524:
[----:B--2---:R-:W-:Y:S01]  /*b830*/  VIADD R44, R22, 0x20 ;  /* 0x00000020162c7836 */ /* 0x004fe20000000000 */
[----:B------:R-:W-:Y:S04]  /*b840*/  BSSY B1, `(.L_x_526) ;  /* 0x0000014000017945 */ /* 0x000fe80003800000 */
[----:B------:R-:W-:-:S13]  /*b850*/  ISETP.GE.AND P3, PT, R44, R4, PT ;  /* 0x000000042c00720c */ /* 0x000fda0003f66270 */
[----:B------:R-:W-:Y:S05]  /*b860*/  @P3 BRA `(.L_x_527) ;  /* 0x0000000000443947 */ /* 0x000fea0003800000 */
[----:B------:R-:W2:Y:S01]  /*b870*/  @!P0 LDC.64 R54, c[0x0][0x2e8] ;  /* 0x0000ba00ff368b82 */ /* 0x000ea20000000a00 */
[----:B------:R-:W-:Y:S01]  /*b880*/  IADD3 R45, P3, R116, R52, RZ ;  /* 0x00000034742d7210 */ /* 0x000fe20007f7e0ff */
[----:B------:R-:W-:-:S04]  /*b890*/  ULDC.64 UR4, c[0x0][0x208] ;  /* 0x0000820000047ab9 */ /* 0x000fc80000000a00 */
[----:B------:R-:W-:Y:S01]  /*b8a0*/  IMAD.X R48, R58, 0x1, R117, P3 ;  /* 0x000000013a307824 */ /* 0x000fe200018e0675 */
[C---:B------:R-:W-:Y:S01]  /*b8b0*/  @!P0 IADD3 R46, P3, R45.reuse, R20, RZ ;  /* 0x000000142d2e8210 */ /* 0x040fe20007f7e0ff */
[----:B------:R-:W3:Y:S04]  /*b8c0*/  @!P1 LDC.64 R56, c[0x0][0x2e8] ;  /* 0x0000ba00ff389b82 */ /* 0x000ee80000000a00 */
[----:B------:R-:W-:Y:S01]  /*b8d0*/  @!P0 IMAD.X R47, R48, 0x1, R13, P3 ;  /* 0x00000001302f8824 */ /* 0x000fe200018e060d */
[----:B------:R-:W-:-:S05]  /*b8e0*/  @!P1 IADD3 R44, P3, R45, R12, RZ ;  /* 0x0000000c2d2c9210 */ /* 0x000fca0007f7e0ff */
[----:B------:R-:W-:Y:S02]  /*b8f0*/  @!P1 IMAD.X R45, R48, 0x1, R7, P3 ;  /* 0x00000001302d9824 */ /* 0x000fe400018e0607 */
[----:B0-----:R-:W-:Y:S01]  /*b900*/  @!P1 LDS.128 R48, [R5+0x24c00] ;  /* 0x024c000005309984 */ /* 0x001fe20000000c00 */
[----:B--2---:R-:W-:-:S04]  /*b910*/  @!P0 LEA R54, P3, R46, R54, 0x1 ;  /* 0x000000362e368211 */ /* 0x004fc800078608ff */
[----:B------:R-:W-:Y:S02]  /*b920*/  @!P0 LEA.HI.X R55, R46, R55, R47, 0x1, P3 ;  /* 0x000000372e378211 */ /* 0x000fe400018f0c2f */
[----:B---3--:R-:W-:-:S04]  /*b930*/  @!P1 LEA R56, P3, R44, R56, 0x1 ;  /* 0x000000382c389211 */ /* 0x008fc800078608ff */
[----:B------:R-:W-:Y:S02]  /*b940*/  @!P1 LEA.HI.X R57, R44, R57, R45, 0x1, P3 ;  /* 0x000000392c399211 */ /* 0x000fe400018f0c2d */
[----:B------:R-:W0:Y:S04]  /*b950*/  @!P0 LDS.128 R44, [R5+0x1f400] ;  /* 0x01f40000052c8984 */ /* 0x000e280000000c00 */
[----:B0-----:R2:W-:Y:S04]  /*b960*/  @!P0 STG.E.128 desc[UR4][R54.64], R44 ;  /* 0x0000002c36008986 */ /* 0x0015e8000c101d04 */
[----:B------:R2:W-:Y:S02]  /*b970*/  @!P1 STG.E.128 desc[UR4][R56.64], R48 ;  /* 0x0000003038009986 */ /* 0x0005e4000c101d04 */
.L_x_527:
[----:B------:R-:W-:Y:S05]  /*b980*/  BSYNC B1 ;  /* 0x0000000000017941 */ /* 0x000fea0003800000 */
.L_x_526:
[----:B--2---:R-:W-:Y:S01]  /*b990*/  VIADD R44, R22, 0x40 ;  /* 0x00000040162c7836 */ /* 0x004fe20000000000 */
[----:B------:R-:W-:Y:S04]  /*b9a0*/  BSSY B1, `(.L_x_528) ;  /* 0x0000014000017945 */ /* 0x000fe80003800000 */
[----:B------:R-:W-:-:S13]  /*b9b0*/  ISETP.GE.AND P3, PT, R44, R4, PT ;  /* 0x000000042c00720c */ /* 0x000fda0003f66270 */
[----:B------:R-:W-:Y:S05]  /*b9c0*/  @P3 BRA `(.L_x_529) ;  /* 0x0000000000443947 */ /* 0x000fea0003800000 */
[----:B------:R-:W2:Y:S01]  /*b9d0*/  @!P0 LDC.64 R54, c[0x0][0x2e8] ;  /* 0x0000ba00ff368b82 */ /* 0x000ea20000000a00 */
[----:B------:R-:W-:Y:S01]  /*b9e0*/  LEA R45, P3, R42, R52, 0x6 ;  /* 0x000000342a2d7211 */ /* 0x000fe200078630ff */
        /* <DEDUP_REMOVED lines=15> */
.L_x_529:
[----:B------:R-:W-:Y:S05]  /*bae0*/  BSYNC B1 ;  /* 0x0000000000017941 */ /* 0x000fea0003800000 */
.L_x_528:
[----:B--2---:R-:W-:Y:S01]  /*baf0*/  VIADD R44, R22, 0x60 ;  /* 0x00000060162c7836 */ /* 0x004fe20000000000 */
[----:B------:R-:W-:Y:S04]  /*bb00*/  BSSY B1, `(.L_x_530) ;  /* 0x0000018000017945 */ /* 0x000fe80003800000 */
[----:B------:R-:W-:-:S13]  /*bb10*/  ISETP.GE.AND P3, PT, R44, R4, PT ;  /* 0x000000042c00720c */ /* 0x000fda0003f66270 */
[----:B------:R-:W-:Y:S05]  /*bb20*/  @P3 BRA `(.L_x_531) ;  /* 0x0000000000543947 */ /* 0x000fea0003800000 */
[----:B------:R-:W2:Y:S01]  /*bb30*/  LDC.64 R44, c[0x0][0x300] ;  /* 0x0000c000ff2c7b82 */ /* 0x000ea20000000a00 */
[----:B------:R-:W-:Y:S01]  /*bb40*/  IMAD.MOV.U32 R46, RZ, RZ, R52 ;  /* 0x000000ffff2e7224 */ /* 0x000fe200078e0034 */
[----:B------:R-:W-:Y:S01]  /*bb50*/  ULDC.64 UR4, c[0x0][0x208] ;  /* 0x0000820000047ab9 */ /* 0x000fe20000000a00 */
[----:B------:R-:W-:-:S05]  /*bb60*/  IMAD.MOV.U32 R47, RZ, RZ, R58 ;  /* 0x000000ffff2f7224 */ /* 0x000fca00078e003a */
[----:B------:R-:W3:Y:S08]  /*bb70*/  @!P0 LDC.64 R54, c[0x0][0x2e8] ;  /* 0x0000ba00ff368b82 */ /* 0x000ef00000000a00 */
[----:B------:R-:W4:Y:S01]  /*bb80*/  @!P1 LDC.64 R56, c[0x0][0x2e8] ;  /* 0x0000ba00ff389b82 */ /* 0x000f220000000a00 */
[----:B--2---:R-:W-:-:S04]  /*bb90*/  IMAD.WIDE.U32 R46, R44, 0x60, R46 ;  /* 0x000000602c2e7825 */ /* 0x004fc800078e002e */
[----:B------:R-:W-:-:S04]  /*bba0*/  IMAD R45, R45, 0x60, RZ ;  /* 0x000000602d2d7824 */ /* 0x000fc800078e02ff */
[----:B------:R-:W-:Y:S01]  /*bbb0*/  IMAD.IADD R44, R47, 0x1, R45 ;  /* 0x000000012f2c7824 */ /* 0x000fe200078e022d */
[----:B------:R-:W-:-:S05]  /*bbc0*/  @!P0 IADD3 R45, P3, R20, R46, RZ ;  /* 0x0000002e142d8210 */ /* 0x000fca0007f7e0ff */
[----:B------:R-:W-:Y:S01]  /*bbd0*/  @!P0 IMAD.X R48, R44, 0x1, R13, P3 ;  /* 0x000000012c308824 */ /* 0x000fe200018e060d */
[----:B------:R-:W-:-:S05]  /*bbe0*/  @!P1 IADD3 R46, P3, R12, R46, RZ ;  /* 0x0000002e0c2e9210 */ /* 0x000fca0007f7e0ff */
[----:B------:R-:W-:Y:S01]  /*bbf0*/  @!P1 IMAD.X R44, R44, 0x1, R7, P3 ;  /* 0x000000012c2c9824 */ /* 0x000fe200018e0607 */
[----:B---3--:R-:W-:-:S04]  /*bc00*/  @!P0 LEA R54, P3, R45, R54, 0x1 ;  /* 0x000000362d368211 */ /* 0x008fc800078608ff */
[----:B------:R-:W-:Y:S02]  /*bc10*/  @!P0 LEA.HI.X R55, R45, R55, R48, 0x1, P3 ;  /* 0x000000372d378211 */ /* 0x000fe400018f0c30 */
[C---:B----4-:R-:W-:Y:S01]  /*bc20*/  @!P1 LEA R56, P3, R46.reuse, R56, 0x1 ;  /* 0x000000382e389211 */ /* 0x050fe200078608ff */
[----:B0-----:R-:W-:Y:S03]  /*bc30*/  @!P1 LDS.128 R48, [R5+0x26c00] ;  /* 0x026c000005309984 */ /* 0x001fe60000000c00 */
[----:B------:R-:W-:Y:S02]  /*bc40*/  @!P1 LEA.HI.X R57, R46, R57, R44, 0x1, P3 ;  /* 0x000000392e399211 */ /* 0x000fe400018f0c2c */
[----:B------:R-:W0:Y:S04]  /*bc50*/  @!P0 LDS.128 R44, [R5+0x21400] ;  /* 0x02140000052c8984 */ /* 0x000e280000000c00 */
[----:B0-----:R2:W-:Y:S04]  /*bc60*/  @!P0 STG.E.128 desc[UR4][R54.64], R44 ;  /* 0x0000002c36008986 */ /* 0x0015e8000c101d04 */
[----:B------:R2:W-:Y:S02]  /*bc70*/  @!P1 STG.E.128 desc[UR4][R56.64], R48 ;  /* 0x0000003038009986 */ /* 0x0005e4000c101d04 */
.L_x_531:
[----:B------:R-:W-:Y:S05]  /*bc80*/  BSYNC B1 ;  /* 0x0000000000017941 */ /* 0x000fea0003800000 */
.L_x_530:
        /* <DEDUP_REMOVED lines=21> */
.L_x_533:
[----:B------:R-:W-:Y:S05]  /*bde0*/  BSYNC B1 ;  /* 0x0000000000017941 */ /* 0x000fea0003800000 */
.L_x_532:
[----:B--2---:R-:W-:-:S04]  /*bdf0*/  IADD3 R44, R22, 0xa0, RZ ;  /* 0x000000a0162c7810 */ /* 0x004fc80007ffe0ff */
[----:B------:R-:W-:-:S13]  /*be00*/  ISETP.GE.AND P3, PT, R44, R4, PT ;  /* 0x000000042c00720c */ /* 0x000fda0003f66270 */
[----:B------:R-:W-:Y:S05]  /*be10*/  @P3 BRA `(.L_x_485) ;  /* 0x0000000000503947 */ /* 0x000fea0003800000 */
[----:B------:R-:W2:Y:S01]  /*be20*/  LDC.64 R44, c[0x0][0x300] ;  /* 0x0000c000ff2c7b82 */ /* 0x000ea20000000a00 */
[----:B------:R-:W-:Y:S01]  /*be30*/  IMAD.MOV.U32 R53, RZ, RZ, R58 ;  /* 0x000000ffff357224 */ /* 0x000fe200078e003a */
[----:B------:R-:W-:-:S06]  /*be40*/  ULDC.64 UR4, c[0x0][0x208] ;  /* 0x0000820000047ab9 */ /* 0x000fcc0000000a00 */
[----:B------:R-:W3:Y:S01]  /*be50*/  @!P1 LDC.64 R54, c[0x0][0x2e8] ;  /* 0x0000ba00ff369b82 */ /* 0x000ee20000000a00 */
[----:B--2---:R-:W-:-:S04]  /*be60*/  IMAD.WIDE.U32 R52, R44, 0xa0, R52 ;  /* 0x000000a02c347825 */ /* 0x004fc800078e0034 */
[----:B------:R-:W-:Y:S01]  /*be70*/  IMAD R45, R45, 0xa0, RZ ;  /* 0x000000a02d2d7824 */ /* 0x000fe200078e02ff */
[----:B------:R-:W-:-:S03]  /*be80*/  @!P0 IADD3 R46, P3, R20, R52, RZ ;  /* 0x00000034142e8210 */ /* 0x000fc60007f7e0ff */
[----:B------:R-:W-:-:S04]  /*be90*/  IMAD.IADD R48, R53, 0x1, R45 ;  /* 0x0000000135307824 */ /* 0x000fc800078e022d */
[----:B------:R-:W-:Y:S01]  /*bea0*/  @!P0 IMAD.X R47, R48, 0x1, R13, P3 ;  /* 0x00000001302f8824 */ /* 0x000fe200018e060d */
[----:B------:R-:W-:Y:S02]  /*beb0*/  @!P1 IADD3 R44, P3, R12, R52, RZ ;  /* 0x000000340c2c9210 */ /* 0x000fe40007f7e0ff */
[----:B------:R-:W2:Y:S03]  /*bec0*/  @!P0 LDC.64 R52, c[0x0][0x2e8] ;  /* 0x0000ba00ff348b82 */ /* 0x000ea60000000a00 */
        /* <DEDUP_REMOVED lines=9> */
.L_x_485:
[----:B------:R-:W-:Y:S05]  /*bf60*/  BSYNC B0 ;  /* 0x0000000000007941 */ /* 0x000fea0003800000 */
.L_x_427:
[----:B0-234-:R-:W0:Y:S01]  /*bf70*/  S2R R44, SR_TID.X ;  /* 0x00000000002c7919 */ /* 0x01de220000002100 */
[----:B------:R-:W-:Y:S01]  /*bf80*/  @!PT LDS RZ, [RZ] ;  /* 0x00000000fffff984 */ /* 0x000fe20000000800 */
[----:B------:R-:W-:Y:S01]  /*bf90*/  @!PT LDS RZ, [RZ] ;  /* 0x00000000fffff984 */ /* 0x000fe20000000800 */
[----:B------:R-:W-:Y:S01]  /*bfa0*/  @!PT LDS RZ, [RZ] ;  /* 0x00000000fffff984 */ /* 0x000fe20000000800 */
[----:B------:R-:W-:Y:S01]  /*bfb0*/  @!PT LDS RZ, [RZ] ;  /* 0x00000000fffff984 */ /* 0x000fe20000000800 */
[----:B------:R2:W-:Y:S06]  /*bfc0*/  MEMBAR.ALL.CTA ;  /* 0x0000000000007992 */ /* 0x0005ec0000008000 */
[----:B--2---:R-:W2:Y:S01]  /*bfd0*/  FENCE.VIEW.ASYNC.S ;  /* 0x00000000000073c6 */ /* 0x004ea20000000000 */
[----:B------:R-:W-:Y:S05]  /*bfe0*/  WARPSYNC.ALL ;  /* 0x0000000000007948 */ /* 0x000fea0003800000 */
[----:B------:R-:W-:Y:S01]  /*bff0*/  BSSY B0, `(.L_x_534) ;  /* 0x0000009000007945 */ /* 0x000fe20003800000 */
[----:B0-----:R-:W-:Y:S01]  /*c000*/  LOP3.LUT R44, R44, 0x7f, RZ, 0xc0, !PT ;  /* 0x0000007f2c2c7812 */ /* 0x001fe200078ec0ff */
[----:B--2---:R0:W-:Y:S03]  /*c010*/  BAR.SYNC.DEFER_BLOCKING R163, 0x80 ;  /* 0x000200a30000751d */ /* 0x0041e60000010000 */
[----:B------:R-:W-:-:S13]  /*c020*/  ISETP.NE.AND P3, PT, R44, RZ, PT ;  /* 0x000000ff2c00720c */ /* 0x000fda0003f65270 */
[----:B------:R-:W-:-:S05]  /*c030*/  @!P3 VIADD R44, R3, 0x348a0 ;  /* 0x000348a0032cb836 */ /* 0x000fca0000000000 */
[----:B------:R-:W-:-:S04]  /*c040*/  @!P3 PRMT R44, RZ, 0x654, R44 ;  /* 0x00000654ff2cb816 */ /* 0x000fc8000000002c */
[----:B------:R0:W-:Y:S01]  /*c050*/  @!P3 SYNCS.ARRIVE.TRANS64.RED.A1T0 RZ, [R44+URZ], RZ ;  /* 0x000000ff2cffb9a7 */ /* 0x0001e2000810043f */
[----:B------:R-:W-:Y:S05]  /*c060*/  @!P2 BRA `(.L_x_535) ;  /* 0x000000000004a947 */ /* 0x000fea0003800000 */
[----:B------:R-:W-:Y:S01]  /*c070*/  BPT.TRAP 0x1 ;  /* 0x000000040000795c */ /* 0x000fe20000300000 */
.L_x_535:
[----:B------:R-:W-:Y:S05]  /*c080*/  BSYNC B0 ;  /* 0x0000000000007941 */ /* 0x000fea0003800000 */
.L_x_534:
[----:B------:R-:W2:Y:S01]  /*c090*/  SYNCS.PHASECHK.TRANS64.TRYWAIT P2, [R3+URZ+0x348b0], R0 ;  /* 0x0348b000030075a7 */ /* 0x000ea2000804017f */
[----:B------:R-:W-:Y:S01]  /*c0a0*/  ULDC UR60, c[0x0][0x2f4] ;  /* 0x0000bd00003c7ab9 */ /* 0x000fe20000000800 */
[----:B------:R-:W-:Y:S01]  /*c0b0*/  ULDC.64 UR38, c[0x0][0x328] ;  /* 0x0000ca0000267ab9 */ /* 0x000fe20000000a00 */
[----:B------:R-:W-:Y:S01]  /*c0c0*/  ULDC.64 UR36, c[0x0][0x318] ;  /* 0x0000c60000247ab9 */ /* 0x000fe20000000a00 */
[----:B------:R-:W-:Y:S01]  /*c0d0*/  BSSY B0, `(.L_x_536) ;  /* 0x0000003000007945 */ /* 0x000fe20003800000 */
[----:B------:R-:W-:-:S03]  /*c0e0*/  IMAD.WIDE R48, R24, 0xb0, R118 ;  /* 0x000000b018307825 */ /* 0x000fc600078e0276 */
[----:B--2---:R-:W-:Y:S05]  /*c0f0*/  @!P2 BRA `(.L_x_537) ;  /* 0x000001d400d0a947 */ /* 0x004fea0003800000 */
.L_x_806:
[----:B------:R-:W-:Y:S05]  /*c100*/  BSYNC B0 ;  /* 0x0000000000007941 */ /* 0x000fea0003800000 */
.L_x_536:
[----:B------:R-:W-:Y:S01]  /*c110*/  ISETP.GE.AND P2, PT, R22, R4, PT ;  /* 0x000000041600720c */ /* 0x000fe20003f46270 */
[----:B------:R-:W-:-:S12]  /*c120*/  BSSY B0, `(.L_x_538) ;  /* 0x0000011000007945 */ /* 0x000fd80003800000 */
[----:B------:R-:W-:Y:S05]  /*c130*/  @P2 BRA `(.L_x_539) ;  /* 0x00000000003c2947 */ /* 0x000fea0003800000 */
[----:B------:R-:W-:Y:S01]  /*c140*/  IMAD R47, R49, UR38, RZ ;  /* 0x00000026312f7c24 */ /* 0x000fe2000f8e02ff */
[----:B------:R-:W-:Y:S01]  /*c150*/  ULDC.64 UR4, c[0x0][0x208] ;  /* 0x0000820000047ab9 */ /* 0x000fe20000000a00 */
[----:B0-----:R-:W-:Y:S02]  /*c160*/  IMAD.MOV.U32 R44, RZ, RZ, R102 ;  /* 0x000000ffff2c7224 */ /* 0x001fe400078e0066 */
[----:B------:R-:W-:Y:S02]  /*c170*/  IMAD.MOV.U32 R45, RZ, RZ, R6 ;  /* 0x000000ffff2d7224 */ /* 0x000fe400078e0006 */
[C---:B------:R-:W-:Y:S02]  /*c180*/  IMAD R47, R48.reuse, UR39, R47 ;  /* 0x00000027302f7c24 */ /* 0x040fe4000f8e022f */
[----:B------:R-:W-:-:S04]  /*c190*/  IMAD.WIDE.U32 R44, R48, UR38, R44 ;  /* 0x00000026302c7c25 */ /* 0x000fc8000f8e002c */
[----:B------:R-:W-:Y:S01]  /*c1a0*/  IMAD.IADD R45, R45, 0x1, R47 ;  /* 0x000000012d2d7824 */ /* 0x000fe200078e022f */
[----:B------:R-:W-:-:S04]  /*c1b0*/  LEA R50, P2, R44, UR36, 0x1 ;  /* 0x000000242c327c11 */ /* 0x000fc8000f8408ff */
[----:B------:R-:W-:Y:S02]  /*c1c0*/  LEA.HI.X R51, R44, UR37, R45, 0x1, P2 ;  /* 0x000000252c337c11 */ /* 0x000fe400090f0c2d */
[----:B------:R-:W-:-:S13]  /*c1d0*/  ISETP.GE.AND P2, PT, R16, UR60, PT ;  /* 0x0000003c10007c0c */ /* 0x000fda000bf46270 */
[----:B------:R-:W0:Y:S04]  /*c1e0*/  @!P2 LDS.128 R44, [R5+0x400] ;  /* 0x00040000052ca984 */ /* 0x000e280000000c00 */
[----:B0-----:R-:W-:Y:S01]  /*c1f0*/  @!P2 STG.E.128 desc[UR4][R50.64], R44 ;  /* 0x0000002c3200a986 */ /* 0x001fe2000c101d04 */
[----:B------:R-:W-:-:S13]  /*c200*/  ISETP.GE.AND P2, PT, R221, UR60, PT ;  /* 0x0000003cdd007c0c */ /* 0x000fda000bf46270 */
[----:B------:R-:W0:Y:S04]  /*c210*/  @!P2 LDS.128 R44, [R5+0x5c00] ;  /* 0x005c0000052ca984 */ /* 0x000e280000000c00 */
[----:B0-----:R3:W-:Y:S02]  /*c220*/  @!P2 STG.E.128 desc[UR4][R50.64+0x80], R44 ;  /* 0x0000802c3200a986 */ /* 0x0017e4000c101d04 */
.L_x_539:
[----:B------:R-:W-:Y:S05]  /*c230*/  BSYNC B0 ;  /* 0x0000000000007941 */ /* 0x000fea0003800000 */
.L_x_538:
[----:B-12---:R-:W-:Y:S01]  /*c240*/  VIADD R0, R22, 0x20 ;  /* 0x0000002016007836 */ /* 0x006fe20000000000 */
[----:B------:R-:W-:Y:S04]  /*c250*/  BSSY B0, `(.L_x_540) ;  /* 0x0000014000007945 */ /* 0x000fe80003800000 */
[----:B------:R-:W-:-:S13]  /*c260*/  ISETP.GE.AND P2, PT, R0, R4, PT ;  /* 0x000000040000720c */ /* 0x000fda0003f46270 */
[----:B------:R-:W-:Y:S05]  /*c270*/  @P2 BRA `(.L_x_541) ;  /* 0x0000000000442947 */ /* 0x000fea0003800000 */
[----:B---3--:R-:W-:Y:S01]  /*c280*/  IADD3 R47, P2, R48, 0x20, RZ ;  /* 0x00000020302f7810 */ /* 0x008fe20007f5e0ff */
[----:B0-----:R-:W-:Y:S01]  /*c290*/  IMAD.MOV.U32 R44, RZ, RZ, R102 ;  /* 0x000000ffff2c7224 */ /* 0x001fe200078e0066 */
[----:B------:R-:W-:Y:S01]  /*c2a0*/  ULDC.64 UR4, c[0x0][0x208] ;  /* 0x0000820000047ab9 */ /* 0x000fe20000000a00 */
[----:B------:R-:W-:Y:S02]  /*c2b0*/  IMAD.MOV.U32 R45, RZ, RZ, R6 ;  /* 0x000000ffff2d7224 */ /* 0x000fe400078e0006 */
[----:B------:R-:W-:Y:S02]  /*c2c0*/  IMAD.X R0, RZ, RZ, R49, P2 ;  /* 0x000000ffff007224 */ /* 0x000fe400010e0631 */
[----:B------:R-:W-:-:S04]  /*c2d0*/  IMAD.WIDE.U32 R44, R47, UR38, R44 ;  /* 0x000000262f2c7c25 */ /* 0x000fc8000f8e002c */
[----:B------:R-:W-:Y:S01]  /*c2e0*/  IMAD R0, R0, UR38, RZ ;  /* 0x0000002600007c24 */ /* 0x000fe2000f8e02ff */
[----:B------:R-:W-:-:S03]  /*c2f0*/  LEA R50, P2, R44, UR36, 0x1 ;  /* 0x000000242c327c11 */ /* 0x000fc6000f8408ff */
[----:B------:R-:W-:-:S04]  /*c300*/  IMAD R47, R47, UR39, R0 ;  /* 0x000000272f2f7c24 */ /* 0x000fc8000f8e0200 */
[----:B------:R-:W-:-:S05]  /*c310*/  IMAD.IADD R45, R45, 0x1, R47 ;  /* 0x000000012d2d7824 */ /* 0x000fca00078e022f */
[----:B------:R-:W-:Y:S02]  /*c320*/  LEA.HI.X R51, R44, UR37, R45, 0x1, P2 ;  /* 0x000000252c337c11 */ /* 0x000fe400090f0c2d */
[----:B------:R-:W-:-:S13]  /*c330*/  ISETP.GE.AND P2, PT, R16, UR60, PT ;  /* 0x0000003c10007c0c */ /* 0x000fda000bf46270 */
[----:B------:R-:W0:Y:S04]  /*c340*/  @!P2 LDS.128 R44, [R5+0x1400] ;  /* 0x00140000052ca984 */ /* 0x000e280000000c00 */
[----:B0-----:R-:W-:Y:S01]  /*c350*/  @!P2 STG.E.128 desc[UR4][R50.64], R44 ;  /* 0x0000002c3200a986 */ /* 0x001fe2000c101d04 */
[----:B------:R-:W-:-:S13]  /*c360*/  ISETP.GE.AND P2, PT, R221, UR60, PT ;  /* 0x0000003cdd007c0c */ /* 0x000fda000bf46270 */
[----:B------:R-:W0:Y:S04]  /*c370*/  @!P2 LDS.128 R44, [R5+0x6c00] ;  /* 0x006c0000052ca984 */ /* 0x000e280000000c00 */
[----:B0-----:R1:W-:Y:S02]  /*c380*/  @!P2 STG.E.128 desc[UR4][R50.64+0x80], R44 ;  /* 0x0000802c3200a986 */ /* 0x0013e4000c101d04 */
.L_x_541:
[----:B------:R-:W-:Y:S05]  /*c390*/  BSYNC B0 ;  /* 0x0000000000007941 */ /* 0x000fea0003800000 */
.L_x_540:
[----:B------:R-:W-:Y:S01]  /*c3a0*/  VIADD R0, R22, 0x40 ;  /* 0x0000004016007836 */ /* 0x000fe20000000000 */
[----:B------:R-:W-:Y:S04]  /*c3b0*/  BSSY B0, `(.L_x_542) ;  /* 0x0000014000007945 */ /* 0x000fe80003800000 */
[----:B------:R-:W-:-:S13]  /*c3c0*/  ISETP.GE.AND P2, PT, R0, R4, PT ;  /* 0x000000040000720c */ /* 0x000fda0003f46270 */
[----:B------:R-:W-:Y:S05]  /*c3d0*/  @P2 BRA `(.L_x_543) ;  /* 0x0000000000442947 */ /* 0x000fea0003800000 */
[----:B-1-3--:R-:W-:Y:S01]  /*c3e0*/  IADD3 R47, P2, R48, 0x40, RZ ;  /* 0x00000040302f7810 */ /* 0x00afe20007f5e0ff */
        /* <DEDUP_REMOVED lines=16> */
.L_x_543:
[----:B------:R-:W-:Y:S05]  /*c4f0*/  BSYNC B0 ;  /* 0x0000000000007941 */ /* 0x000fea0003800000 */
.L_x_542:
[----:B------:R-:W-:Y:S01]  /*c500*/  VIADD R0, R22, 0x60 ;  /* 0x0000006016007836 */ /* 0x000fe20000000000 */
[----:B------:R-:W-:Y:S04]  /*c510*/  BSSY B0, `(.L_x_544) ;  /* 0x0000014000007945 */ /* 0x000fe80003800000 */
[----:B------:R-:W-:-:S13]  /*c520*/  ISETP.GE.AND P2, PT, R0, R4, PT ;  /* 0x000000040000720c */ /* 0x000fda0003f46270 */
[----:B------:R-:W-:Y:S05]  /*c530*/  @P2 BRA `(.L_x_545) ;  /* 0x0000000000442947 */ /* 0x000fea0003800000 */
[----:B-123--:R-:W-:Y:S01]  /*c540*/  IADD3 R47, P2, R48, 0x60, RZ ;  /* 0x00000060302f7810 */ /* 0x00efe20007f5e0ff */
        /* <DEDUP_REMOVED lines=16> */
.L_x_545:
[----:B------:R-:W-:Y:S05]  /*c650*/  BSYNC B0 ;  /* 0x0000000000007941 */ /* 0x000fea0003800000 */
.L_x_544:
[----:B------:R-:W-:Y:S01]  /*c660*/  VIADD R0, R22, 0x80 ;  /* 0x0000008016007836 */ /* 0x000fe20000000000 */
[----:B------:R-:W-:Y:S04]  /*c670*/  BSSY B0, `(.L_x_546) ;  /* 0x0000014000007945 */ /* 0x000fe80003800000 */
[----:B------:R-:W-:-:S13]  /*c680*/  ISETP.GE.AND P2, PT, R0, R4, PT ;  /* 0x000000040000720c */ /* 0x000fda0003f46270 */
[----:B------:R-:W-:Y:S05]  /*c690*/  @P2 BRA `(.L_x_547) ;  /* 0x0000000000442947 */ /* 0x000fea0003800000 */
[----:B-1234-:R-:W-:Y:S01]  /*c6a0*/  IADD3 R47, P2, R48, 0x80, RZ ;  /* 0x00000080302f7810 */ /* 0x01efe20007f5e0ff */
        /* <DEDUP_REMOVED lines=16> */
.L_x_547:
[----:B------:R-:W-:Y:S05]  /*c7b0*/  BSYNC B0 ;  /* 0x0000000000007941 */ /* 0x000fea0003800000 */
.L_x_546:
[----:B------:R-:W-:Y:S01]  /*c7c0*/  VIADD R0, R22, 0xa0 ;  /* 0x000000a016007836 */ /* 0x000fe20000000000 */
[----:B------:R-:W-:Y:S04]  /*c7d0*/  BSSY B0, `(.L_x_548) ;  /* 0x0000014000007945 */ /* 0x000fe80003800000 */
[----:B------:R-:W-:-:S13]  /*c7e0*/  ISETP.GE.AND P2, PT, R0, R4, PT ;  /* 0x000000040000720c */ /* 0x000fda0003f46270 */
[----:B------:R-:W-:Y:S05]  /*c7f0*/  @P2 BRA `(.L_x_549) ;  /* 0x0000000000442947 */ /* 0x000fea0003800000 */
[----:B01234-:R-:W-:Y:S01]  /*c800*/  IADD3 R47, P2, R48, 0xa0, RZ ;  /* 0x000000a0302f7810 */ /* 0x01ffe20007f5e0ff */
[----:B------:R-:W-:Y:S01]  /*c810*/  IMAD.MOV.U32 R44, RZ, RZ, R102 ;  /* 0x000000ffff2c7224 */ /* 0x000fe200078e0066 */
[----:B------:R-:W-:Y:S01]  /*c820*/  ULDC.64 UR4, c[0x0][0x208] ;  /* 0x0000820000047ab9 */ /* 0x000fe20000000a00 */
[----:B------:R-:W-:Y:S02]  /*c830*/  IMAD.MOV.U32 R45, RZ, RZ, R6 ;  /* 0x000000ffff2d7224 */ /* 0x000fe400078e0006 */
[----:B------:R-:W-:Y:S02]  /*c840*/  IMAD.X R48, RZ, RZ, R49, P2 ;  /* 0x000000ffff307224 */ /* 0x000fe400010e0631 */
[----:B------:R-:W-:-:S04]  /*c850*/  IMAD.WIDE.U32 R44, R47, UR38, R44 ;  /* 0x000000262f2c7c25 */ /* 0x000fc8000f8e002c */
[----:B------:R-:W-:-:S04]  /*c860*/  IMAD R48, R48, UR38, RZ ;  /* 0x0000002630307c24 */ /* 0x000fc8000f8e02ff */
[----:B------:R-:W-:Y:S01]  /*c870*/  IMAD R47, R47, UR39, R48 ;  /* 0x000000272f2f7c24 */ /* 0x000fe2000f8e0230 */
[----:B------:R-:W-:-:S03]  /*c880*/  LEA R48, P2, R44, UR36, 0x1 ;  /* 0x000000242c307c11 */ /* 0x000fc6000f8408ff */
        /* <DEDUP_REMOVED lines=8> */
.L_x_549:
[----:B------:R-:W-:Y:S05]  /*c910*/  BSYNC B0 ;  /* 0x0000000000007941 */ /* 0x000fea0003800000 */
.L_x_548:
[----:B------:R-:W5:Y:S01]  /*c920*/  LDL R0, [R1] ;  /* 0x0000000001007983 */ /* 0x000f620000100800 */
[----:B------:R-:W-:Y:S02]  /*c930*/  VIADD R23, R23, 0x1 ;  /* 0x0000000117177836 */ /* 0x000fe40000000000 */
[----:B------:R-:W-:Y:S01]  /*c940*/  @!P3 VIADD R3, R3, 0x348c0 ;  /* 0x000348c00303b836 */ /* 0x000fe20000000000 */
[----:B------:R-:W-:Y:S01]  /*c950*/  @!PT LDS RZ, [RZ] ;  /* 0x00000000fffff984 */ /* 0x000fe20000000800 */
[----:B------:R-:W-:Y:S01]  /*c960*/  @!PT LDS RZ, [RZ] ;  /* 0x00000000fffff984 */ /* 0x000fe20000000800 */
[----:B------:R-:W-:Y:S01]  /*c970*/  @!PT LDS RZ, [RZ] ;  /* 0x00000000fffff984 */ /* 0x000fe20000000800 */
[----:B------:R-:W-:Y:S01]  /*c980*/  @!PT LDS RZ, [RZ] ;  /* 0x00000000fffff984 */ /* 0x000fe20000000800 */
[----:B------:R1:W-:Y:S06]  /*c990*/  MEMBAR.ALL.CTA ;  /* 0x0000000000007992 */ /* 0x0003ec0000008000 */
[----:B-1----:R-:W1:Y:S02]  /*c9a0*/  FENCE.VIEW.ASYNC.S ;  /* 0x00000000000073c6 */ /* 0x002e640000000000 */
[----:B-1----:R1:W-:Y:S01]  /*c9b0*/  BAR.SYNC.DEFER_BLOCKING R163, 0x80 ;  /* 0x000200a30000751d */ /* 0x0023e20000010000 */
[----:B------:R-:W-:-:S02]  /*c9c0*/  ISETP.NE.AND P2, PT, R23, 0x2, PT ;  /* 0x000000021700780c */ /* 0x000fc40003f45270 */
[----:B------:R-:W-:Y:S02]  /*c9d0*/  @!P3 PRMT R3, RZ, 0x654, R3 ;  /* 0x00000654ff03b816 */ /* 0x000fe40000000003 */
[----:B------:R-:W-:Y:S02]  /*c9e0*/  SEL R23, R23, RZ, P2 ;  /* 0x000000ff17177207 */ /* 0x000fe40001000000 */
[----:B------:R1:W-:Y:S01]  /*c9f0*/  @!P3 SYNCS.ARRIVE.TRANS64.RED.A1T0 RZ, [R3+URZ], RZ ;  /* 0x000000ff03ffb9a7 */ /* 0x0003e2000810043f */
[----:B-----5:R-:W-:Y:S02]  /*ca00*/  LOP3.LUT P4, RZ, R0, 0x10, RZ, 0xc0, !PT ;  /* 0x0000001000ff7812 */ /* 0x020fe4000788c0ff */
[----:B------:R-:W-:-:S04]  /*ca10*/  SEL R0, RZ, 0x1, P2 ;  /* 0x00000001ff007807 */ /* 0x000fc80001000000 */
[----:B------:R-:W-:-:S07]  /*ca20*/  LOP3.LUT R223, R223, R0, RZ, 0x3c, !PT ;  /* 0x00000000dfdf7212 */ /* 0x000fce00078e3cff */
[----:B-1----:R-:W-:Y:S05]  /*ca30*/  @P4 BRA `(.L_x_550) ;  /* 0xffffff60009c4947 */ /* 0x002fea000383ffff */
[----:B------:R-:W1:Y:S01]  /*ca40*/  S2R R4, SR_TID.X ;  /* 0x0000000000047919 */ /* 0x000e620000002100 */
[----:B------:R-:W-:Y:S02]  /*ca50*/  PLOP3.LUT P0, PT, PT, PT, PT, 0x8, 0x0 ;  /* 0x000000000000781c */ /* 0x000fe40003f0e170 */
[----:B-1----:R-:W-:-:S04]  /*ca60*/  SHF.R.U32.HI R4, RZ, 0x7, R4 ;  /* 0x00000007ff047819 */ /* 0x002fc80000011604 */
[----:B------:R-:W-:-:S13]  /*ca70*/  ISETP.NE.AND P4, PT, R4, 0x1, PT ;  /* 0x000000010400780c */ /* 0x000fda0003f85270 */
[----:B------:R-:W-:Y:S06]  /*ca80*/  @!P4 BAR.ARV 0x9, 0x100 ;  /* 0x024400000000cb1d */ /* 0x000fec0000002000 */
.L_x_422:
[----:B------:R-:W-:Y:S01]  /*ca90*/  IMAD.MOV.U32 R3, RZ, RZ, RZ ;  /* 0x000000ffff037224 */ /* 0x000fe200078e00ff */
[----:B------:R-:W-:Y:S06]  /*caa0*/  @P0 BRA `(.L_x_551) ;  /* 0x00000000000c0947 */ /* 0x000fec0003800000 */
[----:B------:R-:W1:Y:S01]  /*cab0*/  FENCE.VIEW.ASYNC.G ;  /* 0x00000000000073c6 */ /* 0x000e620000000100 */
[----:B------:R-:W-:Y:S05]  /*cac0*/  WARPSYNC.ALL ;  /* 0x0000000000007948 */ /* 0x000fea0003800000 */
[----:B-1----:R-:W-:Y:S06]  /*cad0*/  BAR.ARV 0xc, 0x180 ;  /* 0x0306000000007b1d */ /* 0x002fec0000002000 */
.L_x_551:
[----:B------:R-:W2:Y:S01]  /*cae0*/  LDL R0, [R1] ;  /* 0x0000000001007983 */ /* 0x000ea20000100800 */
[----:B------:R-:W-:Y:S01]  /*caf0*/  BSSY B0, `(.L_x_552) ;  /* 0x0000021000007945 */ /* 0x000fe20003800000 */
[----:B--2---:R-:W-:-:S13]  /*cb00*/  LOP3.LUT P0, RZ, R0, 0x40, RZ, 0xc0, !PT ;  /* 0x0000004000ff7812 */ /* 0x004fda000780c0ff */
[----:B------:R-:W-:Y:S05]  /*cb10*/  @!P0 BRA `(.L_x_553) ;  /* 0x0000000000788947 */ /* 0x000fea0003800000 */
[----:B------:R-:W2:Y:S01]  /*cb20*/  LDL R0, [R1+0x64] ;  /* 0x0000640001007983 */ /* 0x000ea20000100800 */
[----:B------:R-:W-:Y:S01]  /*cb30*/  ULDC UR4, c[0x0][0x9f0] ;  /* 0x00027c0000047ab9 */ /* 0x000fe20000000800 */
[----:B--2---:R-:W-:-:S04]  /*cb40*/  ISETP.NE.AND P0, PT, R0, RZ, PT ;  /* 0x000000ff0000720c */ /* 0x004fc80003f05270 */
        /* <DEDUP_REMOVED lines=27> */
.L_x_553:
[----:B------:R-:W-:Y:S05]  /*cd00*/  BSYNC B0 ;  /* 0x0000000000007941 */ /* 0x000fea0003800000 */
.L_x_552:
[----:B------:R-:W2:Y:S01]  /*cd10*/  LDL R0, [R1+0x74] ;  /* 0x0000740001007983 */ /* 0x000ea20000100800 */
[----:B------:R-:W-:Y:S02]  /*cd20*/  PLOP3.LUT P0, PT, PT, PT, PT, 0x80, 0x0 ;  /* 0x000000000000781c */ /* 0x000fe40003f0f070 */
        /* <DEDUP_REMOVED lines=18> */
[----:B0--34-:R-:W-:Y:S02]  /*ce50*/  CS2R R50, SRZ ;  /* 0x0000000000327805 */ /* 0x019fe4000001ff00 */
        /* <DEDUP_REMOVED lines=13> */
[----:B--2---:R-:W-:Y:S02]  /*cf30*/  IMAD R4, R0, R3, RZ ;  /* 0x0000000300047224 */ /* 0x004fe400078e02ff */
[----:B------:R-:W-:-:S03]  /*cf40*/  IMAD.MOV.U32 R0, RZ, RZ, RZ ;  /* 0x000000ffff007224 */ /* 0x000fc600078e00ff */
[----:B------:R0:W-:Y:S01]  /*cf50*/  STL [R1+0x18], R4 ;  /* 0x0000180401007387 */ /* 0x0001e20000100800 */
[----:B------:R-:W-:Y:S01]  /*cf60*/  VIADDMNMX R160, R4, R3, R160, PT ;  /* 0x0000000304a07246 */ /* 0x000fe200038001a0 */
[----:B------:R-:W-:-:S03]  /*cf70*/  IMAD.MOV.U32 R3, RZ, RZ, RZ ;  /* 0x000000ffff037224 */ /* 0x000fc600078e00ff */
[----:B------:R-:W-:-:S13]  /*cf80*/  ISETP.GT.AND P1, PT, R160, R4, PT ;  /* 0x00000004a000720c */ /* 0x000fda0003f24270 */
[----:B0-----:R-:W-:Y:S05]  /*cf90*/  @!P1 BRA `(.L_x_554) ;  /* 0x0000011800589947 */ /* 0x001fea0003800000 */
[----:B------:R-:W0:Y:S01]  /*cfa0*/  S2R R4, SR_TID.X ;  /* 0x0000000000047919 */ /* 0x000e220000002100 */
[----:B------:R-:W-:Y:S01]  /*cfb0*/  UMOV UR4, 0xffffffff ;  /* 0xffffffff00047882 */ /* 0x000fe20000000000 */
[----:B0-----:R-:W-:-:S05]  /*cfc0*/  VIADD R4, R4, 0xffffff80 ;  /* 0xffffff8004047836 */ /* 0x001fca0000000000 */
[----:B------:R-:W-:-:S04]  /*cfd0*/  SHF.R.S32.HI R0, RZ, 0x1f, R4 ;  /* 0x0000001fff007819 */ /* 0x000fc80000011404 */
[----:B------:R-:W-:-:S04]  /*cfe0*/  LEA.HI R0, R0, R4, RZ, 0x7 ;  /* 0x0000000400007211 */ /* 0x000fc800078f38ff */
[----:B------:R-:W-:Y:S01]  /*cff0*/  SHF.R.S32.HI R13, RZ, 0x7, R0 ;  /* 0x00000007ff0d7819 */ /* 0x000fe20000011400 */
[----:B------:R-:W-:Y:S06]  /*d000*/  BRA.DIV UR4, `(.L_x_555) ;  /* 0x000001ca04207947 */ /* 0x000fec000b800000 */
[----:B------:R-:W0:Y:S04]  /*d010*/  SHFL.IDX PT, R0, R13, RZ, 0x1f ;  /* 0x00001fff0d007589 */ /* 0x000e2800000e0000 */
[----:B0-----:R0:W-:Y:S02]  /*d020*/  STL [R1+0x1c], R0 ;  /* 0x00001c0001007387 */ /* 0x0011e40000100800 */
.L_x_809:
[----:B------:R-:W0:Y:S04]  /*d030*/  LDL R4, [R1+0x1c] ;  /* 0x00001c0001047983 */ /* 0x000e280000100800 */
[----:B------:R-:W2:Y:S01]  /*d040*/  LDL R3, [R1+0x78] ;  /* 0x0000780001037983 */ /* 0x000ea20000100800 */
[----:B0-----:R-:W-:-:S04]  /*d050*/  LEA.HI R0, R4, R4, RZ, 0x1 ;  /* 0x0000000404007211 */ /* 0x001fc800078f08ff */
[----:B------:R-:W-:Y:S02]  /*d060*/  LOP3.LUT R0, R0, 0x1e, RZ, 0xc0, !PT ;  /* 0x0000001e00007812 */ /* 0x000fe400078ec0ff */
[----:B--2---:R-:W-:-:S03]  /*d070*/  LOP3.LUT P0, RZ, R3, 0x9f, RZ, 0xc0, !PT ;  /* 0x0000009f03ff7812 */ /* 0x004fc6000780c0ff */
[----:B------:R-:W-:-:S04]  /*d080*/  IMAD.IADD R0, R4, 0x1, -R0 ;  /* 0x0000000104007824 */ /* 0x000fc800078e0a00 */
[----:B------:R-:W-:-:S05]  /*d090*/  IMAD R0, R0, 0x2000, R3 ;  /* 0x0000200000007824 */ /* 0x000fca00078e0203 */
[----:B------:R-:W-:-:S04]  /*d0a0*/  SHF.R.U32.HI R0, RZ, 0x4, R0 ;  /* 0x00000004ff007819 */ /* 0x000fc80000011600 */
[----:B------:R-:W-:Y:S01]  /*d0b0*/  LOP3.LUT R28, R0, 0x3fff, RZ, 0xc0, !PT ;  /* 0x00003fff001c7812 */ /* 0x000fe200078ec0ff */
[----:B------:R-:W-:Y:S06]  /*d0c0*/  @!P0 BRA `(.L_x_556) ;  /* 0x0000000000408947 */ /* 0x000fec0003800000 */
[----:B------:R-:W-:Y:S01]  /*d0d0*/  MOV R0, 0x0 ;  /* 0x0000000000007802 */ /* 0x000fe20000000f00 */
[----:B------:R-:W-:Y:S01]  /*d0e0*/  ULDC.64 UR4, c[0x4][0xa0] ;  /* 0x0100280000047ab9 */ /* 0x000fe20000000a00 */
[----:B------:R-:W-:Y:S01]  /*d0f0*/  ULDC.64 UR6, c[0x4][0xa8] ;  /* 0x01002a0000067ab9 */ /* 0x000fe20000000a00 */
[----:B------:R-:W-:Y:S01]  /*d100*/  IMAD.U32 R4, RZ, RZ, UR4 ;  /* 0x00000004ff047e24 */ /* 0x000fe2000f8e00ff */
[----:B-1----:R0:W1:Y:S01]  /*d110*/  LDC.64 R14, c[0x4][R0] ;  /* 0x01000000000e7b82 */ /* 0x0020620000000a00 */
        /* <DEDUP_REMOVED lines=10> */
[----:B-1---5:R-:W-:Y:S05]  /*d1c0*/  CALL.ABS.NOINC R14 ;  /* 0x000000000e007343 */ /* 0x022fea0003c00000 */
.L_x_556:
[----:B------:R-:W-:Y:S02]  /*d1d0*/  ULDC UR4, c[0x0][0x3f4] ;  /* 0x0000fd0000047ab9 */ /* 0x000fe40000000800 */
[----:B------:R-:W-:-:S13]  /*d1e0*/  ISETP.LT.AND P0, PT, RZ, UR4, PT ;  /* 0x00000004ff007c0c */ /* 0x000fda000bf01270 */
[----:B------:R-:W-:Y:S05]  /*d1f0*/  @P0 BRA `(.L_x_557) ;  /* 0x0000000000400947 */ /* 0x000fea0003800000 */
[----:B------:R-:W2:Y:S02]  /*d200*/  LDL R20, [R1+0x6c] ;  /* 0x00006c0001147983 */ /* 0x000ea40000100800 */
[----:B--2---:R-:W-:-:S04]  /*d210*/  LEA.HI R0, R20, R20, RZ, 0x1 ;  /* 0x0000001414007211 */ /* 0x004fc800078f08ff */
[----:B------:R-:W-:-:S05]  /*d220*/  LOP3.LUT R0, R0, 0xfffffffe, RZ, 0xc0, !PT ;  /* 0xfffffffe00007812 */ /* 0x000fca00078ec0ff */
[----:B------:R-:W-:-:S05]  /*d230*/  IMAD.IADD R0, R20, 0x1, -R0 ;  /* 0x0000000114007824 */ /* 0x000fca00078e0a00 */
[----:B------:R-:W-:-:S04]  /*d240*/  SHF.L.U32 R3, R0, 0x1f, RZ ;  /* 0x0000001f00037819 */ /* 0x000fc800000006ff */
[----:B------:R0:W2:Y:S03]  /*d250*/  SYNCS.PHASECHK.TRANS64.TRYWAIT P0, [R2+URZ+0x34800], R3 ;  /* 0x03480003020075a7 */ /* 0x0000a6000800017f */
[----:B--2---:R-:W-:Y:S05]  /*d260*/  @!P0 NANOSLEEP.SYNCS 0x989680 ;  /* 0x009896800000895d */ /* 0x004fea0003900000 */
[----:B------:R-:W2:Y:S01]  /*d270*/  @!P0 SYNCS.PHASECHK.TRANS64 P0, [R2+URZ+0x34800], R3 ;  /* 0x03480003020085a7 */ /* 0x000ea2000800007f */
[----:B------:R-:W-:Y:S04]  /*d280*/  BSSY B0, `(.L_x_558) ;  /* 0x0000006000007945 */ /* 0x000fe80003800000 */
[----:B--2---:R-:W-:Y:S05]  /*d290*/  @P0 BRA `(.L_x_559) ;  /* 0x0000000000100947 */ /* 0x004fea0003800000 */
.L_x_560:
[----:B--2---:R2:W3:Y:S02]  /*d2a0*/  SYNCS.PHASECHK.TRANS64.TRYWAIT P0, [R2+URZ+0x34800], R3 ;  /* 0x03480003020075a7 */ /* 0x0044e4000800017f */
[----:B---3--:R-:W-:Y:S05]  /*d2b0*/  @!P0 NANOSLEEP.SYNCS 0x989680 ;  /* 0x009896800000895d */ /* 0x008fea0003900000 */
[----:B------:R-:W3:Y:S02]  /*d2c0*/  @!P0 SYNCS.PHASECHK.TRANS64 P0, [R2+URZ+0x34800], R3 ;  /* 0x03480003020085a7 */ /* 0x000ee4000800007f */
[----:B---3--:R-:W-:Y:S05]  /*d2d0*/  @!P0 BRA `(.L_x_560) ;  /* 0xfffffffc00f08947 */ /* 0x008fea000383ffff */
.L_x_559:
[----:B------:R-:W-:Y:S05]  /*d2e0*/  BSYNC B0 ;  /* 0x0000000000007941 */ /* 0x000fea0003800000 */
.L_x_558:
[----:B------:R-:W-:Y:S05]  /*d2f0*/  BRA `(.L_x_561) ;  /* 0x0000003c002c7947 */ /* 0x000fea0003800000 */
.L_x_557:
[----:B------:R-:W2:Y:S01]  /*d300*/  LDL R29, [R1+0x78] ;  /* 0x00007800011d7983 */ /* 0x000ea20000100800 */
[----:B-----5:R-:W-:Y:S01]  /*d310*/  SHF.R.S32.HI R0, RZ, 0x1f, R147 ;  /* 0x0000001fff007819 */ /* 0x020fe20000011493 */
[----:B------:R-:W-:Y:S01]  /*d320*/  ULDC.64 UR4, c[0x0][0x3f8] ;  /* 0x0000fe0000047ab9 */ /* 0x000fe20000000a00 */
[----:B------:R-:W-:Y:S01]  /*d330*/  ULDC.64 UR6, c[0x0][0x408] ;  /* 0x0001020000067ab9 */ /* 0x000fe20000000a00 */
[----:B------:R-:W-:-:S04]  /*d340*/  IMAD.WIDE.U32 R4, R147, UR4, RZ ;  /* 0x0000000493047c25 */ /* 0x000fc8000f8e00ff */
[C---:B------:R-:W-:Y:S02]  /*d350*/  IMAD R6, R0.reuse, UR4, RZ ;  /* 0x0000000400067c24 */ /* 0x040fe4000f8e02ff */
[----:B------:R-:W-:Y:S02]  /*d360*/  IMAD R0, R0, UR6, RZ ;  /* 0x0000000600007c24 */ /* 0x000fe4000f8e02ff */
[C---:B------:R-:W-:Y:S01]  /*d370*/  IMAD R25, R147.reuse, UR5, R6 ;  /* 0x0000000593197c24 */ /* 0x040fe2000f8e0206 */
[----:B------:R-:W-:Y:S01]  /*d380*/  ULDC.64 UR4, c[0x0][0x3e8] ;  /* 0x0000fa0000047ab9 */ /* 0x000fe20000000a00 */
[C---:B------:R-:W-:Y:S01]  /*d390*/  IMAD R27, R147.reuse, UR7, R0 ;  /* 0x00000007931b7c24 */ /* 0x040fe2000f8e0200 */
[----:B------:R-:W-:Y:S01]  /*d3a0*/  LEA R24, P1, R4, UR4, 0x1 ;  /* 0x0000000404187c11 */ /* 0x000fe2000f8208ff */
[----:B------:R-:W-:Y:S01]  /*d3b0*/  IMAD.WIDE.U32 R6, R147, UR6, RZ ;  /* 0x0000000693067c25 */ /* 0x000fe2000f8e00ff */
[----:B------:R-:W-:-:S03]  /*d3c0*/  ULDC.64 UR6, c[0x0][0x400] ;  /* 0x0001000000067ab9 */ /* 0x000fc60000000a00 */
[----:B------:R-:W-:Y:S01]  /*d3d0*/  IMAD.IADD R25, R25, 0x1, R5 ;  /* 0x0000000119197824 */ /* 0x000fe200078e0205 */
[----:B------:R-:W-:Y:S01]  /*d3e0*/  LEA R26, P2, R6, UR6, 0x1 ;  /* 0x00000006061a7c11 */ /* 0x000fe2000f8408ff */
[----:B------:R-:W-:-:S03]  /*d3f0*/  IMAD.IADD R27, R27, 0x1, R7 ;  /* 0x000000011b1b7824 */ /* 0x000fc600078e0207 */
[----:B------:R-:W-:Y:S02]  /*d400*/  LEA.HI.X R25, R4, UR5, R25, 0x1, P1 ;  /* 0x0000000504197c11 */ /* 0x000fe400088f0c19 */
[----:B------:R-:W-:Y:S02]  /*d410*/  LEA.HI.X R27, R6, UR7, R27, 0x1, P2 ;  /* 0x00000007061b7c11 */ /* 0x000fe400090f0c1b */
[----:B--2---:R-:W-:-:S13]  /*d420*/  LOP3.LUT P0, RZ, R29, 0x3ff, RZ, 0xc0, !PT ;  /* 0x000003ff1dff7812 */ /* 0x004fda000780c0ff */
[----:B------:R-:W-:Y:S05]  /*d430*/  @!P0 BRA `(.L_x_562) ;  /* 0x0000000000408947 */ /* 0x000fea0003800000 */
[----:B------:R-:W-:Y:S01]  /*d440*/  MOV R0, 0x0 ;  /* 0x0000000000007802 */ /* 0x000fe20000000f00 */
[----:B------:R-:W-:Y:S01]  /*d450*/  ULDC.64 UR4, c[0x4][0xa0] ;  /* 0x0100280000047ab9 */ /* 0x000fe20000000a00 */
[----:B------:R-:W-:Y:S01]  /*d460*/  ULDC.64 UR6, c[0x4][0xa8] ;  /* 0x01002a0000067ab9 */ /* 0x000fe20000000a00 */
[----:B------:R-:W-:Y:S01]  /*d470*/  IMAD.U32 R4, RZ, RZ, UR4 ;  /* 0x00000004ff047e24 */ /* 0x000fe2000f8e00ff */
[----:B-1----:R0:W1:Y:S01]  /*d480*/  LDC.64 R14, c[0x4][R0] ;  /* 0x01000000000e7b82 */ /* 0x0020620000000a00 */
[----:B------:R-:W-:Y:S01]  /*d490*/  IMAD.U32 R5, RZ, RZ, UR5 ;  /* 0x00000005ff057e24 */ /* 0x000fe2000f8e00ff */
[----:B------:R-:W-:Y:S01]  /*d4a0*/  ULDC.64 UR4, c[0x4][0x20] ;  /* 0x0100080000047ab9 */ /* 0x000fe20000000a00 */
[----:B------:R-:W-:Y:S01]  /*d4b0*/  IMAD.U32 R6, RZ, RZ, UR6 ;  /* 0x00000006ff067e24 */ /* 0x000fe2000f8e00ff */
[----:B------:R-:W-:Y:S01]  /*d4c0*/  MOV R11, UR5 ;  /* 0x00000005000b7c02 */ /* 0x000fe20008000f00 */
[----:B------:R-:W-:Y:S02]  /*d4d0*/  IMAD.U32 R7, RZ, RZ, UR7 ;  /* 0x00000007ff077e24 */ /* 0x000fe4000f8e00ff */
[----:B------:R-:W-:-:S02]  /*d4e0*/  IMAD.U32 R10, RZ, RZ, UR4 ;  /* 0x00000004ff0a7e24 */ /* 0x000fc4000f8e00ff */
[----:B------:R-:W-:Y:S02]  /*d4f0*/  IMAD.MOV.U32 R8, RZ, RZ, 0x70 ;  /* 0x00000070ff087424 */ /* 0x000fe400078e00ff */
[----:B------:R-:W-:Y:S02]  /*d500*/  IMAD.MOV.U32 R12, RZ, RZ, 0x1 ;  /* 0x00000001ff0c7424 */ /* 0x000fe400078e00ff */
[----:B0-----:R-:W-:-:S07]  /*d510*/  IMAD.MOV.U32 R13, RZ, RZ, RZ ;  /* 0x000000ffff0d7224 */ /* 0x001fce00078e00ff */
[----:B------:R-:W-:-:S07]  /*d520*/  LEPC R20, `(.L_x_562) ;  /* 0x000000001014794e */ /* 0x000fce0000000000 */
[----:B-1----:R-:W-:Y:S05]  /*d530*/  CALL.ABS.NOINC R14 ;  /* 0x000000000e007343 */ /* 0x002fea0003c00000 */
.L_x_562:
[----:B------:R-:W2:Y:S01]  /*d540*/  LDL R20, [R1+0x40] ;  /* 0x0000400001147983 */ /* 0x000ea20000100800 */
[----:B------:R-:W-:Y:S01]  /*d550*/  ULDC.U8 UR4, c[0x0][0x410] ;  /* 0x0001040000047ab9 */ /* 0x000fe20000000000 */
[----:B------:R-:W-:Y:S01]  /*d560*/  BSSY B0, `(.L_x_563) ;  /* 0x000039c000007945 */ /* 0x000fe20003800000 */
[----:B------:R-:W-:Y:S01]  /*d570*/  ISETP.NE.AND P0, PT, RZ, UR4, PT ;  /* 0x00000004ff007c0c */ /* 0x000fe2000bf05270 */
[----:B------:R-:W-:Y:S02]  /*d580*/  IMAD R5, R149, 0x80, R22 ;  /* 0x0000008095057824 */ /* 0x000fe400078e0216 */
[----:B--2---:R-:W-:-:S10]  /*d590*/  IMAD R21, R20, 0x2, R29 ;  /* 0x0000000214157824 */ /* 0x004fd400078e021d */
[----:B------:R-:W-:Y:S05]  /*d5a0*/  @!P0 BRA `(.L_x_564) ;  /* 0x0000001800ac8947 */ /* 0x000fea0003800000 */
[----:B------:R-:W-:-:S03]  /*d5b0*/  UMOV UR4, 0xffffffff ;  /* 0xffffffff00047882 */ /* 0x000fc60000000000 */
[----:B------:R-:W-:Y:S05]  /*d5c0*/  BRA.DIV UR4, `(.L_x_565) ;  /* 0x000001c204d87947 */ /* 0x000fea000b800000 */
[----:B------:R0:W2:Y:S04]  /*d5d0*/  SHFL.IDX PT, R0, R25, RZ, 0x181f ;  /* 0x00181fff19007589 */ /* 0x0000a800000e0000 */
[----:B------:R0:W3:Y:S04]  /*d5e0*/  SHFL.IDX PT, R3, R24, RZ, 0x181f ;  /* 0x00181fff18037589 */ /* 0x0000e800000e0000 */
[----:B------:R0:W4:Y:S04]  /*d5f0*/  SHFL.IDX PT, R4, R27, RZ, 0x181f ;  /* 0x00181fff1b047589 */ /* 0x00012800000e0000 */
[----:B-1----:R0:W1:Y:S02]  /*d600*/  SHFL.IDX PT, R14, R26, RZ, 0x181f ;  /* 0x00181fff1a0e7589 */ /* 0x00206400000e0000 */
.L_x_815:
[----:B------:R-:W5:Y:S01]  /*d610*/  LDL R7, [R1+0x6c] ;  /* 0x00006c0001077983 */ /* 0x000f620000100800 */
[----:B------:R-:W-:Y:S01]  /*d620*/  ULDC UR4, c[0x0][0x448] ;  /* 0x0001120000047ab9 */ /* 0x000fe20000000800 */
[----:B------:R-:W-:Y:S01]  /*d630*/  BSSY B1, `(.L_x_566) ;  /* 0x0000026000017945 */ /* 0x000fe20003800000 */
[----:B------:R-:W-:Y:S01]  /*d640*/  IMAD R20, R161, UR4, RZ ;  /* 0x00000004a1147c24 */ /* 0x000fe2000f8e02ff */
[----:B------:R-:W-:Y:S02]  /*d650*/  CS2R R8, SRZ ;  /* 0x0000000000087805 */ /* 0x000fe4000001ff00 */
[----:B------:R-:W-:Y:S02]  /*d660*/  CS2R R10, SRZ ;  /* 0x00000000000a7805 */ /* 0x000fe4000001ff00 */
[----:B------:R-:W-:Y:S02]  /*d670*/  CS2R R12, SRZ ;  /* 0x00000000000c7805 */ /* 0x000fe4000001ff00 */
[----:B------:R-:W-:-:S02]  /*d680*/  ISETP.GE.AND P0, PT, R5, R20, PT ;  /* 0x000000140500720c */ /* 0x000fc40003f06270 */
[----:B-----5:R-:W-:-:S04]  /*d690*/  LEA.HI R6, R7, R7, RZ, 0x1 ;  /* 0x0000000707067211 */ /* 0x020fc800078f08ff */
[----:B------:R-:W-:-:S05]  /*d6a0*/  LOP3.LUT R6, R6, 0xfffffffe, RZ, 0xc0, !PT ;  /* 0xfffffffe06067812 */ /* 0x000fca00078ec0ff */
[----:B------:R-:W-:Y:S01]  /*d6b0*/  IMAD.IADD R5, R7, 0x1, -R6 ;  /* 0x0000000107057824 */ /* 0x000fe200078e0a06 */
[----:B------:R-:W-:-:S04]  /*d6c0*/  CS2R R6, SRZ ;  /* 0x0000000000067805 */ /* 0x000fc8000001ff00 */
[----:B------:R-:W-:Y:S01]  /*d6d0*/  SHF.L.U32 R5, R5, 0x1f, RZ ;  /* 0x0000001f05057819 */ /* 0x000fe200000006ff */
[----:B------:R-:W-:Y:S06]  /*d6e0*/  @P0 BRA `(.L_x_567) ;  /* 0x0000000000680947 */ /* 0x000fec0003800000 */
[----:B------:R-:W-:Y:S01]  /*d6f0*/  ULDC UR4, c[0x0][0x3f4] ;  /* 0x0000fd0000047ab9 */ /* 0x000fe20000000800 */
[----:B------:R-:W-:Y:S01]  /*d700*/  IMAD.SHL.U32 R30, R220, 0x2, RZ ;  /* 0x00000002dc1e7824 */ /* 0x000fe200078e00ff */
[----:B------:R-:W-:Y:S02]  /*d710*/  ISETP.GE.AND P4, PT, R18, UR4, PT ;  /* 0x0000000412007c0c */ /* 0x000fe4000bf86270 */
[----:B------:R-:W-:Y:S02]  /*d720*/  CS2R R12, SRZ ;  /* 0x00000000000c7805 */ /* 0x000fe4000001ff00 */
[----:B------:R-:W-:Y:S02]  /*d730*/  ISETP.GE.AND P5, PT, R220, UR4, PT ;  /* 0x00000004dc007c0c */ /* 0x000fe4000bfa6270 */
[----:B------:R-:W-:Y:S01]  /*d740*/  SHF.R.S32.HI R9, RZ, 0x1f, R220 ;  /* 0x0000001fff097819 */ /* 0x000fe200000114dc */
[----:B------:R-:W-:Y:S01]  /*d750*/  ULDC.64 UR6, c[0x0][0x208] ;  /* 0x0000820000067ab9 */ /* 0x000fe20000000a00 */
[----:B------:R-:W-:-:S02]  /*d760*/  SHF.R.S32.HI R7, RZ, 0x1f, R18 ;  /* 0x0000001fff077819 */ /* 0x000fc40000011412 */
[----:B------:R-:W-:-:S03]  /*d770*/  SHF.L.U64.HI R9, R220, 0x1, R9 ;  /* 0x00000001dc097819 */ /* 0x000fc60000010209 */
[----:B------:R-:W-:-:S04]  /*d780*/  @!P4 IMAD.SHL.U32 R15, R18, 0x2, RZ ;  /* 0x00000002120fc824 */ /* 0x000fc800078e00ff */
[CC--:B0--3--:R-:W-:Y:S02]  /*d790*/  @!P5 IADD3 R26, P2, R3.reuse, R30.reuse, RZ ;  /* 0x0000001e031ad210 */ /* 0x0c9fe40007f5e0ff */
[----:B-1----:R-:W-:Y:S02]  /*d7a0*/  @!P5 IADD3 R30, P3, R14, R30, RZ ;  /* 0x0000001e0e1ed210 */ /* 0x002fe40007f7e0ff */
[-C--:B------:R-:W-:Y:S01]  /*d7b0*/  @!P4 IADD3 R24, P0, R3, R15.reuse, RZ ;  /* 0x0000000f0318c210 */ /* 0x080fe20007f1e0ff */
[--C-:B--2---:R-:W-:Y:S01]  /*d7c0*/  @!P5 IMAD.X R27, R0, 0x1, R9.reuse, P2 ;  /* 0x00000001001bd824 */ /* 0x104fe200010e0609 */
[----:B------:R-:W-:Y:S01]  /*d7d0*/  @!P4 IADD3 R14, P1, R14, R15, RZ ;  /* 0x0000000f0e0ec210 */ /* 0x000fe20007f3e0ff */
[----:B----4-:R-:W-:Y:S01]  /*d7e0*/  @!P5 IMAD.X R31, R4, 0x1, R9, P3 ;  /* 0x00000001041fd824 */ /* 0x010fe200018e0609 */
[----:B------:R-:W-:Y:S02]  /*d7f0*/  @!P4 SHF.L.U64.HI R3, R18, 0x1, R7 ;  /* 0x000000011203c819 */ /* 0x000fe40000010207 */
[----:B------:R-:W-:-:S02]  /*d800*/  CS2R R8, SRZ ;  /* 0x0000000000087805 */ /* 0x000fc4000001ff00 */
[----:B------:R-:W-:Y:S02]  /*d810*/  CS2R R10, SRZ ;  /* 0x00000000000a7805 */ /* 0x000fe4000001ff00 */
[----:B------:R-:W-:Y:S01]  /*d820*/  CS2R R6, SRZ ;  /* 0x0000000000067805 */ /* 0x000fe2000001ff00 */
[----:B------:R0:W5:Y:S01]  /*d830*/  @!P5 LD.E.64 R12, desc[UR6][R26.64] ;  /* 0x000000061a0cd980 */ /* 0x000162000c101b00 */
[--C-:B------:R-:W-:Y:S02]  /*d840*/  @!P4 IMAD.X R25, R0, 0x1, R3.reuse, P0 ;  /* 0x000000010019c824 */ /* 0x100fe400000e0603 */
[----:B------:R-:W-:Y:S01]  /*d850*/  @!P4 IMAD.X R15, R4, 0x1, R3, P1 ;  /* 0x00000001040fc824 */ /* 0x000fe200008e0603 */
[----:B------:R0:W5:Y:S04]  /*d860*/  @!P5 LD.E.64 R8, desc[UR6][R30.64] ;  /* 0x000000061e08d980 */ /* 0x000168000c101b00 */
[----:B------:R0:W5:Y:S04]  /*d870*/  @!P4 LD.E.64 R10, desc[UR6][R24.64] ;  /* 0x00000006180ac980 */ /* 0x000168000c101b00 */
[----:B------:R0:W5:Y:S02]  /*d880*/  @!P4 LD.E.64 R6, desc[UR6][R14.64] ;  /* 0x000000060e06c980 */ /* 0x000164000c101b00 */
.L_x_567:
[----:B------:R-:W-:Y:S05]  /*d890*/  BSYNC B1 ;  /* 0x0000000000017941 */ /* 0x000fea0003800000 */
.L_x_566:
[----:B------:R-:W4:Y:S01]  /*d8a0*/  SYNCS.PHASECHK.TRANS64.TRYWAIT P0, [R2+URZ+0x34800], R5 ;  /* 0x03480005020075a7 */ /* 0x000f22000800017f */
[----:B--2---:R-:W-:Y:S01]  /*d8b0*/  IMAD R0, R149, -0x80, R20 ;  /* 0xffffff8095007824 */ /* 0x004fe200078e0214 */
[--C-:B0----5:R-:W-:Y:S01]  /*d8c0*/  SHF.R.U32.HI R30, RZ, 0x10, R11.reuse ;  /* 0x00000010ff1e7819 */ /* 0x121fe2000001160b */
[----:B---3--:R-:W-:Y:S01]  /*d8d0*/  IMAD.MOV.U32 R3, RZ, RZ, R10 ;  /* 0x000000ffff037224 */ /* 0x008fe200078e000a */
[--C-:B------:R-:W-:Y:S01]  /*d8e0*/  SHF.R.U64 R10, R10, 0x10, R11.reuse ;  /* 0x000000100a0a7819 */ /* 0x100fe2000000120b */
[----:B------:R-:W-:Y:S01]  /*d8f0*/  IMAD.MOV.U32 R15, RZ, RZ, R11 ;  /* 0x000000ffff0f7224 */ /* 0x000fe200078e000b */
[--C-:B------:R-:W-:Y:S01]  /*d900*/  SHF.R.U64 R29, R12, 0x10, R13.reuse ;  /* 0x000000100c1d7819 */ /* 0x100fe2000000120d */
[----:B------:R-:W-:Y:S01]  /*d910*/  IMAD.MOV.U32 R20, RZ, RZ, R12 ;  /* 0x000000ffff147224 */ /* 0x000fe200078e000c */
[--C-:B------:R-:W-:Y:S01]  /*d920*/  SHF.R.U32.HI R27, RZ, 0x10, R13.reuse ;  /* 0x00000010ff1b7819 */ /* 0x100fe2000001160d */
[----:B------:R-:W-:Y:S01]  /*d930*/  IMAD.MOV.U32 R24, RZ, RZ, R13 ;  /* 0x000000ffff187224 */ /* 0x000fe200078e000d */
[----:B------:R-:W-:Y:S01]  /*d940*/  VIMNMX R11, R0, 0x80, PT ;  /* 0x00000080000b7848 */ /* 0x000fe20003fe0100 */
[----:B------:R-:W-:Y:S01]  /*d950*/  BSSY B1, `(.L_x_568) ;  /* 0x000000f000017945 */ /* 0x000fe20003800000 */
[----:B------:R-:W-:Y:S01]  /*d960*/  IMAD.MOV.U32 R13, RZ, RZ, R6 ;  /* 0x000000ffff0d7224 */ /* 0x000fe200078e0006 */
[--C-:B------:R-:W-:Y:S01]  /*d970*/  SHF.R.U64 R26, R6, 0x10, R7.reuse ;  /* 0x00000010061a7819 */ /* 0x100fe20000001207 */
[--C-:B-1----:R-:W-:Y:S01]  /*d980*/  IMAD.MOV.U32 R14, RZ, RZ, R7.reuse ;  /* 0x000000ffff0e7224 */ /* 0x102fe200078e0007 */
[----:B------:R-:W-:Y:S01]  /*d990*/  SHF.R.U32.HI R25, RZ, 0x10, R7 ;  /* 0x00000010ff197819 */ /* 0x000fe20000011607 */
[--C-:B------:R-:W-:Y:S01]  /*d9a0*/  IMAD.MOV.U32 R6, RZ, RZ, R9.reuse ;  /* 0x000000ffff067224 */ /* 0x100fe200078e0009 */
[----:B------:R-:W-:Y:S01]  /*d9b0*/  SHF.R.U64 R7, R8, 0x10, R9 ;  /* 0x0000001008077819 */ /* 0x000fe20000001209 */
[----:B----4-:R-:W-:Y:S01]  /*d9c0*/  IMAD.MOV.U32 R4, RZ, RZ, R8 ;  /* 0x000000ffff047224 */ /* 0x010fe200078e0008 */
[----:B------:R-:W-:-:S02]  /*d9d0*/  PRMT R10, R3, 0x5410, R10 ;  /* 0x00005410030a7816 */ /* 0x000fc4000000000a */
[----:B------:R-:W-:Y:S02]  /*d9e0*/  ISETP.GE.AND P1, PT, R22, R11, PT ;  /* 0x0000000b1600720c */ /* 0x000fe40003f26270 */
[----:B------:R-:W-:Y:S02]  /*d9f0*/  SHF.R.U32.HI R9, RZ, 0x10, R9 ;  /* 0x00000010ff097819 */ /* 0x000fe40000011609 */
[----:B------:R-:W-:Y:S02]  /*da00*/  PRMT R12, R15, 0x5410, R30 ;  /* 0x000054100f0c7816 */ /* 0x000fe4000000001e */
[----:B------:R-:W-:Y:S02]  /*da10*/  PRMT R0, R20, 0x5410, R29 ;  /* 0x0000541014007816 */ /* 0x000fe4000000001d */
[----:B------:R-:W-:Y:S01]  /*da20*/  PRMT R3, R24, 0x5410, R27 ;  /* 0x0000541018037816 */ /* 0x000fe2000000001b */
[----:B------:R-:W-:Y:S06]  /*da30*/  @!P0 BRA `(.L_x_569) ;  /* 0x000001c0002c8947 */ /* 0x000fec0003800000 */
.L_x_816:
[----:B------:R-:W-:Y:S05]  /*da40*/  BSYNC B1 ;  /* 0x0000000000017941 */ /* 0x000fea0003800000 */
.L_x_568:
[----:B------:R-:W-:Y:S01]  /*da50*/  BSSY B1, `(.L_x_570) ;  /* 0x0000059000017945 */ /* 0x000fe20003800000 */
[----:B------:R-:W-:Y:S02]  /*da60*/  PRMT R13, R13, 0x5410, R26 ;  /* 0x000054100d0d7816 */ /* 0x000fe4000000001a */
[----:B------:R-:W-:Y:S02]  /*da70*/  PRMT R14, R14, 0x5410, R25 ;  /* 0x000054100e0e7816 */ /* 0x000fe40000000019 */
[----:B------:R-:W-:Y:S02]  /*da80*/  PRMT R8, R4, 0x5410, R7 ;  /* 0x0000541004087816 */ /* 0x000fe40000000007 */
[----:B------:R-:W-:Y:S01]  /*da90*/  PRMT R9, R6, 0x5410, R9 ;  /* 0x0000541006097816 */ /* 0x000fe20000000009 */
[----:B------:R-:W-:Y:S06]  /*daa0*/  @P1 BRA `(.L_x_571) ;  /* 0x00000004004c1947 */ /* 0x000fec0003800000 */
[----:B0-----:R-:W0:Y:S01]  /*dab0*/  LDC R5, c[0x0][0x3f4] ;  /* 0x0000fd00ff057b82 */ /* 0x001e220000000800 */
[----:B------:R-:W-:Y:S01]  /*dac0*/  BSSY B2, `(.L_x_572) ;  /* 0x000002a000027945 */ /* 0x000fe20003800000 */
[-C--:B0-----:R-:W-:Y:S02]  /*dad0*/  ISETP.GE.AND P0, PT, R18, R5.reuse, PT ;  /* 0x000000051200720c */ /* 0x081fe40003f06270 */
[----:B------:R-:W-:-:S11]  /*dae0*/  ISETP.GE.AND P1, PT, R220, R5, PT ;  /* 0x00000005dc00720c */ /* 0x000fd60003f26270 */
[----:B------:R-:W-:Y:S05]  /*daf0*/  @P0 BRA `(.L_x_573) ;  /* 0x0000000000980947 */ /* 0x000fea0003800000 */
[----:B------:R-:W0:Y:S01]  /*db00*/  LDS.128 R4, [R21] ;  /* 0x0000000015047984 */ /* 0x000e220000000c00 */
[C---:B------:R-:W-:Y:S01]  /*db10*/  IMAD.U32 R29, R13.reuse, 0x10000, RZ ;  /* 0x000100000d1d7824 */ /* 0x040fe200078e00ff */
[----:B------:R-:W-:Y:S01]  /*db20*/  LOP3.LUT R30, R13, 0xffff0000, RZ, 0xc0, !PT ;  /* 0xffff00000d1e7812 */ /* 0x000fe200078ec0ff */
[C---:B------:R-:W-:Y:S01]  /*db30*/  IMAD.U32 R26, R10.reuse, 0x10000, RZ ;  /* 0x000100000a1a7824 */ /* 0x040fe200078e00ff */
[----:B------:R-:W-:Y:S01]  /*db40*/  LOP3.LUT R27, R10, 0xffff0000, RZ, 0xc0, !PT ;  /* 0xffff00000a1b7812 */ /* 0x000fe200078ec0ff */
[C---:B0-----:R-:W-:Y:S01]  /*db50*/  IMAD.U32 R15, R4.reuse, 0x10000, RZ ;  /* 0x00010000040f7824 */ /* 0x041fe200078e00ff */
[----:B------:R-:W-:Y:S01]  /*db60*/  LOP3.LUT R4, R4, 0xffff0000, RZ, 0xc0, !PT ;  /* 0xffff000004047812 */ /* 0x000fe200078ec0ff */
[C---:B------:R-:W-:Y:S01]  /*db70*/  IMAD.U32 R20, R5.reuse, 0x10000, RZ ;  /* 0x0001000005147824 */ /* 0x040fe200078e00ff */
[----:B------:R-:W-:Y:S01]  /*db80*/  LOP3.LUT R5, R5, 0xffff0000, RZ, 0xc0, !PT ;  /* 0xffff000005057812 */ /* 0x000fe200078ec0ff */
[C---:B------:R-:W-:Y:S01]  /*db90*/  IMAD.U32 R24, R6.reuse, 0x10000, RZ ;  /* 0x0001000006187824 */ /* 0x040fe200078e00ff */
[----:B------:R-:W-:Y:S01]  /*dba0*/  LOP3.LUT R6, R6, 0xffff0000, RZ, 0xc0, !PT ;  /* 0xffff000006067812 */ /* 0x000fe200078ec0ff */
[C---:B------:R-:W-:Y:S01]  /*dbb0*/  FMUL.FTZ R32, R4.reuse, R29 ;  /* 0x0000001d04207220 */ /* 0x040fe20000410000 */
[----:B------:R-:W-:Y:S01]  /*dbc0*/  FMUL.FTZ R4, R4, R26 ;  /* 0x0000001a04047220 */ /* 0x000fe20000410000 */
[----:B------:R-:W-:-:S02]  /*dbd0*/  IMAD.U32 R25, R7, 0x10000, RZ ;  /* 0x0001000007197824 */ /* 0x000fc400078e00ff */
[----:B------:R-:W-:Y:S01]  /*dbe0*/  FMUL.FTZ R31, R5, R30 ;  /* 0x0000001e051f7220 */ /* 0x000fe20000410000 */
[C---:B------:R-:W-:Y:S01]  /*dbf0*/  FFMA.FTZ R32, R15.reuse, R26, -R32 ;  /* 0x0000001a0f207223 */ /* 0x040fe20000010820 */
[----:B------:R-:W-:Y:S01]  /*dc00*/  FFMA.FTZ R29, R15, R29, R4 ;  /* 0x0000001d0f1d7223 */ /* 0x000fe20000010004 */
[----:B------:R-:W-:Y:S01]  /*dc10*/  LOP3.LUT R7, R7, 0xffff0000, RZ, 0xc0, !PT ;  /* 0xffff000007077812 */ /* 0x000fe200078ec0ff */
[-C--:B------:R-:W-:Y:S01]  /*dc20*/  FMUL.FTZ R33, R5, R27.reuse ;  /* 0x0000001b05217220 */ /* 0x080fe20000410000 */
[C---:B------:R-:W-:Y:S01]  /*dc30*/  LOP3.LUT R26, R14.reuse, 0xffff0000, RZ, 0xc0, !PT ;  /* 0xffff00000e1a7812 */ /* 0x040fe200078ec0ff */
[----:B------:R-:W-:Y:S01]  /*dc40*/  IMAD.U32 R15, R14, 0x10000, RZ ;  /* 0x000100000e0f7824 */ /* 0x000fe200078e00ff */
[C---:B------:R-:W-:Y:S01]  /*dc50*/  LOP3.LUT R4, R12.reuse, 0xffff0000, RZ, 0xc0, !PT ;  /* 0xffff00000c047812 */ /* 0x040fe200078ec0ff */
[----:B------:R-:W-:Y:S02]  /*dc60*/  IMAD.U32 R5, R12, 0x10000, RZ ;  /* 0x000100000c057824 */ /* 0x000fe400078e00ff */
[C---:B------:R-:W-:Y:S01]  /*dc70*/  FFMA.FTZ R31, R20.reuse, R27, -R31 ;  /* 0x0000001b141f7223 */ /* 0x040fe2000001081f */
[----:B------:R-:W-:Y:S01]  /*dc80*/  FFMA.FTZ R20, R20, R30, R33 ;  /* 0x0000001e14147223 */ /* 0x000fe20000010021 */
[C---:B------:R-:W-:Y:S01]  /*dc90*/  FMUL.FTZ R27, R6.reuse, R15 ;  /* 0x0000000f061b7220 */ /* 0x040fe20000410000 */
[-C--:B------:R-:W-:Y:S01]  /*dca0*/  FMUL.FTZ R30, R6, R5.reuse ;  /* 0x00000005061e7220 */ /* 0x080fe20000410000 */
        /* <DEDUP_REMOVED lines=9> */
[----:B------:R-:W-:-:S05]  /*dd40*/  F2FP.BF16.F32.PACK_AB R7, R26, R7 ;  /* 0x000000071a07723e */ /* 0x000fca00000010ff */
[----:B------:R0:W-:Y:S02]  /*dd50*/  STS.128 [R21], R4 ;  /* 0x0000000415007388 */ /* 0x0001e40000000c00 */
.L_x_573:
[----:B------:R-:W-:Y:S05]  /*dd60*/  BSYNC B2 ;  /* 0x0000000000027941 */ /* 0x000fea0003800000 */
.L_x_572:
[----:B------:R-:W-:Y:S05]  /*dd70*/  @P1 BRA `(.L_x_571) ;  /* 0x0000000000981947 */ /* 0x000fea0003800000 */
[----:B0-----:R-:W0:Y:S01]  /*dd80*/  LDS.128 R4, [R21+0x4000] ;  /* 0x0040000015047984 */ /* 0x001e220000000c00 */
        /* <DEDUP_REMOVED lines=36> */
[----:B------:R1:W-:Y:S02]  /*dfd0*/  STS.128 [R21+0x4000], R4 ;  /* 0x0040000415007388 */ /* 0x0003e40000000c00 */
.L_x_571:
[----:B------:R-:W-:Y:S05]  /*dfe0*/  BSYNC B1 ;  /* 0x0000000000017941 */ /* 0x000fea0003800000 */
.L_x_570:
[----:B01----:R-:W-:Y:S01]  /*dff0*/  VIADD R4, R22, 0x20 ;  /* 0x0000002016047836 */ /* 0x003fe20000000000 */
[----:B------:R-:W-:Y:S04]  /*e000*/  BSSY B1, `(.L_x_574) ;  /* 0x0000056000017945 */ /* 0x000fe80003800000 */
[----:B------:R-:W-:-:S13]  /*e010*/  ISETP.GE.AND P0, PT, R4, R11, PT ;  /* 0x0000000b0400720c */ /* 0x000fda0003f06270 */
[----:B------:R-:W-:Y:S05]  /*e020*/  @P0 BRA `(.L_x_575) ;  /* 0x00000004004c0947 */ /* 0x000fea0003800000 */
[----:B------:R-:W0:Y:S01]  /*e030*/  LDC R5, c[0x0][0x3f4] ;  /* 0x0000fd00ff057b82 */ /* 0x000e220000000800 */
[----:B------:R-:W-:Y:S01]  /*e040*/  BSSY B2, `(.L_x_576) ;  /* 0x000002a000027945 */ /* 0x000fe20003800000 */
[-C--:B0-----:R-:W-:Y:S02]  /*e050*/  ISETP.GE.AND P0, PT, R18, R5.reuse, PT ;  /* 0x000000051200720c */ /* 0x081fe40003f06270 */
[----:B------:R-:W-:-:S11]  /*e060*/  ISETP.GE.AND P1, PT, R220, R5, PT ;  /* 0x00000005dc00720c */ /* 0x000fd60003f26270 */
[----:B------:R-:W-:Y:S05]  /*e070*/  @P0 BRA `(.L_x_577) ;  /* 0x0000000000980947 */ /* 0x000fea0003800000 */
[----:B------:R-:W0:Y:S01]  /*e080*/  LDS.128 R4, [R21+0x1000] ;  /* 0x0010000015047984 */ /* 0x000e220000000c00 */
[C---:B------:R-:W-:Y:S01]  /*e090*/  IMAD.U32 R31, R13.reuse, 0x10000, RZ ;  /* 0x000100000d1f7824 */ /* 0x040fe200078e00ff */
[----:B------:R-:W-:Y:S01]  /*e0a0*/  LOP3.LUT R34, R13, 0xffff0000, RZ, 0xc0, !PT ;  /* 0xffff00000d227812 */ /* 0x000fe200078ec0ff */
        /* <DEDUP_REMOVED lines=10> */
[-C--:B------:R-:W-:Y:S01]  /*e150*/  FMUL.FTZ R26, R31, R4.reuse ;  /* 0x000000041f1a7220 */ /* 0x080fe20000410000 */
[----:B------:R-:W-:Y:S01]  /*e160*/  FMUL.FTZ R30, R29, R4 ;  /* 0x000000041d1e7220 */ /* 0x000fe20000410000 */
[----:B------:R-:W-:Y:S01]  /*e170*/  FMUL.FTZ R27, R34, R5 ;  /* 0x00000005221b7220 */ /* 0x000fe20000410000 */
[----:B------:R-:W-:-:S02]  /*e180*/  IMAD.U32 R25, R7, 0x10000, RZ ;  /* 0x0001000007197824 */ /* 0x000fc400078e00ff */
[-C--:B------:R-:W-:Y:S01]  /*e190*/  FFMA.FTZ R4, R29, R15.reuse, -R26 ;  /* 0x0000000f1d047223 */ /* 0x080fe2000001081a */
[----:B------:R-:W-:Y:S01]  /*e1a0*/  FFMA.FTZ R15, R31, R15, R30 ;  /* 0x0000000f1f0f7223 */ /* 0x000fe2000001001e */
[C---:B------:R-:W-:Y:S01]  /*e1b0*/  FMUL.FTZ R29, R32.reuse, R5 ;  /* 0x00000005201d7220 */ /* 0x040fe20000410000 */
[----:B------:R-:W-:Y:S01]  /*e1c0*/  LOP3.LUT R7, R7, 0xffff0000, RZ, 0xc0, !PT ;  /* 0xffff000007077812 */ /* 0x000fe200078ec0ff */
[-C--:B------:R-:W-:Y:S01]  /*e1d0*/  FFMA.FTZ R5, R32, R20.reuse, -R27 ;  /* 0x0000001420057223 */ /* 0x080fe2000001081b */
[C---:B------:R-:W-:Y:S01]  /*e1e0*/  LOP3.LUT R31, R12.reuse, 0xffff0000, RZ, 0xc0, !PT ;  /* 0xffff00000c1f7812 */ /* 0x040fe200078ec0ff */
[----:B------:R-:W-:Y:S02]  /*e1f0*/  IMAD.U32 R32, R12, 0x10000, RZ ;  /* 0x000100000c207824 */ /* 0x000fe400078e00ff */
[----:B------:R-:W-:Y:S01]  /*e200*/  FFMA.FTZ R20, R34, R20, R29 ;  /* 0x0000001422147223 */ /* 0x000fe2000001001d */
[-C--:B------:R-:W-:Y:S01]  /*e210*/  FMUL.FTZ R27, R36, R6.reuse ;  /* 0x00000006241b7220 */ /* 0x080fe20000410000 */
[-C--:B------:R-:W-:Y:S01]  /*e220*/  FMUL.FTZ R26, R33, R7.reuse ;  /* 0x00000007211a7220 */ /* 0x080fe20000410000 */
[C---:B------:R-:W-:Y:S01]  /*e230*/  FMUL.FTZ R29, R32.reuse, R6 ;  /* 0x00000006201d7220 */ /* 0x040fe20000410000 */
[C---:B------:R-:W-:Y:S01]  /*e240*/  FMUL.FTZ R30, R31.reuse, R7 ;  /* 0x000000071f1e7220 */ /* 0x040fe20000410000 */
[-C--:B------:R-:W-:Y:S01]  /*e250*/  FFMA.FTZ R6, R32, R24.reuse, -R27 ;  /* 0x0000001820067223 */ /* 0x080fe2000001081b */
[-C--:B------:R-:W-:Y:S01]  /*e260*/  FFMA.FTZ R7, R31, R25.reuse, -R26 ;  /* 0x000000191f077223 */ /* 0x080fe2000001081a */
[----:B------:R-:W-:Y:S01]  /*e270*/  FFMA.FTZ R29, R36, R24, R29 ;  /* 0x00000018241d7223 */ /* 0x000fe2000001001d */
[----:B------:R-:W-:Y:S01]  /*e280*/  FFMA.FTZ R30, R33, R25, R30 ;  /* 0x00000019211e7223 */ /* 0x000fe2000001001e */
[----:B------:R-:W-:-:S02]  /*e290*/  F2FP.BF16.F32.PACK_AB R4, R15, R4 ;  /* 0x000000040f04723e */ /* 0x000fc400000010ff */
[----:B------:R-:W-:Y:S02]  /*e2a0*/  F2FP.BF16.F32.PACK_AB R5, R20, R5 ;  /* 0x000000051405723e */ /* 0x000fe400000010ff */
[----:B------:R-:W-:Y:S02]  /*e2b0*/  F2FP.BF16.F32.PACK_AB R6, R29, R6 ;  /* 0x000000061d06723e */ /* 0x000fe400000010ff */
[----:B------:R-:W-:-:S05]  /*e2c0*/  F2FP.BF16.F32.PACK_AB R7, R30, R7 ;  /* 0x000000071e07723e */ /* 0x000fca00000010ff */
[----:B------:R0:W-:Y:S02]  /*e2d0*/  STS.128 [R21+0x1000], R4 ;  /* 0x0010000415007388 */ /* 0x0001e40000000c00 */
.L_x_577:
[----:B------:R-:W-:Y:S05]  /*e2e0*/  BSYNC B2 ;  /* 0x0000000000027941 */ /* 0x000fea0003800000 */
.L_x_576:
[----:B------:R-:W-:Y:S05]  /*e2f0*/  @P1 BRA `(.L_x_575) ;  /* 0x0000000000981947 */ /* 0x000fea0003800000 */
[----:B0-----:R-:W0:Y:S01]  /*e300*/  LDS.128 R4, [R21+0x5000] ;  /* 0x0050000015047984 */ /* 0x001e220000000c00 */
        /* <DEDUP_REMOVED lines=37> */
.L_x_575:
[----:B------:R-:W-:Y:S05]  /*e560*/  BSYNC B1 ;  /* 0x0000000000017941 */ /* 0x000fea0003800000 */
.L_x_574:
        /* <DEDUP_REMOVED lines=47> */
.L_x_581:
[----:B------:R-:W-:Y:S05]  /*e860*/  BSYNC B2 ;  /* 0x0000000000027941 */ /* 0x000fea0003800000 */
.L_x_580:
        /* <DEDUP_REMOVED lines=12> */
[----:B------:R-:W-:Y:S01]  /*e930*/  IMAD.U32 R24, R6, 0x10000, RZ ;  /* 0x0001000006187824 */ /* 0x000fe200078e00ff */
[----:B------:R-:W-:Y:S01]  /*e940*/  SHF.L.U32 R25, R7, 0x10, RZ ;  /* 0x0000001007197819 */ /* 0x000fe200000006ff */
[-C--:B------:R-:W-:Y:S01]  /*e950*/  FMUL.FTZ R26, R31, R4.reuse ;  /* 0x000000041f1a7220 */ /* 0x080fe20000410000 */
[C---:B------:R-:W-:Y:S01]  /*e960*/  FMUL.FTZ R30, R29.reuse, R4 ;  /* 0x000000041d1e7220 */ /* 0x040fe20000410000 */
[----:B------:R-:W-:Y:S01]  /*e970*/  FMUL.FTZ R27, R34, R5 ;  /* 0x00000005221b7220 */ /* 0x000fe20000410000 */
[----:B------:R-:W-:Y:S01]  /*e980*/  LOP3.LUT R6, R6, 0xffff0000, RZ, 0xc0, !PT ;  /* 0xffff000006067812 */ /* 0x000fe200078ec0ff */
[-C--:B------:R-:W-:Y:S01]  /*e990*/  FFMA.FTZ R4, R29, R15.reuse, -R26 ;  /* 0x0000000f1d047223 */ /* 0x080fe2000001081a */
[----:B------:R-:W-:Y:S01]  /*e9a0*/  FFMA.FTZ R15, R31, R15, R30 ;  /* 0x0000000f1f0f7223 */ /* 0x000fe2000001001e */
[C---:B------:R-:W-:Y:S01]  /*e9b0*/  FMUL.FTZ R29, R32.reuse, R5 ;  /* 0x00000005201d7220 */ /* 0x040fe20000410000 */
[----:B------:R-:W-:Y:S01]  /*e9c0*/  LOP3.LUT R7, R7, 0xffff0000, RZ, 0xc0, !PT ;  /* 0xffff000007077812 */ /* 0x000fe200078ec0ff */
[----:B------:R-:W-:Y:S01]  /*e9d0*/  FFMA.FTZ R5, R32, R20, -R27 ;  /* 0x0000001420057223 */ /* 0x000fe2000001081b */
[C---:B------:R-:W-:Y:S01]  /*e9e0*/  LOP3.LUT R31, R3.reuse, 0xffff0000, RZ, 0xc0, !PT ;  /* 0xffff0000031f7812 */ /* 0x040fe200078ec0ff */
[----:B------:R-:W-:-:S02]  /*e9f0*/  IMAD.U32 R32, R3, 0x10000, RZ ;  /* 0x0001000003207824 */ /* 0x000fc400078e00ff */
        /* <DEDUP_REMOVED lines=9> */
[----:B------:R-:W-:Y:S02]  /*ea90*/  F2FP.BF16.F32.PACK_AB R4, R15, R4 ;  /* 0x000000040f04723e */ /* 0x000fe400000010ff */
[----:B------:R-:W-:-:S02]  /*eaa0*/  F2FP.BF16.F32.PACK_AB R5, R20, R5 ;  /* 0x000000051405723e */ /* 0x000fc400000010ff */
[----:B------:R-:W-:Y:S02]  /*eab0*/  F2FP.BF16.F32.PACK_AB R6, R29, R6 ;  /* 0x000000061d06723e */ /* 0x000fe400000010ff */
[----:B------:R-:W-:-:S05]  /*eac0*/  F2FP.BF16.F32.PACK_AB R7, R30, R7 ;  /* 0x000000071e07723e */ /* 0x000fca00000010ff */
[----:B------:R1:W-:Y:S02]  /*ead0*/  STS.128 [R21+0x6000], R4 ;  /* 0x0060000415007388 */ /* 0x0003e40000000c00 */
.L_x_579:
[----:B------:R-:W-:Y:S05]  /*eae0*/  BSYNC B1 ;  /* 0x0000000000017941 */ /* 0x000fea0003800000 */
.L_x_578:
[----:B01----:R-:W-:-:S05]  /*eaf0*/  VIADD R4, R22, 0x60 ;  /* 0x0000006016047836 */ /* 0x003fca0000000000 */
        /* <DEDUP_REMOVED lines=22> */
[----:B------:R-:W-:Y:S01]  /*ec60*/  FFMA.FTZ R4, R25, R11, -R20 ;  /* 0x0000000b19047223 */ /* 0x000fe20000010814 */
[----:B------:R-:W-:Y:S01]  /*ec70*/  FMUL.FTZ R20, R27, R5 ;  /* 0x000000051b147220 */ /* 0x000fe20000410000 */
[----:B------:R-:W-:Y:S01]  /*ec80*/  FFMA.FTZ R11, R29, R11, R24 ;  /* 0x0000000b1d0b7223 */ /* 0x000fe20000010018 */
[-C--:B------:R-:W-:Y:S01]  /*ec90*/  FFMA.FTZ R5, R27, R15.reuse, -R26 ;  /* 0x0000000f1b057223 */ /* 0x080fe2000001081a */
[----:B------:R-:W-:Y:S01]  /*eca0*/  LOP3.LUT R7, R7, 0xffff0000, RZ, 0xc0, !PT ;  /* 0xffff000007077812 */ /* 0x000fe200078ec0ff */
[C---:B------:R-:W-:Y:S01]  /*ecb0*/  IMAD.U32 R26, R14.reuse, 0x10000, RZ ;  /* 0x000100000e1a7824 */ /* 0x040fe200078e00ff */
[----:B------:R-:W-:Y:S01]  /*ecc0*/  LOP3.LUT R29, R14, 0xffff0000, RZ, 0xc0, !PT ;  /* 0xffff00000e1d7812 */ /* 0x000fe200078ec0ff */
[C---:B------:R-:W-:Y:S01]  /*ecd0*/  IMAD.U32 R24, R12.reuse, 0x10000, RZ ;  /* 0x000100000c187824 */ /* 0x040fe200078e00ff */
[----:B------:R-:W-:Y:S01]  /*ece0*/  LOP3.LUT R27, R12, 0xffff0000, RZ, 0xc0, !PT ;  /* 0xffff00000c1b7812 */ /* 0x000fe200078ec0ff */
[----:B------:R-:W-:Y:S01]  /*ecf0*/  FFMA.FTZ R20, R31, R15, R20 ;  /* 0x0000000f1f147223 */ /* 0x000fe20000010014 */
[-C--:B------:R-:W-:Y:S01]  /*ed00*/  FMUL.FTZ R15, R26, R6.reuse ;  /* 0x000000061a0f7220 */ /* 0x080fe20000410000 */
[C---:B------:R-:W-:Y:S01]  /*ed10*/  FMUL.FTZ R25, R24.reuse, R6 ;  /* 0x0000000618197220 */ /* 0x040fe20000410000 */
[-C--:B------:R-:W-:Y:S01]  /*ed20*/  FMUL.FTZ R12, R29, R7.reuse ;  /* 0x000000071d0c7220 */ /* 0x080fe20000410000 */
[C---:B------:R-:W-:Y:S01]  /*ed30*/  FMUL.FTZ R14, R27.reuse, R7 ;  /* 0x000000071b0e7220 */ /* 0x040fe20000410000 */
[-C--:B------:R-:W-:Y:S01]  /*ed40*/  FFMA.FTZ R6, R24, R10.reuse, -R15 ;  /* 0x0000000a18067223 */ /* 0x080fe2000001080f */
[----:B------:R-:W-:Y:S01]  /*ed50*/  FFMA.FTZ R25, R26, R10, R25 ;  /* 0x0000000a1a197223 */ /* 0x000fe20000010019 */
[-C--:B------:R-:W-:Y:S01]  /*ed60*/  FFMA.FTZ R7, R27, R13.reuse, -R12 ;  /* 0x0000000d1b077223 */ /* 0x080fe2000001080c */
[----:B------:R-:W-:Y:S01]  /*ed70*/  FFMA.FTZ R14, R29, R13, R14 ;  /* 0x0000000d1d0e7223 */ /* 0x000fe2000001000e */
[----:B------:R-:W-:-:S02]  /*ed80*/  F2FP.BF16.F32.PACK_AB R4, R11, R4 ;  /* 0x000000040b04723e */ /* 0x000fc400000010ff */
[----:B------:R-:W-:Y:S02]  /*ed90*/  F2FP.BF16.F32.PACK_AB R5, R20, R5 ;  /* 0x000000051405723e */ /* 0x000fe400000010ff */
[----:B------:R-:W-:Y:S02]  /*eda0*/  F2FP.BF16.F32.PACK_AB R6, R25, R6 ;  /* 0x000000061906723e */ /* 0x000fe400000010ff */
[----:B------:R-:W-:-:S05]  /*edb0*/  F2FP.BF16.F32.PACK_AB R7, R14, R7 ;  /* 0x000000070e07723e */ /* 0x000fca00000010ff */
[----:B------:R0:W-:Y:S02]  /*edc0*/  STS.128 [R21+0x3000], R4 ;  /* 0x0030000415007388 */ /* 0x0001e40000000c00 */
.L_x_584:
[----:B------:R-:W-:Y:S05]  /*edd0*/  BSYNC B1 ;  /* 0x0000000000017941 */ /* 0x000fea0003800000 */
.L_x_583:
[----:B------:R-:W-:Y:S05]  /*ede0*/  @P1 BRA `(.L_x_582) ;  /* 0x00000020004c1947 */ /* 0x000fea0003800000 */
[----:B0-----:R-:W0:Y:S01]  /*edf0*/  LDS.128 R4, [R21+0x7000] ;  /* 0x0070000015047984 */ /* 0x001e220000000c00 */
[----:B------:R-:W-:Y:S01]  /*ee00*/  IMAD.U32 R14, R0, 0x10000, RZ ;  /* 0x00010000000e7824 */ /* 0x000fe200078e00ff */
[C---:B------:R-:W-:Y:S01]  /*ee10*/  LOP3.LUT R27, R8.reuse, 0xffff0000, RZ, 0xc0, !PT ;  /* 0xffff0000081b7812 */ /* 0x040fe200078ec0ff */
[----:B------:R-:W-:Y:S01]  /*ee20*/  IMAD.U32 R20, R8, 0x10000, RZ ;  /* 0x0001000008147824 */ /* 0x000fe200078e00ff */
[----:B------:R-:W-:Y:S02]  /*ee30*/  LOP3.LUT R25, R0, 0xffff0000, RZ, 0xc0, !PT ;  /* 0xffff000000197812 */ /* 0x000fe400078ec0ff */
        /* <DEDUP_REMOVED lines=16> */
[----:B------:R-:W-:Y:S01]  /*ef40*/  LOP3.LUT R14, R3, 0xffff0000, RZ, 0xc0, !PT ;  /* 0xffff0000030e7812 */ /* 0x000fe200078ec0ff */
[----:B------:R-:W-:Y:S02]  /*ef50*/  IMAD.U32 R20, R9, 0x10000, RZ ;  /* 0x0001000009147824 */ /* 0x000fe400078e00ff */
[----:B------:R-:W-:Y:S01]  /*ef60*/  FFMA.FTZ R10, R27, R11, R10 ;  /* 0x0000000b1b0a7223 */ /* 0x000fe2000001000a */
[----:B------:R-:W-:Y:S02]  /*ef70*/  IMAD.U32 R12, R3, 0x10000, RZ ;  /* 0x00010000030c7824 */ /* 0x000fe400078e00ff */
[-C--:B------:R-:W-:Y:S01]  /*ef80*/  FMUL.FTZ R11, R24, R7.reuse ;  /* 0x00000007180b7220 */ /* 0x080fe20000410000 */
[-C--:B------:R-:W-:Y:S01]  /*ef90*/  FMUL.FTZ R3, R20, R6.reuse ;  /* 0x0000000614037220 */ /* 0x080fe20000410000 */
[----:B------:R-:W-:Y:S01]  /*efa0*/  FMUL.FTZ R13, R14, R7 ;  /* 0x000000070e0d7220 */ /* 0x000fe20000410000 */
[----:B------:R-:W-:Y:S01]  /*efb0*/  FMUL.FTZ R9, R12, R6 ;  /* 0x000000060c097220 */ /* 0x000fe20000410000 */
[----:B------:R-:W-:Y:S01]  /*efc0*/  FFMA.FTZ R7, R14, R8, -R11 ;  /* 0x000000080e077223 */ /* 0x000fe2000001080b */
[----:B------:R-:W-:Y:S01]  /*efd0*/  FFMA.FTZ R3, R12, R0, -R3 ;  /* 0x000000000c037223 */ /* 0x000fe20000010803 */
[----:B------:R-:W-:Y:S01]  /*efe0*/  FFMA.FTZ R8, R24, R8, R13 ;  /* 0x0000000818087223 */ /* 0x000fe2000001000d */
[----:B------:R-:W-:Y:S01]  /*eff0*/  FFMA.FTZ R6, R20, R0, R9 ;  /* 0x0000000014067223 */ /* 0x000fe20000010009 */
[----:B------:R-:W-:-:S02]  /*f000*/  F2FP.BF16.F32.PACK_AB R4, R15, R4 ;  /* 0x000000040f04723e */ /* 0x000fc400000010ff */
[----:B------:R-:W-:Y:S02]  /*f010*/  F2FP.BF16.F32.PACK_AB R5, R10, R5 ;  /* 0x000000050a05723e */ /* 0x000fe400000010ff */
[----:B------:R-:W-:Y:S02]  /*f020*/  F2FP.BF16.F32.PACK_AB R6, R6, R3 ;  /* 0x000000030606723e */ /* 0x000fe400000010ff */
[----:B------:R-:W-:-:S05]  /*f030*/  F2FP.BF16.F32.PACK_AB R7, R8, R7 ;  /* 0x000000070807723e */ /* 0x000fca00000010ff */
[----:B------:R1:W-:Y:S01]  /*f040*/  STS.128 [R21+0x7000], R4 ;  /* 0x0070000415007388 */ /* 0x0003e20000000c00 */
[----:B------:R-:W-:Y:S05]  /*f050*/  BRA `(.L_x_582) ;  /* 0x0000001c00b07947 */ /* 0x000fea0003800000 */
.L_x_564:
[----:B------:R-:W-:-:S03]  /*f060*/  UMOV UR4, 0xffffffff ;  /* 0xffffffff00047882 */ /* 0x000fc60000000000 */
[----:B------:R-:W-:Y:S05]  /*f070*/  BRA.DIV UR4, `(.L_x_585) ;  /* 0x000001aa04b07947 */ /* 0x000fea000b800000 */
[----:B------:R0:W2:Y:S04]  /*f080*/  SHFL.IDX PT, R0, R25, RZ, 0x181f ;  /* 0x00181fff19007589 */ /* 0x0000a800000e0000 */
[----:B------:R0:W3:Y:S04]  /*f090*/  SHFL.IDX PT, R3, R24, RZ, 0x181f ;  /* 0x00181fff18037589 */ /* 0x0000e800000e0000 */
[----:B------:R0:W4:Y:S04]  /*f0a0*/  SHFL.IDX PT, R20, R27, RZ, 0x181f ;  /* 0x00181fff1b147589 */ /* 0x00012800000e0000 */
[----:B-1----:R0:W1:Y:S02]  /*f0b0*/  SHFL.IDX PT, R14, R26, RZ, 0x181f ;  /* 0x00181fff1a0e7589 */ /* 0x00206400000e0000 */
.L_x_822:
[----:B------:R-:W5:Y:S01]  /*f0c0*/  LDL R6, [R1+0x6c] ;  /* 0x00006c0001067983 */ /* 0x000f620000100800 */
[----:B------:R-:W-:Y:S01]  /*f0d0*/  ULDC UR4, c[0x0][0x448] ;  /* 0x0001120000047ab9 */ /* 0x000fe20000000800 */
[----:B------:R-:W0:Y:S01]  /*f0e0*/  LDC R13, c[0x0][0x3f4] ;  /* 0x0000fd00ff0d7b82 */ /* 0x000e220000000800 */
[----:B------:R-:W-:Y:S01]  /*f0f0*/  IMAD R12, R161, UR4, RZ ;  /* 0x00000004a10c7c24 */ /* 0x000fe2000f8e02ff */
[----:B------:R-:W-:Y:S01]  /*f100*/  BSSY B1, `(.L_x_586) ;  /* 0x0000018000017945 */ /* 0x000fe20003800000 */
[----:B------:R-:W-:Y:S02]  /*f110*/  CS2R R8, SRZ ;  /* 0x0000000000087805 */ /* 0x000fe4000001ff00 */
[----:B------:R-:W-:Y:S02]  /*f120*/  CS2R R10, SRZ ;  /* 0x00000000000a7805 */ /* 0x000fe4000001ff00 */
[----:B------:R-:W-:Y:S02]  /*f130*/  ISETP.GE.AND P0, PT, R5, R12, PT ;  /* 0x0000000c0500720c */ /* 0x000fe40003f06270 */
[----:B-----5:R-:W-:-:S04]  /*f140*/  LEA.HI R4, R6, R6, RZ, 0x1 ;  /* 0x0000000606047211 */ /* 0x020fc800078f08ff */
[----:B------:R-:W-:-:S05]  /*f150*/  LOP3.LUT R4, R4, 0xfffffffe, RZ, 0xc0, !PT ;  /* 0xfffffffe04047812 */ /* 0x000fca00078ec0ff */
[----:B0-----:R-:W-:Y:S01]  /*f160*/  IMAD.IADD R27, R6, 0x1, -R4 ;  /* 0x00000001061b7824 */ /* 0x001fe200078e0a04 */
[----:B------:R-:W-:Y:S02]  /*f170*/  CS2R R6, SRZ ;  /* 0x0000000000067805 */ /* 0x000fe4000001ff00 */
[----:B------:R-:W-:Y:S02]  /*f180*/  CS2R R4, SRZ ;  /* 0x0000000000047805 */ /* 0x000fe4000001ff00 */
[----:B------:R-:W-:Y:S01]  /*f190*/  SHF.L.U32 R27, R27, 0x1f, RZ ;  /* 0x0000001f1b1b7819 */ /* 0x000fe200000006ff */
[----:B------:R-:W-:Y:S06]  /*f1a0*/  @P0 BRA `(.L_x_587) ;  /* 0x0000000000340947 */ /* 0x000fec0003800000 */
[----:B------:R-:W-:Y:S01]  /*f1b0*/  ULDC UR4, c[0x0][0x3f4] ;  /* 0x0000fd0000047ab9 */ /* 0x000fe20000000800 */
[C---:B------:R-:W-:Y:S01]  /*f1c0*/  IMAD.SHL.U32 R15, R16.reuse, 0x2, RZ ;  /* 0x00000002100f7824 */ /* 0x040fe200078e00ff */
[C---:B------:R-:W-:Y:S02]  /*f1d0*/  ISETP.GE.AND P2, PT, R16.reuse, UR4, PT ;  /* 0x0000000410007c0c */ /* 0x040fe4000bf46270 */
[----:B------:R-:W-:Y:S02]  /*f1e0*/  SHF.L.U64.HI R9, R16, 0x1, R17 ;  /* 0x0000000110097819 */ /* 0x000fe40000010211 */
[-C--:B---3--:R-:W-:Y:S02]  /*f1f0*/  IADD3 R24, P0, R3, R15.reuse, RZ ;  /* 0x0000000f03187210 */ /* 0x088fe40007f1e0ff */
[----:B-1----:R-:W-:-:S03]  /*f200*/  IADD3 R14, P1, R14, R15, RZ ;  /* 0x0000000f0e0e7210 */ /* 0x002fc60007f3e0ff */
[--C-:B--2---:R-:W-:Y:S02]  /*f210*/  IMAD.X R25, R0, 0x1, R9.reuse, P0 ;  /* 0x0000000100197824 */ /* 0x104fe400000e0609 */
[----:B----4-:R-:W-:Y:S01]  /*f220*/  IMAD.X R15, R20, 0x1, R9, P1 ;  /* 0x00000001140f7824 */ /* 0x010fe200008e0609 */
[----:B------:R-:W-:Y:S01]  /*f230*/  CS2R R8, SRZ ;  /* 0x0000000000087805 */ /* 0x000fe2000001ff00 */
[----:B------:R-:W-:Y:S06]  /*f240*/  @P2 BRA `(.L_x_587) ;  /* 0x00000000000c2947 */ /* 0x000fec0003800000 */
[----:B------:R-:W-:Y:S02]  /*f250*/  ULDC.64 UR4, c[0x0][0x208] ;  /* 0x0000820000047ab9 */ /* 0x000fe40000000a00 */
[----:B------:R0:W5:Y:S04]  /*f260*/  LD.E.128 R4, desc[UR4][R24.64] ;  /* 0x0000000418047980 */ /* 0x000168000c101d00 */
[----:B------:R0:W5:Y:S02]  /*f270*/  LD.E.128 R8, desc[UR4][R14.64] ;  /* 0x000000040e087980 */ /* 0x000164000c101d00 */
.L_x_587:
[----:B------:R-:W-:Y:S05]  /*f280*/  BSYNC B1 ;  /* 0x0000000000017941 */ /* 0x000fea0003800000 */
.L_x_586:
[----:B------:R-:W4:Y:S01]  /*f290*/  SYNCS.PHASECHK.TRANS64.TRYWAIT P4, [R2+URZ+0x34800], R27 ;  /* 0x0348001b020075a7 */ /* 0x000f22000808017f */
[----:B--2---:R-:W-:Y:S01]  /*f2a0*/  IMAD R0, R149, -0x80, R12 ;  /* 0xffffff8095007824 */ /* 0x004fe200078e020c */
[--C-:B-----5:R-:W-:Y:S01]  /*f2b0*/  SHF.R.U64 R31, R6, 0x10, R7.reuse ;  /* 0x00000010061f7819 */ /* 0x120fe20000001207 */
[----:B---3--:R-:W-:Y:S01]  /*f2c0*/  IMAD.MOV.U32 R3, RZ, RZ, R4 ;  /* 0x000000ffff037224 */ /* 0x008fe200078e0004 */
[--C-:B------:R-:W-:Y:S01]  /*f2d0*/  SHF.R.U32.HI R29, RZ, 0x10, R7.reuse ;  /* 0x00000010ff1d7819 */ /* 0x100fe20000011607 */
[----:B01----:R-:W-:Y:S01]  /*f2e0*/  IMAD.MOV.U32 R14, RZ, RZ, R7 ;  /* 0x000000ffff0e7224 */ /* 0x003fe200078e0007 */
[----:B------:R-:W-:Y:S01]  /*f2f0*/  SHF.R.U64 R26, R4, 0x10, R5 ;  /* 0x00000010041a7819 */ /* 0x000fe20000001205 */
[----:B------:R-:W-:Y:S01]  /*f300*/  IMAD.MOV.U32 R15, RZ, RZ, R8 ;  /* 0x000000ffff0f7224 */ /* 0x000fe200078e0008 */
[----:B------:R-:W-:Y:S01]  /*f310*/  SHF.R.U64 R8, R8, 0x10, R9 ;  /* 0x0000001008087819 */ /* 0x000fe20000001209 */
[----:B------:R-:W-:Y:S01]  /*f320*/  IMAD.MOV.U32 R24, RZ, RZ, R5 ;  /* 0x000000ffff187224 */ /* 0x000fe200078e0005 */
[--C-:B------:R-:W-:Y:S01]  /*f330*/  SHF.R.U32.HI R7, RZ, 0x10, R9.reuse ;  /* 0x00000010ff077819 */ /* 0x100fe20000011609 */
[----:B----4-:R-:W-:Y:S01]  /*f340*/  IMAD.MOV.U32 R20, RZ, RZ, R9 ;  /* 0x000000ffff147224 */ /* 0x010fe200078e0009 */
[----:B------:R-:W-:Y:S01]  /*f350*/  SHF.R.U32.HI R33, RZ, 0x10, R5 ;  /* 0x00000010ff217819 */ /* 0x000fe20000011605 */
[----:B------:R-:W-:Y:S01]  /*f360*/  VIADD R34, R22, 0x20 ;  /* 0x0000002016227836 */ /* 0x000fe20000000000 */
[----:B------:R-:W-:Y:S01]  /*f370*/  ISETP.GE.AND P0, PT, R16, R13, PT ;  /* 0x0000000d1000720c */ /* 0x000fe20003f06270 */
[----:B------:R-:W-:Y:S01]  /*f380*/  VIADD R32, R22, 0x40 ;  /* 0x0000004016207836 */ /* 0x000fe20000000000 */
[----:B------:R-:W-:Y:S01]  /*f390*/  VIMNMX R9, R0, 0x80, PT ;  /* 0x0000008000097848 */ /* 0x000fe20003fe0100 */
[----:B------:R-:W-:Y:S01]  /*f3a0*/  IMAD.MOV.U32 R12, RZ, RZ, R6 ;  /* 0x000000ffff0c7224 */ /* 0x000fe200078e0006 */
[--C-:B------:R-:W-:Y:S01]  /*f3b0*/  SHF.R.U64 R5, R10, 0x10, R11.reuse ;  /* 0x000000100a057819 */ /* 0x100fe2000000120b */
[----:B------:R-:W-:Y:S01]  /*f3c0*/  IMAD.MOV.U32 R4, RZ, RZ, R10 ;  /* 0x000000ffff047224 */ /* 0x000fe200078e000a */
[--C-:B------:R-:W-:Y:S01]  /*f3d0*/  SHF.R.U32.HI R6, RZ, 0x10, R11.reuse ;  /* 0x00000010ff067819 */ /* 0x100fe2000001160b */
[----:B------:R-:W-:Y:S01]  /*f3e0*/  IMAD.MOV.U32 R25, RZ, RZ, R11 ;  /* 0x000000ffff197224 */ /* 0x000fe200078e000b */
[----:B------:R-:W-:Y:S01]  /*f3f0*/  BSSY B1, `(.L_x_588) ;  /* 0x000000f000017945 */ /* 0x000fe20003800000 */
[----:B------:R-:W-:Y:S01]  /*f400*/  VIADD R30, R22, 0x60 ;  /* 0x00000060161e7836 */ /* 0x000fe20000000000 */
[----:B------:R-:W-:-:S02]  /*f410*/  PRMT R0, R3, 0x5410, R26 ;  /* 0x0000541003007816 */ /* 0x000fc4000000001a */
[-C--:B------:R-:W-:Y:S02]  /*f420*/  ISETP.GE.OR P3, PT, R22, R9.reuse, P0 ;  /* 0x000000091600720c */ /* 0x080fe40000766670 */
[-C--:B------:R-:W-:Y:S02]  /*f430*/  ISETP.GE.OR P2, PT, R34, R9.reuse, P0 ;  /* 0x000000092200720c */ /* 0x080fe40000746670 */
[-C--:B------:R-:W-:Y:S02]  /*f440*/  ISETP.GE.OR P1, PT, R32, R9.reuse, P0 ;  /* 0x000000092000720c */ /* 0x080fe40000726670 */
[----:B------:R-:W-:Y:S02]  /*f450*/  PRMT R3, R24, 0x5410, R33 ;  /* 0x0000541018037816 */ /* 0x000fe40000000021 */
[----:B------:R-:W-:Y:S02]  /*f460*/  ISETP.GE.OR P0, PT, R30, R9, P0 ;  /* 0x000000091e00720c */ /* 0x000fe40000706670 */
[----:B------:R-:W-:-:S02]  /*f470*/  PRMT R12, R12, 0x5410, R31 ;  /* 0x000054100c0c7816 */ /* 0x000fc4000000001f */
[----:B------:R-:W-:Y:S02]  /*f480*/  PRMT R14, R14, 0x5410, R29 ;  /* 0x000054100e0e7816 */ /* 0x000fe4000000001d */
[----:B------:R-:W-:Y:S02]  /*f490*/  PRMT R15, R15, 0x5410, R8 ;  /* 0x000054100f0f7816 */ /* 0x000fe40000000008 */
[----:B------:R-:W-:Y:S02]  /*f4a0*/  PRMT R20, R20, 0x5410, R7 ;  /* 0x0000541014147816 */ /* 0x000fe40000000007 */
[----:B------:R-:W-:Y:S02]  /*f4b0*/  PRMT R24, R4, 0x5410, R5 ;  /* 0x0000541004187816 */ /* 0x000fe40000000005 */
[----:B------:R-:W-:Y:S01]  /*f4c0*/  PRMT R25, R25, 0x5410, R6 ;  /* 0x0000541019197816 */ /* 0x000fe20000000006 */
[----:B------:R-:W-:Y:S06]  /*f4d0*/  @!P4 BRA `(.L_x_589) ;  /* 0x000001a80008c947 */ /* 0x000fec0003800000 */
.L_x_823:
[----:B------:R-:W-:Y:S05]  /*f4e0*/  BSYNC B1 ;  /* 0x0000000000017941 */ /* 0x000fea0003800000 */
.L_x_588:
[----:B------:R-:W-:Y:S04]  /*f4f0*/  BSSY B1, `(.L_x_590) ;  /* 0x0000069000017945 */ /* 0x000fe80003800000 */
[----:B------:R-:W-:Y:S05]  /*f500*/  @P3 BRA `(.L_x_591) ;  /* 0x00000004009c3947 */ /* 0x000fea0003800000 */
[----:B------:R-:W1:Y:S01]  /*f510*/  S2R R5, SR_TID.X ;  /* 0x0000000000057919 */ /* 0x000e620000002100 */
[----:B------:R-:W-:Y:S01]  /*f520*/  IMAD.SHL.U32 R6, R22, 0x40, RZ ;  /* 0x0000004016067824 */ /* 0x000fe200078e00ff */
[C---:B------:R-:W-:Y:S01]  /*f530*/  LOP3.LUT R39, R15.reuse, 0xffff0000, RZ, 0xc0, !PT ;  /* 0xffff00000f277812 */ /* 0x040fe200078ec0ff */
[----:B------:R-:W-:Y:S01]  /*f540*/  IMAD.U32 R38, R15, 0x10000, RZ ;  /* 0x000100000f267824 */ /* 0x000fe200078e00ff */
[----:B------:R-:W2:Y:S01]  /*f550*/  S2R R8, SR_TID.X ;  /* 0x0000000000087919 */ /* 0x000ea20000002100 */
[C---:B------:R-:W-:Y:S01]  /*f560*/  IMAD.U32 R36, R0.reuse, 0x10000, RZ ;  /* 0x0001000000247824 */ /* 0x040fe200078e00ff */
[----:B------:R-:W-:Y:S01]  /*f570*/  LOP3.LUT R37, R0, 0xffff0000, RZ, 0xc0, !PT ;  /* 0xffff000000257812 */ /* 0x000fe200078ec0ff */
[----:B-1----:R-:W-:Y:S02]  /*f580*/  VIADD R5, R5, 0xffffff80 ;  /* 0xffffff8005057836 */ /* 0x002fe40000000000 */
[----:B--2---:R-:W-:-:S03]  /*f590*/  VIADD R8, R8, 0xffffff80 ;  /* 0xffffff8008087836 */ /* 0x004fc60000000000 */
[----:B------:R-:W-:-:S04]  /*f5a0*/  SHF.R.S32.HI R4, RZ, 0x1f, R5 ;  /* 0x0000001fff047819 */ /* 0x000fc80000011405 */
[----:B------:R-:W-:-:S04]  /*f5b0*/  LEA.HI R4, R4, R5, RZ, 0x3 ;  /* 0x0000000504047211 */ /* 0x000fc800078f18ff */
[----:B------:R-:W-:-:S05]  /*f5c0*/  LOP3.LUT R4, R4, 0xfffffff8, RZ, 0xc0, !PT ;  /* 0xfffffff804047812 */ /* 0x000fca00078ec0ff */
[----:B------:R-:W-:-:S05]  /*f5d0*/  IMAD.IADD R4, R5, 0x1, -R4 ;  /* 0x0000000105047824 */ /* 0x000fca00078e0a04 */
[----:B------:R-:W-:-:S04]  /*f5e0*/  LEA.HI R4, R13, R4, RZ, 0x1d ;  /* 0x000000040d047211 */ /* 0x000fc800078fe8ff */
[----:B------:R-:W-:Y:S01]  /*f5f0*/  SHF.R.S32.HI R7, RZ, 0x1f, R4 ;  /* 0x0000001fff077819 */ /* 0x000fe20000011404 */
[----:B------:R-:W-:-:S03]  /*f600*/  IMAD.SHL.U32 R5, R4, 0x8, RZ ;  /* 0x0000000804057824 */ /* 0x000fc600078e00ff */
[----:B------:R-:W-:Y:S02]  /*f610*/  LEA.HI R7, R7, R4, RZ, 0x3 ;  /* 0x0000000407077211 */ /* 0x000fe400078f18ff */
[----:B------:R-:W-:-:S03]  /*f620*/  LOP3.LUT R5, R5, 0x38, RZ, 0xc0, !PT ;  /* 0x0000003805057812 */ /* 0x000fc600078ec0ff */
[----:B------:R-:W-:Y:S01]  /*f630*/  IMAD.SHL.U32 R7, R7, 0x400, RZ ;  /* 0x0000040007077824 */ /* 0x000fe200078e00ff */
[----:B------:R-:W-:Y:S02]  /*f640*/  LOP3.LUT R5, R5, 0x1c0, R6, 0xf8, !PT ;  /* 0x000001c005057812 */ /* 0x000fe400078ef806 */
[----:B------:R-:W-:Y:S02]  /*f650*/  SHF.R.S32.HI R6, RZ, 0x1f, R8 ;  /* 0x0000001fff067819 */ /* 0x000fe40000011408 */
[----:B------:R-:W-:Y:S02]  /*f660*/  LOP3.LUT R7, R7, 0x7fffe000, RZ, 0xc0, !PT ;  /* 0x7fffe00007077812 */ /* 0x000fe400078ec0ff */
[----:B------:R-:W-:Y:S01]  /*f670*/  LEA.HI R6, R6, R8, RZ, 0x6 ;  /* 0x0000000806067211 */ /* 0x000fe200078f30ff */
[----:B------:R-:W-:-:S04]  /*f680*/  IMAD.SHL.U32 R8, R22, 0x40, RZ ;  /* 0x0000004016087824 */ /* 0x000fc800078e00ff */
[----:B------:R-:W-:Y:S01]  /*f690*/  IMAD.SHL.U32 R6, R6, 0x8, RZ ;  /* 0x0000000806067824 */ /* 0x000fe200078e00ff */
[----:B------:R-:W-:-:S04]  /*f6a0*/  LOP3.LUT R8, R8, 0x1c0, RZ, 0xc0, !PT ;  /* 0x000001c008087812 */ /* 0x000fc800078ec0ff */
[----:B------:R-:W-:Y:S02]  /*f6b0*/  SHF.R.U32.HI R8, RZ, 0x3, R8 ;  /* 0x00000003ff087819 */ /* 0x000fe40000011608 */
[----:B------:R-:W-:Y:S02]  /*f6c0*/  LOP3.LUT R6, R6, 0xfffffe00, RZ, 0xc0, !PT ;  /* 0xfffffe0006067812 */ /* 0x000fe400078ec0ff */
[----:B------:R-:W-:-:S04]  /*f6d0*/  LOP3.LUT R4, R5, R8, RZ, 0x3c, !PT ;  /* 0x0000000805047212 */ /* 0x000fc800078e3cff */
[----:B------:R-:W-:Y:S02]  /*f6e0*/  IADD3 R9, R4, R7, R6 ;  /* 0x0000000704097210 */ /* 0x000fe40007ffe006 */
[----:B------:R-:W0:Y:S03]  /*f6f0*/  LDS.128 R4, [R21] ;  /* 0x0000000015047984 */ /* 0x000e260000000c00 */
[----:B------:R-:W-:-:S05]  /*f700*/  IMAD R26, R9, 0x2, R2 ;  /* 0x00000002091a7824 */ /* 0x000fca00078e0202 */
[----:B------:R-:W1:Y:S01]  /*f710*/  LDS.128 R8, [R26+0x16400] ;  /* 0x016400001a087984 */ /* 0x000e620000000c00 */
[C---:B0-----:R-:W-:Y:S01]  /*f720*/  IMAD.U32 R27, R4.reuse, 0x10000, RZ ;  /* 0x00010000041b7824 */ /* 0x041fe200078e00ff */
[----:B------:R-:W-:Y:S01]  /*f730*/  LOP3.LUT R4, R4, 0xffff0000, RZ, 0xc0, !PT ;  /* 0xffff000004047812 */ /* 0x000fe200078ec0ff */
[C---:B------:R-:W-:Y:S01]  /*f740*/  IMAD.U32 R29, R5.reuse, 0x10000, RZ ;  /* 0x00010000051d7824 */ /* 0x040fe200078e00ff */
[----:B------:R-:W-:Y:S01]  /*f750*/  LOP3.LUT R5, R5, 0xffff0000, RZ, 0xc0, !PT ;  /* 0xffff000005057812 */ /* 0x000fe200078ec0ff */
[C---:B------:R-:W-:Y:S01]  /*f760*/  IMAD.U32 R30, R6.reuse, 0x10000, RZ ;  /* 0x00010000061e7824 */ /* 0x040fe200078e00ff */
[----:B------:R-:W-:Y:S01]  /*f770*/  LOP3.LUT R6, R6, 0xffff0000, RZ, 0xc0, !PT ;  /* 0xffff000006067812 */ /* 0x000fe200078ec0ff */
[C---:B------:R-:W-:Y:S01]  /*f780*/  IMAD.U32 R31, R7.reuse, 0x10000, RZ ;  /* 0x00010000071f7824 */ /* 0x040fe200078e00ff */
[----:B------:R-:W-:Y:S01]  /*f790*/  LOP3.LUT R7, R7, 0xffff0000, RZ, 0xc0, !PT ;  /* 0xffff000007077812 */ /* 0x000fe200078ec0ff */
[C---:B-1----:R-:W-:Y:S01]  /*f7a0*/  IMAD.U32 R32, R8.reuse, 0x10000, RZ ;  /* 0x0001000008207824 */ /* 0x042fe200078e00ff */
[----:B------:R-:W-:Y:S01]  /*f7b0*/  LOP3.LUT R8, R8, 0xffff0000, RZ, 0xc0, !PT ;  /* 0xffff000008087812 */ /* 0x000fe200078ec0ff */
[C---:B------:R-:W-:Y:S01]  /*f7c0*/  IMAD.U32 R33, R9.reuse, 0x10000, RZ ;  /* 0x0001000009217824 */ /* 0x040fe200078e00ff */
[----:B------:R-:W-:Y:S01]  /*f7d0*/  LOP3.LUT R9, R9, 0xffff0000, RZ, 0xc0, !PT ;  /* 0xffff000009097812 */ /* 0x000fe200078ec0ff */
[C---:B------:R-:W-:Y:S01]  /*f7e0*/  FMUL.FTZ R40, R32.reuse, R38 ;  /* 0x0000002620287220 */ /* 0x040fe20000410000 */
[----:B------:R-:W-:Y:S01]  /*f7f0*/  FMUL.FTZ R32, R32, R36 ;  /* 0x0000002420207220 */ /* 0x000fe20000410000 */
[----:B------:R-:W-:Y:S01]  /*f800*/  FMUL.FTZ R41, R8, R39 ;  /* 0x0000002708297220 */ /* 0x000fe20000410000 */
[----:B------:R-:W-:-:S02]  /*f810*/  IMAD.U32 R34, R10, 0x10000, RZ ;  /* 0x000100000a227824 */ /* 0x000fc400078e00ff */
[C---:B------:R-:W-:Y:S01]  /*f820*/  FFMA.FTZ R40, R27.reuse, R36, -R40 ;  /* 0x000000241b287223 */ /* 0x040fe20000010828 */
[----:B------:R-:W-:Y:S02]  /*f830*/  IMAD.U32 R36, R20, 0x10000, RZ ;  /* 0x0001000014247824 */ /* 0x000fe400078e00ff */
[----:B------:R-:W-:Y:S01]  /*f840*/  FFMA.FTZ R38, R27, R38, R32 ;  /* 0x000000261b267223 */ /* 0x000fe20000010020 */
[----:B------:R-:W-:Y:S02]  /*f850*/  IMAD.U32 R32, R3, 0x10000, RZ ;  /* 0x0001000003207824 */ /* 0x000fe400078e00ff */
[-C--:B------:R-:W-:Y:S01]  /*f860*/  FMUL.FTZ R27, R8, R37.reuse ;  /* 0x00000025081b7220 */ /* 0x080fe20000410000 */
[C---:B------:R-:W-:Y:S01]  /*f870*/  FMUL.FTZ R8, R33.reuse, R36 ;  /* 0x0000002421087220 */ /* 0x040fe20000410000 */
[----:B------:R-:W-:Y:S01]  /*f880*/  FFMA.FTZ R41, R4, R37, -R41 ;  /* 0x0000002504297223 */ /* 0x000fe20000010829 */
[----:B------:R-:W-:Y:S01]  /*f890*/  FMUL.FTZ R33, R33, R32 ;  /* 0x0000002021217220 */ /* 0x000fe20000410000 */
[----:B------:R-:W-:-:S02]  /*f8a0*/  IMAD.U32 R37, R24, 0x10000, RZ ;  /* 0x0001000018257824 */ /* 0x000fc400078e00ff */
[----:B------:R-:W-:Y:S01]  /*f8b0*/  FFMA.FTZ R39, R4, R39, R27 ;  /* 0x0000002704277223 */ /* 0x000fe2000001001b */
[----:B------:R-:W-:Y:S01]  /*f8c0*/  LOP3.LUT R10, R10, 0xffff0000, RZ, 0xc0, !PT ;  /* 0xffff00000a0a7812 */ /* 0x000fe200078ec0ff */
[C---:B------:R-:W-:Y:S01]  /*f8d0*/  FFMA.FTZ R36, R29.reuse, R36, R33 ;  /* 0x000000241d247223 */ /* 0x040fe20000010021 */
[----:B------:R-:W-:Y:S01]  /*f8e0*/  FFMA.FTZ R42, R29, R32, -R8 ;  /* 0x000000201d2a7223 */ /* 0x000fe20000010808 */
[----:B------:R-:W-:Y:S02]  /*f8f0*/  IMAD.U32 R27, R12, 0x10000, RZ ;  /* 0x000100000c1b7824 */ /* 0x000fe400078e00ff */
[----:B------:R-:W-:Y:S01]  /*f900*/  FMUL.FTZ R43, R34, R37 ;  /* 0x00000025222b7220 */ /* 0x000fe20000410000 */
[----:B------:R-:W-:Y:S01]  /*f910*/  LOP3.LUT R33, R24, 0xffff0000, RZ, 0xc0, !PT ;  /* 0xffff000018217812 */ /* 0x000fe200078ec0ff */
[----:B------:R-:W-:Y:S01]  /*f920*/  IMAD.U32 R35, R11, 0x10000, RZ ;  /* 0x000100000b237824 */ /* 0x000fe200078e00ff */
[----:B------:R-:W-:Y:S01]  /*f930*/  LOP3.LUT R29, R12, 0xffff0000, RZ, 0xc0, !PT ;  /* 0xffff00000c1d7812 */ /* 0x000fe200078ec0ff */
[----:B------:R-:W-:-:S02]  /*f940*/  IMAD.U32 R32, R25, 0x10000, RZ ;  /* 0x0001000019207824 */ /* 0x000fc400078e00ff */
[-C--:B------:R-:W-:Y:S01]  /*f950*/  FMUL.FTZ R45, R34, R27.reuse ;  /* 0x0000001b222d7220 */ /* 0x080fe20000410000 */
[----:B------:R-:W-:Y:S01]  /*f960*/  FFMA.FTZ R43, R30, R27, -R43 ;  /* 0x0000001b1e2b7223 */ /* 0x000fe2000001082b */
[----:B------:R-:W-:Y:S01]  /*f970*/  FMUL.FTZ R27, R10, R33 ;  /* 0x000000210a1b7220 */ /* 0x000fe20000410000 */
[----:B------:R-:W-:Y:S02]  /*f980*/  IMAD.U32 R4, R14, 0x10000, RZ ;  /* 0x000100000e047824 */ /* 0x000fe400078e00ff */
[-C--:B------:R-:W-:Y:S01]  /*f990*/  FMUL.FTZ R10, R10, R29.reuse ;  /* 0x0000001d0a0a7220 */ /* 0x080fe20000410000 */
[----:B------:R-:W-:Y:S01]  /*f9a0*/  FMUL.FTZ R8, R35, R32 ;  /* 0x0000002023087220 */ /* 0x000fe20000410000 */
[----:B------:R-:W-:Y:S01]  /*f9b0*/  FFMA.FTZ R34, R6, R29, -R27 ;  /* 0x0000001d06227223 */ /* 0x000fe2000001081b */
[----:B------:R-:W-:Y:S01]  /*f9c0*/  FFMA.FTZ R45, R30, R37, R45 ;  /* 0x000000251e2d7223 */ /* 0x000fe2000001002d */
[----:B------:R-:W-:Y:S01]  /*f9d0*/  FFMA.FTZ R44, R6, R33, R10 ;  /* 0x00000021062c7223 */ /* 0x000fe2000001000a */
[-C--:B------:R-:W-:Y:S01]  /*f9e0*/  FFMA.FTZ R29, R31, R4.reuse, -R8 ;  /* 0x000000041f1d7223 */ /* 0x080fe20000010808 */
[----:B------:R-:W-:Y:S01]  /*f9f0*/  LOP3.LUT R11, R11, 0xffff0000, RZ, 0xc0, !PT ;  /* 0xffff00000b0b7812 */ /* 0x000fe200078ec0ff */
[----:B------:R-:W-:Y:S01]  /*fa00*/  FMUL.FTZ R30, R35, R4 ;  /* 0x00000004231e7220 */ /* 0x000fe20000410000 */
[----:B------:R-:W-:-:S02]  /*fa10*/  LOP3.LUT R8, R20, 0xffff0000, RZ, 0xc0, !PT ;  /* 0xffff000014087812 */ /* 0x000fc400078ec0ff */
[----:B------:R-:W-:Y:S01]  /*fa20*/  LOP3.LUT R10, R25, 0xffff0000, RZ, 0xc0, !PT ;  /* 0xffff0000190a7812 */ /* 0x000fe200078ec0ff */
[----:B------:R-:W-:Y:S01]  /*fa30*/  FFMA.FTZ R31, R31, R32, R30 ;  /* 0x000000201f1f7223 */ /* 0x000fe2000001001e */
[----:B------:R-:W-:Y:S01]  /*fa40*/  LOP3.LUT R4, R3, 0xffff0000, RZ, 0xc0, !PT ;  /* 0xffff000003047812 */ /* 0x000fe200078ec0ff */
[----:B------:R-:W-:Y:S01]  /*fa50*/  FMUL.FTZ R30, R9, R8 ;  /* 0x00000008091e7220 */ /* 0x000fe20000410000 */
[----:B------:R-:W-:Y:S01]  /*fa60*/  LOP3.LUT R6, R14, 0xffff0000, RZ, 0xc0, !PT ;  /* 0xffff00000e067812 */ /* 0x000fe200078ec0ff */
[----:B------:R-:W-:Y:S02]  /*fa70*/  FMUL.FTZ R32, R11, R10 ;  /* 0x0000000a0b207220 */ /* 0x000fe40000410000 */
[-C--:B------:R-:W-:Y:S01]  /*fa80*/  FMUL.FTZ R27, R9, R4.reuse ;  /* 0x00000004091b7220 */ /* 0x080fe20000410000 */
[----:B------:R-:W-:Y:S01]  /*fa90*/  FFMA.FTZ R9, R5, R4, -R30 ;  /* 0x0000000405097223 */ /* 0x000fe2000001081e */
[-C--:B------:R-:W-:Y:S01]  /*faa0*/  FMUL.FTZ R11, R11, R6.reuse ;  /* 0x000000060b0b7220 */ /* 0x080fe20000410000 */
[----:B------:R-:W-:Y:S01]  /*fab0*/  FFMA.FTZ R32, R7, R6, -R32 ;  /* 0x0000000607207223 */ /* 0x000fe20000010820 */
[----:B------:R-:W-:Y:S01]  /*fac0*/  FFMA.FTZ R27, R5, R8, R27 ;  /* 0x00000008051b7223 */ /* 0x000fe2000001001b */
[----:B------:R-:W-:Y:S01]  /*fad0*/  F2FP.BF16.F32.PACK_AB R6, R34, R43 ;  /* 0x0000002b2206723e */ /* 0x000fe200000010ff */
[----:B------:R-:W-:Y:S01]  /*fae0*/  FFMA.FTZ R30, R7, R10, R11 ;  /* 0x0000000a071e7223 */ /* 0x000fe2000001000b */
[----:B------:R-:W-:-:S02]  /*faf0*/  F2FP.BF16.F32.PACK_AB R4, R41, R40 ;  /* 0x000000282904723e */ /* 0x000fc400000010ff */
[----:B------:R-:W-:Y:S02]  /*fb00*/  F2FP.BF16.F32.PACK_AB R5, R9, R42 ;  /* 0x0000002a0905723e */ /* 0x000fe400000010ff */
[----:B------:R-:W-:Y:S02]  /*fb10*/  F2FP.BF16.F32.PACK_AB R7, R32, R29 ;  /* 0x0000001d2007723e */ /* 0x000fe400000010ff */
[----:B------:R-:W-:Y:S02]  /*fb20*/  F2FP.BF16.F32.PACK_AB R10, R44, R45 ;  /* 0x0000002d2c0a723e */ /* 0x000fe400000010ff */
[----:B------:R-:W-:Y:S01]  /*fb30*/  F2FP.BF16.F32.PACK_AB R8, R39, R38 ;  /* 0x000000262708723e */ /* 0x000fe200000010ff */
[----:B------:R1:W-:Y:S01]  /*fb40*/  STS.128 [R21], R4 ;  /* 0x0000000415007388 */ /* 0x0003e20000000c00 */
[----:B------:R-:W-:Y:S02]  /*fb50*/  F2FP.BF16.F32.PACK_AB R9, R27, R36 ;  /* 0x000000241b09723e */ /* 0x000fe400000010ff */
[----:B------:R-:W-:-:S05]  /*fb60*/  F2FP.BF16.F32.PACK_AB R11, R30, R31 ;  /* 0x0000001f1e0b723e */ /* 0x000fca00000010ff */
[----:B------:R1:W-:Y:S02]  /*fb70*/  STS.128 [R26+0x16400], R8 ;  /* 0x016400081a007388 */ /* 0x0003e40000000c00 */
.L_x_591:
[----:B------:R-:W-:Y:S05]  /*fb80*/  BSYNC B1 ;  /* 0x0000000000017941 */ /* 0x000fea0003800000 */
.L_x_590:
[----:B------:R-:W-:Y:S04]  /*fb90*/  BSSY B1, `(.L_x_592) ;  /* 0x000006a000017945 */ /* 0x000fe80003800000 */
[----:B------:R-:W-:Y:S05]  /*fba0*/  @P2 BRA `(.L_x_593) ;  /* 0x0000000400a02947 */ /* 0x000fea0003800000 */
[----:B-1----:R-:W2:Y:S04]  /*fbb0*/  LDL R8, [R1+0x3c] ;  /* 0x00003c0001087983 */ /* 0x002ea80000100800 */
[----:B------:R-:W3:Y:S01]  /*fbc0*/  LDL R10, [R1+0x78] ;  /* 0x00007800010a7983 */ /* 0x000ee20000100800 */
[----:B------:R-:W1:Y:S01]  /*fbd0*/  S2R R5, SR_TID.X ;  /* 0x0000000000057919 */ /* 0x000e620000002100 */
[C---:B------:R-:W-:Y:S02]  /*fbe0*/  VIADD R9, R22.reuse, 0x20 ;  /* 0x0000002016097836 */ /* 0x040fe40000000000 */
[----:B------:R-:W-:Y:S02]  /*fbf0*/  VIADD R11, R22, 0x20 ;  /* 0x00000020160b7836 */ /* 0x000fe40000000000 */
[----:B-1----:R-:W-:-:S05]  /*fc00*/  VIADD R5, R5, 0xffffff80 ;  /* 0xffffff8005057836 */ /* 0x002fca0000000000 */
[----:B------:R-:W-:-:S04]  /*fc10*/  SHF.R.S32.HI R4, RZ, 0x1f, R5 ;  /* 0x0000001fff047819 */ /* 0x000fc80000011405 */
[----:B------:R-:W-:-:S04]  /*fc20*/  LEA.HI R4, R4, R5, RZ, 0x3 ;  /* 0x0000000504047211 */ /* 0x000fc800078f18ff */
[----:B------:R-:W-:-:S05]  /*fc30*/  LOP3.LUT R4, R4, 0xfffffff8, RZ, 0xc0, !PT ;  /* 0xfffffff804047812 */ /* 0x000fca00078ec0ff */
[----:B------:R-:W-:-:S05]  /*fc40*/  IMAD.IADD R4, R5, 0x1, -R4 ;  /* 0x0000000105047824 */ /* 0x000fca00078e0a04 */
[----:B------:R-:W-:Y:S01]  /*fc50*/  LEA.HI R4, R13, R4, RZ, 0x1d ;  /* 0x000000040d047211 */ /* 0x000fe200078fe8ff */
[----:B------:R-:W-:Y:S02]  /*fc60*/  IMAD.SHL.U32 R11, R11, 0x40, RZ ;  /* 0x000000400b0b7824 */ /* 0x000fe400078e00ff */
[----:B------:R-:W-:Y:S01]  /*fc70*/  IMAD.SHL.U32 R9, R9, 0x40, RZ ;  /* 0x0000004009097824 */ /* 0x000fe200078e00ff */
[----:B------:R-:W-:Y:S01]  /*fc80*/  SHF.R.S32.HI R7, RZ, 0x1f, R4 ;  /* 0x0000001fff077819 */ /* 0x000fe20000011404 */
[----:B------:R-:W-:Y:S01]  /*fc90*/  IMAD.SHL.U32 R5, R4, 0x8, RZ ;  /* 0x0000000804057824 */ /* 0x000fe200078e00ff */
[----:B------:R-:W-:Y:S02]  /*fca0*/  LOP3.LUT R11, R11, 0x1c0, RZ, 0xc0, !PT ;  /* 0x000001c00b0b7812 */ /* 0x000fe400078ec0ff */
[----:B------:R-:W-:Y:S02]  /*fcb0*/  LEA.HI R7, R7, R4, RZ, 0x3 ;  /* 0x0000000407077211 */ /* 0x000fe400078f18ff */
[----:B------:R-:W-:-:S02]  /*fcc0*/  LOP3.LUT R9, R9, 0x1c0, RZ, 0xc0, !PT ;  /* 0x000001c009097812 */ /* 0x000fc400078ec0ff */
[----:B------:R-:W-:Y:S01]  /*fcd0*/  LOP3.LUT R4, R11, 0x38, R5, 0xf8, !PT ;  /* 0x000000380b047812 */ /* 0x000fe200078ef805 */
[----:B------:R-:W-:Y:S01]  /*fce0*/  IMAD.SHL.U32 R7, R7, 0x400, RZ ;  /* 0x0000040007077824 */ /* 0x000fe200078e00ff */
[----:B------:R-:W-:Y:S02]  /*fcf0*/  SHF.R.U32.HI R9, RZ, 0x3, R9 ;  /* 0x00000003ff097819 */ /* 0x000fe40000011609 */
[----:B------:R-:W-:Y:S02]  /*fd00*/  LOP3.LUT R6, R11, 0x38, R16, 0xf8, !PT ;  /* 0x000000380b067812 */ /* 0x000fe400078ef810 */
[----:B------:R-:W-:Y:S02]  /*fd10*/  LOP3.LUT R4, R4, R9, RZ, 0x3c, !PT ;  /* 0x0000000904047212 */ /* 0x000fe400078e3cff */
[----:B------:R-:W-:Y:S01]  /*fd20*/  LOP3.LUT R7, R7, 0x7fffe000, RZ, 0xc0, !PT ;  /* 0x7fffe00007077812 */ /* 0x000fe200078ec0ff */
[C---:B------:R-:W-:Y:S02]  /*fd30*/  IMAD.U32 R38, R15.reuse, 0x10000, RZ ;  /* 0x000100000f267824 */ /* 0x040fe400078e00ff */
[----:B------:R-:W-:Y:S01]  /*fd40*/  IMAD.U32 R36, R0, 0x10000, RZ ;  /* 0x0001000000247824 */ /* 0x000fe200078e00ff */
[----:B------:R-:W-:Y:S01]  /*fd50*/  LOP3.LUT R40, R15, 0xffff0000, RZ, 0xc0, !PT ;  /* 0xffff00000f287812 */ /* 0x000fe200078ec0ff */
[----:B------:R-:W-:-:S02]  /*fd60*/  IMAD.U32 R43, R20, 0x10000, RZ ;  /* 0x00010000142b7824 */ /* 0x000fc400078e00ff */
[----:B------:R-:W-:Y:S02]  /*fd70*/  IMAD.U32 R41, R3, 0x10000, RZ ;  /* 0x0001000003297824 */ /* 0x000fe400078e00ff */
[C---:B------:R-:W-:Y:S01]  /*fd80*/  IMAD.U32 R45, R24.reuse, 0x10000, RZ ;  /* 0x00010000182d7824 */ /* 0x040fe200078e00ff */
[----:B------:R-:W-:Y:S01]  /*fd90*/  LOP3.LUT R42, R24, 0xffff0000, RZ, 0xc0, !PT ;  /* 0xffff0000182a7812 */ /* 0x000fe200078ec0ff */
[----:B------:R-:W-:Y:S01]  /*fda0*/  IMAD.U32 R44, R25, 0x10000, RZ ;  /* 0x00010000192c7824 */ /* 0x000fe200078e00ff */
[----:B--2---:R-:W-:Y:S02]  /*fdb0*/  LOP3.LUT R6, R8, R6, R9, 0xf6, !PT ;  /* 0x0000000608067212 */ /* 0x004fe400078ef609 */
[----:B------:R-:W-:-:S05]  /*fdc0*/  IADD3 R9, R4, R7, R8 ;  /* 0x0000000704097210 */ /* 0x000fca0007ffe008 */
[----:B------:R-:W-:Y:S01]  /*fdd0*/  IMAD R21, R9, 0x2, R2 ;  /* 0x0000000209157824 */ /* 0x000fe200078e0202 */
[----:B---3--:R-:W-:-:S04]  /*fde0*/  LEA R46, R6, R10, 0x1 ;  /* 0x0000000a062e7211 */ /* 0x008fc800078e08ff */
[----:B------:R-:W1:Y:S04]  /*fdf0*/  LDS.128 R8, [R21+0x16400] ;  /* 0x0164000015087984 */ /* 0x000e680000000c00 */
[----:B------:R-:W2:Y:S01]  /*fe00*/  LDS.128 R4, [R46] ;  /* 0x000000002e047984 */ /* 0x000ea20000000c00 */
[C---:B-1----:R-:W-:Y:S01]  /*fe10*/  IMAD.U32 R31, R8.reuse, 0x10000, RZ ;  /* 0x00010000081f7824 */ /* 0x042fe200078e00ff */
[----:B------:R-:W-:Y:S01]  /*fe20*/  LOP3.LUT R8, R8, 0xffff0000, RZ, 0xc0, !PT ;  /* 0xffff000008087812 */ /* 0x000fe200078ec0ff */
[----:B--2---:R-:W-:Y:S02]  /*fe30*/  IMAD.U32 R26, R4, 0x10000, RZ ;  /* 0x00010000041a7824 */ /* 0x004fe400078e00ff */
[-C--:B------:R-:W-:Y:S01]  /*fe40*/  FMUL.FTZ R35, R38, R31.reuse ;  /* 0x0000001f26237220 */ /* 0x080fe20000410000 */
[----:B------:R-:W-:-:S03]  /*fe50*/  FMUL.FTZ R31, R36, R31 ;  /* 0x0000001f241f7220 */ /* 0x000fc60000410000 */
[----:B------:R-:W-:Y:S01]  /*fe60*/  FFMA.FTZ R35, R36, R26, -R35 ;  /* 0x0000001a24237223 */ /* 0x000fe20000010823 */
[----:B------:R-:W-:Y:S01]  /*fe70*/  LOP3.LUT R36, R0, 0xffff0000, RZ, 0xc0, !PT ;  /* 0xffff000000247812 */ /* 0x000fe200078ec0ff */
[-C--:B------:R-:W-:Y:S01]  /*fe80*/  FMUL.FTZ R37, R40, R8.reuse ;  /* 0x0000000828257220 */ /* 0x080fe20000410000 */
[----:B------:R-:W-:Y:S01]  /*fe90*/  LOP3.LUT R4, R4, 0xffff0000, RZ, 0xc0, !PT ;  /* 0xffff000004047812 */ /* 0x000fe200078ec0ff */
[----:B------:R-:W-:Y:S02]  /*fea0*/  IMAD.U32 R32, R9, 0x10000, RZ ;  /* 0x0001000009207824 */ /* 0x000fe400078e00ff */
[----:B------:R-:W-:Y:S01]  /*feb0*/  FMUL.FTZ R39, R36, R8 ;  /* 0x0000000824277220 */ /* 0x000fe20000410000 */
[----:B------:R-:W-:Y:S02]  /*fec0*/  IMAD.U32 R33, R10, 0x10000, RZ ;  /* 0x000100000a217824 */ /* 0x000fe400078e00ff */
[----:B------:R-:W-:Y:S01]  /*fed0*/  FFMA.FTZ R8, R36, R4, -R37 ;  /* 0x0000000424087223 */ /* 0x000fe20000010825 */
[----:B------:R-:W-:Y:S01]  /*fee0*/  FFMA.FTZ R31, R38, R26, R31 ;  /* 0x0000001a261f7223 */ /* 0x000fe2000001001f */
[-C--:B------:R-:W-:Y:S01]  /*fef0*/  FMUL.FTZ R36, R43, R32.reuse ;  /* 0x000000202b247220 */ /* 0x080fe20000410000 */
[----:B0-----:R-:W-:Y:S01]  /*ff00*/  IMAD.U32 R27, R5, 0x10000, RZ ;  /* 0x00010000051b7824 */ /* 0x001fe200078e00ff */
[----:B------:R-:W-:Y:S01]  /*ff10*/  LOP3.LUT R10, R10, 0xffff0000, RZ, 0xc0, !PT ;  /* 0xffff00000a0a7812 */ /* 0x000fe200078ec0ff */
[----:B------:R-:W-:Y:S01]  /*ff20*/  FMUL.FTZ R32, R41, R32 ;  /* 0x0000002029207220 */ /* 0x000fe20000410000 */
[----:B------:R-:W-:Y:S01]  /*ff30*/  FFMA.FTZ R26, R40, R4, R39 ;  /* 0x00000004281a7223 */ /* 0x000fe20000010027 */
[----:B------:R-:W-:-:S02]  /*ff40*/  IMAD.U32 R37, R12, 0x10000, RZ ;  /* 0x000100000c257824 */ /* 0x000fc400078e00ff */
[----:B------:R-:W-:Y:S01]  /*ff50*/  FMUL.FTZ R4, R45, R33 ;  /* 0x000000212d047220 */ /* 0x000fe20000410000 */
[----:B------:R-:W-:Y:S01]  /*ff60*/  IMAD.U32 R29, R6, 0x10000, RZ ;  /* 0x00010000061d7824 */ /* 0x000fe200078e00ff */
[----:B------:R-:W-:Y:S01]  /*ff70*/  LOP3.LUT R40, R12, 0xffff0000, RZ, 0xc0, !PT ;  /* 0xffff00000c287812 */ /* 0x000fe200078ec0ff */
[-C--:B------:R-:W-:Y:S01]  /*ff80*/  FFMA.FTZ R36, R41, R27.reuse, -R36 ;  /* 0x0000001b29247223 */ /* 0x080fe20000010824 */
[----:B------:R-:W-:Y:S01]  /*ff90*/  LOP3.LUT R6, R6, 0xffff0000, RZ, 0xc0, !PT ;  /* 0xffff000006067812 */ /* 0x000fe200078ec0ff */
[----:B------:R-:W-:Y:S01]  /*ffa0*/  FFMA.FTZ R32, R43, R27, R32 ;  /* 0x0000001b2b207223 */ /* 0x000fe20000010020 */
[----:B------:R-:W-:Y:S01]  /*ffb0*/  FMUL.FTZ R38, R37, R33 ;  /* 0x0000002125267220 */ /* 0x000fe20000410000 */
[----:B------:R-:W-:Y:S02]  /*ffc0*/  IMAD.U32 R34, R11, 0x10000, RZ ;  /* 0x000100000b227824 */ /* 0x000fe400078e00ff */
[----:B------:R-:W-:Y:S01]  /*ffd0*/  FFMA.FTZ R27, R37, R29, -R4 ;  /* 0x0000001d251b7223 */ /* 0x000fe20000010804 */
[----:B------:R-:W-:Y:S01]  /*ffe0*/  FMUL.FTZ R33, R42, R10 ;  /* 0x0000000a2a217220 */ /* 0x000fe20000410000 */
[----:B------:R-:W-:-:S02]  /*fff0*/  IMAD.U32 R4, R14, 0x10000, RZ ;  /* 0x000100000e047824 */ /* 0x000fc400078e00ff */
[----:B------:R-:W-:Y:S01]  /*10000*/  FMUL.FTZ R37, R40, R10 ;  /* 0x0000000a28257220 */ /* 0x000fe20000410000 */
[----:B------:R-:W-:Y:S01]  /*10010*/  FFMA.FTZ R10, R45, R29, R38 ;  /* 0x0000001d2d0a7223 */ /* 0x000fe20000010026 */
[----:B------:R-:W-:Y:S01]  /*10020*/  IMAD.U32 R30, R7, 0x10000, RZ ;  /* 0x00010000071e7824 */ /* 0x000fe200078e00ff */
[----:B------:R-:W-:Y:S01]  /*10030*/  LOP3.LUT R9, R9, 0xffff0000, RZ, 0xc0, !PT ;  /* 0xffff000009097812 */ /* 0x000fe200078ec0ff */
[----:B------:R-:W-:Y:S01]  /*10040*/  FMUL.FTZ R29, R44, R34 ;  /* 0x000000222c1d7220 */ /* 0x000fe20000410000 */
[----:B------:R-:W-:Y:S01]  /*10050*/  FFMA.FTZ R38, R40, R6, -R33 ;  /* 0x0000000628267223 */ /* 0x000fe20000010821 */
[----:B------:R-:W-:Y:S01]  /*10060*/  LOP3.LUT R43, R20, 0xffff0000, RZ, 0xc0, !PT ;  /* 0xffff0000142b7812 */ /* 0x000fe200078ec0ff */
[----:B------:R-:W-:Y:S01]  /*10070*/  FMUL.FTZ R33, R4, R34 ;  /* 0x0000002204217220 */ /* 0x000fe20000410000 */
[----:B------:R-:W-:Y:S02]  /*10080*/  LOP3.LUT R11, R11, 0xffff0000, RZ, 0xc0, !PT ;  /* 0xffff00000b0b7812 */ /* 0x000fe400078ec0ff */
[----:B------:R-:W-:-:S02]  /*10090*/  LOP3.LUT R39, R3, 0xffff0000, RZ, 0xc0, !PT ;  /* 0xffff000003277812 */ /* 0x000fc400078ec0ff */
[----:B------:R-:W-:Y:S02]  /*100a0*/  LOP3.LUT R45, R25, 0xffff0000, RZ, 0xc0, !PT ;  /* 0xffff0000192d7812 */ /* 0x000fe400078ec0ff */
[----:B------:R-:W-:Y:S01]  /*100b0*/  LOP3.LUT R41, R14, 0xffff0000, RZ, 0xc0, !PT ;  /* 0xffff00000e297812 */ /* 0x000fe200078ec0ff */
[----:B------:R-:W-:Y:S01]  /*100c0*/  FFMA.FTZ R29, R4, R30, -R29 ;  /* 0x0000001e041d7223 */ /* 0x000fe2000001081d */
[----:B------:R-:W-:Y:S01]  /*100d0*/  LOP3.LUT R5, R5, 0xffff0000, RZ, 0xc0, !PT ;  /* 0xffff000005057812 */ /* 0x000fe200078ec0ff */
[----:B------:R-:W-:Y:S01]  /*100e0*/  FFMA.FTZ R37, R42, R6, R37 ;  /* 0x000000062a257223 */ /* 0x000fe20000010025 */
[----:B------:R-:W-:Y:S01]  /*100f0*/  LOP3.LUT R7, R7, 0xffff0000, RZ, 0xc0, !PT ;  /* 0xffff000007077812 */ /* 0x000fe200078ec0ff */
[----:B------:R-:W-:Y:S01]  /*10100*/  FFMA.FTZ R33, R44, R30, R33 ;  /* 0x0000001e2c217223 */ /* 0x000fe20000010021 */
[-C--:B------:R-:W-:Y:S01]  /*10110*/  FMUL.FTZ R4, R43, R9.reuse ;  /* 0x000000092b047220 */ /* 0x080fe20000410000 */
[----:B------:R-:W-:Y:S01]  /*10120*/  FMUL.FTZ R6, R39, R9 ;  /* 0x0000000927067220 */ /* 0x000fe20000410000 */
[-C--:B------:R-:W-:Y:S01]  /*10130*/  FMUL.FTZ R30, R45, R11.reuse ;  /* 0x0000000b2d1e7220 */ /* 0x080fe20000410000 */
[----:B------:R-:W-:Y:S01]  /*10140*/  FMUL.FTZ R34, R41, R11 ;  /* 0x0000000b29227220 */ /* 0x000fe20000410000 */
[-C--:B------:R-:W-:Y:S01]  /*10150*/  FFMA.FTZ R9, R39, R5.reuse, -R4 ;  /* 0x0000000527097223 */ /* 0x080fe20000010804 */
[----:B------:R-:W-:Y:S01]  /*10160*/  FFMA.FTZ R11, R43, R5, R6 ;  /* 0x000000052b0b7223 */ /* 0x000fe20000010006 */
[-C--:B------:R-:W-:Y:S01]  /*10170*/  FFMA.FTZ R30, R41, R7.reuse, -R30 ;  /* 0x00000007291e7223 */ /* 0x080fe2000001081e */
[----:B------:R-:W-:Y:S01]  /*10180*/  FFMA.FTZ R34, R45, R7, R34 ;  /* 0x000000072d227223 */ /* 0x000fe20000010022 */
        /* <DEDUP_REMOVED lines=8> */
[----:B------:R2:W-:Y:S04]  /*10210*/  STS.128 [R46], R4 ;  /* 0x000000042e007388 */ /* 0x0005e80000000c00 */
[----:B------:R2:W-:Y:S02]  /*10220*/  STS.128 [R21+0x16400], R8 ;  /* 0x0164000815007388 */ /* 0x0005e40000000c00 */
.L_x_593:
[----:B------:R-:W-:Y:S05]  /*10230*/  BSYNC B1 ;  /* 0x0000000000017941 */ /* 0x000fea0003800000 */
.L_x_592:
[----:B------:R-:W-:Y:S04]  /*10240*/  BSSY B1, `(.L_x_594) ;  /* 0x0000067000017945 */ /* 0x000fe80003800000 */
[----:B------:R-:W-:Y:S05]  /*10250*/  @P1 BRA `(.L_x_595) ;  /* 0x0000000400941947 */ /* 0x000fea0003800000 */
[----:B-12---:R-:W2:Y:S04]  /*10260*/  LDL R6, [R1+0x48] ;  /* 0x0000480001067983 */ /* 0x006ea80000100800 */
        /* <DEDUP_REMOVED lines=17> */
[----:B------:R-:W-:Y:S01]  /*10380*/  SHF.R.U32.HI R8, RZ, 0x3, R8 ;  /* 0x00000003ff087819 */ /* 0x000fe20000011608 */
[----:B------:R-:W-:Y:S01]  /*10390*/  IMAD.SHL.U32 R7, R7, 0x400, RZ ;  /* 0x0000040007077824 */ /* 0x000fe200078e00ff */
[----:B------:R-:W-:-:S04]  /*103a0*/  LOP3.LUT R4, R9, 0x38, R5, 0xf8, !PT ;  /* 0x0000003809047812 */ /* 0x000fc800078ef805 */
[----:B------:R-:W-:Y:S02]  /*103b0*/  LOP3.LUT R4, R4, R8, RZ, 0x3c, !PT ;  /* 0x0000000804047212 */ /* 0x000fe400078e3cff */
[----:B------:R-:W-:Y:S01]  /*103c0*/  LOP3.LUT R7, R7, 0x7fffe000, RZ, 0xc0, !PT ;  /* 0x7fffe00007077812 */ /* 0x000fe200078ec0ff */
[C---:B------:R-:W-:Y:S02]  /*103d0*/  IMAD.U32 R38, R15.reuse, 0x10000, RZ ;  /* 0x000100000f267824 */ /* 0x040fe400078e00ff */
[----:B------:R-:W-:Y:S01]  /*103e0*/  IMAD.U32 R36, R0, 0x10000, RZ ;  /* 0x0001000000247824 */ /* 0x000fe200078e00ff */
[----:B------:R-:W-:Y:S01]  /*103f0*/  LOP3.LUT R40, R15, 0xffff0000, RZ, 0xc0, !PT ;  /* 0xffff00000f287812 */ /* 0x000fe200078ec0ff */
[----:B------:R-:W-:Y:S02]  /*10400*/  IMAD.U32 R43, R20, 0x10000, RZ ;  /* 0x00010000142b7824 */ /* 0x000fe400078e00ff */
[----:B------:R-:W-:Y:S02]  /*10410*/  IMAD.U32 R41, R3, 0x10000, RZ ;  /* 0x0001000003297824 */ /* 0x000fe400078e00ff */
[C---:B------:R-:W-:Y:S01]  /*10420*/  IMAD.U32 R45, R24.reuse, 0x10000, RZ ;  /* 0x00010000182d7824 */ /* 0x040fe200078e00ff */
[----:B------:R-:W-:Y:S01]  /*10430*/  LOP3.LUT R42, R24, 0xffff0000, RZ, 0xc0, !PT ;  /* 0xffff0000182a7812 */ /* 0x000fe200078ec0ff */
[----:B------:R-:W-:Y:S01]  /*10440*/  IMAD.U32 R44, R25, 0x10000, RZ ;  /* 0x00010000192c7824 */ /* 0x000fe200078e00ff */
[----:B--2---:R-:W-:-:S02]  /*10450*/  IADD3 R9, R4, R7, R6 ;  /* 0x0000000704097210 */ /* 0x004fc40007ffe006 */
[----:B---3--:R-:W1:Y:S03]  /*10460*/  LDS.128 R4, [R46] ;  /* 0x000000002e047984 */ /* 0x008e660000000c00 */
[----:B------:R-:W-:-:S05]  /*10470*/  IMAD R21, R9, 0x2, R2 ;  /* 0x0000000209157824 */ /* 0x000fca00078e0202 */
[----:B------:R-:W2:Y:S01]  /*10480*/  LDS.128 R8, [R21+0x16400] ;  /* 0x0164000015087984 */ /* 0x000ea20000000c00 */
[----:B-1----:R-:W-:Y:S02]  /*10490*/  IMAD.U32 R26, R4, 0x10000, RZ ;  /* 0x00010000041a7824 */ /* 0x002fe400078e00ff */
[C---:B--2---:R-:W-:Y:S01]  /*104a0*/  IMAD.U32 R31, R8.reuse, 0x10000, RZ ;  /* 0x00010000081f7824 */ /* 0x044fe200078e00ff */
[----:B------:R-:W-:-:S03]  /*104b0*/  LOP3.LUT R8, R8, 0xffff0000, RZ, 0xc0, !PT ;  /* 0xffff000008087812 */ /* 0x000fc600078ec0ff */
        /* <DEDUP_REMOVED lines=63> */
.L_x_595:
[----:B------:R-:W-:Y:S05]  /*108b0*/  BSYNC B1 ;  /* 0x0000000000017941 */ /* 0x000fea0003800000 */
.L_x_594:
[----:B------:R-:W-:Y:S05]  /*108c0*/  @P0 BRA `(.L_x_582) ;  /* 0x0000000400940947 */ /* 0x000fea0003800000 */
[----:B-123--:R-:W1:Y:S01]  /*108d0*/  S2R R5, SR_TID.X ;  /* 0x0000000000057919 */ /* 0x00ee620000002100 */
[----:B------:R-:W2:Y:S01]  /*108e0*/  LDL R42, [R1+0x7c] ;  /* 0x00007c00012a7983 */ /* 0x000ea20000100800 */
[----:B-1----:R-:W-:-:S05]  /*108f0*/  VIADD R5, R5, 0xffffff80 ;  /* 0xffffff8005057836 */ /* 0x002fca0000000000 */
[----:B------:R-:W-:-:S04]  /*10900*/  SHF.R.S32.HI R4, RZ, 0x1f, R5 ;  /* 0x0000001fff047819 */ /* 0x000fc80000011405 */
[----:B------:R-:W-:-:S04]  /*10910*/  LEA.HI R4, R4, R5, RZ, 0x3 ;  /* 0x0000000504047211 */ /* 0x000fc800078f18ff */
[----:B------:R-:W-:-:S05]  /*10920*/  LOP3.LUT R4, R4, 0xfffffff8, RZ, 0xc0, !PT ;  /* 0xfffffff804047812 */ /* 0x000fca00078ec0ff */
[----:B------:R-:W-:Y:S02]  /*10930*/  IMAD.IADD R4, R5, 0x1, -R4 ;  /* 0x0000000105047824 */ /* 0x000fe400078e0a04 */
[----:B------:R-:W3:Y:S01]  /*10940*/  LDL R5, [R1+0x44] ;  /* 0x0000440001057983 */ /* 0x000ee20000100800 */
[C---:B------:R-:W-:Y:S02]  /*10950*/  VIADD R7, R22.reuse, 0x60 ;  /* 0x0000006016077836 */ /* 0x040fe40000000000 */
[----:B------:R-:W-:Y:S01]  /*10960*/  LEA.HI R13, R13, R4, RZ, 0x1d ;  /* 0x000000040d0d7211 */ /* 0x000fe200078fe8ff */
[----:B------:R-:W-:Y:S02]  /*10970*/  VIADD R8, R22, 0x60 ;  /* 0x0000006016087836 */ /* 0x000fe40000000000 */
[----:B------:R-:W-:Y:S01]  /*10980*/  IMAD.SHL.U32 R7, R7, 0x40, RZ ;  /* 0x0000004007077824 */ /* 0x000fe200078e00ff */
[----:B------:R-:W-:Y:S01]  /*10990*/  SHF.R.S32.HI R6, RZ, 0x1f, R13 ;  /* 0x0000001fff067819 */ /* 0x000fe2000001140d */
[----:B------:R-:W-:-:S02]  /*109a0*/  IMAD.SHL.U32 R8, R8, 0x40, RZ ;  /* 0x0000004008087824 */ /* 0x000fc400078e00ff */
[----:B------:R-:W-:Y:S01]  /*109b0*/  IMAD.SHL.U32 R4, R13, 0x8, RZ ;  /* 0x000000080d047824 */ /* 0x000fe200078e00ff */
[----:B------:R-:W-:Y:S02]  /*109c0*/  LEA.HI R6, R6, R13, RZ, 0x3 ;  /* 0x0000000d06067211 */ /* 0x000fe400078f18ff */
[----:B------:R-:W-:Y:S02]  /*109d0*/  LOP3.LUT R8, R8, 0x1c0, RZ, 0xc0, !PT ;  /* 0x000001c008087812 */ /* 0x000fe400078ec0ff */
[----:B------:R-:W-:Y:S01]  /*109e0*/  LOP3.LUT R7, R7, 0x1c0, RZ, 0xc0, !PT ;  /* 0x000001c007077812 */ /* 0x000fe200078ec0ff */
[----:B------:R-:W-:Y:S01]  /*109f0*/  IMAD.SHL.U32 R6, R6, 0x400, RZ ;  /* 0x0000040006067824 */ /* 0x000fe200078e00ff */
[----:B------:R-:W-:Y:S02]  /*10a00*/  LOP3.LUT R4, R8, 0x38, R4, 0xf8, !PT ;  /* 0x0000003808047812 */ /* 0x000fe400078ef804 */
[----:B------:R-:W-:Y:S02]  /*10a10*/  SHF.R.U32.HI R7, RZ, 0x3, R7 ;  /* 0x00000003ff077819 */ /* 0x000fe40000011607 */
[----:B------:R-:W-:-:S02]  /*10a20*/  LOP3.LUT R9, R6, 0x7fffe000, RZ, 0xc0, !PT ;  /* 0x7fffe00006097812 */ /* 0x000fc400078ec0ff */
[----:B------:R-:W-:Y:S01]  /*10a30*/  LOP3.LUT R4, R4, R7, RZ, 0x3c, !PT ;  /* 0x0000000704047212 */ /* 0x000fe200078e3cff */
[C---:B------:R-:W-:Y:S01]  /*10a40*/  IMAD.U32 R37, R15.reuse, 0x10000, RZ ;  /* 0x000100000f257824 */ /* 0x040fe200078e00ff */
[----:B------:R-:W-:Y:S01]  /*10a50*/  LOP3.LUT R38, R15, 0xffff0000, RZ, 0xc0, !PT ;  /* 0xffff00000f267812 */ /* 0x000fe200078ec0ff */
[C---:B------:R-:W-:Y:S01]  /*10a60*/  IMAD.U32 R35, R0.reuse, 0x10000, RZ ;  /* 0x0001000000237824 */ /* 0x040fe200078e00ff */
[----:B------:R-:W-:Y:S01]  /*10a70*/  LOP3.LUT R0, R0, 0xffff0000, RZ, 0xc0, !PT ;  /* 0xffff000000007812 */ /* 0x000fe200078ec0ff */
[C---:B------:R-:W-:Y:S01]  /*10a80*/  IMAD.U32 R43, R24.reuse, 0x10000, RZ ;  /* 0x00010000182b7824 */ /* 0x040fe200078e00ff */
[----:B------:R-:W-:Y:S01]  /*10a90*/  LOP3.LUT R24, R24, 0xffff0000, RZ, 0xc0, !PT ;  /* 0xffff000018187812 */ /* 0x000fe200078ec0ff */
[----:B------:R-:W-:Y:S01]  /*10aa0*/  IMAD.U32 R45, R25, 0x10000, RZ ;  /* 0x00010000192d7824 */ /* 0x000fe200078e00ff */
[----:B------:R-:W-:Y:S01]  /*10ab0*/  SHF.L.U32 R41, R14, 0x10, RZ ;  /* 0x000000100e297819 */ /* 0x000fe200000006ff */
[C---:B------:R-:W-:Y:S01]  /*10ac0*/  IMAD.U32 R36, R3.reuse, 0x10000, RZ ;  /* 0x0001000003247824 */ /* 0x040fe200078e00ff */
[----:B------:R-:W-:Y:S01]  /*10ad0*/  LOP3.LUT R3, R3, 0xffff0000, RZ, 0xc0, !PT ;  /* 0xffff000003037812 */ /* 0x000fe200078ec0ff */
[----:B------:R-:W-:Y:S01]  /*10ae0*/  IMAD.U32 R40, R20, 0x10000, RZ ;  /* 0x0001000014287824 */ /* 0x000fe200078e00ff */
[----:B---3--:R-:W-:-:S02]  /*10af0*/  IADD3 R9, R4, R9, R5 ;  /* 0x0000000904097210 */ /* 0x008fc40007ffe005 */
[----:B--2---:R-:W1:Y:S03]  /*10b00*/  LDS.128 R4, [R42] ;  /* 0x000000002a047984 */ /* 0x004e660000000c00 */
[----:B------:R-:W-:-:S05]  /*10b10*/  IMAD R13, R9, 0x2, R2 ;  /* 0x00000002090d7824 */ /* 0x000fca00078e0202 */
[----:B------:R-:W2:Y:S01]  /*10b20*/  LDS.128 R8, [R13+0x16400] ;  /* 0x016400000d087984 */ /* 0x000ea20000000c00 */
[C---:B-1----:R-:W-:Y:S01]  /*10b30*/  IMAD.U32 R21, R4.reuse, 0x10000, RZ ;  /* 0x0001000004157824 */ /* 0x042fe200078e00ff */
[----:B------:R-:W-:Y:S01]  /*10b40*/  LOP3.LUT R4, R4, 0xffff0000, RZ, 0xc0, !PT ;  /* 0xffff000004047812 */ /* 0x000fe200078ec0ff */
[C---:B--2---:R-:W-:Y:S01]  /*10b50*/  IMAD.U32 R30, R8.reuse, 0x10000, RZ ;  /* 0x00010000081e7824 */ /* 0x044fe200078e00ff */
[----:B------:R-:W-:-:S03]  /*10b60*/  LOP3.LUT R8, R8, 0xffff0000, RZ, 0xc0, !PT ;  /* 0xffff000008087812 */ /* 0x000fc600078ec0ff */
[-C--:B------:R-:W-:Y:S01]  /*10b70*/  FMUL.FTZ R34, R37, R30.reuse ;  /* 0x0000001e25227220 */ /* 0x080fe20000410000 */
[C---:B------:R-:W-:Y:S01]  /*10b80*/  FMUL.FTZ R30, R35.reuse, R30 ;  /* 0x0000001e231e7220 */ /* 0x040fe20000410000 */
[-C--:B------:R-:W-:Y:S01]  /*10b90*/  FMUL.FTZ R15, R38, R8.reuse ;  /* 0x00000008260f7220 */ /* 0x080fe20000410000 */
[----:B------:R-:W-:Y:S02]  /*10ba0*/  IMAD.U32 R32, R10, 0x10000, RZ ;  /* 0x000100000a207824 */ /* 0x000fe400078e00ff */
[-C--:B------:R-:W-:Y:S01]  /*10bb0*/  FFMA.FTZ R34, R35, R21.reuse, -R34 ;  /* 0x0000001523227223 */ /* 0x080fe20000010822 */
[----:B------:R-:W-:Y:S01]  /*10bc0*/  FFMA.FTZ R30, R37, R21, R30 ;  /* 0x00000015251e7223 */ /* 0x000fe2000001001e */
[----:B------:R-:W-:Y:S02]  /*10bd0*/  IMAD.U32 R37, R12, 0x10000, RZ ;  /* 0x000100000c257824 */ /* 0x000fe400078e00ff */
[C---:B------:R-:W-:Y:S01]  /*10be0*/  FMUL.FTZ R21, R0.reuse, R8 ;  /* 0x0000000800157220 */ /* 0x040fe20000410000 */
[----:B------:R-:W-:Y:S01]  /*10bf0*/  FFMA.FTZ R15, R0, R4, -R15 ;  /* 0x00000004000f7223 */ /* 0x000fe2000001080f */
[----:B0-----:R-:W-:Y:S01]  /*10c00*/  IMAD.U32 R27, R6, 0x10000, RZ ;  /* 0x00010000061b7824 */ /* 0x001fe200078e00ff */
[----:B------:R-:W-:Y:S01]  /*10c10*/  LOP3.LUT R10, R10, 0xffff0000, RZ, 0xc0, !PT ;  /* 0xffff00000a0a7812 */ /* 0x000fe200078ec0ff */
[-C--:B------:R-:W-:Y:S01]  /*10c20*/  FMUL.FTZ R0, R43, R32.reuse ;  /* 0x000000202b007220 */ /* 0x080fe20000410000 */
[----:B------:R-:W-:Y:S01]  /*10c30*/  LOP3.LUT R12, R12, 0xffff0000, RZ, 0xc0, !PT ;  /* 0xffff00000c0c7812 */ /* 0x000fe200078ec0ff */
[----:B------:R-:W-:Y:S01]  /*10c40*/  FMUL.FTZ R32, R37, R32 ;  /* 0x0000002025207220 */ /* 0x000fe20000410000 */
[----:B------:R-:W-:-:S02]  /*10c50*/  IMAD.U32 R33, R11, 0x10000, RZ ;  /* 0x000100000b217824 */ /* 0x000fc400078e00ff */
[-C--:B------:R-:W-:Y:S01]  /*10c60*/  FFMA.FTZ R8, R37, R27.reuse, -R0 ;  /* 0x0000001b25087223 */ /* 0x080fe20000010800 */
[----:B------:R-:W-:Y:S01]  /*10c70*/  LOP3.LUT R6, R6, 0xffff0000, RZ, 0xc0, !PT ;  /* 0xffff000006067812 */ /* 0x000fe200078ec0ff */
[-C--:B------:R-:W-:Y:S01]  /*10c80*/  FMUL.FTZ R37, R24, R10.reuse ;  /* 0x0000000a18257220 */ /* 0x080fe20000410000 */
[----:B------:R-:W-:Y:S01]  /*10c90*/  FMUL.FTZ R39, R12, R10 ;  /* 0x0000000a0c277220 */ /* 0x000fe20000410000 */
[----:B------:R-:W-:Y:S02]  /*10ca0*/  IMAD.U32 R31, R9, 0x10000, RZ ;  /* 0x00010000091f7824 */ /* 0x000fe400078e00ff */
[----:B------:R-:W-:Y:S01]  /*10cb0*/  FFMA.FTZ R21, R38, R4, R21 ;  /* 0x0000000426157223 */ /* 0x000fe20000010015 */
[----:B------:R-:W-:Y:S01]  /*10cc0*/  FFMA.FTZ R10, R43, R27, R32 ;  /* 0x0000001b2b0a7223 */ /* 0x000fe20000010020 */
[----:B------:R-:W-:Y:S01]  /*10cd0*/  IMAD.U32 R29, R7, 0x10000, RZ ;  /* 0x00010000071d7824 */ /* 0x000fe200078e00ff */
[----:B------:R-:W-:Y:S01]  /*10ce0*/  LOP3.LUT R9, R9, 0xffff0000, RZ, 0xc0, !PT ;  /* 0xffff000009097812 */ /* 0x000fe200078ec0ff */
[-C--:B------:R-:W-:Y:S01]  /*10cf0*/  FMUL.FTZ R0, R45, R33.reuse ;  /* 0x000000212d007220 */ /* 0x080fe20000410000 */
[----:B------:R-:W-:Y:S01]  /*10d00*/  FMUL.FTZ R4, R41, R33 ;  /* 0x0000002129047220 */ /* 0x000fe20000410000 */
[----:B------:R-:W-:-:S02]  /*10d10*/  LOP3.LUT R27, R20, 0xffff0000, RZ, 0xc0, !PT ;  /* 0xffff0000141b7812 */ /* 0x000fc400078ec0ff */
[----:B------:R-:W-:Y:S02]  /*10d20*/  LOP3.LUT R11, R11, 0xffff0000, RZ, 0xc0, !PT ;  /* 0xffff00000b0b7812 */ /* 0x000fe400078ec0ff */
[----:B------:R-:W-:Y:S01]  /*10d30*/  LOP3.LUT R33, R25, 0xffff0000, RZ, 0xc0, !PT ;  /* 0xffff000019217812 */ /* 0x000fe200078ec0ff */
[C---:B------:R-:W-:Y:S01]  /*10d40*/  IMAD.U32 R26, R5.reuse, 0x10000, RZ ;  /* 0x00010000051a7824 */ /* 0x040fe200078e00ff */
[----:B------:R-:W-:Y:S01]  /*10d50*/  LOP3.LUT R25, R14, 0xffff0000, RZ, 0xc0, !PT ;  /* 0xffff00000e197812 */ /* 0x000fe200078ec0ff */
[-C--:B------:R-:W-:Y:S01]  /*10d60*/  FFMA.FTZ R39, R24, R6.reuse, R39 ;  /* 0x0000000618277223 */ /* 0x080fe20000010027 */
[----:B------:R-:W-:Y:S01]  /*10d70*/  LOP3.LUT R5, R5, 0xffff0000, RZ, 0xc0, !PT ;  /* 0xffff000005057812 */ /* 0x000fe200078ec0ff */
[----:B------:R-:W-:Y:S01]  /*10d80*/  FFMA.FTZ R24, R41, R29, -R0 ;  /* 0x0000001d29187223 */ /* 0x000fe20000010800 */
[----:B------:R-:W-:Y:S01]  /*10d90*/  LOP3.LUT R7, R7, 0xffff0000, RZ, 0xc0, !PT ;  /* 0xffff000007077812 */ /* 0x000fe200078ec0ff */
[----:B------:R-:W-:Y:S01]  /*10da0*/  FFMA.FTZ R37, R12, R6, -R37 ;  /* 0x000000060c257223 */ /* 0x000fe20000010825 */
[----:B------:R-:W-:Y:S01]  /*10db0*/  FMUL.FTZ R0, R27, R9 ;  /* 0x000000091b007220 */ /* 0x000fe20000410000 */
[----:B------:R-:W-:Y:S01]  /*10dc0*/  FMUL.FTZ R35, R40, R31 ;  /* 0x0000001f28237220 */ /* 0x000fe20000410000 */
[----:B------:R-:W-:Y:S01]  /*10dd0*/  FFMA.FTZ R29, R45, R29, R4 ;  /* 0x0000001d2d1d7223 */ /* 0x000fe20000010004 */
[----:B------:R-:W-:Y:S01]  /*10de0*/  FMUL.FTZ R6, R33, R11 ;  /* 0x0000000b21067220 */ /* 0x000fe20000410000 */
[C---:B------:R-:W-:Y:S01]  /*10df0*/  FMUL.FTZ R31, R36.reuse, R31 ;  /* 0x0000001f241f7220 */ /* 0x040fe20000410000 */
[----:B------:R-:W-:Y:S01]  /*10e00*/  FMUL.FTZ R4, R3, R9 ;  /* 0x0000000903047220 */ /* 0x000fe20000410000 */
[----:B------:R-:W-:Y:S01]  /*10e10*/  FMUL.FTZ R14, R25, R11 ;  /* 0x0000000b190e7220 */ /* 0x000fe20000410000 */
[----:B------:R-:W-:Y:S01]  /*10e20*/  FFMA.FTZ R0, R3, R5, -R0 ;  /* 0x0000000503007223 */ /* 0x000fe20000010800 */
[-C--:B------:R-:W-:Y:S01]  /*10e30*/  FFMA.FTZ R35, R36, R26.reuse, -R35 ;  /* 0x0000001a24237223 */ /* 0x080fe20000010823 */
[----:B------:R-:W-:Y:S01]  /*10e40*/  FFMA.FTZ R3, R25, R7, -R6 ;  /* 0x0000000719037223 */ /* 0x000fe20000010806 */
[----:B------:R-:W-:Y:S01]  /*10e50*/  FFMA.FTZ R31, R40, R26, R31 ;  /* 0x0000001a281f7223 */ /* 0x000fe2000001001f */
[----:B------:R-:W-:Y:S01]  /*10e60*/  FFMA.FTZ R12, R27, R5, R4 ;  /* 0x000000051b0c7223 */ /* 0x000fe20000010004 */
        /* <DEDUP_REMOVED lines=11> */
.L_x_582:
[----:B------:R-:W-:Y:S05]  /*10f20*/  BSYNC B0 ;  /* 0x0000000000007941 */ /* 0x000fea0003800000 */
.L_x_563:
[----:B------:R-:W-:Y:S01]  /*10f30*/  @!PT LDS RZ, [RZ] ;  /* 0x00000000fffff984 */ /* 0x000fe20000000800 */
[----:B------:R-:W-:Y:S01]  /*10f40*/  @!PT LDS RZ, [RZ] ;  /* 0x00000000fffff984 */ /* 0x000fe20000000800 */
[----:B------:R-:W-:Y:S01]  /*10f50*/  @!PT LDS RZ, [RZ] ;  /* 0x00000000fffff984 */ /* 0x000fe20000000800 */
[----:B------:R-:W-:Y:S01]  /*10f60*/  @!PT LDS RZ, [RZ] ;  /* 0x00000000fffff984 */ /* 0x000fe20000000800 */
[----:B------:R5:W-:Y:S06]  /*10f70*/  MEMBAR.ALL.CTA ;  /* 0x0000000000007992 */ /* 0x000bec0000008000 */
[----:B-----5:R-:W5:Y:S01]  /*10f80*/  FENCE.VIEW.ASYNC.S ;  /* 0x00000000000073c6 */ /* 0x020f620000000000 */
[----:B------:R-:W-:Y:S05]  /*10f90*/  WARPSYNC.ALL ;  /* 0x0000000000007948 */ /* 0x000fea0003800000 */
[----:B-----5:R-:W-:Y:S06]  /*10fa0*/  BAR.SYNC.DEFER_BLOCKING 0xd, 0x100 ;  /* 0x0344000000007b1d */ /* 0x020fec0000010000 */
.L_x_561:
[----:B------:R-:W-:-:S13]  /*10fb0*/  ISETP.NE.AND P0, PT, R224, 0x3, PT ;  /* 0x00000003e000780c */ /* 0x000fda0003f05270 */
[----:B------:R-:W-:Y:S05]  /*10fc0*/  @!P0 BRA `(.L_x_596) ;  /* 0x0000000000048947 */ /* 0x000fea0003800000 */
[----:B------:R-:W-:Y:S01]  /*10fd0*/  BPT.TRAP 0x1 ;  /* 0x000000040000795c */ /* 0x000fe20000300000 */
.L_x_596:
[----:B0-2---:R-:W2:Y:S01]  /*10fe0*/  LDL R3, [R1+0x4] ;  /* 0x0000040001037983 */ /* 0x005ea20000100800 */
[----:B------:R-:W-:Y:S01]  /*10ff0*/  IMAD R0, R222, 0x8, R2 ;  /* 0x00000008de007824 */ /* 0x000fe200078e0202 */
[----:B--2---:R-:W-:-:S04]  /*11000*/  SHF.L.U32 R3, R3, 0x1f, RZ ;  /* 0x0000001f03037819 */ /* 0x004fc800000006ff */
[----:B------:R0:W2:Y:S01]  /*11010*/  SYNCS.PHASECHK.TRANS64.TRYWAIT P2, [R0+URZ+0x34830], R3 ;  /* 0x03483003000075a7 */ /* 0x0000a2000804017f */
[----:B------:R-:W-:Y:S05]  /*11020*/  @!P0 BRA `(.L_x_597) ;  /* 0x0000000000048947 */ /* 0x000fea0003800000 */
[----:B------:R-:W-:Y:S01]  /*11030*/  BPT.TRAP 0x1 ;  /* 0x000000040000795c */ /* 0x000fe20000300000 */
.L_x_597:
[----:B-1-34-:R-:W1:Y:S01]  /*11040*/  S2R R4, SR_TID.X ;  /* 0x0000000000047919 */ /* 0x01ae620000002100 */
[----:B------:R-:W-:Y:S01]  /*11050*/  IMAD.MOV.U32 R87, RZ, RZ, RZ ;  /* 0x000000ffff577224 */ /* 0x000fe200078e00ff */
[----:B-1----:R-:W-:-:S04]  /*11060*/  LOP3.LUT R4, R4, 0x7f, RZ, 0xc0, !PT ;  /* 0x0000007f04047812 */ /* 0x002fc800078ec0ff */
[----:B------:R-:W-:Y:S01]  /*11070*/  ISETP.NE.AND P1, PT, R4, RZ, PT ;  /* 0x000000ff0400720c */ /* 0x000fe20003f25270 */
[----:B--2---:R-:W-:-:S12]  /*11080*/  @P2 BRA `(.L_x_598) ;  /* 0x0000000000082947 */ /* 0x004fd80003800000 */
[----:B------:R-:W1:Y:S02]  /*11090*/  SYNCS.PHASECHK.TRANS64.TRYWAIT P2, [R0+URZ+0x34830], R3 ;  /* 0x03483003000075a7 */ /* 0x000e64000804017f */
[----:B-1----:R-:W-:Y:S05]  /*110a0*/  @!P2 BRA `(.L_x_599) ;  /* 0x0000018c0028a947 */ /* 0x002fea0003800000 */
.L_x_598:
[----:B------:R-:W-:Y:S05]  /*110b0*/  WARPSYNC.ALL ;  /* 0x0000000000007948 */ /* 0x000fea0003800000 */
[----:B01----:R-:W-:Y:S01]  /*110c0*/  VIADD R3, R2, 0x1e400 ;  /* 0x0001e40002037836 */ /* 0x003fe20000000000 */
[----:B------:R-:W-:Y:S01]  /*110d0*/  R2UR UR56, R28 ;  /* 0x000000001c3872ca */ /* 0x000fe200000e0000 */
[----:B------:R-:W-:Y:S01]  /*110e0*/  IMAD.MOV.U32 R5, RZ, RZ, 0x40000040 ;  /* 0x40000040ff057424 */ /* 0x000fe200078e00ff */
[----:B------:R-:W-:Y:S01]  /*110f0*/  WARPGROUP.ARRIVE ;  /* 0x00000000000079c5 */ /* 0x000fe20000000000 */
[----:B------:R-:W-:Y:S01]  /*11100*/  UMOV UR9, 0x40000040 ;  /* 0x4000004000097882 */ /* 0x000fe20000000000 */
[----:B------:R-:W-:Y:S01]  /*11110*/  SHF.R.U32.HI R3, RZ, 0x4, R3 ;  /* 0x00000004ff037819 */ /* 0x000fe20000011603 */
[----:B------:R-:W-:Y:S01]  /*11120*/  IMAD.MOV.U32 R11, RZ, RZ, 0x40000040 ;  /* 0x40000040ff0b7424 */ /* 0x000fe200078e00ff */
[----:B------:R-:W-:Y:S01]  /*11130*/  R2UR UR11, R5 ;  /* 0x00000000050b72ca */ /* 0x000fe200000e0000 */
[----:B------:R-:W-:Y:S01]  /*11140*/  IMAD.MOV.U32 R13, RZ, RZ, 0x40000040 ;  /* 0x40000040ff0d7424 */ /* 0x000fe200078e00ff */
[----:B------:R-:W-:Y:S01]  /*11150*/  LOP3.LUT R3, R3, 0x3fff, RZ, 0xc0, !PT ;  /* 0x00003fff03037812 */ /* 0x000fe200078ec0ff */
[----:B------:R-:W-:Y:S01]  /*11160*/  IMAD.MOV.U32 R15, RZ, RZ, 0x40000040 ;  /* 0x40000040ff0f7424 */ /* 0x000fe200078e00ff */
[----:B------:R-:W-:Y:S01]  /*11170*/  R2UR UR15, R11 ;  /* 0x000000000b0f72ca */ /* 0x000fe200000e0000 */
[----:B------:R-:W-:Y:S01]  /*11180*/  IMAD.U32 R21, RZ, RZ, UR9 ;  /* 0x00000009ff157e24 */ /* 0x000fe2000f8e00ff */
[----:B------:R-:W-:Y:S01]  /*11190*/  LOP3.LUT R4, R3, 0x10000, RZ, 0xfc, !PT ;  /* 0x0001000003047812 */ /* 0x000fe200078efcff */
[----:B------:R-:W-:Y:S01]  /*111a0*/  ULOP3.LUT UR56, UR56, 0x10000, URZ, 0xfc, !UPT ;  /* 0x0001000038387892 */ /* 0x000fe2000f8efc3f */
[----:B------:R-:W-:Y:S01]  /*111b0*/  MOV R8, UR37 ;  /* 0x0000002500087c02 */ /* 0x000fe20008000f00 */
[----:B------:R-:W-:Y:S01]  /*111c0*/  UMOV UR37, UR9 ;  /* 0x0000000900257c82 */ /* 0x000fe20008000000 */
[----:B------:R-:W-:Y:S01]  /*111d0*/  MOV R9, UR36 ;  /* 0x0000002400097c02 */ /* 0x000fe20008000f00 */
[----:B------:R0:W-:Y:S01]  /*111e0*/  STL [R1+0x20], R4 ;  /* 0x0000200401007387 */ /* 0x0001e20000100800 */
[----:B------:R-:W-:Y:S01]  /*111f0*/  UMOV UR13, UR37 ;  /* 0x00000025000d7c82 */ /* 0x000fe20008000000 */
[----:B------:R-:W-:Y:S01]  /*11200*/  R2UR UR23, R13 ;  /* 0x000000000d1772ca */ /* 0x000fe200000e0000 */
[----:B------:R-:W-:Y:S01]  /*11210*/  UMOV UR8, UR56 ;  /* 0x0000003800087c82 */ /* 0x000fe20008000000 */
[----:B------:R-:W-:Y:S01]  /*11220*/  UMOV UR21, UR37 ;  /* 0x0000002500157c82 */ /* 0x000fe20008000000 */
[----:B------:R-:W-:Y:S01]  /*11230*/  UMOV UR36, UR8 ;  /* 0x0000000800247c82 */ /* 0x000fe20008000000 */
[----:B------:R-:W-:Y:S01]  /*11240*/  R2UR UR55, R15 ;  /* 0x000000000f3772ca */ /* 0x000fe200000e0000 */
[----:B------:R-:W-:Y:S01]  /*11250*/  UMOV UR12, UR36 ;  /* 0x00000024000c7c82 */ /* 0x000fe20008000000 */
[----:B------:R-:W-:Y:S01]  /*11260*/  UMOV UR20, UR36 ;  /* 0x0000002400147c82 */ /* 0x000fe20008000000 */
[----:B------:R-:W-:Y:S01]  /*11270*/  UMOV UR52, UR36 ;  /* 0x0000002400347c82 */ /* 0x000fe20008000000 */
[----:B0-----:R-:W-:Y:S01]  /*11280*/  IMAD R4, R222, 0xb00, R4 ;  /* 0x00000b00de047824 */ /* 0x001fe200078e0204 */
[----:B------:R-:W-:Y:S01]  /*11290*/  UMOV UR53, UR37 ;  /* 0x0000002500357c82 */ /* 0x000fe20008000000 */
[----:B------:R-:W-:Y:S01]  /*112a0*/  R2UR UR35, R11 ;  /* 0x000000000b2372ca */ /* 0x000fe200000e0000 */
[----:B------:R-:W-:Y:S01]  /*112b0*/  UMOV UR32, UR36 ;  /* 0x0000002400207c82 */ /* 0x000fe20008000000 */
[C---:B------:R-:W-:Y:S01]  /*112c0*/  VIADD R10, R4.reuse, 0x80 ;  /* 0x00000080040a7836 */ /* 0x040fe20000000000 */
[C---:B------:R-:W-:Y:S01]  /*112d0*/  R2UR UR10, R4.reuse ;  /* 0x00000000040a72ca */ /* 0x040fe200000e0000 */
[C---:B------:R-:W-:Y:S01]  /*112e0*/  VIADD R12, R4.reuse, 0x100 ;  /* 0x00000100040c7836 */ /* 0x040fe20000000000 */
[----:B------:R-:W-:Y:S01]  /*112f0*/  UMOV UR33, UR37 ;  /* 0x0000002500217c82 */ /* 0x000fe20008000000 */
[----:B------:R-:W-:Y:S01]  /*11300*/  VIADD R14, R4, 0x180 ;  /* 0x00000180040e7836 */ /* 0x000fe20000000000 */
[----:B------:R-:W-:Y:S01]  /*11310*/  R2UR UR14, R10 ;  /* 0x000000000a0e72ca */ /* 0x000fe200000e0000 */
[----:B------:R-:W-:Y:S01]  /*11320*/  VIADD R10, R4, 0x200 ;  /* 0x00000200040a7836 */ /* 0x000fe20000000000 */
[----:B------:R-:W-:Y:S01]  /*11330*/  R2UR UR22, R12 ;  /* 0x000000000c1672ca */ /* 0x000fe200000e0000 */
[----:B------:R-:W-:Y:S01]  /*11340*/  VIADD R12, R4, 0x280 ;  /* 0x00000280040c7836 */ /* 0x000fe20000000000 */
[----:B------:R-:W-:Y:S01]  /*11350*/  R2UR UR54, R14 ;  /* 0x000000000e3672ca */ /* 0x000fe200000e0000 */
[----:B------:R-:W-:Y:S01]  /*11360*/  UMOV UR28, UR36 ;  /* 0x00000024001c7c82 */ /* 0x000fe20008000000 */
[----:B------:R-:W-:Y:S01]  /*11370*/  R2UR UR34, R10 ;  /* 0x000000000a2272ca */ /* 0x000fe200000e0000 */
[----:B------:R-:W-:Y:S01]  /*11380*/  UMOV UR29, UR37 ;  /* 0x00000025001d7c82 */ /* 0x000fe20008000000 */
[----:B------:R-:W-:Y:S01]  /*11390*/  R2UR UR30, R12 ;  /* 0x000000000c1e72ca */ /* 0x000fe200000e0000 */
[----:B------:R-:W-:Y:S01]  /*113a0*/  HGMMA.64x16x16.F32.BF16 R112, gdesc[UR8], RZ, !UPT, gsb0 ;  /* 0x00200000087079f0 */ /* 0x000fe2000c0018ff */
[----:B------:R-:W-:Y:S01]  /*113b0*/  R2UR UR31, R13 ;  /* 0x000000000d1f72ca */ /* 0x000fe200000e0000 */
[C---:B------:R-:W-:Y:S01]  /*113c0*/  VIADD R14, R4.reuse, 0x300 ;  /* 0x00000300040e7836 */ /* 0x040fe20000000000 */
[----:B------:R-:W-:Y:S01]  /*113d0*/  R2UR UR47, R15 ;  /* 0x000000000f2f72ca */ /* 0x000fe200000e0000 */
[----:B------:R-:W-:Y:S01]  /*113e0*/  UMOV UR44, UR36 ;  /* 0x00000024002c7c82 */ /* 0x000fe20008000000 */
[----:B------:R-:W-:Y:S01]  /*113f0*/  UMOV UR45, UR37 ;  /* 0x00000025002d7c82 */ /* 0x000fe20008000000 */
[----:B------:R-:W-:Y:S01]  /*11400*/  VIADD R10, R4, 0x380 ;  /* 0x00000380040a7836 */ /* 0x000fe20000000000 */
[----:B------:R-:W-:Y:S01]  /*11410*/  R2UR UR46, R14 ;  /* 0x000000000e2e72ca */ /* 0x000fe200000e0000 */
[----:B------:R-:W-:Y:S01]  /*11420*/  UMOV UR24, UR36 ;  /* 0x0000002400187c82 */ /* 0x000fe20008000000 */
[----:B------:R-:W-:Y:S01]  /*11430*/  R2UR UR27, R11 ;  /* 0x000000000b1b72ca */ /* 0x000fe200000e0000 */
[----:B------:R-:W-:Y:S01]  /*11440*/  UMOV UR25, UR37 ;  /* 0x0000002500197c82 */ /* 0x000fe20008000000 */
        /* <DEDUP_REMOVED lines=17> */
[----:B------:R-:W-:Y:S01]  /*11560*/  IMAD.MOV.U32 R11, RZ, RZ, 0x40000040 ;  /* 0x40000040ff0b7424 */ /* 0x000fe200078e00ff */
[----:B------:R-:W-:Y:S01]  /*11570*/  MOV R6, UR39 ;  /* 0x0000002700067c02 */ /* 0x000fe20008000f00 */
[----:B------:R-:W-:Y:S01]  /*11580*/  IMAD.U32 R20, RZ, RZ, UR8 ;  /* 0x00000008ff147e24 */ /* 0x000fe2000f8e00ff */
[----:B------:R-:W-:Y:S01]  /*11590*/  MOV R7, UR38 ;  /* 0x0000002600077c02 */ /* 0x000fe20008000f00 */
[----:B------:R-:W-:Y:S01]  /*115a0*/  UIADD3 UR8, UR56, 0x2, URZ ;  /* 0x0000000238087890 */ /* 0x000fe2000fffe03f */
[----:B------:R-:W-:Y:S01]  /*115b0*/  R2UR UR38, R10 ;  /* 0x000000000a2672ca */ /* 0x000fe200000e0000 */
[----:B------:R-:W-:Y:S01]  /*115c0*/  UMOV UR37, 0x40000040 ;  /* 0x4000004000257882 */ /* 0x000fe20000000000 */
[----:B------:R-:W-:Y:S01]  /*115d0*/  R2UR UR39, R11 ;  /* 0x000000000b2772ca */ /* 0x000fe200000e0000 */
[C---:B------:R-:W-:Y:S01]  /*115e0*/  VIADD R14, R4.reuse, 0x82 ;  /* 0x00000082040e7836 */ /* 0x040fe20000000000 */
[----:B------:R0:W-:Y:S01]  /*115f0*/  STL.64 [R1+0x10], R20 ;  /* 0x0000101401007387 */ /* 0x0001e20000100a00 */
[----:B------:R-:W-:Y:S01]  /*11600*/  IMAD.MOV.U32 R15, RZ, RZ, 0x40000040 ;  /* 0x40000040ff0f7424 */ /* 0x000fe200078e00ff */
[----:B------:R-:W-:Y:S01]  /*11610*/  UMOV UR36, UR8 ;  /* 0x0000000800247c82 */ /* 0x000fe20008000000 */
[----:B------:R-:W-:Y:S01]  /*11620*/  VIADD R12, R4, 0x102 ;  /* 0x00000102040c7836 */ /* 0x000fe20000000000 */
[----:B------:R-:W-:Y:S01]  /*11630*/  R2UR UR10, R14 ;  /* 0x000000000e0a72ca */ /* 0x000fe200000e0000 */
[----:B------:R-:W-:Y:S01]  /*11640*/  IMAD.MOV.U32 R13, RZ, RZ, 0x40000040 ;  /* 0x40000040ff0d7424 */ /* 0x000fe200078e00ff */
[----:B------:R-:W-:Y:S01]  /*11650*/  R2UR UR11, R15 ;  /* 0x000000000f0b72ca */ /* 0x000fe200000e0000 */
[----:B------:R-:W-:Y:S01]  /*11660*/  VIADD R10, R4, 0x182 ;  /* 0x00000182040a7836 */ /* 0x000fe20000000000 */
[----:B------:R-:W-:Y:S01]  /*11670*/  R2UR UR50, R12 ;  /* 0x000000000c3272ca */ /* 0x000fe200000e0000 */
[----:B------:R-:W-:Y:S01]  /*11680*/  IMAD.MOV.U32 R11, RZ, RZ, 0x40000040 ;  /* 0x40000040ff0b7424 */ /* 0x000fe200078e00ff */
[----:B------:R-:W-:Y:S01]  /*11690*/  R2UR UR51, R13 ;  /* 0x000000000d3372ca */ /* 0x000fe200000e0000 */
[----:B------:R-:W-:Y:S01]  /*116a0*/  VIADD R12, R4, 0x202 ;  /* 0x00000202040c7836 */ /* 0x000fe20000000000 */
[----:B------:R-:W2:Y:S01]  /*116b0*/  LDL R120, [R1+0x38] ;  /* 0x0000380001787983 */ /* 0x000ea20000100800 */
[----:B------:R-:W-:Y:S01]  /*116c0*/  IMAD.MOV.U32 R13, RZ, RZ, 0x40000040 ;  /* 0x40000040ff0d7424 */ /* 0x000fe200078e00ff */
[----:B------:R-:W-:Y:S01]  /*116d0*/  ULDC UR61, c[0x0][0x988] ;  /* 0x00026200003d7ab9 */ /* 0x000fe20000000800 */
[----:B------:R-:W-:-:S02]  /*116e0*/  WARPGROUP.DEPBAR.LE gsb0, 0x0 ;  /* 0x00008000000079c5 */ /* 0x000fc40000010000 */
[----:B------:R-:W-:Y:S01]  /*116f0*/  WARPGROUP.ARRIVE ;  /* 0x00000000000079c5 */ /* 0x000fe20000000000 */
[----:B------:R-:W-:Y:S02]  /*11700*/  VIADD R14, R4, 0x4 ;  /* 0x00000004040e7836 */ /* 0x000fe40000000000 */
[----:B0-----:R-:W-:Y:S02]  /*11710*/  IMAD.U32 R20, RZ, RZ, UR36 ;  /* 0x00000024ff147e24 */ /* 0x001fe4000f8e00ff */
[----:B------:R-:W-:Y:S01]  /*11720*/  IMAD.U32 R21, RZ, RZ, UR37 ;  /* 0x00000025ff157e24 */ /* 0x000fe2000f8e00ff */
[----:B------:R-:W-:Y:S01]  /*11730*/  HGMMA.64x16x16.F32.BF16 R104, gdesc[UR12], RZ, !UPT, gsb0 ;  /* 0x002000000c6879f0 */ /* 0x000fe2000c0018ff */
[----:B------:R-:W-:Y:S01]  /*11740*/  R2UR UR14, R10 ;  /* 0x000000000a0e72ca */ /* 0x000fe200000e0000 */
[----:B------:R-:W-:Y:S01]  /*11750*/  VIADD R10, R4, 0x282 ;  /* 0x00000282040a7836 */ /* 0x000fe20000000000 */
[----:B------:R-:W-:Y:S01]  /*11760*/  R2UR UR15, R11 ;  /* 0x000000000b0f72ca */ /* 0x000fe200000e0000 */
[----:B------:R-:W-:Y:S01]  /*11770*/  IMAD.MOV.U32 R11, RZ, RZ, 0x40000040 ;  /* 0x40000040ff0b7424 */ /* 0x000fe200078e00ff */
[----:B------:R-:W-:-:S02]  /*11780*/  WARPGROUP.DEPBAR.LE gsb0, 0x0 ;  /* 0x00008000000079c5 */ /* 0x000fc40000010000 */
[----:B------:R-:W-:-:S06]  /*11790*/  WARPGROUP.ARRIVE ;  /* 0x00000000000079c5 */ /* 0x000fcc0000000000 */
[----:B------:R-:W-:Y:S01]  /*117a0*/  HGMMA.64x16x16.F32.BF16 R96, gdesc[UR20], RZ, !UPT, gsb0 ;  /* 0x00200000146079f0 */ /* 0x000fe2000c0018ff */
[----:B------:R-:W-:Y:S01]  /*117b0*/  R2UR UR22, R12 ;  /* 0x000000000c1672ca */ /* 0x000fe200000e0000 */
[----:B------:R-:W-:Y:S01]  /*117c0*/  VIADD R12, R4, 0x302 ;  /* 0x00000302040c7836 */ /* 0x000fe20000000000 */
[----:B------:R-:W-:Y:S01]  /*117d0*/  R2UR UR23, R13 ;  /* 0x000000000d1772ca */ /* 0x000fe200000e0000 */
[----:B------:R-:W-:Y:S01]  /*117e0*/  IMAD.MOV.U32 R13, RZ, RZ, 0x40000040 ;  /* 0x40000040ff0d7424 */ /* 0x000fe200078e00ff */
[----:B------:R-:W-:Y:S02]  /*117f0*/  WARPGROUP.DEPBAR.LE gsb0, 0x0 ;  /* 0x00008000000079c5 */ /* 0x000fe40000010000 */
[----:B------:R-:W-:-:S06]  /*11800*/  WARPGROUP.ARRIVE ;  /* 0x00000000000079c5 */ /* 0x000fcc0000000000 */
[----:B------:R-:W-:Y:S03]  /*11810*/  HGMMA.64x16x16.F32.BF16 R88, gdesc[UR52], RZ, !UPT, gsb0 ;  /* 0x00200000345879f0 */ /* 0x000fe6000c0018ff */
[----:B------:R-:W-:Y:S02]  /*11820*/  WARPGROUP.DEPBAR.LE gsb0, 0x0 ;  /* 0x00008000000079c5 */ /* 0x000fe40000010000 */
        /* <DEDUP_REMOVED lines=19> */
[----:B------:R-:W-:Y:S01]  /*11960*/  UMOV UR44, UR36 ;  /* 0x00000024002c7c82 */ /* 0x000fe20008000000 */
[----:B------:R-:W-:Y:S01]  /*11970*/  UMOV UR45, UR37 ;  /* 0x00000025002d7c82 */ /* 0x000fe20008000000 */
[----:B------:R-:W-:Y:S02]  /*11980*/  R2UR UR26, R10 ;  /* 0x000000000a1a72ca */ /* 0x000fe400000e0000 */
[----:B------:R-:W-:Y:S01]  /*11990*/  R2UR UR27, R11 ;  /* 0x000000000b1b72ca */ /* 0x000fe200000e0000 */
[----:B------:R-:W-:Y:S02]  /*119a0*/  WARPGROUP.DEPBAR.LE gsb0, 0x0 ;  /* 0x00008000000079c5 */ /* 0x000fe40000010000 */
[----:B------:R-:W-:Y:S01]  /*119b0*/  WARPGROUP.ARRIVE ;  /* 0x00000000000079c5 */ /* 0x000fe20000000000 */
[----:B------:R-:W-:Y:S01]  /*119c0*/  UMOV UR8, UR44 ;  /* 0x0000002c00087c82 */ /* 0x000fe20008000000 */
[----:B------:R-:W-:Y:S01]  /*119d0*/  UMOV UR9, UR45 ;  /* 0x0000002d00097c82 */ /* 0x000fe20008000000 */
[----:B------:R-:W-:Y:S01]  /*119e0*/  UMOV UR48, UR44 ;  /* 0x0000002c00307c82 */ /* 0x000fe20008000000 */
[----:B------:R-:W-:Y:S01]  /*119f0*/  UMOV UR49, UR45 ;  /* 0x0000002d00317c82 */ /* 0x000fe20008000000 */
[----:B------:R-:W-:Y:S01]  /*11a00*/  UMOV UR12, UR44 ;  /* 0x0000002c000c7c82 */ /* 0x000fe20008000000 */
[----:B------:R-:W-:Y:S01]  /*11a10*/  HGMMA.64x16x16.F32.BF16 R40, gdesc[UR16], RZ, !UPT, gsb0 ;  /* 0x00200000102879f0 */ /* 0x000fe2000c0018ff */
        /* <DEDUP_REMOVED lines=9> */
[----:B------:R-:W-:Y:S01]  /*11ab0*/  R2UR UR18, R12 ;  /* 0x000000000c1272ca */ /* 0x000fe200000e0000 */
[----:B------:R-:W-:Y:S01]  /*11ac0*/  UMOV UR16, UR44 ;  /* 0x0000002c00107c82 */ /* 0x000fe20008000000 */
[----:B------:R-:W-:Y:S01]  /*11ad0*/  R2UR UR19, R13 ;  /* 0x000000000d1372ca */ /* 0x000fe200000e0000 */
[----:B------:R-:W-:Y:S01]  /*11ae0*/  UMOV UR17, UR45 ;  /* 0x0000002d00117c82 */ /* 0x000fe20008000000 */
[----:B------:R-:W-:-:S02]  /*11af0*/  VIADD R10, R4, 0x482 ;  /* 0x00000482040a7836 */ /* 0x000fc40000000000 */
[----:B------:R-:W-:Y:S02]  /*11b00*/  IMAD.MOV.U32 R11, RZ, RZ, 0x40000040 ;  /* 0x40000040ff0b7424 */ /* 0x000fe400078e00ff */
[----:B------:R-:W-:Y:S01]  /*11b10*/  VIADD R12, R4, 0x502 ;  /* 0x00000502040c7836 */ /* 0x000fe20000000000 */
[----:B------:R-:W-:Y:S02]  /*11b20*/  WARPGROUP.DEPBAR.LE gsb0, 0x0 ;  /* 0x00008000000079c5 */ /* 0x000fe40000010000 */
[----:B------:R-:W-:-:S06]  /*11b30*/  WARPGROUP.ARRIVE ;  /* 0x00000000000079c5 */ /* 0x000fcc0000000000 */
[----:B------:R-:W-:Y:S03]  /*11b40*/  HGMMA.64x16x16.F32.BF16 R32, gdesc[UR4], RZ, !UPT, gsb0 ;  /* 0x00200000042079f0 */ /* 0x000fe6000c0018ff */
[----:B------:R-:W-:Y:S02]  /*11b50*/  WARPGROUP.DEPBAR.LE gsb0, 0x0 ;  /* 0x00008000000079c5 */ /* 0x000fe40000010000 */
[----:B------:R-:W-:-:S06]  /*11b60*/  WARPGROUP.ARRIVE ;  /* 0x00000000000079c5 */ /* 0x000fcc0000000000 */
[----:B------:R-:W-:Y:S03]  /*11b70*/  HGMMA.64x16x16.F32.BF16 R24, gdesc[UR40], RZ, !UPT, gsb0 ;  /* 0x00200000281879f0 */ /* 0x000fe6000c0018ff */
        /* <DEDUP_REMOVED lines=27> */
[----:B------:R-:W-:Y:S02]  /*11d30*/  R2UR UR42, R10 ;  /* 0x000000000a2a72ca */ /* 0x000fe400000e0000 */
[----:B------:R-:W-:Y:S01]  /*11d40*/  R2UR UR43, R11 ;  /* 0x000000000b2b72ca */ /* 0x000fe200000e0000 */
[----:B------:R-:W-:Y:S01]  /*11d50*/  UMOV UR40, UR44 ;  /* 0x0000002c00287c82 */ /* 0x000fe20008000000 */
[----:B------:R-:W-:Y:S01]  /*11d60*/  UMOV UR41, UR45 ;  /* 0x0000002d00297c82 */ /* 0x000fe20008000000 */
[----:B------:R-:W-:Y:S02]  /*11d70*/  WARPGROUP.DEPBAR.LE gsb0, 0x0 ;  /* 0x00008000000079c5 */ /* 0x000fe40000010000 */
[----:B------:R-:W-:-:S08]  /*11d80*/  WARPGROUP.ARRIVE ;  /* 0x00000000000079c5 */ /* 0x000fd00000000000 */
[----:B------:R-:W-:Y:S01]  /*11d90*/  HGMMA.64x16x16.F32.BF16 R32, gdesc[UR40], R32, gsb0 ;  /* 0x00200000282079f0 */ /* 0x000fe20008001820 */
[----:B------:R-:W-:Y:S01]  /*11da0*/  IMAD.MOV.U32 R13, RZ, RZ, 0x40000040 ;  /* 0x40000040ff0d7424 */ /* 0x000fe200078e00ff */
[----:B------:R-:W-:-:S04]  /*11db0*/  R2UR UR46, R12 ;  /* 0x000000000c2e72ca */ /* 0x000fc800000e0000 */
[----:B------:R-:W-:Y:S01]  /*11dc0*/  R2UR UR47, R13 ;  /* 0x000000000d2f72ca */ /* 0x000fe200000e0000 */
[----:B------:R-:W-:Y:S02]  /*11dd0*/  WARPGROUP.DEPBAR.LE gsb0, 0x0 ;  /* 0x00008000000079c5 */ /* 0x000fe40000010000 */
[----:B------:R-:W-:-:S10]  /*11de0*/  WARPGROUP.ARRIVE ;  /* 0x00000000000079c5 */ /* 0x000fd40000000000 */
[----:B------:R-:W-:Y:S01]  /*11df0*/  HGMMA.64x16x16.F32.BF16 R24, gdesc[UR44], R24, gsb0 ;  /* 0x002000002c1879f0 */ /* 0x000fe20008001818 */
[----:B------:R-:W-:Y:S01]  /*11e00*/  IMAD.MOV.U32 R15, RZ, RZ, 0x40000040 ;  /* 0x40000040ff0f7424 */ /* 0x000fe200078e00ff */
[----:B------:R-:W-:-:S04]  /*11e10*/  R2UR UR54, R14 ;  /* 0x000000000e3672ca */ /* 0x000fc800000e0000 */
[----:B------:R-:W-:Y:S01]  /*11e20*/  R2UR UR55, R15 ;  /* 0x000000000f3772ca */ /* 0x000fe200000e0000 */
[----:B------:R-:W-:Y:S01]  /*11e30*/  UIADD3 UR4, UR56, 0x4, URZ ;  /* 0x0000000438047890 */ /* 0x000fe2000fffe03f */
[----:B------:R-:W-:-:S06]  /*11e40*/  UMOV UR53, 0x40000040 ;  /* 0x4000004000357882 */ /* 0x000fcc0000000000 */
[----:B------:R-:W-:Y:S01]  /*11e50*/  UMOV UR52, UR4 ;  /* 0x0000000400347c82 */ /* 0x000fe20008000000 */
[----:B------:R-:W-:Y:S02]  /*11e60*/  WARPGROUP.DEPBAR.LE gsb0, 0x0 ;  /* 0x00008000000079c5 */ /* 0x000fe40000010000 */
[----:B------:R-:W-:-:S06]  /*11e70*/  WARPGROUP.ARRIVE ;  /* 0x00000000000079c5 */ /* 0x000fcc0000000000 */
[----:B------:R-:W-:Y:S01]  /*11e80*/  HGMMA.64x16x16.F32.BF16 R112, gdesc[UR52], R112, gsb0 ;  /* 0x00200000347079f0 */ /* 0x000fe20008001870 */
[----:B------:R-:W-:Y:S01]  /*11e90*/  R2UR UR39, R6 ;  /* 0x00000000062772ca */ /* 0x000fe200000e0000 */
[----:B------:R-:W-:Y:S01]  /*11ea0*/  VIADD R6, R4, 0x84 ;  /* 0x0000008404067836 */ /* 0x000fe20000000000 */
[----:B------:R-:W-:Y:S01]  /*11eb0*/  R2UR UR38, R7 ;  /* 0x00000000072672ca */ /* 0x000fe200000e0000 */
[----:B------:R-:W-:-:S03]  /*11ec0*/  IMAD.MOV.U32 R7, RZ, RZ, 0x40000040 ;  /* 0x40000040ff077424 */ /* 0x000fc600078e00ff */
[----:B------:R-:W-:Y:S02]  /*11ed0*/  R2UR UR6, R6 ;  /* 0x00000000060672ca */ /* 0x000fe400000e0000 */
[----:B------:R-:W-:Y:S01]  /*11ee0*/  R2UR UR7, R7 ;  /* 0x00000000070772ca */ /* 0x000fe200000e0000 */
[----:B------:R-:W-:Y:S01]  /*11ef0*/  UMOV UR40, UR52 ;  /* 0x0000003400287c82 */ /* 0x000fe20008000000 */
[----:B------:R-:W-:Y:S01]  /*11f00*/  UMOV UR41, UR53 ;  /* 0x0000003500297c82 */ /* 0x000fe20008000000 */
[----:B------:R-:W-:Y:S01]  /*11f10*/  UMOV UR4, UR40 ;  /* 0x0000002800047c82 */ /* 0x000fe20008000000 */
        /* <DEDUP_REMOVED lines=12> */
[----:B------:R-:W-:Y:S02]  /*11fe0*/  WARPGROUP.DEPBAR.LE gsb0, 0x0 ;  /* 0x00008000000079c5 */ /* 0x000fe40000010000 */
[----:B------:R-:W-:-:S08]  /*11ff0*/  WARPGROUP.ARRIVE ;  /* 0x00000000000079c5 */ /* 0x000fd00000000000 */
[----:B------:R-:W-:Y:S01]  /*12000*/  HGMMA.64x16x16.F32.BF16 R96, gdesc[UR8], R96, gsb0 ;  /* 0x00200000086079f0 */ /* 0x000fe20008001860 */
[----:B------:R-:W-:Y:S02]  /*12010*/  VIADD R6, R4, 0x184 ;  /* 0x0000018404067836 */ /* 0x000fe40000000000 */
        /* <DEDUP_REMOVED lines=53> */
[----:B------:R-:W-:Y:S01]  /*12370*/  VIADD R8, R4, 0x484 ;  /* 0x0000048404087836 */ /* 0x000fe20000000000 */
[----:B------:R-:W-:-:S04]  /*12380*/  MOV R9, 0x40000040 ;  /* 0x4000004000097802 */ /* 0x000fc80000000f00 */
        /* <DEDUP_REMOVED lines=11> */
[----:B------:R-:W-:Y:S02]  /*12440*/  WARPGROUP.DEPBAR.LE gsb0, 0x0 ;  /* 0x00008000000079c5 */ /* 0x000fe40000010000 */
[----:B------:R-:W-:-:S10]  /*12450*/  WARPGROUP.ARRIVE ;  /* 0x00000000000079c5 */ /* 0x000fd40000000000 */
[----:B------:R-:W-:Y:S01]  /*12460*/  HGMMA.64x16x16.F32.BF16 R24, gdesc[UR40], R24, gsb0 ;  /* 0x00200000281879f0 */ /* 0x000fe20008001818 */
[----:B------:R-:W-:Y:S02]  /*12470*/  VIADD R6, R4, 0x6 ;  /* 0x0000000604067836 */ /* 0x000fe40000000000 */
[----:B------:R-:W-:-:S03]  /*12480*/  IMAD.MOV.U32 R7, RZ, RZ, 0x40000040 ;  /* 0x40000040ff077424 */ /* 0x000fc600078e00ff */
[----:B------:R-:W-:Y:S02]  /*12490*/  R2UR UR50, R6 ;  /* 0x00000000063272ca */ /* 0x000fe400000e0000 */
[----:B------:R-:W-:Y:S01]  /*124a0*/  R2UR UR51, R7 ;  /* 0x00000000073372ca */ /* 0x000fe200000e0000 */
[----:B------:R-:W-:Y:S01]  /*124b0*/  UIADD3 UR4, UR56, 0x6, URZ ;  /* 0x0000000638047890 */ /* 0x000fe2000fffe03f */
[----:B------:R-:W-:-:S06]  /*124c0*/  UMOV UR49, 0x40000040 ;  /* 0x4000004000317882 */ /* 0x000fcc0000000000 */
[----:B------:R-:W-:Y:S01]  /*124d0*/  UMOV UR48, UR4 ;  /* 0x0000000400307c82 */ /* 0x000fe20008000000 */
[----:B------:R-:W-:Y:S02]  /*124e0*/  WARPGROUP.DEPBAR.LE gsb0, 0x0 ;  /* 0x00008000000079c5 */ /* 0x000fe40000010000 */
[----:B------:R-:W-:-:S06]  /*124f0*/  WARPGROUP.ARRIVE ;  /* 0x00000000000079c5 */ /* 0x000fcc0000000000 */
[----:B------:R-:W-:Y:S01]  /*12500*/  HGMMA.64x16x16.F32.BF16 R112, gdesc[UR48], R112, gsb0 ;  /* 0x00200000307079f0 */ /* 0x000fe20008001870 */
[----:B------:R-:W-:Y:S02]  /*12510*/  VIADD R6, R4, 0x86 ;  /* 0x0000008604067836 */ /* 0x000fe40000000000 */
        /* <DEDUP_REMOVED lines=267> */
[----:B------:R-:W-:-:S04]  /*135d0*/  IADD3 R6, R4, 0x982, RZ ;  /* 0x0000098204067810 */ /* 0x000fc80007ffe0ff */
        /* <DEDUP_REMOVED lines=30> */
[----:B------:R-:W-:Y:S01]  /*137c0*/  UMOV UR5, 0x40000040 ;  /* 0x4000004000057882 */ /* 0x000fe20000000000 */
        /* <DEDUP_REMOVED lines=64> */
[C---:B------:R-:W-:Y:S01]  /*13bd0*/  VIADD R6, R4.reuse, 0x984 ;  /* 0x0000098404067836 */ /* 0x040fe20000000000 */
[----:B------:R-:W-:Y:S01]  /*13be0*/  UMOV UR8, UR4 ;  /* 0x0000000400087c82 */ /* 0x000fe20008000000 */
[----:B------:R-:W-:Y:S01]  /*13bf0*/  IMAD.MOV.U32 R7, RZ, RZ, 0x40000040 ;  /* 0x40000040ff077424 */ /* 0x000fe200078e00ff */
[----:B------:R-:W-:Y:S01]  /*13c00*/  UMOV UR9, UR5 ;  /* 0x0000000500097c82 */ /* 0x000fe20008000000 */
[----:B------:R-:W-:Y:S01]  /*13c10*/  VIADD R8, R4, 0xa04 ;  /* 0x00000a0404087836 */ /* 0x000fe20000000000 */
[----:B------:R-:W-:Y:S01]  /*13c20*/  R2UR UR10, R6 ;  /* 0x00000000060a72ca */ /* 0x000fe200000e0000 */
[----:B------:R-:W-:Y:S01]  /*13c30*/  IMAD.MOV.U32 R9, RZ, RZ, 0x40000040 ;  /* 0x40000040ff097424 */ /* 0x000fe200078e00ff */
[----:B------:R-:W-:Y:S01]  /*13c40*/  R2UR UR11, R7 ;  /* 0x00000000070b72ca */ /* 0x000fe200000e0000 */
[----:B------:R-:W-:Y:S01]  /*13c50*/  UMOV UR12, UR4 ;  /* 0x00000004000c7c82 */ /* 0x000fe20008000000 */
[----:B------:R-:W-:Y:S01]  /*13c60*/  UMOV UR13, UR5 ;  /* 0x00000005000d7c82 */ /* 0x000fe20008000000 */
[----:B------:R-:W-:Y:S01]  /*13c70*/  UMOV UR16, UR4 ;  /* 0x0000000400107c82 */ /* 0x000fe20008000000 */
[----:B------:R-:W-:Y:S01]  /*13c80*/  UMOV UR17, UR5 ;  /* 0x0000000500117c82 */ /* 0x000fe20008000000 */
[----:B------:R-:W-:Y:S01]  /*13c90*/  UIADD3 UR20, UR56, 0x406, URZ ;  /* 0x0000040638147890 */ /* 0x000fe2000fffe03f */
[----:B------:R-:W-:Y:S01]  /*13ca0*/  UMOV UR21, 0x40000040 ;  /* 0x4000004000157882 */ /* 0x000fe20000000000 */
[----:B------:R-:W-:Y:S01]  /*13cb0*/  ULDC UR6, c[0x0][0x9d8] ;  /* 0x0002760000067ab9 */ /* 0x000fe20000000800 */
[----:B------:R0:W-:Y:S01]  /*13cc0*/  STL.64 [R1+0x8], R20 ;  /* 0x0000081401007387 */ /* 0x0001e20000100a00 */
[----:B--2---:R-:W-:Y:S01]  /*13cd0*/  IADD3 R5, R162, 0xb0, -R120 ;  /* 0x000000b0a2057810 */ /* 0x004fe20007ffe878 */
[----:B------:R-:W-:Y:S01]  /*13ce0*/  ULDC UR7, c[0x0][0x988] ;  /* 0x0002620000077ab9 */ /* 0x000fe20000000800 */
[----:B------:R-:W-:-:S02]  /*13cf0*/  WARPGROUP.DEPBAR.LE gsb0, 0x0 ;  /* 0x00008000000079c5 */ /* 0x000fc40000010000 */
[----:B------:R-:W-:-:S06]  /*13d00*/  WARPGROUP.ARRIVE ;  /* 0x00000000000079c5 */ /* 0x000fcc0000000000 */
[----:B------:R-:W-:Y:S01]  /*13d10*/  HGMMA.64x16x16.F32.BF16 R40, gdesc[UR8], R40, gsb0 ;  /* 0x00200000082879f0 */ /* 0x000fe20008001828 */
[----:B------:R-:W-:Y:S02]  /*13d20*/  R2UR UR14, R8 ;  /* 0x00000000080e72ca */ /* 0x000fe400000e0000 */
[----:B------:R-:W-:Y:S01]  /*13d30*/  R2UR UR15, R9 ;  /* 0x00000000090f72ca */ /* 0x000fe200000e0000 */
[----:B------:R-:W-:Y:S01]  /*13d40*/  VIADD R6, R4, 0xa84 ;  /* 0x00000a8404067836 */ /* 0x000fe20000000000 */
[----:B------:R-:W-:Y:S02]  /*13d50*/  WARPGROUP.DEPBAR.LE gsb0, 0x0 ;  /* 0x00008000000079c5 */ /* 0x000fe40000010000 */
[----:B------:R-:W-:-:S09]  /*13d60*/  WARPGROUP.ARRIVE ;  /* 0x00000000000079c5 */ /* 0x000fd20000000000 */
[----:B------:R-:W-:Y:S01]  /*13d70*/  HGMMA.64x16x16.F32.BF16 R32, gdesc[UR12], R32, gsb0 ;  /* 0x002000000c2079f0 */ /* 0x000fe20008001820 */
[----:B------:R-:W-:Y:S01]  /*13d80*/  IMAD.MOV.U32 R7, RZ, RZ, 0x40000040 ;  /* 0x40000040ff077424 */ /* 0x000fe200078e00ff */
[----:B------:R-:W-:-:S04]  /*13d90*/  R2UR UR18, R6 ;  /* 0x00000000061272ca */ /* 0x000fc800000e0000 */
        /* <DEDUP_REMOVED lines=71> */
[----:B------:R-:W-:Y:S01]  /*14210*/  UMOV UR8, UR20 ;  /* 0x0000001400087c82 */ /* 0x000fe20008000000 */
[----:B------:R-:W-:Y:S01]  /*14220*/  UMOV UR9, UR21 ;  /* 0x0000001500097c82 */ /* 0x000fe20008000000 */
[----:B------:R-:W-:Y:S01]  /*14230*/  FMUL.FTZ R8, R113, UR6 ;  /* 0x0000000671087c20 */ /* 0x000fe20008410000 */
[----:B0-----:R-:W-:Y:S01]  /*14240*/  FMUL.FTZ R20, R115, UR6 ;  /* 0x0000000673147c20 */ /* 0x001fe20008410000 */
[----:B------:R-:W-:Y:S01]  /*14250*/  FMUL.FTZ R3, R112, UR6 ;  /* 0x0000000670037c20 */ /* 0x000fe20008410000 */
[----:B------:R-:W-:Y:S02]  /*14260*/  WARPGROUP.DEPBAR.LE gsb0, 0x0 ;  /* 0x00008000000079c5 */ /* 0x000fe40000010000 */
[----:B------:R-:W-:-:S06]  /*14270*/  WARPGROUP.ARRIVE ;  /* 0x00000000000079c5 */ /* 0x000fcc0000000000 */
[----:B------:R-:W-:Y:S01]  /*14280*/  HGMMA.64x16x16.F32.BF16 R32, gdesc[UR8], R32, gsb0 ;  /* 0x00200000082079f0 */ /* 0x000fe20008001820 */
[----:B------:R-:W-:Y:S01]  /*14290*/  FMUL.FTZ R12, R105, UR6 ;  /* 0x00000006690c7c20 */ /* 0x000fe20008410000 */
[----:B------:R-:W-:Y:S01]  /*142a0*/  MUFU.TANH R8, R8 ;  /* 0x0000000800087308 */ /* 0x000fe20000002400 */
[----:B------:R-:W-:Y:S01]  /*142b0*/  FMUL.FTZ R9, R116, UR6 ;  /* 0x0000000674097c20 */ /* 0x000fe20008410000 */
[----:B------:R-:W-:Y:S01]  /*142c0*/  FMUL.FTZ R112, R114, UR6 ;  /* 0x0000000672707c20 */ /* 0x000fe20008410000 */
[----:B------:R-:W-:-:S05]  /*142d0*/  FMUL.FTZ R10, R117, UR6 ;  /* 0x00000006750a7c20 */ /* 0x000fca0008410000 */
[----:B------:R-:W0:Y:S01]  /*142e0*/  MUFU.TANH R20, R20 ;  /* 0x0000001400147308 */ /* 0x000e220000002400 */
[----:B------:R-:W-:Y:S01]  /*142f0*/  FMUL.FTZ R81, R100, UR6 ;  /* 0x0000000664517c20 */ /* 0x000fe20008410000 */
[----:B------:R-:W-:Y:S01]  /*14300*/  FMUL.FTZ R100, R90, UR6 ;  /* 0x000000065a647c20 */ /* 0x000fe20008410000 */
[----:B------:R-:W-:-:S05]  /*14310*/  FMUL.FTZ R90, R72, UR6 ;  /* 0x00000006485a7c20 */ /* 0x000fca0008410000 */
[----:B------:R-:W1:Y:S01]  /*14320*/  MUFU.TANH R3, R3 ;  /* 0x0000000300037308 */ /* 0x000e620000002400 */
[----:B------:R-:W-:Y:S01]  /*14330*/  FMUL.FTZ R11, R104, UR6 ;  /* 0x00000006680b7c20 */ /* 0x000fe20008410000 */
[----:B------:R-:W-:Y:S01]  /*14340*/  FMUL.FTZ R72, R73, UR6 ;  /* 0x0000000649487c20 */ /* 0x000fe20008410000 */
[----:B------:R-:W-:Y:S02]  /*14350*/  IMAD R6, R160, -0xb0, R5 ;  /* 0xffffff50a0067824 */ /* 0x000fe400078e0205 */
[----:B------:R-:W-:-:S03]  /*14360*/  FMUL.FTZ R73, R76, UR6 ;  /* 0x000000064c497c20 */ /* 0x000fc60008410000 */
[----:B------:R-:W2:Y:S01]  /*14370*/  MUFU.TANH R12, R12 ;  /* 0x0000000c000c7308 */ /* 0x000ea20000002400 */
[----:B------:R-:W-:Y:S01]  /*14380*/  FMUL.FTZ R76, R64, UR6 ;  /* 0x00000006404c7c20 */ /* 0x000fe20008410000 */
[----:B------:R-:W-:Y:S01]  /*14390*/  FMUL.FTZ R84, R118, UR6 ;  /* 0x0000000676547c20 */ /* 0x000fe20008410000 */
[----:B------:R-:W-:-:S05]  /*143a0*/  FMUL.FTZ R64, R65, UR6 ;  /* 0x0000000641407c20 */ /* 0x000fca0008410000 */
[----:B------:R-:W3:Y:S01]  /*143b0*/  MUFU.TANH R9, R9 ;  /* 0x0000000900097308 */ /* 0x000ee20000002400 */
[----:B------:R-:W-:Y:S01]  /*143c0*/  FMUL.FTZ R65, R68, UR6 ;  /* 0x0000000644417c20 */ /* 0x000fe20008410000 */
[----:B------:R-:W-:Y:S01]  /*143d0*/  FMUL.FTZ R68, R70, UR6 ;  /* 0x0000000646447c20 */ /* 0x000fe20008410000 */
[----:B------:R-:W-:-:S05]  /*143e0*/  ISETP.GT.AND P3, PT, R6, 0x1, PT ;  /* 0x000000010600780c */ /* 0x000fca0003f64270 */
[----:B------:R-:W4:Y:S01]  /*143f0*/  MUFU.TANH R112, R112 ;  /* 0x0000007000707308 */ /* 0x000f220000002400 */
[----:B------:R-:W-:Y:S01]  /*14400*/  FMUL.FTZ R70, R59, UR6 ;  /* 0x000000063b467c20 */ /* 0x000fe20008410000 */
[----:B------:R-:W-:Y:S01]  /*14410*/  FMUL.FTZ R21, R119, UR6 ;  /* 0x0000000677157c20 */ /* 0x000fe20008410000 */
[----:B------:R-:W-:-:S05]  /*14420*/  FMUL.FTZ R59, R60, UR6 ;  /* 0x000000063c3b7c20 */ /* 0x000fca0008410000 */
[----:B------:R-:W4:Y:S01]  /*14430*/  MUFU.TANH R10, R10 ;  /* 0x0000000a000a7308 */ /* 0x000f220000002400 */
[----:B------:R-:W-:Y:S01]  /*14440*/  ISETP.GT.AND P2, PT, R6, RZ, PT ;  /* 0x000000ff0600720c */ /* 0x000fe20003f44270 */
[----:B------:R-:W-:Y:S01]  /*14450*/  FMUL.FTZ R13, R108, UR6 ;  /* 0x000000066c0d7c20 */ /* 0x000fe20008410000 */
[----:B------:R-:W-:Y:S01]  /*14460*/  FMUL.FTZ R60, R63, UR6 ;  /* 0x000000063f3c7c20 */ /* 0x000fe20008410000 */
[----:B------:R-:W-:Y:S01]  /*14470*/  FMUL.FTZ R63, R54, UR6 ;  /* 0x00000006363f7c20 */ /* 0x000fe20008410000 */
[----:B0-----:R-:W-:-:S03]  /*14480*/  FSEL R20, R20, -INF , P3 ;  /* 0xff80000014147808 */ /* 0x001fc60001800000 */
[----:B------:R-:W0:Y:S01]  /*14490*/  MUFU.TANH R11, R11 ;  /* 0x0000000b000b7308 */ /* 0x000e220000002400 */
[----:B------:R-:W-:Y:S01]  /*144a0*/  FSEL R8, R8, -INF , P3 ;  /* 0xff80000008087808 */ /* 0x000fe20001800000 */
[----:B------:R-:W-:Y:S02]  /*144b0*/  WARPGROUP.DEPBAR.LE gsb0, 0x0 ;  /* 0x00008000000079c5 */ /* 0x000fe40000010000 */
[----:B------:R-:W-:Y:S01]  /*144c0*/  FMUL.FTZ R54, R33, UR6 ;  /* 0x0000000621367c20 */ /* 0x000fe20008410000 */
[----:B------:R-:W-:Y:S01]  /*144d0*/  ISETP.GT.AND P3, PT, R6, 0x11, PT ;  /* 0x000000110600780c */ /* 0x000fe20003f64270 */
[----:B------:R-:W-:Y:S02]  /*144e0*/  FMUL.FTZ R83, R106, UR6 ;  /* 0x000000066a537c20 */ /* 0x000fe40008410000 */
[----:B------:R-:W0:Y:S01]  /*144f0*/  MUFU.TANH R84, R84 ;  /* 0x0000005400547308 */ /* 0x000e220000002400 */
[----:B------:R-:W-:Y:S01]  /*14500*/  ISETP.GT.AND P4, PT, R6, 0x8, PT ;  /* 0x000000080600780c */ /* 0x000fe20003f84270 */
[----:B------:R-:W-:Y:S01]  /*14510*/  FMUL.FTZ R14, R109, UR6 ;  /* 0x000000066d0e7c20 */ /* 0x000fe20008410000 */
[----:B-1----:R-:W-:Y:S01]  /*14520*/  FSEL R33, R3, -INF , P2 ;  /* 0xff80000003217808 */ /* 0x002fe20001000000 */
[----:B------:R-:W-:Y:S01]  /*14530*/  FMUL.FTZ R7, R52, UR6 ;  /* 0x0000000634077c20 */ /* 0x000fe20008410000 */
[----:B------:R-:W-:-:S02]  /*14540*/  IMAD.MOV.U32 R5, RZ, RZ, 0x40000040 ;  /* 0x40000040ff057424 */ /* 0x000fc400078e00ff */
[----:B------:R-:W-:Y:S01]  /*14550*/  FMUL.FTZ R163, R45, UR6 ;  /* 0x000000062da37c20 */ /* 0x000fe20008410000 */
[----:B------:R-:W-:Y:S01]  /*14560*/  FMUL.FTZ R52, R34, UR6 ;  /* 0x0000000622347c20 */ /* 0x000fe20008410000 */
[----:B------:R-:W1:Y:S01]  /*14570*/  MUFU.TANH R21, R21 ;  /* 0x0000001500157308 */ /* 0x000e620000002400 */
[----:B------:R-:W-:Y:S01]  /*14580*/  FMUL.FTZ R34, R37, UR6 ;  /* 0x0000000625227c20 */ /* 0x000fe20008410000 */
[----:B--2---:R-:W-:Y:S01]  /*14590*/  FSEL R45, R12, -INF , P3 ;  /* 0xff8000000c2d7808 */ /* 0x004fe20001800000 */
[----:B------:R-:W-:Y:S01]  /*145a0*/  FMUL.FTZ R82, R107, UR6 ;  /* 0x000000066b527c20 */ /* 0x000fe20008410000 */
[----:B------:R-:W-:Y:S01]  /*145b0*/  FMUL.FTZ R86, R101, UR6 ;  /* 0x0000000665567c20 */ /* 0x000fe20008410000 */
[----:B------:R-:W-:Y:S01]  /*145c0*/  ISETP.GT.AND P5, PT, R6, 0x9, PT ;  /* 0x000000090600780c */ /* 0x000fe20003fa4270 */
[----:B------:R-:W-:Y:S01]  /*145d0*/  FMUL.FTZ R80, R96, UR6 ;  /* 0x0000000660507c20 */ /* 0x000fe20008410000 */
[----:B---3--:R-:W-:Y:S01]  /*145e0*/  FSEL R37, R9, -INF , P4 ;  /* 0xff80000009257808 */ /* 0x008fe20002000000 */
[----:B------:R-:W2:Y:S01]  /*145f0*/  MUFU.TANH R13, R13 ;  /* 0x0000000d000d7308 */ /* 0x000ea20000002400 */
[----:B------:R-:W-:Y:S01]  /*14600*/  FMNMX.FTZ R12, R33, R8, !PT ;  /* 0x00000008210c7209 */ /* 0x000fe20007810000 */
[----:B------:R-:W-:Y:S01]  /*14610*/  FMUL.FTZ R101, R102, UR6 ;  /* 0x0000000666657c20 */ /* 0x000fe20008410000 */
[----:B------:R-:W-:Y:S01]  /*14620*/  FMUL.FTZ R102, R32, UR6 ;  /* 0x0000000620667c20 */ /* 0x000fe20008410000 */
[----:B------:R-:W-:Y:S01]  /*14630*/  R2UR UR23, R5 ;  /* 0x00000000051772ca */ /* 0x000fe200000e0000 */
[----:B------:R-:W-:Y:S01]  /*14640*/  FMUL.FTZ R85, R89, UR6 ;  /* 0x0000000659557c20 */ /* 0x000fe20008410000 */
[----:B------:R-:W-:Y:S01]  /*14650*/  FMUL.FTZ R32, R39, UR6 ;  /* 0x0000000627207c20 */ /* 0x000fe20008410000 */
[----:B----4-:R-:W-:Y:S01]  /*14660*/  FSEL R5, R112, -INF , P2 ;  /* 0xff80000070057808 */ /* 0x010fe20001000000 */
[----:B------:R-:W3:Y:S01]  /*14670*/  MUFU.TANH R83, R83 ;  /* 0x0000005300537308 */ /* 0x000ee20000002400 */
[----:B------:R-:W-:Y:S01]  /*14680*/  FMUL.FTZ R105, R110, UR6 ;  /* 0x000000066e697c20 */ /* 0x000fe20008410000 */
[----:B------:R-:W-:Y:S01]  /*14690*/  FMUL.FTZ R89, R93, UR6 ;  /* 0x000000065d597c20 */ /* 0x000fe20008410000 */
[----:B------:R-:W-:Y:S01]  /*146a0*/  ISETP.GT.AND P2, PT, R6, 0x10, PT ;  /* 0x000000100600780c */ /* 0x000fe20003f44270 */
[----:B------:R-:W-:Y:S01]  /*146b0*/  FMUL.FTZ R15, R97, UR6 ;  /* 0x00000006610f7c20 */ /* 0x000fe20008410000 */
[----:B------:R-:W-:Y:S01]  /*146c0*/  FSEL R39, R10, -INF , P5 ;  /* 0xff8000000a277808 */ /* 0x000fe20002800000 */
[----:B------:R-:W-:Y:S01]  /*146d0*/  FMUL.FTZ R93, R74, UR6 ;  /* 0x000000064a5d7c20 */ /* 0x000fe20008410000 */
[----:B------:R-:W-:Y:S01]  /*146e0*/  FMNMX.FTZ R12, R37, R12, !PT ;  /* 0x0000000c250c7209 */ /* 0x000fe20007810000 */
[----:B------:R-:W-:Y:S01]  /*146f0*/  MUFU.TANH R14, R14 ;  /* 0x0000000e000e7308 */ /* 0x000fe20000002400 */
[----:B------:R-:W-:Y:S01]  /*14700*/  FMUL.FTZ R74, R75, UR6 ;  /* 0x000000064b4a7c20 */ /* 0x000fe20008410000 */
[----:B------:R-:W-:Y:S01]  /*14710*/  FMUL.FTZ R75, R77, UR6 ;  /* 0x000000064d4b7c20 */ /* 0x000fe20008410000 */
[----:B------:R-:W-:Y:S01]  /*14720*/  FMUL.FTZ R159, R41, UR6 ;  /* 0x00000006299f7c20 */ /* 0x000fe20008410000 */
[----:B------:R-:W-:Y:S01]  /*14730*/  FMUL.FTZ R104, R111, UR6 ;  /* 0x000000066f687c20 */ /* 0x000fe20008410000 */
[----:B------:R-:W-:Y:S01]  /*14740*/  FMUL.FTZ R77, R79, UR6 ;  /* 0x000000064f4d7c20 */ /* 0x000fe20008410000 */
[----:B0-----:R-:W-:Y:S01]  /*14750*/  FSEL R41, R11, -INF , P2 ;  /* 0xff8000000b297808 */ /* 0x001fe20001000000 */
[----:B------:R-:W-:Y:S01]  /*14760*/  FMUL.FTZ R98, R98, UR6 ;  /* 0x0000000662627c20 */ /* 0x000fe20008410000 */
[----:B------:R-:W-:Y:S01]  /*14770*/  MUFU.TANH R82, R82 ;  /* 0x0000005200527308 */ /* 0x000fe20000002400 */
[----:B------:R-:W-:Y:S01]  /*14780*/  FMNMX.FTZ R12, R39, R12, !PT ;  /* 0x0000000c270c7209 */ /* 0x000fe20007810000 */
[----:B------:R-:W-:Y:S01]  /*14790*/  FMUL.FTZ R79, R66, UR6 ;  /* 0x00000006424f7c20 */ /* 0x000fe20008410000 */
[----:B------:R-:W-:Y:S01]  /*147a0*/  FMUL.FTZ R66, R69, UR6 ;  /* 0x0000000645427c20 */ /* 0x000fe20008410000 */
[----:B------:R-:W-:Y:S01]  /*147b0*/  FMUL.FTZ R69, R71, UR6 ;  /* 0x0000000647457c20 */ /* 0x000fe20008410000 */
[----:B------:R-:W-:-:S02]  /*147c0*/  VIADD R4, R4, 0xa86 ;  /* 0x00000a8604047836 */ /* 0x000fc40000000000 */
[----:B------:R-:W-:Y:S01]  /*147d0*/  FMUL.FTZ R53, R53, UR6 ;  /* 0x0000000635357c20 */ /* 0x000fe20008410000 */
[----:B------:R-:W-:Y:S01]  /*147e0*/  FMUL.FTZ R55, R55, UR6 ;  /* 0x0000000637377c20 */ /* 0x000fe20008410000 */
[----:B------:R-:W-:Y:S01]  /*147f0*/  MUFU.TANH R80, R80 ;  /* 0x0000005000507308 */ /* 0x000fe20000002400 */
[----:B------:R-:W-:Y:S01]  /*14800*/  FSEL R3, R84, -INF , P4 ;  /* 0xff80000054037808 */ /* 0x000fe20002000000 */
[----:B------:R-:W-:Y:S01]  /*14810*/  FMUL.FTZ R71, R58, UR6 ;  /* 0x000000063a477c20 */ /* 0x000fe20008410000 */
[----:B------:R-:W-:Y:S01]  /*14820*/  ISETP.GT.AND P4, PT, R6, 0x18, PT ;  /* 0x000000180600780c */ /* 0x000fe20003f84270 */
[----:B------:R-:W-:Y:S01]  /*14830*/  FMUL.FTZ R58, R61, UR6 ;  /* 0x000000063d3a7c20 */ /* 0x000fe20008410000 */
[----:B------:R-:W-:Y:S01]  /*14840*/  FMNMX.FTZ R12, R41, R12, !PT ;  /* 0x0000000c290c7209 */ /* 0x000fe20007810000 */
[----:B------:R-:W-:Y:S01]  /*14850*/  FMUL.FTZ R161, R44, UR6 ;  /* 0x000000062ca17c20 */ /* 0x000fe20008410000 */
[----:B------:R-:W-:Y:S01]  /*14860*/  FMUL.FTZ R50, R50, UR6 ;  /* 0x0000000632327c20 */ /* 0x000fe20008410000 */
[----:B------:R-:W0:Y:S01]  /*14870*/  MUFU.TANH R105, R105 ;  /* 0x0000006900697308 */ /* 0x000e220000002400 */
[----:B------:R-:W-:Y:S01]  /*14880*/  FMUL.FTZ R61, R62, UR6 ;  /* 0x000000063e3d7c20 */ /* 0x000fe20008410000 */
[----:B------:R-:W-:Y:S01]  /*14890*/  FMUL.FTZ R62, R47, UR6 ;  /* 0x000000062f3e7c20 */ /* 0x000fe20008410000 */
[----:B-1----:R-:W-:Y:S01]  /*148a0*/  FSEL R21, R21, -INF , P5 ;  /* 0xff80000015157808 */ /* 0x002fe20002800000 */
[----:B------:R-:W-:Y:S01]  /*148b0*/  FMUL.FTZ R157, R40, UR6 ;  /* 0x00000006289d7c20 */ /* 0x000fe20008410000 */
[----:B------:R-:W-:Y:S01]  /*148c0*/  FMUL.FTZ R91, R91, UR6 ;  /* 0x000000065b5b7c20 */ /* 0x000fe20008410000 */
[----:B------:R-:W-:Y:S01]  /*148d0*/  FMUL.FTZ R94, R94, UR6 ;  /* 0x000000065e5e7c20 */ /* 0x000fe20008410000 */
[----:B------:R-:W-:Y:S01]  /*148e0*/  FMUL.FTZ R78, R78, UR6 ;  /* 0x000000064e4e7c20 */ /* 0x000fe20008410000 */
[----:B------:R-:W-:Y:S01]  /*148f0*/  MUFU.TANH R15, R15 ;  /* 0x0000000f000f7308 */ /* 0x000fe20000002400 */
[----:B------:R-:W-:Y:S01]  /*14900*/  FMUL.FTZ R97, R99, UR6 ;  /* 0x0000000663617c20 */ /* 0x000fe20008410000 */
[----:B------:R-:W-:Y:S01]  /*14910*/  ISETP.GT.AND P5, PT, R6, 0x19, PT ;  /* 0x000000190600780c */ /* 0x000fe20003fa4270 */
[----:B------:R-:W-:Y:S01]  /*14920*/  FMUL.FTZ R96, R88, UR6 ;  /* 0x0000000658607c20 */ /* 0x000fe20008410000 */
[----:B--2---:R-:W-:Y:S01]  /*14930*/  FSEL R47, R13, -INF , P4 ;  /* 0xff8000000d2f7808 */ /* 0x004fe20002000000 */
[----:B------:R-:W-:Y:S01]  /*14940*/  FMUL.FTZ R67, R67, UR6 ;  /* 0x0000000643437c20 */ /* 0x000fe20008410000 */
[----:B------:R-:W-:Y:S01]  /*14950*/  FMNMX.FTZ R12, R45, R12, !PT ;  /* 0x0000000c2d0c7209 */ /* 0x000fe20007810000 */
[----:B------:R-:W-:Y:S01]  /*14960*/  FMUL.FTZ R56, R56, UR6 ;  /* 0x0000000638387c20 */ /* 0x000fe20008410000 */
[----:B------:R-:W1:Y:S01]  /*14970*/  MUFU.TANH R104, R104 ;  /* 0x0000006800687308 */ /* 0x000e620000002400 */
[----:B------:R-:W-:Y:S01]  /*14980*/  R2UR UR22, R4 ;  /* 0x00000000041672ca */ /* 0x000fe200000e0000 */
[----:B------:R-:W-:Y:S01]  /*14990*/  FMUL.FTZ R57, R57, UR6 ;  /* 0x0000000639397c20 */ /* 0x000fe20008410000 */
[----:B---3--:R-:W-:-:S05]  /*149a0*/  FSEL R83, R83, -INF , P2 ;  /* 0xff80000053537808 */ /* 0x008fca0001000000 */
[----:B------:R-:W2:Y:S01]  /*149b0*/  MUFU.TANH R81, R81 ;  /* 0x0000005100517308 */ /* 0x000ea20000002400 */
[----:B------:R-:W-:Y:S01]  /*149c0*/  ISETP.GT.AND P2, PT, R6, 0x20, PT ;  /* 0x000000200600780c */ /* 0x000fe20003f44270 */
[----:B------:R-:W-:Y:S01]  /*149d0*/  FMUL.FTZ R44, R36, UR6 ;  /* 0x00000006242c7c20 */ /* 0x000fe20008410000 */
[----:B------:R-:W-:Y:S01]  /*149e0*/  FMNMX.FTZ R12, R47, R12, !PT ;  /* 0x0000000c2f0c7209 */ /* 0x000fe20007810000 */
[----:B------:R-:W-:Y:S01]  /*149f0*/  FMUL.FTZ R51, R51, UR6 ;  /* 0x0000000633337c20 */ /* 0x000fe20008410000 */
[----:B------:R-:W-:Y:S01]  /*14a00*/  FMUL.FTZ R48, R48, UR6 ;  /* 0x0000000630307c20 */ /* 0x000fe20008410000 */
[----:B------:R-:W-:Y:S01]  /*14a10*/  FMUL.FTZ R49, R49, UR6 ;  /* 0x0000000631317c20 */ /* 0x000fe20008410000 */
[----:B------:R-:W3:Y:S01]  /*14a20*/  LDL R108, [R1+0x18] ;  /* 0x00001800016c7983 */ /* 0x000ee20000100800 */
[----:B------:R-:W4:Y:S01]  /*14a30*/  MUFU.TANH R98, R98 ;  /* 0x0000006200627308 */ /* 0x000f220000002400 */
[----:B------:R-:W-:Y:S01]  /*14a40*/  FMUL.FTZ R99, R103, UR6 ;  /* 0x0000000667637c20 */ /* 0x000fe20008410000 */
[----:B------:R-:W-:-:S06]  /*14a50*/  FMUL.FTZ R88, R92, UR6 ;  /* 0x000000065c587c20 */ /* 0x000fcc0008410000 */
[----:B------:R-:W4:Y:S08]  /*14a60*/  MUFU.TANH R86, R86 ;  /* 0x0000005600567308 */ /* 0x000f300000002400 */
[----:B------:R1:W-:Y:S01]  /*14a70*/  MUFU.TANH R4, R53 ;  /* 0x0000003500047308 */ /* 0x0003e20000002400 */
[----:B0-----:R-:W-:Y:S02]  /*14a80*/  FSEL R105, R105, -INF , P4 ;  /* 0xff80000069697808 */ /* 0x001fe40002000000 */
[----:B-1----:R-:W-:-:S05]  /*14a90*/  FSEL R53, R14, -INF , P5 ;  /* 0xff8000000e357808 */ /* 0x002fca0002800000 */
[----:B------:R-:W0:Y:S01]  /*14aa0*/  MUFU.TANH R97, R97 ;  /* 0x0000006100617308 */ /* 0x000e220000002400 */
[----:B------:R-:W-:-:S07]  /*14ab0*/  FMNMX.FTZ R12, R53, R12, !PT ;  /* 0x0000000c350c7209 */ /* 0x000fce0007810000 */
[----:B------:R1:W-:Y:S01]  /*14ac0*/  MUFU.TANH R36, R7 ;  /* 0x0000000700247308 */ /* 0x0003e20000002400 */
[----:B------:R-:W-:-:S07]  /*14ad0*/  ISETP.GT.AND P4, PT, R6, 0x28, PT ;  /* 0x000000280600780c */ /* 0x000fce0003f84270 */
[----:B------:R-:W0:Y:S01]  /*14ae0*/  MUFU.TANH R96, R96 ;  /* 0x0000006000607308 */ /* 0x000e220000002400 */
[----:B-1----:R-:W-:Y:S02]  /*14af0*/  FSEL R7, R82, -INF , P3 ;  /* 0xff80000052077808 */ /* 0x002fe40001800000 */
[----:B------:R-:W-:-:S05]  /*14b00*/  ISETP.GT.AND P3, PT, R6, 0x21, PT ;  /* 0x000000210600780c */ /* 0x000fca0003f64270 */
[----:B------:R1:W-:Y:S01]  /*14b10*/  MUFU.TANH R10, R55 ;  /* 0x00000037000a7308 */ /* 0x0003e20000002400 */
[----:B------:R-:W-:Y:S02]  /*14b20*/  FSEL R9, R104, -INF , P5 ;  /* 0xff80000068097808 */ /* 0x000fe40002800000 */
[----:B-1----:R-:W-:-:S05]  /*14b30*/  FSEL R55, R80, -INF , P2 ;  /* 0xff80000050377808 */ /* 0x002fca0001000000 */
[----:B------:R-:W1:Y:S01]  /*14b40*/  MUFU.TANH R101, R101 ;  /* 0x0000006500657308 */ /* 0x000e620000002400 */
[----:B------:R-:W-:-:S07]  /*14b50*/  FMNMX.FTZ R12, R55, R12, !PT ;  /* 0x0000000c370c7209 */ /* 0x000fce0007810000 */
[----:B------:R-:W-:Y:S01]  /*14b60*/  MUFU.TANH R40, R50 ;  /* 0x0000003200287308 */ /* 0x000fe20000002400 */
[----:B------:R-:W-:Y:S02]  /*14b70*/  ISETP.GT.AND P5, PT, R6, 0x29, PT ;  /* 0x000000290600780c */ /* 0x000fe40003fa4270 */
[----:B--2---:R-:W-:-:S05]  /*14b80*/  FSEL R81, R81, -INF , P4 ;  /* 0xff80000051517808 */ /* 0x004fca0002000000 */
[----:B------:R-:W2:Y:S08]  /*14b90*/  MUFU.TANH R85, R85 ;  /* 0x0000005500557308 */ /* 0x000eb00000002400 */
[----:B------:R0:W-:Y:S01]  /*14ba0*/  MUFU.TANH R50, R63 ;  /* 0x0000003f00327308 */ /* 0x0001e20000002400 */
[----:B------:R-:W-:Y:S01]  /*14bb0*/  FMUL.FTZ R92, R95, UR6 ;  /* 0x000000065f5c7c20 */ /* 0x000fe20008410000 */
[----:B----4-:R-:W-:-:S02]  /*14bc0*/  FSEL R11, R98, -INF , P2 ;  /* 0xff800000620b7808 */ /* 0x010fc40001000000 */
[----:B0-----:R-:W-:-:S04]  /*14bd0*/  FSEL R63, R15, -INF , P3 ;  /* 0xff8000000f3f7808 */ /* 0x001fc80001800000 */
[----:B------:R-:W0:Y:S01]  /*14be0*/  MUFU.TANH R99, R99 ;  /* 0x0000006300637308 */ /* 0x000e220000002400 */
[----:B------:R-:W-:-:S07]  /*14bf0*/  FMNMX.FTZ R12, R63, R12, !PT ;  /* 0x0000000c3f0c7209 */ /* 0x000fce0007810000 */
[----:B------:R-:W4:Y:S01]  /*14c00*/  MUFU.TANH R88, R88 ;  /* 0x0000005800587308 */ /* 0x000f220000002400 */
[----:B------:R-:W-:Y:S02]  /*14c10*/  ISETP.GT.AND P2, PT, R6, 0x30, PT ;  /* 0x000000300600780c */ /* 0x000fe40003f44270 */
[----:B------:R-:W-:Y:S02]  /*14c20*/  FSEL R95, R86, -INF , P5 ;  /* 0xff800000565f7808 */ /* 0x000fe40002800000 */
[----:B------:R-:W-:-:S03]  /*14c30*/  FMNMX.FTZ R12, R81, R12, !PT ;  /* 0x0000000c510c7209 */ /* 0x000fc60007810000 */
[----:B------:R-:W4:Y:S01]  /*14c40*/  MUFU.TANH R100, R100 ;  /* 0x0000006400647308 */ /* 0x000f220000002400 */
[----:B------:R-:W-:Y:S02]  /*14c50*/  FSEL R97, R97, -INF , P3 ;  /* 0xff80000061617808 */ /* 0x000fe40001800000 */
[----:B------:R-:W-:-:S05]  /*14c60*/  ISETP.GT.AND P3, PT, R6, 0x31, PT ;  /* 0x000000310600780c */ /* 0x000fca0003f64270 */
[----:B------:R-:W4:Y:S01]  /*14c70*/  MUFU.TANH R89, R89 ;  /* 0x0000005900597308 */ /* 0x000f220000002400 */
[----:B------:R-:W-:Y:S02]  /*14c80*/  FSEL R103, R96, -INF , P2 ;  /* 0xff80000060677808 */ /* 0x000fe40001000000 */
[----:B------:R-:W-:-:S05]  /*14c90*/  FMNMX.FTZ R12, R95, R12, !PT ;  /* 0x0000000c5f0c7209 */ /* 0x000fca0007810000 */
[----:B------:R-:W4:Y:S01]  /*14ca0*/  MUFU.TANH R91, R91 ;  /* 0x0000005b005b7308 */ /* 0x000f220000002400 */
[----:B-1----:R-:W-:Y:S02]  /*14cb0*/  FSEL R101, R101, -INF , P4 ;  /* 0xff80000065657808 */ /* 0x002fe40002000000 */
[----:B------:R-:W-:-:S05]  /*14cc0*/  ISETP.GT.AND P4, PT, R6, 0x38, PT ;  /* 0x000000380600780c */ /* 0x000fca0003f84270 */
[----:B------:R-:W1:Y:S01]  /*14cd0*/  MUFU.TANH R90, R90 ;  /* 0x0000005a005a7308 */ /* 0x000e620000002400 */
[----:B--2---:R-:W-:Y:S02]  /*14ce0*/  FSEL R119, R85, -INF , P3 ;  /* 0xff80000055777808 */ /* 0x004fe40001800000 */
[----:B------:R-:W-:-:S05]  /*14cf0*/  FMNMX.FTZ R12, R103, R12, !PT ;  /* 0x0000000c670c7209 */ /* 0x000fca0007810000 */
[----:B------:R-:W2:Y:S01]  /*14d00*/  MUFU.TANH R94, R94 ;  /* 0x0000005e005e7308 */ /* 0x000ea20000002400 */
[----:B0-----:R-:W-:Y:S02]  /*14d10*/  FSEL R99, R99, -INF , P5 ;  /* 0xff80000063637808 */ /* 0x001fe40002800000 */
[----:B------:R-:W-:-:S05]  /*14d20*/  ISETP.GT.AND P5, PT, R6, 0x39, PT ;  /* 0x000000390600780c */ /* 0x000fca0003fa4270 */
[----:B------:R-:W0:Y:S01]  /*14d30*/  MUFU.TANH R72, R72 ;  /* 0x0000004800487308 */ /* 0x000e220000002400 */
[----:B----4-:R-:W-:Y:S02]  /*14d40*/  FSEL R121, R88, -INF , P4 ;  /* 0xff80000058797808 */ /* 0x010fe40002000000 */
[----:B------:R-:W-:-:S05]  /*14d50*/  FMNMX.FTZ R12, R119, R12, !PT ;  /* 0x0000000c770c7209 */ /* 0x000fca0007810000 */
[----:B------:R-:W4:Y:S01]  /*14d60*/  MUFU.TANH R92, R92 ;  /* 0x0000005c005c7308 */ /* 0x000f220000002400 */
[----:B------:R-:W-:Y:S02]  /*14d70*/  FSEL R13, R100, -INF , P2 ;  /* 0xff800000640d7808 */ /* 0x000fe40001000000 */
[----:B------:R-:W-:-:S05]  /*14d80*/  ISETP.GT.AND P2, PT, R6, 0x40, PT ;  /* 0x000000400600780c */ /* 0x000fca0003f44270 */
[----:B------:R-:W4:Y:S01]  /*14d90*/  MUFU.TANH R73, R73 ;  /* 0x0000004900497308 */ /* 0x000f220000002400 */
[----:B------:R-:W-:Y:S02]  /*14da0*/  FSEL R123, R89, -INF , P5 ;  /* 0xff800000597b7808 */ /* 0x000fe40002800000 */
[----:B------:R-:W-:-:S05]  /*14db0*/  FMNMX.FTZ R12, R121, R12, !PT ;  /* 0x0000000c790c7209 */ /* 0x000fca0007810000 */
[----:B------:R-:W4:Y:S01]  /*14dc0*/  MUFU.TANH R93, R93 ;  /* 0x0000005d005d7308 */ /* 0x000f220000002400 */
[----:B------:R-:W-:Y:S02]  /*14dd0*/  FSEL R91, R91, -INF , P3 ;  /* 0xff8000005b5b7808 */ /* 0x000fe40001800000 */
[----:B------:R-:W-:-:S05]  /*14de0*/  ISETP.GT.AND P3, PT, R6, 0x41, PT ;  /* 0x000000410600780c */ /* 0x000fca0003f64270 */
[----:B------:R-:W4:Y:S01]  /*14df0*/  MUFU.TANH R75, R75 ;  /* 0x0000004b004b7308 */ /* 0x000f220000002400 */
[----:B-1----:R-:W-:Y:S02]  /*14e00*/  FSEL R125, R90, -INF , P2 ;  /* 0xff8000005a7d7808 */ /* 0x002fe40001000000 */
[----:B------:R-:W-:-:S05]  /*14e10*/  FMNMX.FTZ R12, R123, R12, !PT ;  /* 0x0000000c7b0c7209 */ /* 0x000fca0007810000 */
[----:B------:R-:W1:Y:S01]  /*14e20*/  MUFU.TANH R74, R74 ;  /* 0x0000004a004a7308 */ /* 0x000e620000002400 */
[----:B--2---:R-:W-:Y:S01]  /*14e30*/  FSEL R15, R94, -INF , P4 ;  /* 0xff8000005e0f7808 */ /* 0x004fe20002000000 */
[----:B------:R-:W-:Y:S01]  /*14e40*/  FMUL.FTZ R106, R46, UR6 ;  /* 0x000000062e6a7c20 */ /* 0x000fe20008410000 */
[----:B------:R-:W-:-:S05]  /*14e50*/  ISETP.GT.AND P4, PT, R6, 0x48, PT ;  /* 0x000000480600780c */ /* 0x000fca0003f84270 */
[----:B------:R-:W2:Y:S01]  /*14e60*/  MUFU.TANH R76, R76 ;  /* 0x0000004c004c7308 */ /* 0x000ea20000002400 */
[----:B0-----:R-:W-:Y:S02]  /*14e70*/  FSEL R127, R72, -INF , P3 ;  /* 0xff800000487f7808 */ /* 0x001fe40001800000 */
[----:B------:R-:W-:Y:S01]  /*14e80*/  FMNMX.FTZ R12, R125, R12, !PT ;  /* 0x0000000c7d0c7209 */ /* 0x000fe20007810000 */
[----:B------:R-:W-:-:S04]  /*14e90*/  FMUL.FTZ R46, R35, UR6 ;  /* 0x00000006232e7c20 */ /* 0x000fc80008410000 */
[----:B------:R-:W-:Y:S01]  /*14ea0*/  MUFU.TANH R78, R78 ;  /* 0x0000004e004e7308 */ /* 0x000fe20000002400 */
[----:B----4-:R-:W-:Y:S02]  /*14eb0*/  FSEL R35, R92, -INF , P5 ;  /* 0xff8000005c237808 */ /* 0x010fe40002800000 */
[----:B------:R-:W-:-:S05]  /*14ec0*/  ISETP.GT.AND P5, PT, R6, 0x49, PT ;  /* 0x000000490600780c */ /* 0x000fca0003fa4270 */
[----:B------:R-:W0:Y:S01]  /*14ed0*/  MUFU.TANH R64, R64 ;  /* 0x0000004000407308 */ /* 0x000e220000002400 */
[----:B------:R-:W-:Y:S02]  /*14ee0*/  FSEL R129, R73, -INF , P4 ;  /* 0xff80000049817808 */ /* 0x000fe40002000000 */
[----:B------:R-:W-:-:S05]  /*14ef0*/  FMNMX.FTZ R12, R127, R12, !PT ;  /* 0x0000000c7f0c7209 */ /* 0x000fca0007810000 */
[----:B------:R-:W4:Y:S01]  /*14f00*/  MUFU.TANH R77, R77 ;  /* 0x0000004d004d7308 */ /* 0x000f220000002400 */
[----:B------:R-:W-:Y:S02]  /*14f10*/  FSEL R93, R93, -INF , P2 ;  /* 0xff8000005d5d7808 */ /* 0x000fe40001000000 */
[----:B------:R-:W-:-:S05]  /*14f20*/  ISETP.GT.AND P2, PT, R6, 0x50, PT ;  /* 0x000000500600780c */ /* 0x000fca0003f44270 */
[----:B------:R-:W4:Y:S01]  /*14f30*/  MUFU.TANH R65, R65 ;  /* 0x0000004100417308 */ /* 0x000f220000002400 */
[----:B------:R-:W-:Y:S02]  /*14f40*/  FSEL R131, R75, -INF , P5 ;  /* 0xff8000004b837808 */ /* 0x000fe40002800000 */
[----:B------:R-:W-:Y:S01]  /*14f50*/  FMNMX.FTZ R12, R129, R12, !PT ;  /* 0x0000000c810c7209 */ /* 0x000fe20007810000 */
[----:B------:R-:W-:-:S04]  /*14f60*/  FMUL.FTZ R109, R43, UR6 ;  /* 0x000000062b6d7c20 */ /* 0x000fc80008410000 */
[----:B------:R-:W3:Y:S01]  /*14f70*/  MUFU.TANH R79, R79 ;  /* 0x0000004f004f7308 */ /* 0x000ee20000002400 */
[----:B------:R-:W-:Y:S01]  /*14f80*/  WARPGROUP.ARRIVE ;  /* 0x00000000000079c5 */ /* 0x000fe20000000000 */
[----:B-1----:R-:W-:-:S06]  /*14f90*/  FSEL R43, R74, -INF , P3 ;  /* 0xff8000004a2b7808 */ /* 0x002fcc0001800000 */
[----:B------:R-:W1:Y:S01]  /*14fa0*/  MUFU.TANH R66, R66 ;  /* 0x0000004200427308 */ /* 0x000e620000002400 */
[----:B------:R-:W-:Y:S01]  /*14fb0*/  ISETP.GT.AND P3, PT, R6, 0x51, PT ;  /* 0x000000510600780c */ /* 0x000fe20003f64270 */
[----:B------:R-:W-:Y:S01]  /*14fc0*/  FMUL.FTZ R107, R42, UR6 ;  /* 0x000000062a6b7c20 */ /* 0x000fe20008410000 */
[----:B--2---:R-:W-:Y:S01]  /*14fd0*/  FSEL R133, R76, -INF , P2 ;  /* 0xff8000004c857808 */ /* 0x004fe20001000000 */
[----:B------:R-:W-:Y:S01]  /*14fe0*/  HGMMA.64x16x16.F32.BF16 R24, gdesc[UR20], R24, gsb0 ;  /* 0x00200000141879f0 */ /* 0x000fe20008001818 */
[----:B------:R-:W-:-:S03]  /*14ff0*/  FMNMX.FTZ R12, R131, R12, !PT ;  /* 0x0000000c830c7209 */ /* 0x000fc60007810000 */
[----:B------:R-:W2:Y:S01]  /*15000*/  MUFU.TANH R67, R67 ;  /* 0x0000004300437308 */ /* 0x000ea20000002400 */
[----:B0-----:R-:W-:Y:S02]  /*15010*/  FSEL R135, R64, -INF , P3 ;  /* 0xff80000040877808 */ /* 0x001fe40001800000 */
[----:B------:R-:W-:-:S05]  /*15020*/  FMNMX.FTZ R12, R133, R12, !PT ;  /* 0x0000000c850c7209 */ /* 0x000fca0007810000 */
[----:B------:R-:W0:Y:S01]  /*15030*/  MUFU.TANH R56, R56 ;  /* 0x0000003800387308 */ /* 0x000e220000002400 */
[----:B----4-:R-:W-:-:S07]  /*15040*/  FSEL R77, R77, -INF , P5 ;  /* 0xff8000004d4d7808 */ /* 0x010fce0002800000 */
[----:B------:R-:W4:Y:S01]  /*15050*/  MUFU.TANH R68, R68 ;  /* 0x0000004400447308 */ /* 0x000f220000002400 */
[----:B------:R-:W-:-:S07]  /*15060*/  ISETP.GT.AND P5, PT, R6, 0x59, PT ;  /* 0x000000590600780c */ /* 0x000fce0003fa4270 */
[----:B------:R1:W-:Y:S01]  /*15070*/  MUFU.TANH R42, R51 ;  /* 0x00000033002a7308 */ /* 0x0003e20000002400 */
[----:B------:R-:W-:-:S07]  /*15080*/  FMNMX.FTZ R12, R135, R12, !PT ;  /* 0x0000000c870c7209 */ /* 0x000fce0007810000 */
[----:B------:R-:W4:Y:S01]  /*15090*/  MUFU.TANH R57, R57 ;  /* 0x0000003900397308 */ /* 0x000f220000002400 */
[----:B-1----:R-:W-:Y:S02]  /*150a0*/  FSEL R51, R78, -INF , P4 ;  /* 0xff8000004e337808 */ /* 0x002fe40002000000 */
[----:B------:R-:W-:-:S05]  /*150b0*/  ISETP.GT.AND P4, PT, R6, 0x58, PT ;  /* 0x000000580600780c */ /* 0x000fca0003f84270 */
[----:B------:R-:W1:Y:S01]  /*150c0*/  MUFU.TANH R69, R69 ;  /* 0x0000004500457308 */ /* 0x000e620000002400 */
[----:B------:R-:W-:Y:S02]  /*150d0*/  FSEL R137, R65, -INF , P4 ;  /* 0xff80000041897808 */ /* 0x000fe40002000000 */
[----:B---3--:R-:W-:-:S05]  /*150e0*/  FSEL R79, R79, -INF , P2 ;  /* 0xff8000004f4f7808 */ /* 0x008fca0001000000 */
[----:B------:R-:W3:Y:S01]  /*150f0*/  MUFU.TANH R59, R59 ;  /* 0x0000003b003b7308 */ /* 0x000ee20000002400 */
[----:B------:R-:W-:Y:S02]  /*15100*/  ISETP.GT.AND P2, PT, R6, 0x60, PT ;  /* 0x000000600600780c */ /* 0x000fe40003f44270 */
[----:B------:R-:W-:Y:S02]  /*15110*/  FSEL R139, R66, -INF , P5 ;  /* 0xff800000428b7808 */ /* 0x000fe40002800000 */
[----:B------:R-:W-:-:S03]  /*15120*/  FMNMX.FTZ R12, R137, R12, !PT ;  /* 0x0000000c890c7209 */ /* 0x000fc60007810000 */
[----:B------:R-:W3:Y:S01]  /*15130*/  MUFU.TANH R71, R71 ;  /* 0x0000004700477308 */ /* 0x000ee20000002400 */
[----:B--2---:R-:W-:Y:S02]  /*15140*/  FSEL R67, R67, -INF , P3 ;  /* 0xff80000043437808 */ /* 0x004fe40001800000 */
[----:B------:R-:W-:-:S05]  /*15150*/  ISETP.GT.AND P3, PT, R6, 0x61, PT ;  /* 0x000000610600780c */ /* 0x000fca0003f64270 */
[----:B------:R-:W2:Y:S01]  /*15160*/  MUFU.TANH R58, R58 ;  /* 0x0000003a003a7308 */ /* 0x000ea20000002400 */
[----:B0-----:R-:W-:Y:S02]  /*15170*/  FSEL R141, R56, -INF , P2 ;  /* 0xff800000388d7808 */ /* 0x001fe40001000000 */
[----:B------:R-:W-:-:S05]  /*15180*/  FMNMX.FTZ R12, R139, R12, !PT ;  /* 0x0000000c8b0c7209 */ /* 0x000fca0007810000 */
[----:B------:R-:W0:Y:S01]  /*15190*/  MUFU.TANH R70, R70 ;  /* 0x0000004600467308 */ /* 0x000e220000002400 */
[----:B----4-:R-:W-:Y:S02]  /*151a0*/  FSEL R73, R68, -INF , P4 ;  /* 0xff80000044497808 */ /* 0x010fe40002000000 */
        /* <DEDUP_REMOVED lines=8> */
[----:B---3--:R-:W-:Y:S02]  /*15230*/  FSEL R145, R59, -INF , P4 ;  /* 0xff8000003b917808 */ /* 0x008fe40002000000 */
[----:B------:R-:W-:-:S05]  /*15240*/  FMNMX.FTZ R12, R143, R12, !PT ;  /* 0x0000000c8f0c7209 */ /* 0x000fca0007810000 */
[----:B------:R-:W3:Y:S01]  /*15250*/  MUFU.TANH R60, R60 ;  /* 0x0000003c003c7308 */ /* 0x000ee20000002400 */
[----:B------:R-:W-:Y:S02]  /*15260*/  FSEL R71, R71, -INF , P2 ;  /* 0xff80000047477808 */ /* 0x000fe40001000000 */
[----:B------:R-:W-:Y:S02]  /*15270*/  ISETP.GT.AND P2, PT, R6, 0x70, PT ;  /* 0x000000700600780c */ /* 0x000fe40003f44270 */
[----:B--2--5:R-:W-:Y:S02]  /*15280*/  FSEL R147, R58, -INF , P5 ;  /* 0xff8000003a937808 */ /* 0x024fe40002800000 */
[----:B------:R-:W-:Y:S01]  /*15290*/  FMNMX.FTZ R12, R145, R12, !PT ;  /* 0x0000000c910c7209 */ /* 0x000fe20007810000 */
[----:B------:R-:W2:Y:S01]  /*152a0*/  MUFU.TANH R157, R157 ;  /* 0x0000009d009d7308 */ /* 0x000ea20000002400 */
[----:B0-----:R-:W-:Y:S02]  /*152b0*/  FSEL R65, R70, -INF , P3 ;  /* 0xff80000046417808 */ /* 0x001fe40001800000 */
[----:B------:R-:W-:-:S02]  /*152c0*/  ISETP.GT.AND P3, PT, R6, 0x71, PT ;  /* 0x000000710600780c */ /* 0x000fc40003f64270 */
[----:B----4-:R-:W-:Y:S02]  /*152d0*/  FSEL R151, R48, -INF , P2 ;  /* 0xff80000030977808 */ /* 0x010fe40001000000 */
[----:B------:R-:W-:Y:S01]  /*152e0*/  FMNMX.FTZ R12, R147, R12, !PT ;  /* 0x0000000c930c7209 */ /* 0x000fe20007810000 */
[----:B------:R-:W0:Y:S01]  /*152f0*/  MUFU.TANH R159, R159 ;  /* 0x0000009f009f7308 */ /* 0x000e220000002400 */
[----:B------:R-:W-:Y:S02]  /*15300*/  FSEL R61, R61, -INF , P4 ;  /* 0xff8000003d3d7808 */ /* 0x000fe40002000000 */
[----:B------:R-:W-:Y:S02]  /*15310*/  ISETP.GT.AND P4, PT, R6, 0x78, PT ;  /* 0x000000780600780c */ /* 0x000fe40003f84270 */
[----:B-1----:R-:W-:Y:S02]  /*15320*/  FSEL R149, R49, -INF , P3 ;  /* 0xff80000031957808 */ /* 0x002fe40001800000 */
[----:B------:R-:W-:Y:S01]  /*15330*/  FMNMX.FTZ R12, R151, R12, !PT ;  /* 0x0000000c970c7209 */ /* 0x000fe20007810000 */
[----:B------:R-:W1:Y:S01]  /*15340*/  MUFU.TANH R161, R161 ;  /* 0x000000a100a17308 */ /* 0x000e620000002400 */
[----:B---3--:R-:W-:-:S02]  /*15350*/  FSEL R57, R60, -INF , P5 ;  /* 0xff8000003c397808 */ /* 0x008fc40002800000 */
[----:B------:R-:W-:Y:S02]  /*15360*/  ISETP.GT.AND P5, PT, R6, 0x79, PT ;  /* 0x000000790600780c */ /* 0x000fe40003fa4270 */
[----:B------:R-:W-:Y:S02]  /*15370*/  FSEL R153, R36, -INF , P4 ;  /* 0xff80000024997808 */ /* 0x000fe40002000000 */
[----:B------:R-:W-:Y:S01]  /*15380*/  FMNMX.FTZ R12, R149, R12, !PT ;  /* 0x0000000c950c7209 */ /* 0x000fe20007810000 */
[----:B------:R-:W3:Y:S01]  /*15390*/  MUFU.TANH R107, R107 ;  /* 0x0000006b006b7308 */ /* 0x000ee20000002400 */
[----:B------:R-:W-:Y:S02]  /*153a0*/  FSEL R59, R40, -INF , P2 ;  /* 0xff800000283b7808 */ /* 0x000fe40001000000 */
[----:B------:R-:W-:Y:S02]  /*153b0*/  ISETP.GT.AND P2, PT, R6, 0x80, PT ;  /* 0x000000800600780c */ /* 0x000fe40003f44270 */
[----:B------:R-:W-:-:S02]  /*153c0*/  FSEL R155, R4, -INF , P5 ;  /* 0xff800000049b7808 */ /* 0x000fc40002800000 */
[----:B------:R-:W-:Y:S01]  /*153d0*/  FMNMX.FTZ R12, R153, R12, !PT ;  /* 0x0000000c990c7209 */ /* 0x000fe20007810000 */
[----:B------:R-:W4:Y:S01]  /*153e0*/  MUFU.TANH R163, R163 ;  /* 0x000000a300a37308 */ /* 0x000f220000002400 */
[----:B------:R-:W-:Y:S02]  /*153f0*/  FSEL R75, R42, -INF , P3 ;  /* 0xff8000002a4b7808 */ /* 0x000fe40001800000 */
[----:B------:R-:W-:Y:S02]  /*15400*/  ISETP.GT.AND P3, PT, R6, 0x81, PT ;  /* 0x000000810600780c */ /* 0x000fe40003f64270 */
[----:B--2---:R-:W-:-:S03]  /*15410*/  FSEL R157, R157, -INF , P2 ;  /* 0xff8000009d9d7808 */ /* 0x004fc60001000000 */
[----:B------:R-:W2:Y:S01]  /*15420*/  MUFU.TANH R109, R109 ;  /* 0x0000006d006d7308 */ /* 0x000ea20000002400 */
[----:B------:R-:W-:Y:S02]  /*15430*/  FMNMX.FTZ R12, R155, R12, !PT ;  /* 0x0000000c9b0c7209 */ /* 0x000fe40007810000 */
[----:B------:R-:W-:-:S05]  /*15440*/  FSEL R49, R50, -INF , P4 ;  /* 0xff80000032317808 */ /* 0x000fca0002000000 */
[----:B------:R-:W2:Y:S01]  /*15450*/  MUFU.TANH R102, R102 ;  /* 0x0000006600667308 */ /* 0x000ea20000002400 */
[----:B------:R-:W-:Y:S02]  /*15460*/  ISETP.GT.AND P4, PT, R6, 0x88, PT ;  /* 0x000000880600780c */ /* 0x000fe40003f84270 */
[----:B0-----:R-:W-:Y:S02]  /*15470*/  FSEL R159, R159, -INF , P3 ;  /* 0xff8000009f9f7808 */ /* 0x001fe40001800000 */
[----:B------:R-:W-:-:S03]  /*15480*/  FMNMX.FTZ R12, R157, R12, !PT ;  /* 0x0000000c9d0c7209 */ /* 0x000fc60007810000 */
[----:B------:R-:W0:Y:S01]  /*15490*/  MUFU.TANH R106, R106 ;  /* 0x0000006a006a7308 */ /* 0x000e220000002400 */
[----:B------:R-:W-:Y:S01]  /*154a0*/  FSEL R85, R10, -INF , P5 ;  /* 0xff8000000a557808 */ /* 0x000fe20002800000 */
[----:B------:R-:W-:-:S06]  /*154b0*/  WARPGROUP.DEPBAR.LE gsb0, 0x0 ;  /* 0x00008000000079c5 */ /* 0x000fcc0000010000 */
[----:B------:R-:W0:Y:S01]  /*154c0*/  MUFU.TANH R54, R54 ;  /* 0x0000003600367308 */ /* 0x000e220000002400 */
[----:B------:R-:W-:Y:S01]  /*154d0*/  ISETP.GT.AND P5, PT, R6, 0x89, PT ;  /* 0x000000890600780c */ /* 0x000fe20003fa4270 */
[----:B------:R-:W-:Y:S01]  /*154e0*/  FMUL.FTZ R24, R24, UR6 ;  /* 0x0000000618187c20 */ /* 0x000fe20008410000 */
[----:B-1----:R-:W-:Y:S02]  /*154f0*/  FSEL R161, R161, -INF , P4 ;  /* 0xff800000a1a17808 */ /* 0x002fe40002000000 */
[----:B------:R-:W-:-:S03]  /*15500*/  FMNMX.FTZ R12, R159, R12, !PT ;  /* 0x0000000c9f0c7209 */ /* 0x000fc60007810000 */
[----:B------:R-:W1:Y:S01]  /*15510*/  MUFU.TANH R62, R62 ;  /* 0x0000003e003e7308 */ /* 0x000e620000002400 */
[----:B---3--:R-:W-:Y:S01]  /*15520*/  FSEL R107, R107, -INF , P2 ;  /* 0xff8000006b6b7808 */ /* 0x008fe20001000000 */
[----:B------:R-:W-:Y:S01]  /*15530*/  FMUL.FTZ R38, R38, UR6 ;  /* 0x0000000626267c20 */ /* 0x000fe20008410000 */
[----:B------:R-:W-:-:S05]  /*15540*/  ISETP.GT.AND P2, PT, R6, 0x90, PT ;  /* 0x000000900600780c */ /* 0x000fca0003f44270 */
[----:B------:R-:W3:Y:S01]  /*15550*/  MUFU.TANH R44, R44 ;  /* 0x0000002c002c7308 */ /* 0x000ee20000002400 */
[----:B----4-:R-:W-:Y:S01]  /*15560*/  FSEL R163, R163, -INF , P5 ;  /* 0xff800000a3a37808 */ /* 0x010fe20002800000 */
[----:B------:R-:W-:Y:S01]  /*15570*/  FMUL.FTZ R4, R25, UR6 ;  /* 0x0000000619047c20 */ /* 0x000fe20008410000 */
[----:B------:R-:W-:-:S05]  /*15580*/  FMNMX.FTZ R12, R161, R12, !PT ;  /* 0x0000000ca10c7209 */ /* 0x000fca0007810000 */
[----:B------:R-:W4:Y:S01]  /*15590*/  MUFU.TANH R52, R52 ;  /* 0x0000003400347308 */ /* 0x000f220000002400 */
[----:B--2---:R-:W-:Y:S01]  /*155a0*/  FSEL R109, R109, -INF , P3 ;  /* 0xff8000006d6d7808 */ /* 0x004fe20001800000 */
[----:B------:R-:W-:Y:S01]  /*155b0*/  FMUL.FTZ R28, R28, UR6 ;  /* 0x000000061c1c7c20 */ /* 0x000fe20008410000 */
[----:B------:R-:W-:-:S05]  /*155c0*/  ISETP.GT.AND P3, PT, R6, 0x91, PT ;  /* 0x000000910600780c */ /* 0x000fca0003f64270 */
[----:B------:R-:W2:Y:S01]  /*155d0*/  MUFU.TANH R34, R34 ;  /* 0x0000002200227308 */ /* 0x000ea20000002400 */
[----:B------:R-:W-:Y:S02]  /*155e0*/  FSEL R165, R102, -INF , P2 ;  /* 0xff80000066a57808 */ /* 0x000fe40001000000 */
[----:B------:R-:W-:-:S05]  /*155f0*/  FMNMX.FTZ R12, R163, R12, !PT ;  /* 0x0000000ca30c7209 */ /* 0x000fca0007810000 */
[----:B------:R-:W2:Y:S01]  /*15600*/  MUFU.TANH R46, R46 ;  /* 0x0000002e002e7308 */ /* 0x000ea20000002400 */
[----:B0-----:R-:W-:Y:S01]  /*15610*/  FSEL R25, R106, -INF , P4 ;  /* 0xff8000006a197808 */ /* 0x001fe20002000000 */
[----:B------:R-:W-:Y:S01]  /*15620*/  FMUL.FTZ R10, R29, UR6 ;  /* 0x000000061d0a7c20 */ /* 0x000fe20008410000 */
[----:B------:R-:W-:-:S05]  /*15630*/  ISETP.GT.AND P4, PT, R6, 0x98, PT ;  /* 0x000000980600780c */ /* 0x000fca0003f84270 */
[----:B------:R-:W0:Y:S01]  /*15640*/  MUFU.TANH R24, R24 ;  /* 0x0000001800187308 */ /* 0x000e220000002400 */
[----:B------:R-:W-:Y:S02]  /*15650*/  FSEL R167, R54, -INF , P3 ;  /* 0xff80000036a77808 */ /* 0x000fe40001800000 */
[----:B------:R-:W-:-:S05]  /*15660*/  FMNMX.FTZ R12, R165, R12, !PT ;  /* 0x0000000ca50c7209 */ /* 0x000fca0007810000 */
[----:B------:R-:W0:Y:S01]  /*15670*/  MUFU.TANH R38, R38 ;  /* 0x0000002600267308 */ /* 0x000e220000002400 */
[----:B-1----:R-:W-:Y:S02]  /*15680*/  FSEL R111, R62, -INF , P5 ;  /* 0xff8000003e6f7808 */ /* 0x002fe40002800000 */
[----:B------:R-:W-:-:S05]  /*15690*/  ISETP.GT.AND P5, PT, R6, 0x99, PT ;  /* 0x000000990600780c */ /* 0x000fca0003fa4270 */
[----:B------:R-:W1:Y:S01]  /*156a0*/  MUFU.TANH R4, R4 ;  /* 0x0000000400047308 */ /* 0x000e620000002400 */
[----:B---3--:R-:W-:Y:S02]  /*156b0*/  FSEL R169, R44, -INF , P4 ;  /* 0xff8000002ca97808 */ /* 0x008fe40002000000 */
[----:B------:R-:W-:-:S05]  /*156c0*/  FMNMX.FTZ R12, R167, R12, !PT ;  /* 0x0000000ca70c7209 */ /* 0x000fca0007810000 */
[----:B------:R-:W3:Y:S01]  /*156d0*/  MUFU.TANH R32, R32 ;  /* 0x0000002000207308 */ /* 0x000ee20000002400 */
[----:B----4-:R-:W-:Y:S02]  /*156e0*/  FSEL R29, R52, -INF , P2 ;  /* 0xff800000341d7808 */ /* 0x010fe40001000000 */
[----:B------:R-:W-:-:S05]  /*156f0*/  ISETP.GT.AND P2, PT, R6, 0xa0, PT ;  /* 0x000000a00600780c */ /* 0x000fca0003f44270 */
[----:B------:R-:W4:Y:S01]  /*15700*/  MUFU.TANH R28, R28 ;  /* 0x0000001c001c7308 */ /* 0x000f220000002400 */
[----:B--2---:R-:W-:Y:S02]  /*15710*/  FSEL R171, R34, -INF , P5 ;  /* 0xff80000022ab7808 */ /* 0x004fe40002800000 */
[----:B------:R-:W-:-:S05]  /*15720*/  FMNMX.FTZ R12, R169, R12, !PT ;  /* 0x0000000ca90c7209 */ /* 0x000fca0007810000 */
[----:B------:R-:W2:Y:S01]  /*15730*/  MUFU.TANH R10, R10 ;  /* 0x0000000a000a7308 */ /* 0x000ea20000002400 */
[----:B------:R-:W-:Y:S02]  /*15740*/  FSEL R115, R46, -INF , P3 ;  /* 0xff8000002e737808 */ /* 0x000fe40001800000 */
[----:B------:R-:W-:Y:S02]  /*15750*/  ISETP.GT.AND P3, PT, R6, 0xa1, PT ;  /* 0x000000a10600780c */ /* 0x000fe40003f64270 */
[----:B0-----:R-:W-:Y:S02]  /*15760*/  FSEL R173, R24, -INF , P2 ;  /* 0xff80000018ad7808 */ /* 0x001fe40001000000 */
[----:B------:R-:W-:Y:S02]  /*15770*/  FMNMX.FTZ R12, R171, R12, !PT ;  /* 0x0000000cab0c7209 */ /* 0x000fe40007810000 */
[----:B------:R-:W-:Y:S02]  /*15780*/  FSEL R117, R38, -INF , P4 ;  /* 0xff80000026757808 */ /* 0x000fe40002000000 */
[----:B------:R-:W-:-:S02]  /*15790*/  ISETP.GT.AND P4, PT, R6, 0xa8, PT ;  /* 0x000000a80600780c */ /* 0x000fc40003f84270 */
[----:B-1----:R-:W-:Y:S02]  /*157a0*/  FSEL R175, R4, -INF , P3 ;  /* 0xff80000004af7808 */ /* 0x002fe40001800000 */
[----:B------:R-:W-:Y:S02]  /*157b0*/  FMNMX.FTZ R12, R173, R12, !PT ;  /* 0x0000000cad0c7209 */ /* 0x000fe40007810000 */
[----:B---3--:R-:W-:Y:S02]  /*157c0*/  FSEL R113, R32, -INF , P5 ;  /* 0xff80000020717808 */ /* 0x008fe40002800000 */
[----:B------:R-:W-:Y:S02]  /*157d0*/  ISETP.GT.AND P5, PT, R6, 0xa9, PT ;  /* 0x000000a90600780c */ /* 0x000fe40003fa4270 */
[----:B----4-:R-:W-:Y:S02]  /*157e0*/  FSEL R179, R28, -INF , P4 ;  /* 0xff8000001cb37808 */ /* 0x010fe40002000000 */
[----:B------:R-:W-:-:S02]  /*157f0*/  FMNMX.FTZ R12, R175, R12, !PT ;  /* 0x0000000caf0c7209 */ /* 0x000fc40007810000 */
[----:B--2---:R-:W-:Y:S02]  /*15800*/  FSEL R177, R10, -INF , P5 ;  /* 0xff8000000ab17808 */ /* 0x004fe40002800000 */
[----:B------:R-:W-:-:S04]  /*15810*/  FMNMX.FTZ R12, R179, R12, !PT ;  /* 0x0000000cb30c7209 */ /* 0x000fc80007810000 */
[----:B------:R-:W-:-:S05]  /*15820*/  FMNMX.FTZ R6, R177, R12, !PT ;  /* 0x0000000cb1067209 */ /* 0x000fca0007810000 */
[----:B------:R-:W0:Y:S02]  /*15830*/  SHFL.BFLY PT, R89, R6, 0x2, 0x1f ;  /* 0x0c401f0006597f89 */ /* 0x000e2400000e0000 */
[----:B0-----:R-:W-:-:S05]  /*15840*/  FMNMX.FTZ R10, R6, R89, !PT ;  /* 0x00000059060a7209 */ /* 0x001fca0007810000 */
[----:B------:R-:W0:Y:S01]  /*15850*/  SHFL.BFLY PT, R89, R10, 0x1, 0x1f ;  /* 0x0c201f000a597f89 */ /* 0x000e2200000e0000 */
[----:B------:R-:W-:Y:S02]  /*15860*/  IMAD.U32 R88, RZ, RZ, UR7 ;  /* 0x00000007ff587e24 */ /* 0x000fe4000f8e00ff */
[----:B------:R-:W-:Y:S01]  /*15870*/  FMUL.FTZ R14, R27, UR6 ;  /* 0x000000061b0e7c20 */ /* 0x000fe20008410000 */
[----:B0-----:R-:W-:-:S04]  /*15880*/  FMNMX.FTZ R89, R10, R89, !PT ;  /* 0x000000590a597209 */ /* 0x001fc80007810000 */
[C---:B------:R-:W-:Y:S01]  /*15890*/  FSETP.NEU.FTZ.AND P6, PT, R89.reuse, -INF , PT ;  /* 0xff8000005900780b */ /* 0x040fe20003fdd000 */
[----:B------:R-:W-:-:S05]  /*158a0*/  FMUL.FTZ R4, R89, R88 ;  /* 0x0000005859047220 */ /* 0x000fca0000410000 */
[----:B------:R-:W-:-:S05]  /*158b0*/  FSEL R4, R4, RZ, P6 ;  /* 0x000000ff04047208 */ /* 0x000fca0003000000 */
[----:B------:R-:W-:Y:S01]  /*158c0*/  FFMA.FTZ R27, R8, R88, -R4 ;  /* 0x00000058081b7223 */ /* 0x000fe20000010804 */
[----:B------:R-:W-:-:S04]  /*158d0*/  FMNMX.FTZ R8, R5, R20, !PT ;  /* 0x0000001405087209 */ /* 0x000fc80007810000 */
        /* <DEDUP_REMOVED lines=30> */
[----:B------:R-:W-:Y:S01]  /*15ac0*/  FMNMX.FTZ R8, R107, R8, !PT ;  /* 0x000000086b087209 */ /* 0x000fe20007810000 */
[----:B------:R-:W-:-:S03]  /*15ad0*/  FMUL.FTZ R12, R26, UR6 ;  /* 0x000000061a0c7c20 */ /* 0x000fc60008410000 */
[----:B------:R-:W-:-:S04]  /*15ae0*/  FMNMX.FTZ R8, R109, R8, !PT ;  /* 0x000000086d087209 */ /* 0x000fc80007810000 */
[----:B------:R-:W-:Y:S01]  /*15af0*/  FMNMX.FTZ R8, R25, R8, !PT ;  /* 0x0000000819087209 */ /* 0x000fe20007810000 */
[----:B------:R-:W0:Y:S01]  /*15b00*/  MUFU.TANH R12, R12 ;  /* 0x0000000c000c7308 */ /* 0x000e220000002400 */
[----:B------:R-:W-:Y:S02]  /*15b10*/  FMUL.FTZ R10, R30, UR6 ;  /* 0x000000061e0a7c20 */ /* 0x000fe40008410000 */
[----:B------:R-:W-:Y:S01]  /*15b20*/  FMNMX.FTZ R8, R111, R8, !PT ;  /* 0x000000086f087209 */ /* 0x000fe20007810000 */
[----:B------:R-:W-:-:S03]  /*15b30*/  FMUL.FTZ R6, R31, UR6 ;  /* 0x000000061f067c20 */ /* 0x000fc60008410000 */
[----:B------:R-:W-:Y:S01]  /*15b40*/  FMNMX.FTZ R8, R29, R8, !PT ;  /* 0x000000081d087209 */ /* 0x000fe20007810000 */
[----:B------:R-:W1:Y:S03]  /*15b50*/  MUFU.TANH R14, R14 ;  /* 0x0000000e000e7308 */ /* 0x000e660000002400 */
[----:B------:R-:W-:-:S05]  /*15b60*/  FMNMX.FTZ R8, R115, R8, !PT ;  /* 0x0000000873087209 */ /* 0x000fca0007810000 */
[----:B------:R-:W2:Y:S01]  /*15b70*/  MUFU.TANH R10, R10 ;  /* 0x0000000a000a7308 */ /* 0x000ea20000002400 */
[----:B------:R-:W-:Y:S01]  /*15b80*/  FMNMX.FTZ R8, R117, R8, !PT ;  /* 0x0000000875087209 */ /* 0x000fe20007810000 */
[----:B------:R-:W-:Y:S01]  /*15b90*/  FFMA.FTZ R192, R125, R88, -R4 ;  /* 0x000000587dc07223 */ /* 0x000fe20000010804 */
[----:B0-----:R-:W-:-:S05]  /*15ba0*/  FSEL R125, R12, -INF , P2 ;  /* 0xff8000000c7d7808 */ /* 0x001fca0001000000 */
[----:B------:R-:W0:Y:S01]  /*15bb0*/  MUFU.TANH R6, R6 ;  /* 0x0000000600067308 */ /* 0x000e220000002400 */
[----:B------:R-:W-:Y:S01]  /*15bc0*/  FMNMX.FTZ R8, R113, R8, !PT ;  /* 0x0000000871087209 */ /* 0x000fe20007810000 */
[-CC-:B------:R-:W-:Y:S01]  /*15bd0*/  FFMA.FTZ R178, R37, R88.reuse, -R4.reuse ;  /* 0x0000005825b27223 */ /* 0x180fe20000010804 */
[-CC-:B------:R-:W-:Y:S01]  /*15be0*/  FFMA.FTZ R37, R53, R88.reuse, -R4.reuse ;  /* 0x0000005835257223 */ /* 0x180fe20000010804 */
[--C-:B------:R-:W-:Y:S01]  /*15bf0*/  FFMA.FTZ R53, R127, R88, -R4.reuse ;  /* 0x000000587f357223 */ /* 0x100fe20000010804 */
[----:B-1----:R-:W-:Y:S02]  /*15c00*/  FSEL R127, R14, -INF , P3 ;  /* 0xff8000000e7f7808 */ /* 0x002fe40001800000 */
[----:B------:R-:W-:Y:S01]  /*15c10*/  FMNMX.FTZ R8, R125, R8, !PT ;  /* 0x000000087d087209 */ /* 0x000fe20007810000 */
[-CC-:B------:R-:W-:Y:S01]  /*15c20*/  FFMA.FTZ R184, R55, R88.reuse, -R4.reuse ;  /* 0x0000005837b87223 */ /* 0x180fe20000010804 */
[-CC-:B------:R-:W-:Y:S01]  /*15c30*/  FFMA.FTZ R55, R131, R88.reuse, -R4.reuse ;  /* 0x0000005883377223 */ /* 0x180fe20000010804 */
[----:B--2---:R-:W-:Y:S01]  /*15c40*/  FSEL R131, R10, -INF , P4 ;  /* 0xff8000000a837808 */ /* 0x004fe20002000000 */
[--C-:B------:R-:W-:Y:S01]  /*15c50*/  FFMA.FTZ R31, R39, R88, -R4.reuse ;  /* 0x00000058271f7223 */ /* 0x100fe20000010804 */
[----:B------:R-:W-:Y:S01]  /*15c60*/  FMNMX.FTZ R8, R127, R8, !PT ;  /* 0x000000087f087209 */ /* 0x000fe20007810000 */
[-CC-:B------:R-:W-:Y:S01]  /*15c70*/  FFMA.FTZ R39, R63, R88.reuse, -R4.reuse ;  /* 0x000000583f277223 */ /* 0x180fe20000010804 */
[----:B------:R-:W-:-:S02]  /*15c80*/  FFMA.FTZ R63, R135, R88, -R4 ;  /* 0x00000058873f7223 */ /* 0x000fc40000010804 */
[----:B------:R-:W-:Y:S02]  /*15c90*/  FMNMX.FTZ R8, R131, R8, !PT ;  /* 0x0000000883087209 */ /* 0x000fe40007810000 */
[----:B0-----:R-:W-:-:S04]  /*15ca0*/  FSEL R135, R6, -INF , P5 ;  /* 0xff80000006877808 */ /* 0x001fc80002800000 */
[----:B------:R-:W-:Y:S01]  /*15cb0*/  FMNMX.FTZ R8, R135, R8, !PT ;  /* 0x0000000887087209 */ /* 0x000fe20007810000 */
[----:B------:R-:W-:-:S04]  /*15cc0*/  FFMA.FTZ R196, R133, R88, -R4 ;  /* 0x0000005885c47223 */ /* 0x000fc80000010804 */
[----:B------:R-:W0:Y:S01]  /*15cd0*/  SHFL.BFLY PT, R133, R8, 0x2, 0x1f ;  /* 0x0c401f0008857f89 */ /* 0x000e2200000e0000 */
[-CC-:B------:R-:W-:Y:S01]  /*15ce0*/  FFMA.FTZ R186, R81, R88.reuse, -R4.reuse ;  /* 0x0000005851ba7223 */ /* 0x180fe20000010804 */
[----:B------:R-:W-:Y:S01]  /*15cf0*/  FFMA.FTZ R81, R139, R88, -R4 ;  /* 0x000000588b517223 */ /* 0x000fe20000010804 */
[----:B0-----:R-:W-:-:S05]  /*15d00*/  FMNMX.FTZ R6, R8, R133, !PT ;  /* 0x0000008508067209 */ /* 0x001fca0007810000 */
[----:B------:R-:W0:Y:S01]  /*15d10*/  SHFL.BFLY PT, R139, R6, 0x1, 0x1f ;  /* 0x0c201f00068b7f89 */ /* 0x000e2200000e0000 */
[-CC-:B------:R-:W-:Y:S01]  /*15d20*/  FFMA.FTZ R176, R33, R88.reuse, -R4.reuse ;  /* 0x0000005821b07223 */ /* 0x180fe20000010804 */
[----:B------:R-:W-:Y:S01]  /*15d30*/  MUFU.EX2 R27, R27 ;  /* 0x0000001b001b7308 */ /* 0x000fe20000000800 */
[----:B------:R-:W-:-:S07]  /*15d40*/  FFMA.FTZ R180, R41, R88, -R4 ;  /* 0x0000005829b47223 */ /* 0x000fce0000010804 */
[----:B------:R-:W1:Y:S01]  /*15d50*/  MUFU.EX2 R176, R176 ;  /* 0x000000b000b07308 */ /* 0x000e620000000800 */
[----:B------:R-:W-:-:S07]  /*15d60*/  FFMA.FTZ R33, R45, R88, -R4 ;  /* 0x000000582d217223 */ /* 0x000fce0000010804 */
[----:B------:R-:W2:Y:S01]  /*15d70*/  MUFU.EX2 R178, R178 ;  /* 0x000000b200b27308 */ /* 0x000ea20000000800 */
[----:B0-----:R-:W-:-:S07]  /*15d80*/  FMNMX.FTZ R92, R6, R139, !PT ;  /* 0x0000008b065c7209 */ /* 0x001fce0007810000 */
[----:B------:R-:W0:Y:S01]  /*15d90*/  MUFU.EX2 R31, R31 ;  /* 0x0000001f001f7308 */ /* 0x000e220000000800 */
[C---:B------:R-:W-:Y:S01]  /*15da0*/  FSETP.NEU.FTZ.AND P2, PT, R92.reuse, -INF , PT ;  /* 0xff8000005c00780b */ /* 0x040fe20003f5d000 */
[-C--:B------:R-:W-:Y:S01]  /*15db0*/  FMUL.FTZ R26, R92, R88.reuse ;  /* 0x000000585c1a7220 */ /* 0x080fe20000410000 */
[----:B------:R-:W-:-:S04]  /*15dc0*/  FFMA.FTZ R182, R47, R88, -R4 ;  /* 0x000000582fb67223 */ /* 0x000fc80000010804 */
[----:B------:R-:W-:Y:S01]  /*15dd0*/  FSEL R26, R26, RZ, P2 ;  /* 0x000000ff1a1a7208 */ /* 0x000fe20001000000 */
[----:B------:R-:W3:Y:S01]  /*15de0*/  MUFU.EX2 R180, R180 ;  /* 0x000000b400b47308 */ /* 0x000ee20000000800 */
[-CC-:B------:R-:W-:Y:S01]  /*15df0*/  FFMA.FTZ R218, R179, R88.reuse, -R4.reuse ;  /* 0x00000058b3da7223 */ /* 0x180fe20000010804 */
[-C--:B------:R-:W-:Y:S02]  /*15e00*/  FFMA.FTZ R41, R95, R88.reuse, -R4 ;  /* 0x000000585f297223 */ /* 0x080fe40000010804 */
[-C--:B------:R-:W-:Y:S01]  /*15e10*/  FFMA.FTZ R179, R3, R88.reuse, -R26 ;  /* 0x0000005803b37223 */ /* 0x080fe2000001081a */
[----:B-1----:R-:W-:Y:S01]  /*15e20*/  FADD.FTZ R3, R176, R27 ;  /* 0x0000001bb0037221 */ /* 0x002fe20000010000 */
[-CC-:B------:R-:W-:Y:S02]  /*15e30*/  FFMA.FTZ R188, R103, R88.reuse, -R4.reuse ;  /* 0x0000005867bc7223 */ /* 0x180fe40000010804 */
[----:B------:R-:W1:Y:S01]  /*15e40*/  MUFU.EX2 R33, R33 ;  /* 0x0000002100217308 */ /* 0x000e620000000800 */
[-CC-:B------:R-:W-:Y:S01]  /*15e50*/  FFMA.FTZ R45, R119, R88.reuse, -R4.reuse ;  /* 0x00000058772d7223 */ /* 0x180fe20000010804 */
        /* <DEDUP_REMOVED lines=22> */
[-C--:B------:R-:W-:Y:S01]  /*15fc0*/  FFMA.FTZ R141, R177, R88.reuse, -R4 ;  /* 0x00000058b18d7223 */ /* 0x080fe20000010804 */
[----:B------:R-:W4:Y:S01]  /*15fd0*/  MUFU.EX2 R182, R182 ;  /* 0x000000b600b67308 */ /* 0x000f220000000800 */
[-CC-:B------:R-:W-:Y:S01]  /*15fe0*/  FFMA.FTZ R4, R20, R88.reuse, -R26.reuse ;  /* 0x0000005814047223 */ /* 0x180fe2000001081a */
[----:B--2---:R-:W-:Y:S01]  /*15ff0*/  FADD.FTZ R20, R178, R3 ;  /* 0x00000003b2147221 */ /* 0x004fe20000010000 */
[----:B------:R-:W-:-:S03]  /*16000*/  FFMA.FTZ R177, R5, R88, -R26 ;  /* 0x0000005805b17223 */ /* 0x000fc6000001081a */
[----:B0-----:R-:W-:Y:S02]  /*16010*/  FADD.FTZ R3, R31, R20 ;  /* 0x000000141f037221 */ /* 0x001fe40000010000 */
[----:B------:R-:W0:Y:S02]  /*16020*/  MUFU.EX2 R37, R37 ;  /* 0x0000002500257308 */ /* 0x000e240000000800 */
[----:B---3--:R-:W-:Y:S01]  /*16030*/  FADD.FTZ R20, R180, R3 ;  /* 0x00000003b4147221 */ /* 0x008fe20000010000 */
[----:B------:R-:W-:-:S05]  /*16040*/  FFMA.FTZ R6, R21, R88, -R26 ;  /* 0x0000005815067223 */ /* 0x000fca000001081a */
[----:B------:R-:W2:Y:S01]  /*16050*/  MUFU.EX2 R184, R184 ;  /* 0x000000b800b87308 */ /* 0x000ea20000000800 */
[----:B-1----:R-:W-:Y:S01]  /*16060*/  FADD.FTZ R3, R33, R20 ;  /* 0x0000001421037221 */ /* 0x002fe20000010000 */
[----:B------:R-:W-:-:S06]  /*16070*/  FFMA.FTZ R181, R83, R88, -R26 ;  /* 0x0000005853b57223 */ /* 0x000fcc000001081a */
[----:B------:R-:W-:Y:S01]  /*16080*/  MUFU.EX2 R177, R177 ;  /* 0x000000b100b17308 */ /* 0x000fe20000000800 */
[----:B----4-:R-:W-:-:S07]  /*16090*/  FADD.FTZ R20, R182, R3 ;  /* 0x00000003b6147221 */ /* 0x010fce0000010000 */
[----:B------:R-:W1:Y:S08]  /*160a0*/  MUFU.EX2 R4, R4 ;  /* 0x0000000400047308 */ /* 0x000e700000000800 */
[----:B------:R-:W3:Y:S01]  /*160b0*/  MUFU.EX2 R39, R39 ;  /* 0x0000002700277308 */ /* 0x000ee20000000800 */
[----:B------:R-:W-:-:S07]  /*160c0*/  FFMA.FTZ R8, R7, R88, -R26 ;  /* 0x0000005807087223 */ /* 0x000fce000001081a */
[----:B------:R-:W4:Y:S01]  /*160d0*/  MUFU.EX2 R179, R179 ;  /* 0x000000b300b37308 */ /* 0x000f220000000800 */
[----:B0-----:R-:W-:-:S07]  /*160e0*/  FADD.FTZ R3, R37, R20 ;  /* 0x0000001425037221 */ /* 0x001fce0000010000 */
[----:B------:R-:W0:Y:S01]  /*160f0*/  MUFU.EX2 R186, R186 ;  /* 0x000000ba00ba7308 */ /* 0x000e220000000800 */
[----:B------:R-:W-:-:S07]  /*16100*/  FFMA.FTZ R183, R105, R88, -R26 ;  /* 0x0000005869b77223 */ /* 0x000fce000001081a */
[----:B------:R-:W0:Y:S01]  /*16110*/  MUFU.EX2 R6, R6 ;  /* 0x0000000600067308 */ /* 0x000e220000000800 */
[----:B--2---:R-:W-:-:S07]  /*16120*/  FADD.FTZ R38, R184, R3 ;  /* 0x00000003b8267221 */ /* 0x004fce0000010000 */
[----:B------:R-:W2:Y:S01]  /*16130*/  MUFU.EX2 R41, R41 ;  /* 0x0000002900297308 */ /* 0x000ea20000000800 */
[----:B-1----:R-:W-:Y:S01]  /*16140*/  FADD.FTZ R20, R177, R4 ;  /* 0x00000004b1147221 */ /* 0x002fe20000010000 */
[----:B------:R-:W-:-:S06]  /*16150*/  FFMA.FTZ R10, R9, R88, -R26 ;  /* 0x00000058090a7223 */ /* 0x000fcc000001081a */
[----:B------:R-:W1:Y:S01]  /*16160*/  MUFU.EX2 R181, R181 ;  /* 0x000000b500b57308 */ /* 0x000e620000000800 */
[----:B---3--:R-:W-:-:S07]  /*16170*/  FADD.FTZ R5, R39, R38 ;  /* 0x0000002627057221 */ /* 0x008fce0000010000 */
[----:B------:R-:W3:Y:S01]  /*16180*/  MUFU.EX2 R188, R188 ;  /* 0x000000bc00bc7308 */ /* 0x000ee20000000800 */
[----:B----4-:R-:W-:Y:S01]  /*16190*/  FADD.FTZ R3, R179, R20 ;  /* 0x00000014b3037221 */ /* 0x010fe20000010000 */
[----:B------:R-:W-:-:S06]  /*161a0*/  FFMA.FTZ R185, R11, R88, -R26 ;  /* 0x000000580bb97223 */ /* 0x000fcc000001081a */
[----:B------:R-:W4:Y:S01]  /*161b0*/  MUFU.EX2 R8, R8 ;  /* 0x0000000800087308 */ /* 0x000f220000000800 */
[----:B0-----:R-:W-:-:S07]  /*161c0*/  FADD.FTZ R40, R186, R5 ;  /* 0x00000005ba287221 */ /* 0x001fce0000010000 */
[----:B------:R-:W0:Y:S01]  /*161d0*/  MUFU.EX2 R45, R45 ;  /* 0x0000002d002d7308 */ /* 0x000e220000000800 */
[----:B------:R-:W-:Y:S01]  /*161e0*/  FADD.FTZ R20, R6, R3 ;  /* 0x0000000306147221 */ /* 0x000fe20000010000 */
[----:B------:R-:W-:-:S06]  /*161f0*/  FFMA.FTZ R12, R97, R88, -R26 ;  /* 0x00000058610c7223 */ /* 0x000fcc000001081a */
        /* <DEDUP_REMOVED lines=26> */
[----:B0-----:R-:W-:Y:S01]  /*163a0*/  FADD.FTZ R42, R192, R5 ;  /* 0x00000005c02a7221 */ /* 0x001fe20000010000 */
[----:B------:R-:W-:-:S06]  /*163b0*/  FADD.FTZ R20, R12, R3 ;  /* 0x000000030c147221 */ /* 0x000fcc0000010000 */
[----:B------:R-:W0:Y:S01]  /*163c0*/  MUFU.EX2 R189, R189 ;  /* 0x000000bd00bd7308 */ /* 0x000e220000000800 */
[----:B------:R-:W-:Y:S01]  /*163d0*/  FFMA.FTZ R28, R35, R88, -R26 ;  /* 0x00000058231c7223 */ /* 0x000fe2000001081a */
[----:B--2---:R-:W-:Y:S01]  /*163e0*/  FADD.FTZ R3, R53, R42 ;  /* 0x0000002a35037221 */ /* 0x004fe20000010000 */
[----:B------:R-:W-:-:S05]  /*163f0*/  @!P1 VIADD R0, R0, 0x34840 ;  /* 0x0003484000009836 */ /* 0x000fca0000000000 */
[----:B------:R-:W2:Y:S01]  /*16400*/  MUFU.EX2 R24, R24 ;  /* 0x0000001800187308 */ /* 0x000ea20000000800 */
[----:B-1----:R-:W-:Y:S01]  /*16410*/  FADD.FTZ R5, R187, R20 ;  /* 0x00000014bb057221 */ /* 0x002fe20000010000 */
[----:B------:R-:W-:Y:S01]  /*16420*/  FFMA.FTZ R193, R93, R88, -R26 ;  /* 0x000000585dc17223 */ /* 0x000fe2000001081a */
[----:B---3--:R-:W-:Y:S01]  /*16430*/  FADD.FTZ R42, R194, R3 ;  /* 0x00000003c22a7221 */ /* 0x008fe20000010000 */
[----:B------:R-:W-:-:S04]  /*16440*/  @!P1 PRMT R3, RZ, 0x654, R0 ;  /* 0x00000654ff039816 */ /* 0x000fc80000000000 */
[----:B------:R-:W1:Y:S01]  /*16450*/  MUFU.EX2 R191, R191 ;  /* 0x000000bf00bf7308 */ /* 0x000e620000000800 */
[----:B----4-:R-:W-:Y:S01]  /*16460*/  FADD.FTZ R20, R14, R5 ;  /* 0x000000050e147221 */ /* 0x010fe20000010000 */
[-CC-:B------:R-:W-:Y:S01]  /*16470*/  FFMA.FTZ R30, R43, R88.reuse, -R26.reuse ;  /* 0x000000582b1e7223 */ /* 0x180fe2000001081a */
[----:B------:R0:W-:Y:S05]  /*16480*/  @!P1 SYNCS.ARRIVE.TRANS64.RED.A1T0 RZ, [R3+URZ], RZ ;  /* 0x000000ff03ff99a7 */ /* 0x0001ea000810043f */
[----:B------:R-:W3:Y:S01]  /*16490*/  MUFU.EX2 R55, R55 ;  /* 0x0000003700377308 */ /* 0x000ee20000000800 */
[----:B------:R-:W-:Y:S01]  /*164a0*/  FFMA.FTZ R195, R51, R88, -R26 ;  /* 0x0000005833c37223 */ /* 0x000fe2000001081a */
[----:B0-----:R-:W-:-:S06]  /*164b0*/  FADD.FTZ R3, R189, R20 ;  /* 0x00000014bd037221 */ /* 0x001fcc0000010000 */
[----:B------:R-:W0:Y:S08]  /*164c0*/  MUFU.EX2 R28, R28 ;  /* 0x0000001c001c7308 */ /* 0x000e300000000800 */
[----:B------:R-:W4:Y:S01]  /*164d0*/  MUFU.EX2 R196, R196 ;  /* 0x000000c400c47308 */ /* 0x000f220000000800 */
[----:B--2---:R-:W-:Y:S01]  /*164e0*/  FADD.FTZ R20, R24, R3 ;  /* 0x0000000318147221 */ /* 0x004fe20000010000 */
[----:B------:R-:W-:-:S06]  /*164f0*/  FFMA.FTZ R32, R77, R88, -R26 ;  /* 0x000000584d207223 */ /* 0x000fcc000001081a */
[----:B------:R-:W2:Y:S08]  /*16500*/  MUFU.EX2 R193, R193 ;  /* 0x000000c100c17308 */ /* 0x000eb00000000800 */
[----:B------:R-:W2:Y:S01]  /*16510*/  MUFU.EX2 R63, R63 ;  /* 0x0000003f003f7308 */ /* 0x000ea20000000800 */
[----:B-1----:R-:W-:Y:S01]  /*16520*/  FADD.FTZ R3, R191, R20 ;  /* 0x00000014bf037221 */ /* 0x002fe20000010000 */
[----:B------:R-:W-:-:S06]  /*16530*/  FFMA.FTZ R197, R79, R88, -R26 ;  /* 0x000000584fc57223 */ /* 0x000fcc000001081a */
[----:B------:R-:W1:Y:S01]  /*16540*/  MUFU.EX2 R30, R30 ;  /* 0x0000001e001e7308 */ /* 0x000e620000000800 */
[----:B---3--:R-:W-:-:S07]  /*16550*/  FADD.FTZ R5, R55, R42 ;  /* 0x0000002a37057221 */ /* 0x008fce0000010000 */
[----:B------:R-:W3:Y:S01]  /*16560*/  MUFU.EX2 R198, R198 ;  /* 0x000000c600c67308 */ /* 0x000ee20000000800 */
[----:B0-----:R-:W-:Y:S01]  /*16570*/  FADD.FTZ R20, R28, R3 ;  /* 0x000000031c147221 */ /* 0x001fe20000010000 */
[----:B------:R-:W-:-:S06]  /*16580*/  FFMA.FTZ R34, R67, R88, -R26 ;  /* 0x0000005843227223 */ /* 0x000fcc000001081a */
[----:B------:R-:W0:Y:S01]  /*16590*/  MUFU.EX2 R195, R195 ;  /* 0x000000c300c37308 */ /* 0x000e220000000800 */
[----:B----4-:R-:W-:-:S07]  /*165a0*/  FADD.FTZ R44, R196, R5 ;  /* 0x00000005c42c7221 */ /* 0x010fce0000010000 */
[----:B------:R-:W4:Y:S01]  /*165b0*/  MUFU.EX2 R81, R81 ;  /* 0x0000005100517308 */ /* 0x000f220000000800 */
[----:B--2---:R-:W-:Y:S01]  /*165c0*/  FADD.FTZ R3, R193, R20 ;  /* 0x00000014c1037221 */ /* 0x004fe20000010000 */
[----:B------:R-:W-:-:S06]  /*165d0*/  FFMA.FTZ R199, R73, R88, -R26 ;  /* 0x0000005849c77223 */ /* 0x000fcc000001081a */
[----:B------:R-:W2:Y:S01]  /*165e0*/  MUFU.EX2 R32, R32 ;  /* 0x0000002000207308 */ /* 0x000ea20000000800 */
[----:B------:R-:W-:-:S07]  /*165f0*/  FADD.FTZ R5, R63, R44 ;  /* 0x0000002c3f057221 */ /* 0x000fce0000010000 */
        /* <DEDUP_REMOVED lines=32> */
[----:B---3--:R-:W-:-:S06]  /*16800*/  FADD.FTZ R48, R204, R5 ;  /* 0x00000005cc307221 */ /* 0x008fcc0000010000 */
[----:B------:R-:W1:Y:S01]  /*16810*/  MUFU.EX2 R203, R203 ;  /* 0x000000cb00cb7308 */ /* 0x000e620000000800 */
[----:B------:R-:W-:-:S07]  /*16820*/  FFMA.FTZ R75, R75, R88, -R26 ;  /* 0x000000584b4b7223 */ /* 0x000fce000001081a */
        /* <DEDUP_REMOVED lines=37> */
[----:B------:R-:W-:-:S06]  /*16a80*/  FADD.FTZ R50, R212, R5 ;  /* 0x00000005d4327221 */ /* 0x000fcc0000010000 */
[----:B------:R-:W2:Y:S01]  /*16a90*/  MUFU.EX2 R211, R211 ;  /* 0x000000d300d37308 */ /* 0x000ea20000000800 */
[----:B------:R-:W-:-:S07]  /*16aa0*/  FFMA.FTZ R115, R115, R88, -R26 ;  /* 0x0000005873737223 */ /* 0x000fce000001081a */
[----:B------:R-:W2:Y:S01]  /*16ab0*/  MUFU.EX2 R137, R137 ;  /* 0x0000008900897308 */ /* 0x000ea20000000800 */
[----:B-1----:R-:W-:Y:S01]  /*16ac0*/  FADD.FTZ R3, R209, R20 ;  /* 0x00000014d1037221 */ /* 0x002fe20000010000 */
[----:B------:R-:W-:-:S06]  /*16ad0*/  FFMA.FTZ R117, R117, R88, -R26 ;  /* 0x0000005875757223 */ /* 0x000fcc000001081a */
[----:B------:R-:W1:Y:S01]  /*16ae0*/  MUFU.EX2 R46, R46 ;  /* 0x0000002e002e7308 */ /* 0x000e620000000800 */
[----:B---3--:R-:W-:-:S07]  /*16af0*/  FADD.FTZ R5, R133, R50 ;  /* 0x0000003285057221 */ /* 0x008fce0000010000 */
[----:B------:R-:W3:Y:S01]  /*16b00*/  MUFU.EX2 R216, R216 ;  /* 0x000000d800d87308 */ /* 0x000ee20000000800 */
[----:B0-----:R-:W-:Y:S01]  /*16b10*/  FADD.FTZ R20, R44, R3 ;  /* 0x000000032c147221 */ /* 0x001fe20000010000 */
[----:B----4-:R-:W-:-:S06]  /*16b20*/  FADD.FTZ R52, R214, R5 ;  /* 0x00000005d6347221 */ /* 0x010fcc0000010000 */
[----:B------:R-:W0:Y:S01]  /*16b30*/  MUFU.EX2 R29, R29 ;  /* 0x0000001d001d7308 */ /* 0x000e220000000800 */
[----:B------:R-:W-:-:S07]  /*16b40*/  FFMA.FTZ R113, R113, R88, -R26 ;  /* 0x0000005871717223 */ /* 0x000fce000001081a */
[----:B------:R-:W4:Y:S01]  /*16b50*/  MUFU.EX2 R139, R175 ;  /* 0x000000af008b7308 */ /* 0x000f220000000800 */
[----:B--2---:R-:W-:Y:S01]  /*16b60*/  FADD.FTZ R3, R211, R20 ;  /* 0x00000014d3037221 */ /* 0x004fe20000010000 */
[----:B------:R-:W-:-:S06]  /*16b70*/  FFMA.FTZ R125, R125, R88, -R26 ;  /* 0x000000587d7d7223 */ /* 0x000fcc000001081a */
[----:B------:R-:W2:Y:S01]  /*16b80*/  MUFU.EX2 R48, R115 ;  /* 0x0000007300307308 */ /* 0x000ea20000000800 */
[----:B------:R-:W-:Y:S01]  /*16b90*/  FADD.FTZ R5, R137, R52 ;  /* 0x0000003489057221 */ /* 0x000fe20000010000 */
[----:B-1----:R-:W-:-:S06]  /*16ba0*/  FADD.FTZ R54, R46, R3 ;  /* 0x000000032e367221 */ /* 0x002fcc0000010000 */
[----:B------:R-:W1:Y:S01]  /*16bb0*/  MUFU.EX2 R117, R117 ;  /* 0x0000007500757308 */ /* 0x000e620000000800 */
[----:B---3--:R-:W-:Y:S01]  /*16bc0*/  FADD.FTZ R52, R216, R5 ;  /* 0x00000005d8347221 */ /* 0x008fe20000010000 */
[----:B------:R-:W-:Y:S01]  /*16bd0*/  FFMA.FTZ R127, R127, R88, -R26 ;  /* 0x000000587f7f7223 */ /* 0x000fe2000001081a */
[----:B0-----:R-:W-:-:S05]  /*16be0*/  FADD.FTZ R3, R29, R54 ;  /* 0x000000361d037221 */ /* 0x001fca0000010000 */
[----:B------:R-:W0:Y:S01]  /*16bf0*/  MUFU.EX2 R50, R113 ;  /* 0x0000007100327308 */ /* 0x000e220000000800 */
[----:B------:R-:W-:Y:S01]  /*16c00*/  FFMA.FTZ R131, R131, R88, -R26 ;  /* 0x0000005883837223 */ /* 0x000fe2000001081a */
[----:B----4-:R-:W-:Y:S01]  /*16c10*/  FADD.FTZ R5, R139, R52 ;  /* 0x000000348b057221 */ /* 0x010fe20000010000 */
[----:B------:R-:W-:-:S05]  /*16c20*/  F2FP.BF16.F32.PACK_AB R177, R4, R177 ;  /* 0x000000b104b1723e */ /* 0x000fca00000010ff */
[----:B------:R-:W3:Y:S01]  /*16c30*/  MUFU.EX2 R125, R125 ;  /* 0x0000007d007d7308 */ /* 0x000ee20000000800 */
[----:B--2---:R-:W-:-:S07]  /*16c40*/  FADD.FTZ R4, R48, R3 ;  /* 0x0000000330047221 */ /* 0x004fce0000010000 */
[----:B------:R-:W2:Y:S01]  /*16c50*/  MUFU.EX2 R52, R127 ;  /* 0x0000007f00347308 */ /* 0x000ea20000000800 */
[----:B-1----:R-:W-:-:S07]  /*16c60*/  FADD.FTZ R3, R117, R4 ;  /* 0x0000000475037221 */ /* 0x002fce0000010000 */
[----:B------:R-:W1:Y:S01]  /*16c70*/  MUFU.EX2 R131, R131 ;  /* 0x0000008300837308 */ /* 0x000e620000000800 */
[----:B0-----:R-:W-:Y:S01]  /*16c80*/  FADD.FTZ R4, R50, R3 ;  /* 0x0000000332047221 */ /* 0x001fe20000010000 */
[----:B------:R-:W-:-:S03]  /*16c90*/  F2FP.BF16.F32.PACK_AB R205, R0, R205 ;  /* 0x000000cd00cd723e */ /* 0x000fc600000010ff */
[----:B---3--:R-:W-:Y:S01]  /*16ca0*/  FADD.FTZ R3, R125, R4 ;  /* 0x000000047d037221 */ /* 0x008fe20000010000 */
[----:B------:R-:W-:-:S03]  /*16cb0*/  FFMA.FTZ R26, R135, R88, -R26 ;  /* 0x00000058871a7223 */ /* 0x000fc6000001081a */
[----:B--2---:R-:W-:Y:S01]  /*16cc0*/  FADD.FTZ R0, R52, R3 ;  /* 0x0000000334007221 */ /* 0x004fe20000010000 */
[----:B------:R-:W0:Y:S03]  /*16cd0*/  MUFU.EX2 R218, R218 ;  /* 0x000000da00da7308 */ /* 0x000e260000000800 */
[----:B-1----:R-:W-:Y:S01]  /*16ce0*/  FADD.FTZ R15, R131, R0 ;  /* 0x00000000830f7221 */ /* 0x002fe20000010000 */
[----:B------:R-:W-:-:S04]  /*16cf0*/  VIADD R0, R160, 0xfffffffe ;  /* 0xfffffffea0007836 */ /* 0x000fc80000000000 */
[----:B------:R-:W1:Y:S01]  /*16d00*/  MUFU.EX2 R26, R26 ;  /* 0x0000001a001a7308 */ /* 0x000e620000000800 */
[----:B------:R-:W-:-:S07]  /*16d10*/  ISETP.GE.AND P2, PT, R0, R108, PT ;  /* 0x0000006c0000720c */ /* 0x000fce0003f46270 */
[----:B------:R-:W2:Y:S01]  /*16d20*/  MUFU.EX2 R141, R141 ;  /* 0x0000008d008d7308 */ /* 0x000ea20000000800 */
[----:B0-----:R-:W-:Y:S01]  /*16d30*/  FADD.FTZ R20, R218, R5 ;  /* 0x00000005da147221 */ /* 0x001fe20000010000 */
[----:B------:R-:W-:Y:S02]  /*16d40*/  IMAD.U32 R236, RZ, RZ, UR52 ;  /* 0x00000034ffec7e24 */ /* 0x000fe4000f8e00ff */
[----:B------:R-:W-:Y:S02]  /*16d50*/  IMAD.U32 R237, RZ, RZ, UR53 ;  /* 0x00000035ffed7e24 */ /* 0x000fe4000f8e00ff */
[----:B------:R-:W-:Y:S02]  /*16d60*/  IMAD.U32 R234, RZ, RZ, UR48 ;  /* 0x00000030ffea7e24 */ /* 0x000fe4000f8e00ff */
[----:B------:R-:W-:Y:S02]  /*16d70*/  IMAD.U32 R235, RZ, RZ, UR49 ;  /* 0x00000031ffeb7e24 */ /* 0x000fe4000f8e00ff */
[----:B------:R-:W-:-:S02]  /*16d80*/  IMAD.U32 R232, RZ, RZ, UR44 ;  /* 0x0000002cffe87e24 */ /* 0x000fc4000f8e00ff */
[----:B------:R-:W-:Y:S02]  /*16d90*/  IMAD.U32 R233, RZ, RZ, UR45 ;  /* 0x0000002dffe97e24 */ /* 0x000fe4000f8e00ff */
[----:B------:R-:W-:Y:S02]  /*16da0*/  IMAD.U32 R230, RZ, RZ, UR40 ;  /* 0x00000028ffe67e24 */ /* 0x000fe4000f8e00ff */
[----:B------:R-:W-:Y:S01]  /*16db0*/  IMAD.U32 R231, RZ, RZ, UR41 ;  /* 0x00000029ffe77e24 */ /* 0x000fe2000f8e00ff */
[----:B------:R-:W-:Y:S01]  /*16dc0*/  F2FP.BF16.F32.PACK_AB R176, R27, R176 ;  /* 0x000000b01bb0723e */ /* 0x000fe200000010ff */
[----:B-1----:R-:W-:Y:S01]  /*16dd0*/  FADD.FTZ R15, R26, R15 ;  /* 0x0000000f1a0f7221 */ /* 0x002fe20000010000 */
[----:B------:R-:W-:Y:S01]  /*16de0*/  F2FP.BF16.F32.PACK_AB R178, R31, R178 ;  /* 0x000000b21fb2723e */ /* 0x000fe200000010ff */
[----:B--2---:R-:W-:Y:S01]  /*16df0*/  FADD.FTZ R20, R141, R20 ;  /* 0x000000148d147221 */ /* 0x004fe20000010000 */
[----:B------:R-:W-:Y:S01]  /*16e00*/  F2FP.BF16.F32.PACK_AB R180, R33, R180 ;  /* 0x000000b421b4723e */ /* 0x000fe200000010ff */
[--C-:B------:R-:W-:Y:S01]  /*16e10*/  IMAD.MOV.U32 R86, RZ, RZ, R87.reuse ;  /* 0x000000ffff567224 */ /* 0x100fe200078e0057 */
        /* <DEDUP_REMOVED lines=78> */
[----:B------:R-:W-:Y:S01]  /*17300*/  MOV R72, R87 ;  /* 0x0000005700487202 */ /* 0x000fe20000000f00 */
[----:B------:R-:W-:-:S02]  /*17310*/  IMAD.MOV.U32 R45, RZ, RZ, R87 ;  /* 0x000000ffff2d7224 */ /* 0x000fc400078e0057 */
[--C-:B------:R-:W-:Y:S02]  /*17320*/  IMAD.MOV.U32 R44, RZ, RZ, R87.reuse ;  /* 0x000000ffff2c7224 */ /* 0x100fe400078e0057 */
[--C-:B------:R-:W-:Y:S02]  /*17330*/  IMAD.MOV.U32 R43, RZ, RZ, R87.reuse ;  /* 0x000000ffff2b7224 */ /* 0x100fe400078e0057 */
[--C-:B------:R-:W-:Y:S02]  /*17340*/  IMAD.MOV.U32 R42, RZ, RZ, R87.reuse ;  /* 0x000000ffff2a7224 */ /* 0x100fe400078e0057 */
[--C-:B------:R-:W-:Y:S02]  /*17350*/  IMAD.MOV.U32 R41, RZ, RZ, R87.reuse ;  /* 0x000000ffff297224 */ /* 0x100fe400078e0057 */
[--C-:B------:R-:W-:Y:S02]  /*17360*/  IMAD.MOV.U32 R40, RZ, RZ, R87.reuse ;  /* 0x000000ffff287224 */ /* 0x100fe400078e0057 */
        /* <DEDUP_REMOVED lines=15> */
[----:B------:R-:W-:Y:S01]  /*17460*/  IMAD.MOV.U32 R24, RZ, RZ, R87 ;  /* 0x000000ffff187224 */ /* 0x000fe200078e0057 */
[----:B------:R-:W-:Y:S06]  /*17470*/  @!P2 BRA `(.L_x_600) ;  /* 0x00000068000ca947 */ /* 0x000fec0003800000 */
[----:B------:R0:W5:Y:S01]  /*17480*/  LDL.LU R5, [R1+0x4] ;  /* 0x0000040001057983 */ /* 0x0001620000300800 */
[----:B------:R-:W-:Y:S01]  /*17490*/  IMAD.MOV.U32 R3, RZ, RZ, R92 ;  /* 0x000000ffff037224 */ /* 0x000fe200078e005c */
[----:B------:R-:W-:Y:S01]  /*174a0*/  CS2R R86, SRZ ;  /* 0x0000000000567805 */ /* 0x000fe2000001ff00 */
[----:B------:R-:W-:Y:S01]  /*174b0*/  IMAD.MOV.U32 R4, RZ, RZ, R89 ;  /* 0x000000ffff047224 */ /* 0x000fe200078e0059 */
[----:B------:R-:W-:Y:S01]  /*174c0*/  CS2R R84, SRZ ;  /* 0x0000000000547805 */ /* 0x000fe2000001ff00 */
[----:B------:R-:W-:Y:S01]  /*174d0*/  IMAD.MOV.U32 R6, RZ, RZ, R222 ;  /* 0x000000ffff067224 */ /* 0x000fe200078e00de */
        /* <DEDUP_REMOVED lines=29> */
[----:B0-----:R-:W-:-:S07]  /*176b0*/  CS2R R24, SRZ ;  /* 0x0000000000187805 */ /* 0x001fce000001ff00 */
.L_x_610:
[----:B------:R-:W2:Y:S01]  /*176c0*/  LDL R7, [R1+0x1c] ;  /* 0x00001c0001077983 */ /* 0x000ea20000100800 */
[----:B------:R-:W-:Y:S01]  /*176d0*/  VIADD R222, R6, 0x1 ;  /* 0x0000000106de7836 */ /* 0x000fe20000000000 */
[----:B------:R-:W-:Y:S05]  /*176e0*/  YIELD ;  /* 0x0000000000007946 */ /* 0x000fea0003800000 */
[----:B------:R-:W-:-:S04]  /*176f0*/  ISETP.NE.AND P3, PT, R222, 0x2, PT ;  /* 0x00000002de00780c */ /* 0x000fc80003f65270 */
[----:B------:R-:W-:Y:S02]  /*17700*/  SEL R8, RZ, 0x1, P3 ;  /* 0x00000001ff087807 */ /* 0x000fe40001800000 */
[----:B------:R-:W-:Y:S02]  /*17710*/  SEL R222, R222, RZ, P3 ;  /* 0x000000ffdede7207 */ /* 0x000fe40001800000 */
[----:B-----5:R-:W-:-:S05]  /*17720*/  LOP3.LUT R8, R5, R8, RZ, 0x3c, !PT ;  /* 0x0000000805087212 */ /* 0x020fca00078e3cff */
[----:B------:R0:W-:Y:S01]  /*17730*/  STL [R1+0x4], R8 ;  /* 0x0000040801007387 */ /* 0x0001e20000100800 */
[----:B--2---:R-:W-:-:S13]  /*17740*/  ISETP.NE.AND P2, PT, R7, RZ, PT ;  /* 0x000000ff0700720c */ /* 0x004fda0003f45270 */
[----:B0-----:R-:W-:Y:S05]  /*17750*/  @P2 BRA `(.L_x_601) ;  /* 0x0000000000302947 */ /* 0x001fea0003800000 */
[----:B------:R-:W-:Y:S05]  /*17760*/  @!P0 BRA `(.L_x_602) ;  /* 0x0000000000048947 */ /* 0x000fea0003800000 */
[----:B------:R-:W-:Y:S01]  /*17770*/  BPT.TRAP 0x1 ;  /* 0x000000040000795c */ /* 0x000fe20000300000 */
.L_x_602:
[----:B------:R-:W-:Y:S01]  /*17780*/  IMAD R7, R222, 0x8, R2 ;  /* 0x00000008de077824 */ /* 0x000fe200078e0202 */
[----:B------:R-:W-:-:S04]  /*17790*/  SHF.L.U32 R8, R8, 0x1f, RZ ;  /* 0x0000001f08087819 */ /* 0x000fc800000006ff */
[----:B------:R0:W1:Y:S01]  /*177a0*/  SYNCS.PHASECHK.TRANS64.TRYWAIT P3, [R7+URZ+0x34830], R8 ;  /* 0x03483008070075a7 */ /* 0x000062000806017f */
[----:B------:R-:W-:Y:S05]  /*177b0*/  @!P0 BRA `(.L_x_603) ;  /* 0x0000000000048947 */ /* 0x000fea0003800000 */
[----:B------:R-:W-:Y:S01]  /*177c0*/  BPT.TRAP 0x1 ;  /* 0x000000040000795c */ /* 0x000fe20000300000 */
.L_x_603:
[----:B------:R-:W-:Y:S04]  /*177d0*/  BSSY B0, `(.L_x_601) ;  /* 0x0000004000007945 */ /* 0x000fe80003800000 */
[----:B-1----:R-:W-:Y:S05]  /*177e0*/  @P3 BRA `(.L_x_604) ;  /* 0x0000000000083947 */ /* 0x002fea0003800000 */
[----:B------:R-:W1:Y:S02]  /*177f0*/  SYNCS.PHASECHK.TRANS64.TRYWAIT P3, [R7+URZ+0x34830], R8 ;  /* 0x03483008070075a7 */ /* 0x000e64000806017f */
[----:B-1----:R-:W-:Y:S05]  /*17800*/  @!P3 BRA `(.L_x_605) ;  /* 0x000001240064b947 */ /* 0x002fea0003800000 */
.L_x_604:
[----:B------:R-:W-:Y:S05]  /*17810*/  BSYNC B0 ;  /* 0x0000000000007941 */ /* 0x000fea0003800000 */
.L_x_601:
[----:B------:R-:W2:Y:S04]  /*17820*/  LDL R10, [R1+0x20] ;  /* 0x00002000010a7983 */ /* 0x000ea80000100800 */
[----:B01----:R-:W3:Y:S01]  /*17830*/  LDL.64 R8, [R1+0x10] ;  /* 0x0000100001087983 */ /* 0x003ee20000100a00 */
[----:B------:R-:W0:Y:S01]  /*17840*/  S2R R7, SR_TID.X ;  /* 0x0000000000077919 */ /* 0x000e220000002100 */
[----:B------:R-:W-:Y:S05]  /*17850*/  WARPSYNC.ALL ;  /* 0x0000000000007948 */ /* 0x000fea0003800000 */
[----:B------:R-:W-:Y:S01]  /*17860*/  IMAD.MOV.U32 R11, RZ, RZ, 0x40000040 ;  /* 0x40000040ff0b7424 */ /* 0x000fe200078e00ff */
[----:B------:R-:W4:Y:S01]  /*17870*/  LDL.64 R92, [R1+0x8] ;  /* 0x00000800015c7983 */ /* 0x000f220000100a00 */
[----:B0-----:R-:W-:-:S05]  /*17880*/  SHF.R.U32.HI R7, RZ, 0x7, R7 ;  /* 0x00000007ff077819 */ /* 0x001fca0000011607 */
[----:B------:R-:W-:-:S05]  /*17890*/  VIADD R7, R7, 0x8 ;  /* 0x0000000807077836 */ /* 0x000fca0000000000 */
[----:B------:R0:W-:Y:S01]  /*178a0*/  BAR.SYNC.DEFER_BLOCKING R7, 0x100 ;  /* 0x000400070000751d */ /* 0x0001e20000010000 */
[----:B------:R-:W-:-:S05]  /*178b0*/  R2UR UR15, R11 ;  /* 0x000000000b0f72ca */ /* 0x000fca00000e0000 */
[----:B------:R-:W-:Y:S01]  /*178c0*/  WARPGROUP.ARRIVE ;  /* 0x00000000000079c5 */ /* 0x000fe20000000000 */
[----:B------:R-:W-:-:S05]  /*178d0*/  IMAD.MOV.U32 R89, RZ, RZ, 0x40000040 ;  /* 0x40000040ff597424 */ /* 0x000fca00078e00ff */
[----:B------:R-:W-:Y:S01]  /*178e0*/  R2UR UR19, R89 ;  /* 0x00000000591372ca */ /* 0x000fe200000e0000 */
[----:B------:R-:W-:Y:S01]  /*178f0*/  IMAD.MOV.U32 R13, RZ, RZ, 0x40000040 ;  /* 0x40000040ff0d7424 */ /* 0x000fe200078e00ff */
[----:B------:R-:W-:Y:S02]  /*17900*/  MOV R229, UR39 ;  /* 0x0000002700e57c02 */ /* 0x000fe40008000f00 */
[----:B------:R-:W-:Y:S02]  /*17910*/  MOV R228, UR38 ;  /* 0x0000002600e47c02 */ /* 0x000fe40008000f00 */
[----:B------:R-:W-:Y:S02]  /*17920*/  R2UR UR39, R13 ;  /* 0x000000000d2772ca */ /* 0x000fe400000e0000 */
[----:B------:R-:W-:Y:S02]  /*17930*/  MOV R227, UR37 ;  /* 0x0000002500e37c02 */ /* 0x000fe40008000f00 */
[----:B------:R-:W-:Y:S01]  /*17940*/  MOV R226, UR36 ;  /* 0x0000002400e27c02 */ /* 0x000fe20008000f00 */
[----:B------:R-:W-:Y:S01]  /*17950*/  IMAD.MOV.U32 R91, RZ, RZ, 0x40000040 ;  /* 0x40000040ff5b7424 */ /* 0x000fe200078e00ff */
[----:B------:R-:W-:-:S04]  /*17960*/  R2UR UR25, R89 ;  /* 0x00000000591972ca */ /* 0x000fc800000e0000 */
[----:B------:R-:W-:Y:S02]  /*17970*/  R2UR UR59, R91 ;  /* 0x000000005b3b72ca */ /* 0x000fe400000e0000 */
[----:B------:R-:W-:-:S11]  /*17980*/  R2UR UR27, R89 ;  /* 0x00000000591b72ca */ /* 0x000fd600000e0000 */
[----:B0-----:R-:W-:Y:S01]  /*17990*/  MOV R7, UR59 ;  /* 0x0000003b00077c02 */ /* 0x001fe20008000f00 */
[----:B--2---:R-:W-:Y:S01]  /*179a0*/  IMAD R10, R222, 0xb00, R10 ;  /* 0x00000b00de0a7824 */ /* 0x004fe200078e020a */
[----:B---3--:R-:W-:Y:S02]  /*179b0*/  R2UR UR8, R8 ;  /* 0x00000000080872ca */ /* 0x008fe400000e0000 */
[----:B------:R-:W-:Y:S02]  /*179c0*/  R2UR UR9, R9 ;  /* 0x00000000090972ca */ /* 0x000fe400000e0000 */
[----:B------:R-:W-:-:S09]  /*179d0*/  R2UR UR14, R10 ;  /* 0x000000000a0e72ca */ /* 0x000fd200000e0000 */
[----:B------:R-:W-:Y:S02]  /*179e0*/  UMOV UR12, UR8 ;  /* 0x00000008000c7c82 */ /* 0x000fe40008000000 */
[----:B------:R-:W-:Y:S02]  /*179f0*/  UMOV UR13, UR9 ;  /* 0x00000009000d7c82 */ /* 0x000fe40008000000 */
[----:B------:R-:W-:Y:S01]  /*17a00*/  HGMMA.64x16x16.F32.BF16 R168, gdesc[UR12], RZ, !UPT, gsb0 ;  /* 0x002000000ca879f0 */ /* 0x000fe2000c0018ff */
[----:B------:R-:W-:-:S05]  /*17a10*/  VIADD R88, R10, 0x80 ;  /* 0x000000800a587836 */ /* 0x000fca0000000000 */
[----:B------:R-:W-:Y:S01]  /*17a20*/  R2UR UR18, R88 ;  /* 0x00000000581272ca */ /* 0x000fe200000e0000 */
[----:B------:R-:W-:Y:S01]  /*17a30*/  UMOV UR16, UR8 ;  /* 0x0000000800107c82 */ /* 0x000fe20008000000 */
[----:B------:R-:W-:Y:S01]  /*17a40*/  UMOV UR17, UR9 ;  /* 0x0000000900117c82 */ /* 0x000fe20008000000 */
[----:B------:R-:W-:Y:S02]  /*17a50*/  WARPGROUP.DEPBAR.LE gsb0, 0x0 ;  /* 0x00008000000079c5 */ /* 0x000fe40000010000 */
[----:B------:R-:W-:-:S08]  /*17a60*/  WARPGROUP.ARRIVE ;  /* 0x00000000000079c5 */ /* 0x000fd00000000000 */
[----:B------:R-:W-:Y:S01]  /*17a70*/  HGMMA.64x16x16.F32.BF16 R160, gdesc[UR16], RZ, !UPT, gsb0 ;  /* 0x0020000010a079f0 */ /* 0x000fe2000c0018ff */
[----:B------:R-:W-:-:S05]  /*17a80*/  VIADD R12, R10, 0x100 ;  /* 0x000001000a0c7836 */ /* 0x000fca0000000000 */
[----:B------:R-:W-:Y:S01]  /*17a90*/  R2UR UR38, R12 ;  /* 0x000000000c2672ca */ /* 0x000fe200000e0000 */
[----:B------:R-:W-:Y:S01]  /*17aa0*/  UMOV UR36, UR8 ;  /* 0x0000000800247c82 */ /* 0x000fe20008000000 */
[----:B------:R-:W-:Y:S01]  /*17ab0*/  UMOV UR37, UR9 ;  /* 0x0000000900257c82 */ /* 0x000fe20008000000 */
[C---:B------:R-:W-:Y:S02]  /*17ac0*/  VIADD R88, R10.reuse, 0x180 ;  /* 0x000001800a587836 */ /* 0x040fe40000000000 */
[----:B------:R-:W-:-:S03]  /*17ad0*/  VIADD R90, R10, 0x280 ;  /* 0x000002800a5a7836 */ /* 0x000fc60000000000 */
[----:B------:R-:W-:Y:S01]  /*17ae0*/  R2UR UR26, R88 ;  /* 0x00000000581a72ca */ /* 0x000fe200000e0000 */
[----:B------:R-:W-:Y:S01]  /*17af0*/  VIADD R88, R10, 0x300 ;  /* 0x000003000a587836 */ /* 0x000fe20000000000 */
[----:B------:R-:W-:Y:S02]  /*17b00*/  WARPGROUP.DEPBAR.LE gsb0, 0x0 ;  /* 0x00008000000079c5 */ /* 0x000fe40000010000 */
[----:B------:R-:W-:-:S06]  /*17b10*/  WARPGROUP.ARRIVE ;  /* 0x00000000000079c5 */ /* 0x000fcc0000000000 */
[----:B------:R-:W-:Y:S01]  /*17b20*/  HGMMA.64x16x16.F32.BF16 R152, gdesc[UR36], RZ, !UPT, gsb0 ;  /* 0x00200000249879f0 */ /* 0x000fe2000c0018ff */
[----:B------:R-:W-:Y:S02]  /*17b30*/  R2UR UR34, R90 ;  /* 0x000000005a2272ca */ /* 0x000fe400000e0000 */
[----:B------:R-:W-:Y:S01]  /*17b40*/  R2UR UR42, R88 ;  /* 0x00000000582a72ca */ /* 0x000fe200000e0000 */
[C---:B------:R-:W-:Y:S01]  /*17b50*/  VIADD R88, R10.reuse, 0x400 ;  /* 0x000004000a587836 */ /* 0x040fe20000000000 */
[----:B------:R-:W-:-:S04]  /*17b60*/  IADD3 R90, R10, 0x480, RZ ;  /* 0x000004800a5a7810 */ /* 0x000fc80007ffe0ff */
[----:B------:R-:W-:Y:S01]  /*17b70*/  R2UR UR54, R90 ;  /* 0x000000005a3672ca */ /* 0x000fe200000e0000 */
[----:B------:R-:W-:Y:S01]  /*17b80*/  VIADD R90, R10, 0x82 ;  /* 0x000000820a5a7836 */ /* 0x000fe20000000000 */
[----:B------:R-:W-:Y:S01]  /*17b90*/  R2UR UR50, R88 ;  /* 0x00000000583272ca */ /* 0x000fe200000e0000 */
[----:B------:R-:W-:-:S03]  /*17ba0*/  VIADD R88, R10, 0x2 ;  /* 0x000000020a587836 */ /* 0x000fc60000000000 */
[----:B------:R-:W-:Y:S02]  /*17bb0*/  R2UR UR58, R90 ;  /* 0x000000005a3a72ca */ /* 0x000fe400000e0000 */
[----:B------:R-:W-:Y:S01]  /*17bc0*/  R2UR UR24, R88 ;  /* 0x00000000581872ca */ /* 0x000fe200000e0000 */
[----:B------:R-:W-:Y:S01]  /*17bd0*/  UMOV UR59, UR25 ;  /* 0x00000019003b7c82 */ /* 0x000fe20008000000 */
[----:B------:R-:W-:-:S09]  /*17be0*/  UMOV UR25, UR9 ;  /* 0x0000000900197c82 */ /* 0x000fd20008000000 */
[----:B------:R-:W-:Y:S02]  /*17bf0*/  MOV R8, UR58 ;  /* 0x0000003a00087c02 */ /* 0x000fe40008000f00 */
[----:B------:R-:W-:Y:S01]  /*17c00*/  UMOV UR58, UR24 ;  /* 0x00000018003a7c82 */ /* 0x000fe20008000000 */
[----:B------:R-:W-:Y:S01]  /*17c10*/  UMOV UR24, UR8 ;  /* 0x0000000800187c82 */ /* 0x000fe20008000000 */
[----:B------:R-:W-:Y:S02]  /*17c20*/  WARPGROUP.DEPBAR.LE gsb0, 0x0 ;  /* 0x00008000000079c5 */ /* 0x000fe40000010000 */
[----:B------:R-:W-:-:S06]  /*17c30*/  WARPGROUP.ARRIVE ;  /* 0x00000000000079c5 */ /* 0x000fcc0000000000 */
[----:B------:R-:W-:Y:S01]  /*17c40*/  HGMMA.64x16x16.F32.BF16 R144, gdesc[UR24], RZ, !UPT, gsb0 ;  /* 0x00200000189079f0 */ /* 0x000fe2000c0018ff */
[----:B------:R-:W-:Y:S01]  /*17c50*/  VIADD R12, R10, 0x200 ;  /* 0x000002000a0c7836 */ /* 0x000fe20000000000 */
[----:B------:R-:W-:-:S04]  /*17c60*/  R2UR UR31, R13 ;  /* 0x000000000d1f72ca */ /* 0x000fc800000e0000 */
[----:B------:R-:W-:Y:S01]  /*17c70*/  R2UR UR30, R12 ;  /* 0x000000000c1e72ca */ /* 0x000fe200000e0000 */
[----:B------:R-:W-:Y:S01]  /*17c80*/  UMOV UR28, UR8 ;  /* 0x00000008001c7c82 */ /* 0x000fe20008000000 */
[----:B------:R-:W-:Y:S01]  /*17c90*/  UMOV UR29, UR9 ;  /* 0x00000009001d7c82 */ /* 0x000fe20008000000 */
[----:B------:R-:W-:Y:S02]  /*17ca0*/  WARPGROUP.DEPBAR.LE gsb0, 0x0 ;  /* 0x00008000000079c5 */ /* 0x000fe40000010000 */
[----:B------:R-:W-:-:S08]  /*17cb0*/  WARPGROUP.ARRIVE ;  /* 0x00000000000079c5 */ /* 0x000fd00000000000 */
[----:B------:R-:W-:Y:S01]  /*17cc0*/  HGMMA.64x16x16.F32.BF16 R136, gdesc[UR28], RZ, !UPT, gsb0 ;  /* 0x002000001c8879f0 */ /* 0x000fe2000c0018ff */
        /* <DEDUP_REMOVED lines=9> */
[----:B------:R-:W-:Y:S01]  /*17d60*/  VIADD R12, R10, 0x380 ;  /* 0x000003800a0c7836 */ /* 0x000fe20000000000 */
[----:B------:R-:W-:Y:S02]  /*17d70*/  WARPGROUP.DEPBAR.LE gsb0, 0x0 ;  /* 0x00008000000079c5 */ /* 0x000fe40000010000 */
[----:B------:R-:W-:-:S07]  /*17d80*/  WARPGROUP.ARRIVE ;  /* 0x00000000000079c5 */ /* 0x000fce0000000000 */
[----:B------:R-:W-:Y:S01]  /*17d90*/  HGMMA.64x16x16.F32.BF16 R120, gdesc[UR40], RZ, !UPT, gsb0 ;  /* 0x00200000287879f0 */ /* 0x000fe2000c0018ff */
[----:B------:R-:W-:Y:S02]  /*17da0*/  R2UR UR46, R12 ;  /* 0x000000000c2e72ca */ /* 0x000fe400000e0000 */
        /* <DEDUP_REMOVED lines=16> */
[----:B------:R-:W-:Y:S01]  /*17eb0*/  R2UR UR11, R89 ;  /* 0x00000000590b72ca */ /* 0x000fe200000e0000 */
[----:B------:R-:W-:-:S03]  /*17ec0*/  IMAD.MOV.U32 R89, RZ, RZ, 0x40000040 ;  /* 0x40000040ff597424 */ /* 0x000fc600078e00ff */
[----:B------:R-:W-:Y:S01]  /*17ed0*/  R2UR UR10, R88 ;  /* 0x00000000580a72ca */ /* 0x000fe200000e0000 */
[----:B------:R-:W-:Y:S01]  /*17ee0*/  VIADD R88, R10, 0x282 ;  /* 0x000002820a587836 */ /* 0x000fe20000000000 */
[----:B------:R-:W-:Y:S01]  /*17ef0*/  R2UR UR19, R89 ;  /* 0x00000000591372ca */ /* 0x000fe200000e0000 */
[----:B------:R-:W-:Y:S02]  /*17f00*/  WARPGROUP.DEPBAR.LE gsb0, 0x0 ;  /* 0x00008000000079c5 */ /* 0x000fe40000010000 */
[----:B------:R-:W-:-:S06]  /*17f10*/  WARPGROUP.ARRIVE ;  /* 0x00000000000079c5 */ /* 0x000fcc0000000000 */
[----:B------:R-:W-:Y:S01]  /*17f20*/  HGMMA.64x16x16.F32.BF16 R96, gdesc[UR52], RZ, !UPT, gsb0 ;  /* 0x00200000346079f0 */ /* 0x000fe2000c0018ff */
[----:B------:R-:W-:Y:S01]  /*17f30*/  R2UR UR18, R88 ;  /* 0x00000000581272ca */ /* 0x000fe200000e0000 */
[C---:B------:R-:W-:Y:S02]  /*17f40*/  VIADD R88, R10.reuse, 0x382 ;  /* 0x000003820a587836 */ /* 0x040fe40000000000 */
[----:B------:R-:W-:Y:S02]  /*17f50*/  IMAD.MOV.U32 R89, RZ, RZ, 0x40000040 ;  /* 0x40000040ff597424 */ /* 0x000fe400078e00ff */
[----:B------:R-:W-:Y:S01]  /*17f60*/  VIADD R12, R10, 0x500 ;  /* 0x000005000a0c7836 */ /* 0x000fe20000000000 */
[----:B------:R-:W-:Y:S01]  /*17f70*/  R2UR UR26, R88 ;  /* 0x00000000581a72ca */ /* 0x000fe200000e0000 */
[----:B------:R-:W-:Y:S01]  /*17f80*/  VIADD R88, R10, 0x482 ;  /* 0x000004820a587836 */ /* 0x000fe20000000000 */
[----:B------:R-:W-:Y:S01]  /*17f90*/  R2UR UR27, R89 ;  /* 0x00000000591b72ca */ /* 0x000fe200000e0000 */
[----:B------:R-:W-:Y:S01]  /*17fa0*/  IMAD.MOV.U32 R89, RZ, RZ, 0x40000040 ;  /* 0x40000040ff597424 */ /* 0x000fe200078e00ff */
[----:B------:R-:W-:-:S02]  /*17fb0*/  R2UR UR22, R12 ;  /* 0x000000000c1672ca */ /* 0x000fc400000e0000 */
[----:B------:R-:W-:Y:S02]  /*17fc0*/  R2UR UR23, R13 ;  /* 0x000000000d1772ca */ /* 0x000fe400000e0000 */
[----:B------:R-:W-:Y:S01]  /*17fd0*/  R2UR UR34, R88 ;  /* 0x00000000582272ca */ /* 0x000fe200000e0000 */
[----:B------:R-:W-:Y:S01]  /*17fe0*/  VIADD R88, R10, 0x4 ;  /* 0x000000040a587836 */ /* 0x000fe20000000000 */
[----:B------:R-:W-:Y:S01]  /*17ff0*/  R2UR UR35, R89 ;  /* 0x00000000592372ca */ /* 0x000fe200000e0000 */
[----:B------:R-:W-:Y:S01]  /*18000*/  IMAD.MOV.U32 R89, RZ, RZ, 0x40000040 ;  /* 0x40000040ff597424 */ /* 0x000fe200078e00ff */
[----:B------:R-:W-:Y:S02]  /*18010*/  MOV R225, UR5 ;  /* 0x0000000500e17c02 */ /* 0x000fe40008000f00 */
[----:B------:R-:W-:Y:S02]  /*18020*/  MOV R21, UR4 ;  /* 0x0000000400157c02 */ /* 0x000fe40008000f00 */
[----:B----4-:R-:W-:-:S02]  /*18030*/  R2UR UR4, R92 ;  /* 0x000000005c0472ca */ /* 0x010fc400000e0000 */
[----:B------:R-:W-:Y:S02]  /*18040*/  R2UR UR5, R93 ;  /* 0x000000005d0572ca */ /* 0x000fe400000e0000 */
[----:B------:R-:W-:Y:S02]  /*18050*/  R2UR UR46, R88 ;  /* 0x00000000582e72ca */ /* 0x000fe400000e0000 */
[----:B------:R-:W-:Y:S02]  /*18060*/  R2UR UR47, R89 ;  /* 0x00000000592f72ca */ /* 0x000fe400000e0000 */
[----:B------:R-:W-:Y:S01]  /*18070*/  MOV R14, UR21 ;  /* 0x00000015000e7c02 */ /* 0x000fe20008000f00 */
[----:B------:R-:W-:Y:S01]  /*18080*/  UMOV UR21, UR9 ;  /* 0x0000000900157c82 */ /* 0x000fe20008000000 */
[----:B------:R-:W-:Y:S01]  /*18090*/  MOV R9, UR20 ;  /* 0x0000001400097c02 */ /* 0x000fe20008000f00 */
[----:B------:R-:W-:Y:S01]  /*180a0*/  UMOV UR20, UR8 ;  /* 0x0000000800147c82 */ /* 0x000fe20008000000 */
[----:B------:R-:W-:-:S02]  /*180b0*/  WARPGROUP.DEPBAR.LE gsb0, 0x0 ;  /* 0x00008000000079c5 */ /* 0x000fc40000010000 */
[----:B------:R-:W-:-:S06]  /*180c0*/  WARPGROUP.ARRIVE ;  /* 0x00000000000079c5 */ /* 0x000fcc0000000000 */
[----:B------:R-:W-:Y:S01]  /*180d0*/  HGMMA.64x16x16.F32.BF16 R88, gdesc[UR20], RZ, !UPT, gsb0 ;  /* 0x00200000145879f0 */ /* 0x000fe2000c0018ff */
[----:B------:R-:W-:Y:S01]  /*180e0*/  UMOV UR56, UR4 ;  /* 0x0000000400387c82 */ /* 0x000fe20008000000 */
[----:B------:R-:W-:Y:S01]  /*180f0*/  UMOV UR57, UR5 ;  /* 0x0000000500397c82 */ /* 0x000fe20008000000 */
[----:B------:R-:W-:Y:S02]  /*18100*/  WARPGROUP.DEPBAR.LE gsb0, 0x0 ;  /* 0x00008000000079c5 */ /* 0x000fe40000010000 */
[----:B------:R-:W-:-:S06]  /*18110*/  WARPGROUP.ARRIVE ;  /* 0x00000000000079c5 */ /* 0x000fcc0000000000 */
[----:B------:R-:W-:Y:S01]  /*18120*/  HGMMA.64x16x16.F32.BF16 R168, gdesc[UR56], R168, gsb0 ;  /* 0x0020000038a879f0 */ /* 0x000fe200080018a8 */
[----:B------:R-:W-:Y:S01]  /*18130*/  VIADD R12, R10, 0x102 ;  /* 0x000001020a0c7836 */ /* 0x000fe20000000000 */
[----:B------:R-:W-:Y:S02]  /*18140*/  R2UR UR59, R7 ;  /* 0x00000000073b72ca */ /* 0x000fe400000e0000 */
[----:B------:R-:W-:Y:S02]  /*18150*/  R2UR UR58, R8 ;  /* 0x00000000083a72ca */ /* 0x000fe400000e0000 */
[----:B------:R-:W-:Y:S01]  /*18160*/  R2UR UR6, R12 ;  /* 0x000000000c0672ca */ /* 0x000fe200000e0000 */
[----:B------:R-:W-:Y:S01]  /*18170*/  VIADD R12, R10, 0x202 ;  /* 0x000002020a0c7836 */ /* 0x000fe20000000000 */
[C---:B------:R-:W-:Y:S02]  /*18180*/  R2UR UR7, R13.reuse ;  /* 0x000000000d0772ca */ /* 0x040fe400000e0000 */
[----:B------:R-:W-:Y:S01]  /*18190*/  R2UR UR15, R13 ;  /* 0x000000000d0f72ca */ /* 0x000fe200000e0000 */
[----:B------:R-:W-:Y:S01]  /*181a0*/  IMAD.MOV.U32 R13, RZ, RZ, 0x40000040 ;  /* 0x40000040ff0d7424 */ /* 0x000fe200078e00ff */
[----:B------:R-:W-:Y:S01]  /*181b0*/  R2UR UR14, R12 ;  /* 0x000000000c0e72ca */ /* 0x000fe200000e0000 */
[----:B------:R-:W-:Y:S01]  /*181c0*/  VIADD R12, R10, 0x302 ;  /* 0x000003020a0c7836 */ /* 0x000fe20000000000 */
[----:B------:R-:W-:Y:S01]  /*181d0*/  UMOV UR56, UR4 ;  /* 0x0000000400387c82 */ /* 0x000fe20008000000 */
[----:B------:R-:W-:Y:S01]  /*181e0*/  UMOV UR57, UR5 ;  /* 0x0000000500397c82 */ /* 0x000fe20008000000 */
[----:B------:R-:W-:Y:S01]  /*181f0*/  R2UR UR39, R13 ;  /* 0x000000000d2772ca */ /* 0x000fe200000e0000 */
[----:B------:R-:W-:Y:S01]  /*18200*/  IMAD.MOV.U32 R13, RZ, RZ, 0x40000040 ;  /* 0x40000040ff0d7424 */ /* 0x000fe200078e00ff */
[----:B------:R-:W-:Y:S01]  /*18210*/  R2UR UR38, R12 ;  /* 0x000000000c2672ca */ /* 0x000fe200000e0000 */
[----:B------:R-:W-:-:S03]  /*18220*/  VIADD R12, R10, 0x402 ;  /* 0x000004020a0c7836 */ /* 0x000fc60000000000 */
[----:B------:R-:W-:Y:S01]  /*18230*/  R2UR UR31, R13 ;  /* 0x000000000d1f72ca */ /* 0x000fe200000e0000 */
[----:B------:R-:W-:Y:S01]  /*18240*/  IMAD.MOV.U32 R13, RZ, RZ, 0x40000040 ;  /* 0x40000040ff0d7424 */ /* 0x000fe200078e00ff */
[----:B------:R-:W-:Y:S01]  /*18250*/  R2UR UR30, R12 ;  /* 0x000000000c1e72ca */ /* 0x000fe200000e0000 */
[----:B------:R-:W-:-:S03]  /*18260*/  VIADD R12, R10, 0x502 ;  /* 0x000005020a0c7836 */ /* 0x000fc60000000000 */
[----:B------:R-:W-:Y:S01]  /*18270*/  R2UR UR43, R13 ;  /* 0x000000000d2b72ca */ /* 0x000fe200000e0000 */
[----:B------:R-:W-:Y:S01]  /*18280*/  IMAD.MOV.U32 R13, RZ, RZ, 0x40000040 ;  /* 0x40000040ff0d7424 */ /* 0x000fe200078e00ff */
[----:B------:R-:W-:Y:S01]  /*18290*/  R2UR UR42, R12 ;  /* 0x000000000c2a72ca */ /* 0x000fe200000e0000 */
[----:B------:R-:W-:Y:S01]  /*182a0*/  VIADD R12, R10, 0x84 ;  /* 0x000000840a0c7836 */ /* 0x000fe20000000000 */
[----:B------:R-:W-:Y:S02]  /*182b0*/  WARPGROUP.DEPBAR.LE gsb0, 0x0 ;  /* 0x00008000000079c5 */ /* 0x000fe40000010000 */
[----:B------:R-:W-:-:S06]  /*182c0*/  WARPGROUP.ARRIVE ;  /* 0x00000000000079c5 */ /* 0x000fcc0000000000 */
[----:B------:R-:W-:Y:S01]  /*182d0*/  HGMMA.64x16x16.F32.BF16 R160, gdesc[UR56], R160, gsb0 ;  /* 0x0020000038a079f0 */ /* 0x000fe200080018a0 */
[----:B------:R-:W-:Y:S01]  /*182e0*/  R2UR UR50, R12 ;  /* 0x000000000c3272ca */ /* 0x000fe200000e0000 */
[----:B------:R-:W-:Y:S01]  /*182f0*/  VIADD R12, R10, 0x104 ;  /* 0x000001040a0c7836 */ /* 0x000fe20000000000 */
[----:B------:R-:W-:Y:S01]  /*18300*/  R2UR UR51, R13 ;  /* 0x000000000d3372ca */ /* 0x000fe200000e0000 */
[----:B------:R-:W-:-:S03]  /*18310*/  IMAD.MOV.U32 R13, RZ, RZ, 0x40000040 ;  /* 0x40000040ff0d7424 */ /* 0x000fc600078e00ff */
        /* <DEDUP_REMOVED lines=12> */
[----:B------:R-:W-:Y:S02]  /*183e0*/  R2UR UR58, R12 ;  /* 0x000000000c3a72ca */ /* 0x000fe400000e0000 */
[----:B------:R-:W-:Y:S01]  /*183f0*/  R2UR UR59, R13 ;  /* 0x000000000d3b72ca */ /* 0x000fe200000e0000 */
[----:B------:R-:W-:Y:S01]  /*18400*/  UMOV UR56, UR4 ;  /* 0x0000000400387c82 */ /* 0x000fe20008000000 */
[----:B------:R-:W-:-:S09]  /*18410*/  UMOV UR57, UR5 ;  /* 0x0000000500397c82 */ /* 0x000fd20008000000 */
[----:B------:R-:W-:Y:S01]  /*18420*/  MOV R8, UR58 ;  /* 0x0000003a00087c02 */ /* 0x000fe20008000f00 */
[----:B------:R-:W-:Y:S01]  /*18430*/  UMOV UR58, UR6 ;  /* 0x00000006003a7c82 */ /* 0x000fe20008000000 */
[----:B------:R-:W-:Y:S01]  /*18440*/  MOV R7, UR59 ;  /* 0x0000003b00077c02 */ /* 0x000fe20008000f00 */
[----:B------:R-:W-:Y:S01]  /*18450*/  UMOV UR59, UR7 ;  /* 0x00000007003b7c82 */ /* 0x000fe20008000000 */
[----:B------:R-:W-:Y:S02]  /*18460*/  WARPGROUP.DEPBAR.LE gsb0, 0x0 ;  /* 0x00008000000079c5 */ /* 0x000fe40000010000 */
[----:B------:R-:W-:-:S06]  /*18470*/  WARPGROUP.ARRIVE ;  /* 0x00000000000079c5 */ /* 0x000fcc0000000000 */
[----:B------:R-:W-:Y:S01]  /*18480*/  HGMMA.64x16x16.F32.BF16 R152, gdesc[UR56], R152, gsb0 ;  /* 0x00200000389879f0 */ /* 0x000fe20008001898 */
[----:B------:R-:W-:Y:S01]  /*18490*/  UMOV UR8, UR4 ;  /* 0x0000000400087c82 */ /* 0x000fe20008000000 */
        /* <DEDUP_REMOVED lines=39> */
[----:B------:R-:W-:Y:S02]  /*18710*/  R2UR UR36, R236 ;  /* 0x00000000ec2472ca */ /* 0x000fe400000e0000 */
[----:B------:R-:W-:-:S11]  /*18720*/  R2UR UR37, R237 ;  /* 0x00000000ed2572ca */ /* 0x000fd600000e0000 */
[----:B------:R-:W-:Y:S02]  /*18730*/  UMOV UR44, UR36 ;  /* 0x00000024002c7c82 */ /* 0x000fe40008000000 */
        /* <DEDUP_REMOVED lines=77> */
[----:B------:R-:W-:Y:S01]  /*18c10*/  IMAD.MOV.U32 R13, RZ, RZ, 0x40000040 ;  /* 0x40000040ff0d7424 */ /* 0x000fe200078e00ff */
[----:B------:R-:W-:Y:S02]  /*18c20*/  R2UR UR4, R234 ;  /* 0x00000000ea0472ca */ /* 0x000fe400000e0000 */
[----:B------:R-:W-:Y:S02]  /*18c30*/  R2UR UR5, R235 ;  /* 0x00000000eb0572ca */ /* 0x000fe400000e0000 */
[----:B------:R-:W-:Y:S02]  /*18c40*/  R2UR UR26, R12 ;  /* 0x000000000c1a72ca */ /* 0x000fe400000e0000 */
[----:B------:R-:W-:-:S07]  /*18c50*/  R2UR UR27, R13 ;  /* 0x000000000d1b72ca */ /* 0x000fce00000e0000 */
[----:B------:R-:W-:Y:S02]  /*18c60*/  UMOV UR24, UR4 ;  /* 0x0000000400187c82 */ /* 0x000fe40008000000 */
        /* <DEDUP_REMOVED lines=55> */
[----:B------:R-:W-:Y:S02]  /*18fe0*/  VIADD R12, R10, 0x386 ;  /* 0x000003860a0c7836 */ /* 0x000fe40000000000 */
[----:B------:R-:W-:Y:S01]  /*18ff0*/  IMAD.MOV.U32 R13, RZ, RZ, 0x40000040 ;  /* 0x40000040ff0d7424 */ /* 0x000fe200078e00ff */
        /* <DEDUP_REMOVED lines=12> */
[----:B------:R-:W-:-:S11]  /*190c0*/  R2UR UR59, R13 ;  /* 0x000000000d3b72ca */ /* 0x000fd600000e0000 */
[----:B------:R-:W-:Y:S01]  /*190d0*/  MOV R8, UR58 ;  /* 0x0000003a00087c02 */ /* 0x000fe20008000f00 */
[----:B------:R-:W-:Y:S01]  /*190e0*/  UMOV UR58, UR20 ;  /* 0x00000014003a7c82 */ /* 0x000fe20008000000 */
[----:B------:R-:W-:Y:S01]  /*190f0*/  MOV R7, UR59 ;  /* 0x0000003b00077c02 */ /* 0x000fe20008000f00 */
        /* <DEDUP_REMOVED lines=97> */
[----:B------:R-:W-:Y:S01]  /*19710*/  UMOV UR24, UR20 ;  /* 0x0000001400187c82 */ /* 0x000fe20008000000 */
[----:B------:R-:W-:Y:S01]  /*19720*/  UMOV UR25, UR21 ;  /* 0x0000001500197c82 */ /* 0x000fe20008000000 */
[----:B------:R-:W-:Y:S01]  /*19730*/  R2UR UR28, R12 ;  /* 0x000000000c1c72ca */ /* 0x000fe200000e0000 */
[----:B------:R-:W-:Y:S01]  /*19740*/  VIADD R12, R10, 0x682 ;  /* 0x000006820a0c7836 */ /* 0x000fe20000000000 */
[----:B------:R-:W-:Y:S01]  /*19750*/  R2UR UR29, R13 ;  /* 0x000000000d1d72ca */ /* 0x000fe200000e0000 */
[----:B------:R-:W-:Y:S01]  /*19760*/  IMAD.MOV.U32 R13, RZ, RZ, 0x40000040 ;  /* 0x40000040ff0d7424 */ /* 0x000fe200078e00ff */
[----:B------:R-:W-:-:S02]  /*19770*/  WARPGROUP.DEPBAR.LE gsb0, 0x0 ;  /* 0x00008000000079c5 */ /* 0x000fc40000010000 */
        /* <DEDUP_REMOVED lines=28> */
[----:B------:R-:W-:Y:S02]  /*19940*/  WARPGROUP.DEPBAR.LE gsb0, 0x0 ;  /* 0x00008000000079c5 */ /* 0x000fe40000010000 */
[----:B------:R-:W-:-:S10]  /*19950*/  WARPGROUP.ARRIVE ;  /* 0x00000000000079c5 */ /* 0x000fd40000000000 */
[----:B------:R-:W-:Y:S01]  /*19960*/  MOV R7, UR27 ;  /* 0x0000001b00077c02 */ /* 0x000fe20008000f00 */
[----:B------:R-:W-:Y:S01]  /*19970*/  UMOV UR27, UR29 ;  /* 0x0000001d001b7c82 */ /* 0x000fe20008000000 */
[----:B------:R-:W-:Y:S01]  /*19980*/  MOV R11, UR26 ;  /* 0x0000001a000b7c02 */ /* 0x000fe20008000f00 */
[----:B------:R-:W-:Y:S01]  /*19990*/  UMOV UR26, UR28 ;  /* 0x0000001c001a7c82 */ /* 0x000fe20008000000 */
[----:B------:R-:W-:Y:S01]  /*199a0*/  UMOV UR28, UR20 ;  /* 0x00000014001c7c82 */ /* 0x000fe20008000000 */
[----:B------:R-:W-:Y:S02]  /*199b0*/  UMOV UR29, UR21 ;  /* 0x00000015001d7c82 */ /* 0x000fe40008000000 */
[----:B------:R-:W-:Y:S01]  /*199c0*/  HGMMA.64x16x16.F32.BF16 R128, gdesc[UR28], R128, gsb0 ;  /* 0x002000001c8079f0 */ /* 0x000fe20008001880 */
[----:B------:R-:W-:Y:S01]  /*199d0*/  UMOV UR32, UR20 ;  /* 0x0000001400207c82 */ /* 0x000fe20008000000 */
[----:B------:R-:W-:Y:S01]  /*199e0*/  UMOV UR33, UR21 ;  /* 0x0000001500217c82 */ /* 0x000fe20008000000 */
[----:B------:R-:W-:-:S02]  /*199f0*/  WARPGROUP.DEPBAR.LE gsb0, 0x0 ;  /* 0x00008000000079c5 */ /* 0x000fc40000010000 */
        /* <DEDUP_REMOVED lines=126> */
[----:B------:R-:W-:Y:S01]  /*1a1e0*/  R2UR UR20, R9 ;  /* 0x00000000091472ca */ /* 0x000fe200000e0000 */
[----:B------:R-:W-:Y:S01]  /*1a1f0*/  VIADD R8, R10, 0x784 ;  /* 0x000007840a087836 */ /* 0x000fe20000000000 */
[----:B------:R-:W-:Y:S02]  /*1a200*/  WARPGROUP.DEPBAR.LE gsb0, 0x0 ;  /* 0x00008000000079c5 */ /* 0x000fe40000010000 */
[----:B------:R-:W-:-:S06]  /*1a210*/  WARPGROUP.ARRIVE ;  /* 0x00000000000079c5 */ /* 0x000fcc0000000000 */
[----:B------:R-:W-:Y:S01]  /*1a220*/  HGMMA.64x16x16.F32.BF16 R144, gdesc[UR52], R144, gsb0 ;  /* 0x00200000349079f0 */ /* 0x000fe20008001890 */
[----:B------:R-:W-:Y:S01]  /*1a230*/  IMAD.MOV.U32 R9, RZ, RZ, 0x40000040 ;  /* 0x40000040ff097424 */ /* 0x000fe200078e00ff */
[----:B------:R-:W-:Y:S01]  /*1a240*/  R2UR UR22, R8 ;  /* 0x00000000081672ca */ /* 0x000fe200000e0000 */
[----:B------:R-:W-:-:S03]  /*1a250*/  VIADD R8, R10, 0x804 ;  /* 0x000008040a087836 */ /* 0x000fc60000000000 */
[----:B------:R-:W-:Y:S01]  /*1a260*/  R2UR UR23, R9 ;  /* 0x00000000091772ca */ /* 0x000fe200000e0000 */
[----:B------:R-:W-:Y:S01]  /*1a270*/  IMAD.MOV.U32 R9, RZ, RZ, 0x40000040 ;  /* 0x40000040ff097424 */ /* 0x000fe200078e00ff */
[----:B------:R-:W-:-:S04]  /*1a280*/  R2UR UR38, R8 ;  /* 0x00000000082672ca */ /* 0x000fc800000e0000 */
[----:B------:R-:W-:Y:S01]  /*1a290*/  R2UR UR39, R9 ;  /* 0x00000000092772ca */ /* 0x000fe200000e0000 */
[----:B------:R-:W-:Y:S01]  /*1a2a0*/  UMOV UR36, UR4 ;  /* 0x0000000400247c82 */ /* 0x000fe20008000000 */
[----:B------:R-:W-:-:S07]  /*1a2b0*/  UMOV UR37, UR5 ;  /* 0x0000000500257c82 */ /* 0x000fce0008000000 */
[----:B------:R-:W-:Y:S01]  /*1a2c0*/  MOV R12, UR38 ;  /* 0x00000026000c7c02 */ /* 0x000fe20008000f00 */
[----:B------:R-:W-:-:S03]  /*1a2d0*/  UMOV UR38, UR22 ;  /* 0x0000001600267c82 */ /* 0x000fc60008000000 */
[----:B------:R-:W-:Y:S01]  /*1a2e0*/  MOV R13, UR39 ;  /* 0x00000027000d7c02 */ /* 0x000fe20008000f00 */
        /* <DEDUP_REMOVED lines=152> */
[----:B------:R-:W-:Y:S02]  /*1ac70*/  R2UR UR39, R229 ;  /* 0x00000000e52772ca */ /* 0x000fe400000e0000 */
[----:B------:R-:W-:Y:S02]  /*1ac80*/  R2UR UR38, R228 ;  /* 0x00000000e42672ca */ /* 0x000fe400000e0000 */
[----:B------:R-:W-:Y:S02]  /*1ac90*/  R2UR UR37, R227 ;  /* 0x00000000e32572ca */ /* 0x000fe400000e0000 */
[----:B------:R-:W-:Y:S01]  /*1aca0*/  R2UR UR36, R226 ;  /* 0x00000000e22472ca */ /* 0x000fe200000e0000 */
[----:B------:R-:W-:Y:S02]  /*1acb0*/  WARPGROUP.DEPBAR.LE gsb0, 0x0 ;  /* 0x00008000000079c5 */ /* 0x000fe40000010000 */
[----:B------:R-:W-:-:S12]  /*1acc0*/  @P2 BRA `(.L_x_606) ;  /* 0x0000000000282947 */ /* 0x000fd80003800000 */
[----:B------:R-:W-:Y:S05]  /*1acd0*/  @!P0 BRA `(.L_x_607) ;  /* 0x0000000000048947 */ /* 0x000fea0003800000 */
[----:B------:R-:W-:Y:S01]  /*1ace0*/  BPT.TRAP 0x1 ;  /* 0x000000040000795c */ /* 0x000fe20000300000 */
.L_x_607:
[----:B------:R-:W-:Y:S01]  /*1acf0*/  SHF.L.U32 R5, R5, 0x1f, RZ ;  /* 0x0000001f05057819 */ /* 0x000fe200000006ff */
[----:B------:R-:W-:-:S04]  /*1ad00*/  IMAD R7, R6, 0x8, R2 ;  /* 0x0000000806077824 */ /* 0x000fc800078e0202 */
[----:B------:R0:W1:Y:S01]  /*1ad10*/  SYNCS.PHASECHK.TRANS64.TRYWAIT P2, [R7+URZ+0x34850], R5 ;  /* 0x03485005070075a7 */ /* 0x000062000804017f */
[----:B------:R-:W-:Y:S05]  /*1ad20*/  @!P0 BRA `(.L_x_608) ;  /* 0x0000000000048947 */ /* 0x000fea0003800000 */
[----:B------:R-:W-:Y:S01]  /*1ad30*/  BPT.TRAP 0x1 ;  /* 0x000000040000795c */ /* 0x000fe20000300000 */
.L_x_608:
[----:B-1----:R-:W-:Y:S05]  /*1ad40*/  @P2 BRA `(.L_x_606) ;  /* 0x0000000000082947 */ /* 0x002fea0003800000 */
[----:B------:R-:W1:Y:S02]  /*1ad50*/  SYNCS.PHASECHK.TRANS64.TRYWAIT P2, [R7+URZ+0x34850], R5 ;  /* 0x03485005070075a7 */ /* 0x000e64000804017f */
[----:B-1----:R-:W-:Y:S05]  /*1ad60*/  @!P2 BRA `(.L_x_609) ;  /* 0x000000f00020a947 */ /* 0x002fea0003800000 */
.L_x_606:
[----:B01----:R-:W-:Y:S01]  /*1ad70*/  VIADD R5, R2, 0x400 ;  /* 0x0000040002057836 */ /* 0x003fe20000000000 */
[----:B------:R-:W-:Y:S05]  /*1ad80*/  WARPSYNC.ALL ;  /* 0x0000000000007948 */ /* 0x000fea0003800000 */
[----:B------:R-:W-:Y:S01]  /*1ad90*/  SHF.R.U32.HI R5, RZ, 0x4, R5 ;  /* 0x00000004ff057819 */ /* 0x000fe20000011605 */
[----:B------:R-:W-:Y:S01]  /*1ada0*/  IMAD.MOV.U32 R9, RZ, RZ, 0x40000040 ;  /* 0x40000040ff097424 */ /* 0x000fe200078e00ff */
[----:B------:R-:W-:Y:S01]  /*1adb0*/  WARPGROUP.ARRIVE ;  /* 0x00000000000079c5 */ /* 0x000fe20000000000 */
[----:B------:R-:W-:Y:S01]  /*1adc0*/  IMAD.MOV.U32 R11, RZ, RZ, 0x40000040 ;  /* 0x40000040ff0b7424 */ /* 0x000fe200078e00ff */
[----:B------:R-:W-:Y:S01]  /*1add0*/  LOP3.LUT R5, R5, 0x3fff, RZ, 0xc0, !PT ;  /* 0x00003fff05057812 */ /* 0x000fe200078ec0ff */
[----:B------:R-:W-:Y:S01]  /*1ade0*/  ULDC UR8, c[0x0][0x9d8] ;  /* 0x0002760000087ab9 */ /* 0x000fe20000000800 */
[----:B------:R-:W-:Y:S01]  /*1adf0*/  R2UR UR7, R9 ;  /* 0x00000000090772ca */ /* 0x000fe200000e0000 */
[----:B------:R-:W-:Y:S01]  /*1ae00*/  FMUL.FTZ R7, R169, UR8 ;  /* 0x00000008a9077c20 */ /* 0x000fe20008410000 */
[----:B------:R-:W-:Y:S01]  /*1ae10*/  LOP3.LUT R5, R5, 0x5800000, RZ, 0xfc, !PT ;  /* 0x0580000005057812 */ /* 0x000fe200078efcff */
[----:B------:R-:W-:Y:S01]  /*1ae20*/  FMUL.FTZ R12, R173, UR8 ;  /* 0x00000008ad0c7c20 */ /* 0x000fe20008410000 */
[----:B------:R-:W-:Y:S01]  /*1ae30*/  FMUL.FTZ R21, R160, UR8 ;  /* 0x00000008a0157c20 */ /* 0x000fe20008410000 */
[----:B------:R-:W-:Y:S01]  /*1ae40*/  FMUL.FTZ R160, R161, UR8 ;  /* 0x00000008a1a07c20 */ /* 0x000fe20008410000 */
[----:B------:R-:W-:Y:S01]  /*1ae50*/  FMUL.FTZ R161, R162, UR8 ;  /* 0x00000008a2a17c20 */ /* 0x000fe20008410000 */
[----:B------:R-:W-:-:S02]  /*1ae60*/  IMAD R8, R6, 0xb00, R5 ;  /* 0x00000b0006087824 */ /* 0x000fc400078e0205 */
[----:B------:R-:W-:Y:S01]  /*1ae70*/  FMUL.FTZ R5, R168, UR8 ;  /* 0x00000008a8057c20 */ /* 0x000fe20008410000 */
[----:B------:R-:W-:Y:S01]  /*1ae80*/  MUFU.TANH R7, R7 ;  /* 0x0000000700077308 */ /* 0x000fe20000002400 */
[----:B------:R-:W-:Y:S01]  /*1ae90*/  FMUL.FTZ R162, R163, UR8 ;  /* 0x00000008a3a27c20 */ /* 0x000fe20008410000 */
[C---:B------:R-:W-:Y:S01]  /*1aea0*/  VIADD R10, R8.reuse, 0x80 ;  /* 0x00000080080a7836 */ /* 0x040fe20000000000 */
[----:B------:R-:W-:Y:S01]  /*1aeb0*/  R2UR UR6, R8 ;  /* 0x00000000080672ca */ /* 0x000fe200000e0000 */
[----:B------:R-:W-:Y:S01]  /*1aec0*/  FMUL.FTZ R163, R164, UR8 ;  /* 0x00000008a4a37c20 */ /* 0x000fe20008410000 */
[----:B------:R-:W-:Y:S01]  /*1aed0*/  FMUL.FTZ R164, R165, UR8 ;  /* 0x00000008a5a47c20 */ /* 0x000fe20008410000 */
[----:B------:R-:W-:Y:S01]  /*1aee0*/  FMUL.FTZ R165, R166, UR8 ;  /* 0x00000008a6a57c20 */ /* 0x000fe20008410000 */
[----:B------:R-:W-:Y:S01]  /*1aef0*/  FMUL.FTZ R166, R167, UR8 ;  /* 0x00000008a7a67c20 */ /* 0x000fe20008410000 */
[----:B------:R-:W0:Y:S01]  /*1af00*/  MUFU.TANH R5, R5 ;  /* 0x0000000500057308 */ /* 0x000e220000002400 */
[----:B------:R-:W-:Y:S01]  /*1af10*/  FMUL.FTZ R152, R152, UR8 ;  /* 0x0000000898987c20 */ /* 0x000fe20008410000 */
[----:B------:R-:W-:Y:S01]  /*1af20*/  FMUL.FTZ R153, R153, UR8 ;  /* 0x0000000899997c20 */ /* 0x000fe20008410000 */
[----:B------:R-:W-:Y:S01]  /*1af30*/  FMUL.FTZ R156, R156, UR8 ;  /* 0x000000089c9c7c20 */ /* 0x000fe20008410000 */
[----:B------:R-:W-:Y:S01]  /*1af40*/  FMUL.FTZ R157, R157, UR8 ;  /* 0x000000089d9d7c20 */ /* 0x000fe20008410000 */
[----:B------:R-:W-:Y:S01]  /*1af50*/  FMUL.FTZ R144, R144, UR8 ;  /* 0x0000000890907c20 */ /* 0x000fe20008410000 */
[----:B------:R-:W-:Y:S01]  /*1af60*/  FMUL.FTZ R145, R145, UR8 ;  /* 0x0000000891917c20 */ /* 0x000fe20008410000 */
[----:B------:R-:W-:Y:S01]  /*1af70*/  FMUL.FTZ R148, R148, UR8 ;  /* 0x0000000894947c20 */ /* 0x000fe20008410000 */
[----:B------:R-:W-:Y:S01]  /*1af80*/  HGMMA.64x128x16.F32.BF16 R24, R176, gdesc[UR4].tnspB, R24, gsb0 ;  /* 0x41e00004b0187df0 */ /* 0x000fe20008001818 */
[----:B------:R-:W-:Y:S01]  /*1af90*/  R2UR UR6, R10 ;  /* 0x000000000a0672ca */ /* 0x000fe200000e0000 */
[----:B------:R-:W-:Y:S01]  /*1afa0*/  VIADD R10, R8, 0x100 ;  /* 0x00000100080a7836 */ /* 0x000fe20000000000 */
[----:B------:R-:W-:Y:S01]  /*1afb0*/  R2UR UR7, R11 ;  /* 0x000000000b0772ca */ /* 0x000fe200000e0000 */
[----:B------:R-:W-:Y:S01]  /*1afc0*/  IMAD.MOV.U32 R11, RZ, RZ, 0x40000040 ;  /* 0x40000040ff0b7424 */ /* 0x000fe200078e00ff */
[----:B------:R-:W-:Y:S01]  /*1afd0*/  MUFU.TANH R12, R12 ;  /* 0x0000000c000c7308 */ /* 0x000fe20000002400 */
[----:B------:R-:W-:Y:S01]  /*1afe0*/  FMUL.FTZ R149, R149, UR8 ;  /* 0x0000000895957c20 */ /* 0x000fe20008410000 */
[----:B------:R-:W-:Y:S01]  /*1aff0*/  FMUL.FTZ R136, R136, UR8 ;  /* 0x0000000888887c20 */ /* 0x000fe20008410000 */
[----:B------:R-:W-:Y:S01]  /*1b000*/  FMUL.FTZ R137, R137, UR8 ;  /* 0x0000000889897c20 */ /* 0x000fe20008410000 */
[----:B0-----:R-:W-:Y:S01]  /*1b010*/  FMNMX.FTZ R167, R5, R4, !PT ;  /* 0x0000000405a77209 */ /* 0x001fe20007810000 */
[----:B------:R-:W-:Y:S01]  /*1b020*/  FMUL.FTZ R140, R140, UR8 ;  /* 0x000000088c8c7c20 */ /* 0x000fe20008410000 */
[----:B------:R-:W-:Y:S01]  /*1b030*/  FMUL.FTZ R141, R141, UR8 ;  /* 0x000000088d8d7c20 */ /* 0x000fe20008410000 */
[----:B------:R-:W-:Y:S01]  /*1b040*/  FMUL.FTZ R128, R128, UR8 ;  /* 0x0000000880807c20 */ /* 0x000fe20008410000 */
[----:B------:R-:W-:Y:S01]  /*1b050*/  MUFU.TANH R21, R21 ;  /* 0x0000001500157308 */ /* 0x000fe20000002400 */
[----:B------:R-:W-:Y:S01]  /*1b060*/  FMNMX.FTZ R167, R7, R167, !PT ;  /* 0x000000a707a77209 */ /* 0x000fe20007810000 */
[----:B------:R-:W-:Y:S01]  /*1b070*/  FMUL.FTZ R129, R129, UR8 ;  /* 0x0000000881817c20 */ /* 0x000fe20008410000 */
[----:B------:R-:W-:Y:S01]  /*1b080*/  FMUL.FTZ R132, R132, UR8 ;  /* 0x0000000884847c20 */ /* 0x000fe20008410000 */
[----:B------:R-:W-:Y:S01]  /*1b090*/  FMUL.FTZ R133, R133, UR8 ;  /* 0x0000000885857c20 */ /* 0x000fe20008410000 */
[----:B------:R-:W-:Y:S01]  /*1b0a0*/  FMUL.FTZ R120, R120, UR8 ;  /* 0x0000000878787c20 */ /* 0x000fe20008410000 */
[----:B------:R-:W-:Y:S01]  /*1b0b0*/  FMUL.FTZ R121, R121, UR8 ;  /* 0x0000000879797c20 */ /* 0x000fe20008410000 */
[----:B------:R-:W-:Y:S01]  /*1b0c0*/  FMUL.FTZ R124, R124, UR8 ;  /* 0x000000087c7c7c20 */ /* 0x000fe20008410000 */
[----:B------:R-:W-:Y:S01]  /*1b0d0*/  MUFU.TANH R160, R160 ;  /* 0x000000a000a07308 */ /* 0x000fe20000002400 */
[----:B------:R-:W-:Y:S01]  /*1b0e0*/  FMUL.FTZ R125, R125, UR8 ;  /* 0x000000087d7d7c20 */ /* 0x000fe20008410000 */
        /* <DEDUP_REMOVED lines=61> */
[----:B------:R-:W0:Y:S01]  /*1b4c0*/  S2R R225, SR_TID.X ;  /* 0x0000000000e17919 */ /* 0x000e220000002100 */
[----:B------:R-:W-:Y:S08]  /*1b4d0*/  MUFU.TANH R145, R145 ;  /* 0x0000009100917308 */ /* 0x000ff00000002400 */
[----:B------:R-:W-:Y:S08]  /*1b4e0*/  MUFU.TANH R148, R148 ;  /* 0x0000009400947308 */ /* 0x000ff00000002400 */
[----:B------:R-:W-:Y:S08]  /*1b4f0*/  MUFU.TANH R149, R149 ;  /* 0x0000009500957308 */ /* 0x000ff00000002400 */
[----:B------:R-:W-:Y:S01]  /*1b500*/  MUFU.TANH R136, R136 ;  /* 0x0000008800887308 */ /* 0x000fe20000002400 */
[----:B0-----:R-:W-:-:S07]  /*1b510*/  SHF.R.U32.HI R225, RZ, 0x7, R225 ;  /* 0x00000007ffe17819 */ /* 0x001fce00000116e1 */
[----:B------:R-:W-:Y:S08]  /*1b520*/  MUFU.TANH R137, R137 ;  /* 0x0000008900897308 */ /* 0x000ff00000002400 */
[----:B------:R-:W-:Y:S08]  /*1b530*/  MUFU.TANH R140, R140 ;  /* 0x0000008c008c7308 */ /* 0x000ff00000002400 */
[----:B------:R-:W-:Y:S08]  /*1b540*/  MUFU.TANH R141, R141 ;  /* 0x0000008d008d7308 */ /* 0x000ff00000002400 */
[----:B------:R-:W-:Y:S01]  /*1b550*/  MUFU.TANH R128, R128 ;  /* 0x0000008000807308 */ /* 0x000fe20000002400 */
[----:B------:R-:W-:-:S02]  /*1b560*/  WARPGROUP.DEPBAR.LE gsb0, 0x0 ;  /* 0x00008000000079c5 */ /* 0x000fc40000010000 */
[----:B------:R-:W-:-:S05]  /*1b570*/  WARPGROUP.ARRIVE ;  /* 0x00000000000079c5 */ /* 0x000fca0000000000 */
[----:B------:R-:W-:Y:S01]  /*1b580*/  MUFU.TANH R129, R129 ;  /* 0x0000008100817308 */ /* 0x000fe20000002400 */
[----:B------:R-:W-:Y:S01]  /*1b590*/  HGMMA.64x128x16.F32.BF16 R24, R180, gdesc[UR4].tnspB, R24, gsb0 ;  /* 0x41e00004b4187df0 */ /* 0x000fe20008001818 */
[----:B------:R-:W-:Y:S01]  /*1b5a0*/  R2UR UR6, R10 ;  /* 0x000000000a0672ca */ /* 0x000fe200000e0000 */
[----:B------:R-:W-:Y:S01]  /*1b5b0*/  VIADD R10, R8, 0x180 ;  /* 0x00000180080a7836 */ /* 0x000fe20000000000 */
[----:B------:R-:W-:Y:S01]  /*1b5c0*/  R2UR UR7, R11 ;  /* 0x000000000b0772ca */ /* 0x000fe200000e0000 */
[----:B------:R-:W-:-:S03]  /*1b5d0*/  IMAD.MOV.U32 R11, RZ, RZ, 0x40000040 ;  /* 0x40000040ff0b7424 */ /* 0x000fc600078e00ff */
        /* <DEDUP_REMOVED lines=48> */
[----:B------:R-:W-:Y:S01]  /*1b8e0*/  FMUL.FTZ R11, R172, UR8 ;  /* 0x00000008ac0b7c20 */ /* 0x000fe20008410000 */
[----:B------:R-:W-:Y:S01]  /*1b8f0*/  R2UR UR6, R10 ;  /* 0x000000000a0672ca */ /* 0x000fe200000e0000 */
[----:B------:R-:W-:-:S03]  /*1b900*/  FMUL.FTZ R10, R171, UR8 ;  /* 0x00000008ab0a7c20 */ /* 0x000fc60008410000 */
[----:B------:R-:W-:Y:S08]  /*1b910*/  MUFU.TANH R142, R142 ;  /* 0x0000008e008e7308 */ /* 0x000ff00000002400 */
[----:B------:R-:W0:Y:S08]  /*1b920*/  MUFU.TANH R11, R11 ;  /* 0x0000000b000b7308 */ /* 0x000e300000002400 */
[----:B------:R-:W-:Y:S08]  /*1b930*/  MUFU.TANH R10, R10 ;  /* 0x0000000a000a7308 */ /* 0x000ff00000002400 */
[----:B------:R-:W-:Y:S01]  /*1b940*/  MUFU.TANH R143, R143 ;  /* 0x0000008f008f7308 */ /* 0x000fe20000002400 */
[----:B0-----:R-:W-:-:S04]  /*1b950*/  FMNMX.FTZ R167, R11, R167, !PT ;  /* 0x000000a70ba77209 */ /* 0x001fc80007810000 */
[----:B------:R-:W-:-:S03]  /*1b960*/  FMNMX.FTZ R167, R12, R167, !PT ;  /* 0x000000a70ca77209 */ /* 0x000fc60007810000 */
[----:B------:R-:W-:Y:S01]  /*1b970*/  MUFU.TANH R130, R130 ;  /* 0x0000008200827308 */ /* 0x000fe20000002400 */
[----:B------:R-:W-:-:S04]  /*1b980*/  FMNMX.FTZ R167, R21, R167, !PT ;  /* 0x000000a715a77209 */ /* 0x000fc80007810000 */
        /* <DEDUP_REMOVED lines=36> */
[----:B------:R-:W-:Y:S01]  /*1bbd0*/  FMNMX.FTZ R167, R113, R167, !PT ;  /* 0x000000a771a77209 */ /* 0x000fe20007810000 */
[----:B------:R-:W-:Y:S02]  /*1bbe0*/  WARPGROUP.DEPBAR.LE gsb0, 0x0 ;  /* 0x00008000000079c5 */ /* 0x000fe40000010000 */
[----:B------:R-:W-:Y:S01]  /*1bbf0*/  WARPGROUP.ARRIVE ;  /* 0x00000000000079c5 */ /* 0x000fe20000000000 */
[----:B------:R-:W-:Y:S01]  /*1bc00*/  FMNMX.FTZ R167, R116, R167, !PT ;  /* 0x000000a774a77209 */ /* 0x000fe20007810000 */
[----:B------:R-:W-:Y:S03]  /*1bc10*/  MUFU.TANH R107, R107 ;  /* 0x0000006b006b7308 */ /* 0x000fe60000002400 */
[----:B------:R-:W-:Y:S01]  /*1bc20*/  FMNMX.FTZ R168, R117, R167, !PT ;  /* 0x000000a775a87209 */ /* 0x000fe20007810000 */
[----:B------:R-:W-:Y:S03]  /*1bc30*/  HGMMA.64x128x16.F32.BF16 R24, R192, gdesc[UR4].tnspB, R24, gsb0 ;  /* 0x41e00004c0187df0 */ /* 0x000fe60008001818 */
[----:B------:R-:W-:Y:S01]  /*1bc40*/  FMNMX.FTZ R168, R104, R168, !PT ;  /* 0x000000a868a87209 */ /* 0x000fe20007810000 */
[----:B------:R0:W1:Y:S08]  /*1bc50*/  MUFU.TANH R167, R88 ;  /* 0x0000005800a77308 */ /* 0x0000700000002400 */
[----:B------:R-:W-:Y:S01]  /*1bc60*/  MUFU.TANH R110, R110 ;  /* 0x0000006e006e7308 */ /* 0x000fe20000002400 */
[----:B0-----:R-:W-:-:S04]  /*1bc70*/  FMNMX.FTZ R88, R105, R168, !PT ;  /* 0x000000a869587209 */ /* 0x001fc80007810000 */
[----:B------:R-:W-:-:S03]  /*1bc80*/  FMNMX.FTZ R88, R108, R88, !PT ;  /* 0x000000586c587209 */ /* 0x000fc60007810000 */
[----:B------:R0:W2:Y:S01]  /*1bc90*/  MUFU.TANH R168, R89 ;  /* 0x0000005900a87308 */ /* 0x0000a20000002400 */
[----:B------:R-:W-:-:S04]  /*1bca0*/  FMNMX.FTZ R88, R109, R88, !PT ;  /* 0x000000586d587209 */ /* 0x000fc80007810000 */
[----:B------:R-:W-:-:S03]  /*1bcb0*/  FMNMX.FTZ R88, R96, R88, !PT ;  /* 0x0000005860587209 */ /* 0x000fc60007810000 */
[----:B------:R-:W-:Y:S01]  /*1bcc0*/  MUFU.TANH R111, R111 ;  /* 0x0000006f006f7308 */ /* 0x000fe20000002400 */
[----:B------:R-:W-:-:S04]  /*1bcd0*/  FMNMX.FTZ R88, R97, R88, !PT ;  /* 0x0000005861587209 */ /* 0x000fc80007810000 */
[----:B------:R-:W-:-:S03]  /*1bce0*/  FMNMX.FTZ R88, R100, R88, !PT ;  /* 0x0000005864587209 */ /* 0x000fc60007810000 */
[----:B------:R-:W-:Y:S01]  /*1bcf0*/  MUFU.TANH R98, R98 ;  /* 0x0000006200627308 */ /* 0x000fe20000002400 */
[----:B0-----:R-:W-:Y:S01]  /*1bd00*/  FMNMX.FTZ R89, R101, R88, !PT ;  /* 0x0000005865597209 */ /* 0x001fe20007810000 */
[----:B------:R-:W-:-:S03]  /*1bd10*/  VIADD R88, R8, 0x280 ;  /* 0x0000028008587836 */ /* 0x000fc60000000000 */
[----:B-1----:R-:W-:Y:S02]  /*1bd20*/  FMNMX.FTZ R89, R167, R89, !PT ;  /* 0x00000059a7597209 */ /* 0x002fe40007810000 */
[----:B------:R-:W-:Y:S01]  /*1bd30*/  R2UR UR6, R88 ;  /* 0x00000000580672ca */ /* 0x000fe200000e0000 */
[----:B------:R-:W-:Y:S01]  /*1bd40*/  MUFU.TANH R99, R99 ;  /* 0x0000006300637308 */ /* 0x000fe20000002400 */
[----:B--2---:R-:W-:Y:S01]  /*1bd50*/  FMNMX.FTZ R169, R168, R89, !PT ;  /* 0x00000059a8a97209 */ /* 0x004fe20007810000 */
[----:B------:R-:W-:-:S03]  /*1bd60*/  IMAD.MOV.U32 R89, RZ, RZ, 0x40000040 ;  /* 0x40000040ff597424 */ /* 0x000fc600078e00ff */
[----:B------:R-:W-:Y:S01]  /*1bd70*/  FMNMX.FTZ R88, R92, R169, !PT ;  /* 0x000000a95c587209 */ /* 0x000fe20007810000 */
[----:B------:R-:W-:Y:S01]  /*1bd80*/  FMUL.FTZ R169, R90, UR8 ;  /* 0x000000085aa97c20 */ /* 0x000fe20008410000 */
[----:B------:R-:W-:Y:S01]  /*1bd90*/  R2UR UR7, R89 ;  /* 0x00000000590772ca */ /* 0x000fe200000e0000 */
[----:B------:R-:W-:Y:S01]  /*1bda0*/  MUFU.TANH R102, R102 ;  /* 0x0000006600667308 */ /* 0x000fe20000002400 */
[----:B------:R-:W-:-:S05]  /*1bdb0*/  FMNMX.FTZ R88, R93, R88, !PT ;  /* 0x000000585d587209 */ /* 0x000fca0007810000 */
[----:B------:R-:W0:Y:S02]  /*1bdc0*/  SHFL.BFLY PT, R89, R88, 0x2, 0x1f ;  /* 0x0c401f0058597f89 */ /* 0x000e2400000e0000 */
[----:B------:R-:W-:Y:S08]  /*1bdd0*/  MUFU.TANH R103, R103 ;  /* 0x0000006700677308 */ /* 0x000ff00000002400 */
[----:B------:R-:W-:Y:S08]  /*1bde0*/  MUFU.TANH R169, R169 ;  /* 0x000000a900a97308 */ /* 0x000ff00000002400 */
[----:B------:R-:W-:Y:S01]  /*1bdf0*/  MUFU.TANH R91, R91 ;  /* 0x0000005b005b7308 */ /* 0x000fe20000002400 */
[----:B0-----:R-:W-:-:S07]  /*1be00*/  FMNMX.FTZ R89, R88, R89, !PT ;  /* 0x0000005958597209 */ /* 0x001fce0007810000 */
[----:B------:R-:W-:Y:S01]  /*1be10*/  MUFU.TANH R94, R94 ;  /* 0x0000005e005e7308 */ /* 0x000fe20000002400 */
[----:B------:R-:W0:Y:S07]  /*1be20*/  SHFL.BFLY PT, R88, R89, 0x1, 0x1f ;  /* 0x0c201f0059587f89 */ /* 0x000e2e00000e0000 */
[----:B------:R-:W-:Y:S01]  /*1be30*/  MUFU.TANH R95, R95 ;  /* 0x0000005f005f7308 */ /* 0x000fe20000002400 */
[----:B0-----:R-:W-:Y:S01]  /*1be40*/  FMNMX.FTZ R89, R89, R88, !PT ;  /* 0x0000005859597209 */ /* 0x001fe20007810000 */
[----:B------:R-:W-:-:S04]  /*1be50*/  IMAD.U32 R88, RZ, RZ, UR61 ;  /* 0x0000003dff587e24 */ /* 0x000fc8000f8e00ff */
[CC--:B------:R-:W-:Y:S01]  /*1be60*/  FMUL.FTZ R171, R89.reuse, R88.reuse ;  /* 0x0000005859ab7220 */ /* 0x0c0fe20000410000 */
[----:B------:R-:W-:Y:S01]  /*1be70*/  FADD.FTZ R90, -R89, R4 ;  /* 0x00000004595a7221 */ /* 0x000fe20000010100 */
[----:B------:R-:W-:Y:S02]  /*1be80*/  VIADD R4, R8, 0x300 ;  /* 0x0000030008047836 */ /* 0x000fe40000000000 */
[-CC-:B------:R-:W-:Y:S01]  /*1be90*/  FFMA.FTZ R176, R5, R88.reuse, -R171.reuse ;  /* 0x0000005805b07223 */ /* 0x180fe200000108ab */
[----:B------:R-:W-:Y:S02]  /*1bea0*/  IMAD.MOV.U32 R5, RZ, RZ, 0x40000040 ;  /* 0x40000040ff057424 */ /* 0x000fe400078e00ff */
[-CC-:B------:R-:W-:Y:S01]  /*1beb0*/  FFMA.FTZ R93, R93, R88.reuse, -R171.reuse ;  /* 0x000000585d5d7223 */ /* 0x180fe200000108ab */
[-C--:B------:R-:W-:Y:S01]  /*1bec0*/  FMUL.FTZ R90, R90, R88.reuse ;  /* 0x000000585a5a7220 */ /* 0x080fe20000410000 */
        /* <DEDUP_REMOVED lines=17> */
[----:B------:R-:W-:Y:S01]  /*1bfe0*/  FFMA.FTZ R141, R141, R88, -R171 ;  /* 0x000000588d8d7223 */ /* 0x000fe200000108ab */
[----:B------:R-:W-:-:S02]  /*1bff0*/  WARPGROUP.DEPBAR.LE gsb0, 0x0 ;  /* 0x00008000000079c5 */ /* 0x000fc40000010000 */
[----:B------:R-:W-:Y:S01]  /*1c000*/  WARPGROUP.ARRIVE ;  /* 0x00000000000079c5 */ /* 0x000fe20000000000 */
[-CC-:B------:R-:W-:Y:S01]  /*1c010*/  FFMA.FTZ R192, R136, R88.reuse, -R171.reuse ;  /* 0x0000005888c07223 */ /* 0x180fe200000108ab */
[-CC-:B------:R-:W-:Y:S01]  /*1c020*/  FFMA.FTZ R136, R137, R88.reuse, -R171.reuse ;  /* 0x0000005889887223 */ /* 0x180fe200000108ab */
[----:B------:R-:W1:Y:S01]  /*1c030*/  MUFU.EX2 R7, R7 ;  /* 0x0000000700077308 */ /* 0x000e620000000800 */
[-CC-:B------:R-:W-:Y:S01]  /*1c040*/  FFMA.FTZ R194, R140, R88.reuse, -R171.reuse ;  /* 0x000000588cc27223 */ /* 0x180fe200000108ab */
[-CC-:B------:R-:W-:Y:S01]  /*1c050*/  FFMA.FTZ R129, R129, R88.reuse, -R171.reuse ;  /* 0x0000005881817223 */ /* 0x180fe200000108ab */
[----:B------:R-:W-:Y:S01]  /*1c060*/  HGMMA.64x128x16.F32.BF16 R24, R196, gdesc[UR4].tnspB, R24, gsb0 ;  /* 0x41e00004c4187df0 */ /* 0x000fe20008001818 */
[----:B------:R-:W-:Y:S01]  /*1c070*/  R2UR UR6, R4 ;  /* 0x00000000040672ca */ /* 0x000fe200000e0000 */
[-CC-:B------:R-:W-:Y:S01]  /*1c080*/  FFMA.FTZ R96, R96, R88.reuse, -R171.reuse ;  /* 0x0000005860607223 */ /* 0x180fe200000108ab */
[----:B------:R-:W-:Y:S01]  /*1c090*/  R2UR UR7, R5 ;  /* 0x00000000050772ca */ /* 0x000fe200000e0000 */
[-CC-:B------:R-:W-:Y:S01]  /*1c0a0*/  FFMA.FTZ R97, R97, R88.reuse, -R171.reuse ;  /* 0x0000005861617223 */ /* 0x180fe200000108ab */
[----:B------:R-:W-:Y:S01]  /*1c0b0*/  FMNMX.FTZ R4, R9, R3, !PT ;  /* 0x0000000309047209 */ /* 0x000fe20007810000 */
[----:B------:R-:W-:Y:S01]  /*1c0c0*/  MUFU.EX2 R178, R178 ;  /* 0x000000b200b27308 */ /* 0x000fe20000000800 */
[-CC-:B------:R-:W-:Y:S01]  /*1c0d0*/  FFMA.FTZ R100, R100, R88.reuse, -R171.reuse ;  /* 0x0000005864647223 */ /* 0x180fe200000108ab */
[----:B------:R-:W-:Y:S01]  /*1c0e0*/  FFMA.FTZ R101, R101, R88, -R171 ;  /* 0x0000005865657223 */ /* 0x000fe200000108ab */
        /* <DEDUP_REMOVED lines=8> */
[----:B0-----:R-:W-:Y:S01]  /*1c170*/  FFMA.FTZ R20, R90, R20, R176 ;  /* 0x000000145a147223 */ /* 0x001fe200000100b0 */
        /* <DEDUP_REMOVED lines=11> */
[----:B------:R-:W-:-:S03]  /*1c230*/  VIADD R4, R8, 0x380 ;  /* 0x0000038008047836 */ /* 0x000fc60000000000 */
[----:B------:R-:W-:Y:S02]  /*1c240*/  FMNMX.FTZ R5, R150, R5, !PT ;  /* 0x0000000596057209 */ /* 0x000fe40007810000 */
[----:B------:R-:W-:Y:S02]  /*1c250*/  MUFU.EX2 R152, R152 ;  /* 0x0000009800987308 */ /* 0x000fe40000000800 */
[----:B------:R-:W-:Y:S01]  /*1c260*/  FMNMX.FTZ R137, R151, R5, !PT ;  /* 0x0000000597897209 */ /* 0x000fe20007810000 */
[----:B------:R-:W-:-:S03]  /*1c270*/  IMAD.MOV.U32 R5, RZ, RZ, 0x40000040 ;  /* 0x40000040ff057424 */ /* 0x000fc600078e00ff */
[----:B------:R-:W-:Y:S02]  /*1c280*/  FMNMX.FTZ R137, R138, R137, !PT ;  /* 0x000000898a897209 */ /* 0x000fe40007810000 */
[----:B------:R-:W-:Y:S02]  /*1c290*/  MUFU.EX2 R186, R186 ;  /* 0x000000ba00ba7308 */ /* 0x000fe40000000800 */
[----:B------:R-:W-:-:S04]  /*1c2a0*/  FMNMX.FTZ R137, R139, R137, !PT ;  /* 0x000000898b897209 */ /* 0x000fc80007810000 */
[----:B------:R-:W-:Y:S02]  /*1c2b0*/  FMNMX.FTZ R137, R142, R137, !PT ;  /* 0x000000898e897209 */ /* 0x000fe40007810000 */
        /* <DEDUP_REMOVED lines=11> */
[-CC-:B------:R-:W-:Y:S01]  /*1c370*/  FFMA.FTZ R128, R133, R88.reuse, -R171.reuse ;  /* 0x0000005885807223 */ /* 0x180fe200000108ab */
[----:B------:R-:W-:Y:S02]  /*1c380*/  FFMA.FTZ R198, R132, R88, -R171 ;  /* 0x0000005884c67223 */ /* 0x000fe400000108ab */
[----:B------:R-:W-:Y:S01]  /*1c390*/  MUFU.EX2 R129, R129 ;  /* 0x0000008100817308 */ /* 0x000fe20000000800 */
[----:B------:R-:W-:Y:S01]  /*1c3a0*/  HGMMA.64x128x16.F32.BF16 R24, R200, gdesc[UR4].tnspB, R24, gsb0 ;  /* 0x41e00004c8187df0 */ /* 0x000fe20008001818 */
[----:B------:R-:W-:Y:S02]  /*1c3b0*/  R2UR UR6, R4 ;  /* 0x00000000040672ca */ /* 0x000fe400000e0000 */
[----:B------:R-:W-:Y:S02]  /*1c3c0*/  R2UR UR7, R5 ;  /* 0x00000000050772ca */ /* 0x000fe400000e0000 */
[----:B------:R-:W-:-:S02]  /*1c3d0*/  FMNMX.FTZ R4, R143, R137, !PT ;  /* 0x000000898f047209 */ /* 0x000fc40007810000 */
        /* <DEDUP_REMOVED lines=23> */
[----:B------:R-:W-:-:S04]  /*1c550*/  FMNMX.FTZ R4, R111, R4, !PT ;  /* 0x000000046f047209 */ /* 0x000fc80007810000 */
[----:B------:R-:W-:-:S04]  /*1c560*/  FMNMX.FTZ R4, R98, R4, !PT ;  /* 0x0000000462047209 */ /* 0x000fc80007810000 */
[----:B------:R-:W-:-:S04]  /*1c570*/  FMNMX.FTZ R4, R99, R4, !PT ;  /* 0x0000000463047209 */ /* 0x000fc80007810000 */
[----:B------:R-:W-:Y:S01]  /*1c580*/  FMNMX.FTZ R5, R102, R4, !PT ;  /* 0x0000000466057209 */ /* 0x000fe20007810000 */
[----:B------:R-:W-:-:S03]  /*1c590*/  VIADD R4, R8, 0x400 ;  /* 0x0000040008047836 */ /* 0x000fc60000000000 */
[----:B------:R-:W-:Y:S01]  /*1c5a0*/  FMNMX.FTZ R5, R103, R5, !PT ;  /* 0x0000000567057209 */ /* 0x000fe20007810000 */
[----:B------:R-:W-:Y:S02]  /*1c5b0*/  WARPGROUP.DEPBAR.LE gsb0, 0x0 ;  /* 0x00008000000079c5 */ /* 0x000fe40000010000 */
[----:B------:R-:W-:Y:S01]  /*1c5c0*/  WARPGROUP.ARRIVE ;  /* 0x00000000000079c5 */ /* 0x000fe20000000000 */
[-CC-:B------:R-:W-:Y:S01]  /*1c5d0*/  FFMA.FTZ R202, R124, R88.reuse, -R171.reuse ;  /* 0x000000587cca7223 */ /* 0x180fe200000108ab */
[-CC-:B------:R-:W-:Y:S01]  /*1c5e0*/  FFMA.FTZ R200, R120, R88.reuse, -R171.reuse ;  /* 0x0000005878c87223 */ /* 0x180fe200000108ab */
[-CC-:B------:R-:W-:Y:S01]  /*1c5f0*/  FFMA.FTZ R120, R121, R88.reuse, -R171.reuse ;  /* 0x0000005879787223 */ /* 0x180fe200000108ab */
[----:B------:R-:W-:Y:S02]  /*1c600*/  FFMA.FTZ R121, R125, R88, -R171 ;  /* 0x000000587d797223 */ /* 0x000fe400000108ab */
[----:B------:R-:W-:Y:S01]  /*1c610*/  HGMMA.64x128x16.F32.BF16 R24, R204, gdesc[UR4].tnspB, R24, gsb0 ;  /* 0x41e00004cc187df0 */ /* 0x000fe20008001818 */
[----:B------:R-:W-:Y:S01]  /*1c620*/  R2UR UR6, R4 ;  /* 0x00000000040672ca */ /* 0x000fe200000e0000 */
[----:B------:R-:W-:Y:S01]  /*1c630*/  MUFU.EX2 R200, R200 ;  /* 0x000000c800c87308 */ /* 0x000fe20000000800 */
[----:B-1----:R-:W-:-:S07]  /*1c640*/  F2FP.BF16.F32.PACK_AB R176, R7, R176 ;  /* 0x000000b007b0723e */ /* 0x002fce00000010ff */
[----:B------:R-:W-:Y:S08]  /*1c650*/  MUFU.EX2 R120, R120 ;  /* 0x0000007800787308 */ /* 0x000ff00000000800 */
[----:B------:R-:W-:Y:S08]  /*1c660*/  MUFU.EX2 R202, R202 ;  /* 0x000000ca00ca7308 */ /* 0x000ff00000000800 */
[----:B------:R-:W-:Y:S01]  /*1c670*/  MUFU.EX2 R121, R121 ;  /* 0x0000007900797308 */ /* 0x000fe20000000800 */
[----:B------:R-:W-:-:S02]  /*1c680*/  WARPGROUP.DEPBAR.LE gsb0, 0x0 ;  /* 0x00008000000079c5 */ /* 0x000fc40000010000 */
[-CC-:B------:R-:W-:Y:S01]  /*1c690*/  FFMA.FTZ R204, R112, R88.reuse, -R171.reuse ;  /* 0x0000005870cc7223 */ /* 0x180fe200000108ab */
[-CC-:B------:R-:W-:Y:S01]  /*1c6a0*/  FFMA.FTZ R112, R113, R88.reuse, -R171.reuse ;  /* 0x0000005871707223 */ /* 0x180fe200000108ab */
[----:B------:R-:W-:Y:S01]  /*1c6b0*/  FMNMX.FTZ R113, R169, R5, !PT ;  /* 0x00000005a9717209 */ /* 0x000fe20007810000 */
[----:B------:R-:W-:Y:S01]  /*1c6c0*/  IMAD.MOV.U32 R5, RZ, RZ, 0x40000040 ;  /* 0x40000040ff057424 */ /* 0x000fe200078e00ff */
[----:B------:R-:W-:Y:S01]  /*1c6d0*/  WARPGROUP.ARRIVE ;  /* 0x00000000000079c5 */ /* 0x000fe20000000000 */
[-CC-:B------:R-:W-:Y:S01]  /*1c6e0*/  FFMA.FTZ R206, R116, R88.reuse, -R171.reuse ;  /* 0x0000005874ce7223 */ /* 0x180fe200000108ab */
[----:B------:R-:W-:Y:S01]  /*1c6f0*/  FMNMX.FTZ R113, R91, R113, !PT ;  /* 0x000000715b717209 */ /* 0x000fe20007810000 */
[-CC-:B------:R-:W-:Y:S01]  /*1c700*/  FFMA.FTZ R116, R92, R88.reuse, -R171.reuse ;  /* 0x000000585c747223 */ /* 0x180fe200000108ab */
[----:B------:R-:W-:Y:S01]  /*1c710*/  R2UR UR7, R5 ;  /* 0x00000000050772ca */ /* 0x000fe200000e0000 */
[----:B------:R-:W-:Y:S01]  /*1c720*/  MUFU.EX2 R204, R204 ;  /* 0x000000cc00cc7308 */ /* 0x000fe20000000800 */
[----:B------:R-:W-:Y:S01]  /*1c730*/  FMNMX.FTZ R4, R94, R113, !PT ;  /* 0x000000715e047209 */ /* 0x000fe20007810000 */
[----:B------:R-:W-:-:S03]  /*1c740*/  FFMA.FTZ R113, R117, R88, -R171 ;  /* 0x0000005875717223 */ /* 0x000fc600000108ab */
[----:B------:R-:W-:-:S03]  /*1c750*/  FMNMX.FTZ R4, R95, R4, !PT ;  /* 0x000000045f047209 */ /* 0x000fc60007810000 */
[----:B------:R-:W-:Y:S02]  /*1c760*/  MUFU.EX2 R112, R112 ;  /* 0x0000007000707308 */ /* 0x000fe40000000800 */
[----:B------:R-:W0:Y:S02]  /*1c770*/  SHFL.BFLY PT, R5, R4, 0x2, 0x1f ;  /* 0x0c401f0004057f89 */ /* 0x000e2400000e0000 */
[----:B------:R-:W-:Y:S04]  /*1c780*/  HGMMA.64x128x16.F32.BF16 R24, R208, gdesc[UR4].tnspB, R24, gsb0 ;  /* 0x41e00004d0187df0 */ /* 0x000fe80008001818 */
[----:B------:R-:W-:Y:S08]  /*1c790*/  MUFU.EX2 R206, R206 ;  /* 0x000000ce00ce7308 */ /* 0x000ff00000000800 */
[----:B------:R-:W-:Y:S08]  /*1c7a0*/  MUFU.EX2 R113, R113 ;  /* 0x0000007100717308 */ /* 0x000ff00000000800 */
[----:B------:R-:W-:Y:S01]  /*1c7b0*/  MUFU.EX2 R116, R116 ;  /* 0x0000007400747308 */ /* 0x000fe20000000800 */
[----:B0-----:R-:W-:-:S05]  /*1c7c0*/  FMNMX.FTZ R4, R4, R5, !PT ;  /* 0x0000000504047209 */ /* 0x001fca0007810000 */
[----:B------:R-:W0:Y:S02]  /*1c7d0*/  SHFL.BFLY PT, R5, R4, 0x1, 0x1f ;  /* 0x0c201f0004057f89 */ /* 0x000e2400000e0000 */
[----:B0-----:R-:W-:Y:S01]  /*1c7e0*/  FMNMX.FTZ R92, R4, R5, !PT ;  /* 0x00000005045c7209 */ /* 0x001fe20007810000 */
[----:B------:R-:W-:-:S04]  /*1c7f0*/  IMAD.MOV.U32 R5, RZ, RZ, 0x40000040 ;  /* 0x40000040ff057424 */ /* 0x000fc800078e00ff */
[C---:B------:R-:W-:Y:S01]  /*1c800*/  FADD.FTZ R4, -R92.reuse, R3 ;  /* 0x000000035c047221 */ /* 0x040fe20000010100 */
[----:B------:R-:W-:Y:S01]  /*1c810*/  R2UR UR7, R5 ;  /* 0x00000000050772ca */ /* 0x000fe200000e0000 */
[----:B------:R-:W-:Y:S01]  /*1c820*/  MUFU.EX2 R3, R93 ;  /* 0x0000005d00037308 */ /* 0x000fe20000000800 */
[-C--:B------:R-:W-:Y:S01]  /*1c830*/  FMUL.FTZ R117, R92, R88.reuse ;  /* 0x000000585c757220 */ /* 0x080fe20000410000 */
[----:B------:R-:W-:-:S03]  /*1c840*/  FMUL.FTZ R4, R4, R88 ;  /* 0x0000005804047220 */ /* 0x000fc60000410000 */
[-CC-:B------:R-:W-:Y:S01]  /*1c850*/  FFMA.FTZ R177, R9, R88.reuse, -R117.reuse ;  /* 0x0000005809b17223 */ /* 0x180fe20000010875 */
[----:B------:R-:W-:Y:S02]  /*1c860*/  IMAD.MOV.U32 R9, RZ, RZ, 0x40000040 ;  /* 0x40000040ff097424 */ /* 0x000fe400078e00ff */
[-CC-:B------:R-:W-:Y:S01]  /*1c870*/  FFMA.FTZ R10, R10, R88.reuse, -R117.reuse ;  /* 0x000000580a0a7223 */ /* 0x180fe20000010875 */
[----:B------:R0:W-:Y:S01]  /*1c880*/  MUFU.EX2 R93, R4 ;  /* 0x00000004005d7308 */ /* 0x0001e20000000800 */
[-CC-:B------:R-:W-:Y:S01]  /*1c890*/  FFMA.FTZ R179, R13, R88.reuse, -R117.reuse ;  /* 0x000000580db37223 */ /* 0x180fe20000010875 */
[-CC-:B------:R-:W-:Y:S01]  /*1c8a0*/  FFMA.FTZ R181, R161, R88.reuse, -R117.reuse ;  /* 0x00000058a1b57223 */ /* 0x180fe20000010875 */
[-CC-:B------:R-:W-:Y:S01]  /*1c8b0*/  FFMA.FTZ R197, R130, R88.reuse, -R117.reuse ;  /* 0x0000005882c57223 */ /* 0x180fe20000010875 */
[----:B------:R-:W-:Y:S01]  /*1c8c0*/  IADD3 R130, -R225, 0xb, RZ ;  /* 0x0000000be1827810 */ /* 0x000fe20007ffe1ff */
[-CC-:B------:R-:W-:Y:S01]  /*1c8d0*/  FFMA.FTZ R5, R162, R88.reuse, -R117.reuse ;  /* 0x00000058a2057223 */ /* 0x180fe20000010875 */
[----:B------:R-:W-:Y:S01]  /*1c8e0*/  FFMA.FTZ R183, R165, R88, -R117 ;  /* 0x00000058a5b77223 */ /* 0x000fe20000010875 */
[----:B------:R-:W-:-:S02]  /*1c8f0*/  WARPGROUP.DEPBAR.LE gsb0, 0x0 ;  /* 0x00008000000079c5 */ /* 0x000fc40000010000 */
[C---:B0-----:R-:W-:Y:S01]  /*1c900*/  VIADD R4, R8.reuse, 0x480 ;  /* 0x0000048008047836 */ /* 0x041fe20000000000 */
[----:B------:R-:W-:Y:S01]  /*1c910*/  WARPGROUP.ARRIVE ;  /* 0x00000000000079c5 */ /* 0x000fe20000000000 */
[----:B------:R-:W-:Y:S01]  /*1c920*/  VIADD R8, R8, 0x500 ;  /* 0x0000050008087836 */ /* 0x000fe20000000000 */
[----:B------:R-:W0:Y:S01]  /*1c930*/  MUFU.EX2 R177, R177 ;  /* 0x000000b100b17308 */ /* 0x000e220000000800 */
[-CC-:B------:R-:W-:Y:S01]  /*1c940*/  FFMA.FTZ R201, R122, R88.reuse, -R117.reuse ;  /* 0x000000587ac97223 */ /* 0x180fe20000010875 */
[----:B------:R-:W-:Y:S01]  /*1c950*/  R2UR UR6, R4 ;  /* 0x00000000040672ca */ /* 0x000fe200000e0000 */
[-CC-:B------:R-:W-:Y:S01]  /*1c960*/  FFMA.FTZ R4, R14, R88.reuse, -R117.reuse ;  /* 0x000000580e047223 */ /* 0x180fe20000010875 */
[-CC-:B------:R-:W-:Y:S01]  /*1c970*/  FFMA.FTZ R140, R166, R88.reuse, -R117.reuse ;  /* 0x00000058a68c7223 */ /* 0x180fe20000010875 */
[-CC-:B------:R-:W-:Y:S01]  /*1c980*/  FFMA.FTZ R199, R134, R88.reuse, -R117.reuse ;  /* 0x0000005886c77223 */ /* 0x180fe20000010875 */
[-CC-:B------:R-:W-:Y:S01]  /*1c990*/  FFMA.FTZ R185, R154, R88.reuse, -R117.reuse ;  /* 0x000000589ab97223 */ /* 0x180fe20000010875 */
[-CC-:B------:R-:W-:Y:S01]  /*1c9a0*/  FFMA.FTZ R13, R155, R88.reuse, -R117.reuse ;  /* 0x000000589b0d7223 */ /* 0x180fe20000010875 */
[----:B------:R-:W1:Y:S01]  /*1c9b0*/  MUFU.EX2 R10, R10 ;  /* 0x0000000a000a7308 */ /* 0x000e620000000800 */
[-CC-:B------:R-:W-:Y:S01]  /*1c9c0*/  FFMA.FTZ R187, R158, R88.reuse, -R117.reuse ;  /* 0x000000589ebb7223 */ /* 0x180fe20000010875 */
[-CC-:B------:R-:W-:Y:S01]  /*1c9d0*/  FFMA.FTZ R14, R159, R88.reuse, -R117.reuse ;  /* 0x000000589f0e7223 */ /* 0x180fe20000010875 */
[-CC-:B------:R-:W-:Y:S01]  /*1c9e0*/  FFMA.FTZ R189, R146, R88.reuse, -R117.reuse ;  /* 0x0000005892bd7223 */ /* 0x180fe20000010875 */
[-CC-:B------:R-:W-:Y:S01]  /*1c9f0*/  FFMA.FTZ R205, R114, R88.reuse, -R117.reuse ;  /* 0x0000005872cd7223 */ /* 0x180fe20000010875 */
[-CC-:B------:R-:W-:Y:S01]  /*1ca00*/  FFMA.FTZ R133, R147, R88.reuse, -R117.reuse ;  /* 0x0000005893857223 */ /* 0x180fe20000010875 */
[----:B------:R-:W-:Y:S01]  /*1ca10*/  FFMA.FTZ R191, R150, R88, -R117 ;  /* 0x0000005896bf7223 */ /* 0x000fe20000010875 */
[----:B------:R-:W-:Y:S01]  /*1ca20*/  HGMMA.64x128x16.F32.BF16 R24, R212, gdesc[UR4].tnspB, R24, gsb0 ;  /* 0x41e00004d4187df0 */ /* 0x000fe20008001818 */
[----:B------:R-:W-:Y:S01]  /*1ca30*/  R2UR UR6, R8 ;  /* 0x00000000080672ca */ /* 0x000fe200000e0000 */
[----:B------:R-:W2:Y:S01]  /*1ca40*/  MUFU.EX2 R179, R179 ;  /* 0x000000b300b37308 */ /* 0x000ea20000000800 */
[----:B------:R-:W-:Y:S01]  /*1ca50*/  R2UR UR7, R9 ;  /* 0x00000000090772ca */ /* 0x000fe200000e0000 */
[----:B------:R-:W-:-:S02]  /*1ca60*/  @!P1 IMAD R9, R222, 0x8, R2 ;  /* 0x00000008de099824 */ /* 0x000fc400078e0202 */
[-CC-:B------:R-:W-:Y:S01]  /*1ca70*/  FFMA.FTZ R8, R131, R88.reuse, -R117.reuse ;  /* 0x0000005883087223 */ /* 0x180fe20000010875 */
[-CC-:B------:R-:W-:Y:S01]  /*1ca80*/  FFMA.FTZ R124, R151, R88.reuse, -R117.reuse ;  /* 0x00000058977c7223 */ /* 0x180fe20000010875 */
[-C--:B------:R-:W-:Y:S01]  /*1ca90*/  FFMA.FTZ R193, R138, R88.reuse, -R117 ;  /* 0x000000588ac17223 */ /* 0x080fe20000010875 */
[----:B------:R-:W-:Y:S02]  /*1caa0*/  @!P1 VIADD R9, R9, 0x34840 ;  /* 0x0003484009099836 */ /* 0x000fe40000000000 */
[----:B0-----:R-:W-:Y:S01]  /*1cab0*/  FFMA.FTZ R15, R93, R15, R177 ;  /* 0x0000000f5d0f7223 */ /* 0x001fe200000100b1 */
[----:B------:R-:W0:Y:S01]  /*1cac0*/  MUFU.EX2 R4, R4 ;  /* 0x0000000400047308 */ /* 0x000e220000000800 */
[-CC-:B------:R-:W-:Y:S01]  /*1cad0*/  FFMA.FTZ R125, R139, R88.reuse, -R117.reuse ;  /* 0x000000588b7d7223 */ /* 0x180fe20000010875 */
[-C--:B------:R-:W-:Y:S01]  /*1cae0*/  FFMA.FTZ R195, R142, R88.reuse, -R117 ;  /* 0x000000588ec37223 */ /* 0x080fe20000010875 */
[----:B------:R-:W-:Y:S01]  /*1caf0*/  @!P1 PRMT R131, RZ, 0x654, R9 ;  /* 0x00000654ff839816 */ /* 0x000fe20000000009 */
[-CC-:B------:R-:W-:Y:S01]  /*1cb00*/  FFMA.FTZ R132, R143, R88.reuse, -R117.reuse ;  /* 0x000000588f847223 */ /* 0x180fe20000010875 */
[----:B------:R-:W-:-:S03]  /*1cb10*/  FFMA.FTZ R135, R135, R88, -R117 ;  /* 0x0000005887877223 */ /* 0x000fc60000010875 */
[----:B------:R-:W3:Y:S01]  /*1cb20*/  MUFU.EX2 R181, R181 ;  /* 0x000000b500b57308 */ /* 0x000ee20000000800 */
[----:B------:R-:W-:Y:S02]  /*1cb30*/  @!P1 IMAD R134, R6, 0x8, R2 ;  /* 0x0000000806869824 */ /* 0x000fe400078e0202 */
[----:B------:R-:W-:-:S05]  /*1cb40*/  FFMA.FTZ R6, R123, R88, -R117 ;  /* 0x000000587b067223 */ /* 0x000fca0000010875 */
[----:B------:R-:W4:Y:S08]  /*1cb50*/  MUFU.EX2 R5, R5 ;  /* 0x0000000500057308 */ /* 0x000f300000000800 */
[----:B------:R-:W4:Y:S01]  /*1cb60*/  MUFU.EX2 R183, R183 ;  /* 0x000000b700b77308 */ /* 0x000f220000000800 */
[-CC-:B------:R-:W-:Y:S01]  /*1cb70*/  FFMA.FTZ R211, R110, R88.reuse, -R117.reuse ;  /* 0x000000586ed37223 */ /* 0x180fe20000010875 */
[-CC-:B------:R-:W-:Y:S01]  /*1cb80*/  FFMA.FTZ R209, R106, R88.reuse, -R117.reuse ;  /* 0x000000586ad17223 */ /* 0x180fe20000010875 */
[-CC-:B------:R-:W-:Y:S01]  /*1cb90*/  FFMA.FTZ R203, R126, R88.reuse, -R117.reuse ;  /* 0x000000587ecb7223 */ /* 0x180fe20000010875 */
[-C--:B------:R-:W-:Y:S01]  /*1cba0*/  FFMA.FTZ R207, R118, R88.reuse, -R117 ;  /* 0x0000005876cf7223 */ /* 0x080fe20000010875 */
[-C--:B------:R-:W-:Y:S01]  /*1cbb0*/  FFMA.FTZ R208, R104, R88.reuse, -R171 ;  /* 0x0000005868d07223 */ /* 0x080fe200000108ab */
[-C--:B------:R-:W-:Y:S01]  /*1cbc0*/  FFMA.FTZ R119, R119, R88.reuse, -R117 ;  /* 0x0000005877777223 */ /* 0x080fe20000010875 */
[----:B------:R-:W-:Y:S01]  /*1cbd0*/  FFMA.FTZ R210, R108, R88, -R171 ;  /* 0x000000586cd27223 */ /* 0x000fe200000108ab */
[----:B------:R-:W4:Y:S08]  /*1cbe0*/  MUFU.EX2 R140, R140 ;  /* 0x0000008c008c7308 */ /* 0x000f300000000800 */
[----:B------:R-:W4:Y:S08]  /*1cbf0*/  MUFU.EX2 R185, R185 ;  /* 0x000000b900b97308 */ /* 0x000f300000000800 */
[----:B------:R-:W4:Y:S08]  /*1cc00*/  MUFU.EX2 R13, R13 ;  /* 0x0000000d000d7308 */ /* 0x000f300000000800 */
[----:B------:R-:W4:Y:S08]  /*1cc10*/  MUFU.EX2 R187, R187 ;  /* 0x000000bb00bb7308 */ /* 0x000f300000000800 */
[----:B------:R-:W4:Y:S08]  /*1cc20*/  MUFU.EX2 R14, R14 ;  /* 0x0000000e000e7308 */ /* 0x000f300000000800 */
[----:B------:R-:W4:Y:S08]  /*1cc30*/  MUFU.EX2 R189, R189 ;  /* 0x000000bd00bd7308 */ /* 0x000f300000000800 */
[----:B------:R-:W4:Y:S08]  /*1cc40*/  MUFU.EX2 R133, R133 ;  /* 0x0000008500857308 */ /* 0x000f300000000800 */
[----:B------:R-:W4:Y:S08]  /*1cc50*/  MUFU.EX2 R191, R191 ;  /* 0x000000bf00bf7308 */ /* 0x000f300000000800 */
[----:B------:R-:W-:Y:S08]  /*1cc60*/  MUFU.EX2 R197, R197 ;  /* 0x000000c500c57308 */ /* 0x000ff00000000800 */
[----:B------:R-:W-:Y:S01]  /*1cc70*/  MUFU.EX2 R199, R199 ;  /* 0x000000c700c77308 */ /* 0x000fe20000000800 */
[----:B------:R-:W-:-:S02]  /*1cc80*/  WARPGROUP.DEPBAR.LE gsb0, 0x0 ;  /* 0x00008000000079c5 */ /* 0x000fc40000010000 */
[----:B------:R-:W-:-:S05]  /*1cc90*/  WARPGROUP.ARRIVE ;  /* 0x00000000000079c5 */ /* 0x000fca0000000000 */
[----:B------:R-:W4:Y:S01]  /*1cca0*/  MUFU.EX2 R124, R124 ;  /* 0x0000007c007c7308 */ /* 0x000f220000000800 */
[-CC-:B------:R-:W-:Y:S01]  /*1ccb0*/  FFMA.FTZ R106, R98, R88.reuse, -R117.reuse ;  /* 0x00000058626a7223 */ /* 0x180fe20000010875 */
[-CC-:B------:R-:W-:Y:S01]  /*1ccc0*/  FFMA.FTZ R107, R107, R88.reuse, -R117.reuse ;  /* 0x000000586b6b7223 */ /* 0x180fe20000010875 */
[-C--:B------:R-:W-:Y:S01]  /*1ccd0*/  FFMA.FTZ R111, R111, R88.reuse, -R117 ;  /* 0x000000586f6f7223 */ /* 0x080fe20000010875 */
[----:B------:R-:W4:Y:S01]  /*1cce0*/  LDL R138, [R1+0x18] ;  /* 0x00001800018a7983 */ /* 0x000f220000100800 */
[----:B------:R-:W-:Y:S03]  /*1ccf0*/  HGMMA.64x128x16.F32.BF16 R24, R216, gdesc[UR4].tnspB, R24, gsb0 ;  /* 0x41e00004d8187df0 */ /* 0x000fe60008001818 */
[----:B------:R-:W4:Y:S01]  /*1cd00*/  MUFU.EX2 R193, R193 ;  /* 0x000000c100c17308 */ /* 0x000f220000000800 */
[----:B-1----:R-:W-:Y:S01]  /*1cd10*/  F2FP.BF16.F32.PACK_AB R177, R10, R177 ;  /* 0x000000b10ab1723e */ /* 0x002fe200000010ff */
[-CC-:B------:R-:W-:Y:S01]  /*1cd20*/  FFMA.FTZ R104, R105, R88.reuse, -R171.reuse ;  /* 0x0000005869687223 */ /* 0x180fe200000108ab */
[-CC-:B------:R-:W-:Y:S01]  /*1cd30*/  FFMA.FTZ R105, R109, R88.reuse, -R171.reuse ;  /* 0x000000586d697223 */ /* 0x180fe200000108ab */
[-CC-:B------:R-:W-:Y:S01]  /*1cd40*/  FFMA.FTZ R108, R167, R88.reuse, -R171.reuse ;  /* 0x00000058a76c7223 */ /* 0x180fe200000108ab */
[----:B------:R-:W-:-:S03]  /*1cd50*/  FFMA.FTZ R109, R168, R88, -R171 ;  /* 0x00000058a86d7223 */ /* 0x000fc600000108ab */
[----:B------:R-:W1:Y:S08]  /*1cd60*/  MUFU.EX2 R125, R125 ;  /* 0x0000007d007d7308 */ /* 0x000e700000000800 */
[----:B------:R-:W1:Y:S08]  /*1cd70*/  MUFU.EX2 R195, R195 ;  /* 0x000000c300c37308 */ /* 0x000e700000000800 */
[----:B------:R-:W1:Y:S08]  /*1cd80*/  MUFU.EX2 R132, R132 ;  /* 0x0000008400847308 */ /* 0x000e700000000800 */
[----:B------:R-:W1:Y:S08]  /*1cd90*/  MUFU.EX2 R8, R8 ;  /* 0x0000000800087308 */ /* 0x000e700000000800 */
[----:B------:R-:W1:Y:S08]  /*1cda0*/  MUFU.EX2 R9, R135 ;  /* 0x0000008700097308 */ /* 0x000e700000000800 */
[----:B------:R-:W1:Y:S08]  /*1cdb0*/  MUFU.EX2 R201, R201 ;  /* 0x000000c900c97308 */ /* 0x000e700000000800 */
[----:B------:R-:W1:Y:S08]  /*1cdc0*/  MUFU.EX2 R6, R6 ;  /* 0x0000000600067308 */ /* 0x000e700000000800 */
[----:B------:R-:W1:Y:S08]  /*1cdd0*/  MUFU.EX2 R203, R203 ;  /* 0x000000cb00cb7308 */ /* 0x000e700000000800 */
        /* <DEDUP_REMOVED lines=13> */
[----:B--2---:R-:W-:Y:S01]  /*1ceb0*/  FADD.FTZ R131, R7, R20 ;  /* 0x0000001407837221 */ /* 0x004fe20000010000 */
[----:B------:R-:W-:-:S06]  /*1cec0*/  FADD.FTZ R20, R10, R15 ;  /* 0x0000000f0a147221 */ /* 0x000fcc0000010000 */
[----:B------:R-:W-:Y:S01]  /*1ced0*/  MUFU.EX2 R109, R109 ;  /* 0x0000006d006d7308 */ /* 0x000fe20000000800 */
[----:B------:R-:W-:Y:S01]  /*1cee0*/  FADD.FTZ R122, R178, R131 ;  /* 0x00000083b27a7221 */ /* 0x000fe20000010000 */
[----:B------:R-:W-:-:S03]  /*1cef0*/  FADD.FTZ R15, R179, R20 ;  /* 0x00000014b30f7221 */ /* 0x000fc60000010000 */
[----:B------:R-:W-:Y:S01]  /*1cf00*/  FADD.FTZ R123, R11, R122 ;  /* 0x0000007a0b7b7221 */ /* 0x000fe20000010000 */
[----:B0-----:R-:W-:-:S03]  /*1cf10*/  FADD.FTZ R20, R4, R15 ;  /* 0x0000000f04147221 */ /* 0x001fc60000010000 */
[----:B------:R-:W-:Y:S01]  /*1cf20*/  FADD.FTZ R123, R180, R123 ;  /* 0x0000007bb47b7221 */ /* 0x000fe20000010000 */
[----:B---3--:R-:W-:-:S03]  /*1cf30*/  FADD.FTZ R20, R181, R20 ;  /* 0x00000014b5147221 */ /* 0x008fc60000010000 */
[----:B------:R-:W-:Y:S01]  /*1cf40*/  FADD.FTZ R123, R12, R123 ;  /* 0x0000007b0c7b7221 */ /* 0x000fe20000010000 */
[----:B----4-:R-:W-:Y:S01]  /*1cf50*/  FADD.FTZ R122, R5, R20 ;  /* 0x00000014057a7221 */ /* 0x010fe20000010000 */
[----:B------:R-:W-:Y:S02]  /*1cf60*/  FFMA.FTZ R20, R115, R88, -R117 ;  /* 0x0000005873147223 */ /* 0x000fe40000010875 */
[----:B------:R-:W-:Y:S01]  /*1cf70*/  FADD.FTZ R123, R182, R123 ;  /* 0x0000007bb67b7221 */ /* 0x000fe20000010000 */
[----:B------:R-:W-:-:S03]  /*1cf80*/  FADD.FTZ R115, R183, R122 ;  /* 0x0000007ab7737221 */ /* 0x000fc60000010000 */
        /* <DEDUP_REMOVED lines=21> */
[----:B-1----:R-:W-:-:S03]  /*1d0e0*/  FADD.FTZ R110, R125, R110 ;  /* 0x0000006e7d6e7221 */ /* 0x002fc60000010000 */
[----:B------:R-:W-:Y:S01]  /*1d0f0*/  FADD.FTZ R10, R194, R123 ;  /* 0x0000007bc20a7221 */ /* 0x000fe20000010000 */
[----:B------:R-:W-:Y:S01]  /*1d100*/  F2FP.BF16.F32.PACK_AB R178, R11, R178 ;  /* 0x000000b20bb2723e */ /* 0x000fe200000010ff */
[----:B------:R-:W-:Y:S02]  /*1d110*/  FADD.FTZ R7, R195, R110 ;  /* 0x0000006ec3077221 */ /* 0x000fe40000010000 */
[----:B------:R-:W-:Y:S01]  /*1d120*/  FADD.FTZ R11, R137, R10 ;  /* 0x0000000a890b7221 */ /* 0x000fe20000010000 */
[----:B------:R-:W-:Y:S01]  /*1d130*/  F2FP.BF16.F32.PACK_AB R180, R12, R180 ;  /* 0x000000b40cb4723e */ /* 0x000fe200000010ff */
[----:B------:R-:W-:Y:S02]  /*1d140*/  FADD.FTZ R10, R132, R7 ;  /* 0x00000007840a7221 */ /* 0x000fe40000010000 */
[----:B------:R-:W-:Y:S01]  /*1d150*/  FADD.FTZ R12, R196, R11 ;  /* 0x0000000bc40c7221 */ /* 0x000fe20000010000 */
[----:B------:R-:W-:Y:S01]  /*1d160*/  F2FP.BF16.F32.PACK_AB R181, R5, R181 ;  /* 0x000000b505b5723e */ /* 0x000fe200000010ff */
[----:B------:R-:W-:-:S02]  /*1d170*/  FADD.FTZ R5, R197, R10 ;  /* 0x0000000ac5057221 */ /* 0x000fc40000010000 */
[----:B------:R-:W-:Y:S01]  /*1d180*/  FADD.FTZ R7, R129, R12 ;  /* 0x0000000c81077221 */ /* 0x000fe20000010000 */
[----:B------:R-:W-:Y:S01]  /*1d190*/  FFMA.FTZ R15, R127, R88, -R117 ;  /* 0x000000587f0f7223 */ /* 0x000fe20000010875 */
[----:B------:R-:W-:Y:S02]  /*1d1a0*/  FADD.FTZ R10, R8, R5 ;  /* 0x00000005080a7221 */ /* 0x000fe40000010000 */
[----:B------:R-:W-:Y:S02]  /*1d1b0*/  FADD.FTZ R7, R198, R7 ;  /* 0x00000007c6077221 */ /* 0x000fe40000010000 */
[----:B------:R-:W-:Y:S02]  /*1d1c0*/  FADD.FTZ R10, R199, R10 ;  /* 0x0000000ac70a7221 */ /* 0x000fe40000010000 */
[----:B------:R-:W-:Y:S01]  /*1d1d0*/  FADD.FTZ R7, R128, R7 ;  /* 0x0000000780077221 */ /* 0x000fe20000010000 */
[----:B------:R-:W0:Y:S01]  /*1d1e0*/  MUFU.EX2 R15, R15 ;  /* 0x0000000f000f7308 */ /* 0x000e220000000800 */
[----:B------:R-:W-:-:S02]  /*1d1f0*/  FADD.FTZ R10, R9, R10 ;  /* 0x0000000a090a7221 */ /* 0x000fc40000010000 */
[----:B------:R-:W-:Y:S02]  /*1d200*/  FADD.FTZ R7, R200, R7 ;  /* 0x00000007c8077221 */ /* 0x000fe40000010000 */
[----:B------:R-:W-:Y:S02]  /*1d210*/  FADD.FTZ R5, R201, R10 ;  /* 0x0000000ac9057221 */ /* 0x000fe40000010000 */
[----:B------:R-:W-:Y:S01]  /*1d220*/  FADD.FTZ R7, R120, R7 ;  /* 0x0000000778077221 */ /* 0x000fe20000010000 */
[----:B------:R-:W1:Y:S01]  /*1d230*/  MUFU.EX2 R20, R20 ;  /* 0x0000001400147308 */ /* 0x000e620000000800 */
[----:B------:R-:W-:Y:S02]  /*1d240*/  FADD.FTZ R10, R6, R5 ;  /* 0x00000005060a7221 */ /* 0x000fe40000010000 */
[----:B------:R-:W-:Y:S02]  /*1d250*/  FADD.FTZ R12, R202, R7 ;  /* 0x00000007ca0c7221 */ /* 0x000fe40000010000 */
[----:B------:R-:W-:Y:S01]  /*1d260*/  FADD.FTZ R10, R203, R10 ;  /* 0x0000000acb0a7221 */ /* 0x000fe20000010000 */
[----:B------:R-:W-:Y:S01]  /*1d270*/  FFMA.FTZ R98, R91, R88, -R117 ;  /* 0x000000585b627223 */ /* 0x000fe20000010875 */
[----:B------:R-:W-:Y:S01]  /*1d280*/  FADD.FTZ R5, R121, R12 ;  /* 0x0000000c79057221 */ /* 0x000fe20000010000 */
[----:B------:R-:W2:Y:S01]  /*1d290*/  MUFU.EX2 R91, R119 ;  /* 0x00000077005b7308 */ /* 0x000ea20000000800 */
[----:B0-----:R-:W-:-:S02]  /*1d2a0*/  FADD.FTZ R10, R15, R10 ;  /* 0x0000000a0f0a7221 */ /* 0x001fc40000010000 */
[----:B------:R-:W-:Y:S02]  /*1d2b0*/  FADD.FTZ R5, R204, R5 ;  /* 0x00000005cc057221 */ /* 0x000fe40000010000 */
[----:B------:R-:W-:Y:S01]  /*1d2c0*/  FADD.FTZ R7, R205, R10 ;  /* 0x0000000acd077221 */ /* 0x000fe20000010000 */
[----:B------:R-:W-:Y:S01]  /*1d2d0*/  F2FP.BF16.F32.PACK_AB R179, R4, R179 ;  /* 0x000000b304b3723e */ /* 0x000fe200000010ff */
[----:B------:R-:W-:Y:S01]  /*1d2e0*/  FADD.FTZ R5, R112, R5 ;  /* 0x0000000570057221 */ /* 0x000fe20000010000 */
[----:B------:R-:W0:Y:S01]  /*1d2f0*/  MUFU.EX2 R4, R107 ;  /* 0x0000006b00047308 */ /* 0x000e220000000800 */
[----:B-1----:R-:W-:Y:S02]  /*1d300*/  FADD.FTZ R10, R20, R7 ;  /* 0x00000007140a7221 */ /* 0x002fe40000010000 */
[----:B------:R-:W-:Y:S02]  /*1d310*/  FADD.FTZ R12, R206, R5 ;  /* 0x00000005ce0c7221 */ /* 0x000fe40000010000 */
[----:B------:R-:W-:-:S02]  /*1d320*/  FADD.FTZ R10, R207, R10 ;  /* 0x0000000acf0a7221 */ /* 0x000fc40000010000 */
[----:B------:R-:W-:Y:S02]  /*1d330*/  FADD.FTZ R5, R113, R12 ;  /* 0x0000000c71057221 */ /* 0x000fe40000010000 */
[----:B--2---:R-:W-:Y:S02]  /*1d340*/  FADD.FTZ R10, R91, R10 ;  /* 0x0000000a5b0a7221 */ /* 0x004fe40000010000 */
[----:B------:R-:W-:Y:S02]  /*1d350*/  FADD.FTZ R5, R208, R5 ;  /* 0x00000005d0057221 */ /* 0x000fe40000010000 */
[----:B------:R-:W-:Y:S02]  /*1d360*/  FADD.FTZ R7, R209, R10 ;  /* 0x0000000ad1077221 */ /* 0x000fe40000010000 */
[----:B------:R-:W-:Y:S01]  /*1d370*/  FADD.FTZ R5, R104, R5 ;  /* 0x0000000568057221 */ /* 0x000fe20000010000 */
[----:B------:R-:W-:Y:S01]  /*1d380*/  F2FP.BF16.F32.PACK_AB R201, R6, R201 ;  /* 0x000000c906c9723e */ /* 0x000fe200000010ff */
[----:B0-----:R-:W-:Y:S01]  /*1d390*/  FADD.FTZ R6, R4, R7 ;  /* 0x0000000704067221 */ /* 0x001fe20000010000 */
[----:B------:R-:W-:Y:S01]  /*1d3a0*/  F2FP.BF16.F32.PACK_AB R197, R8, R197 ;  /* 0x000000c508c5723e */ /* 0x000fe200000010ff */
[----:B------:R-:W-:-:S02]  /*1d3b0*/  FADD.FTZ R8, R210, R5 ;  /* 0x00000005d2087221 */ /* 0x000fc40000010000 */
[----:B------:R-:W-:Y:S02]  /*1d3c0*/  FADD.FTZ R6, R211, R6 ;  /* 0x00000006d3067221 */ /* 0x000fe40000010000 */
[----:B------:R-:W-:Y:S02]  /*1d3d0*/  FADD.FTZ R5, R105, R8 ;  /* 0x0000000869057221 */ /* 0x000fe40000010000 */
[----:B------:R-:W-:Y:S02]  /*1d3e0*/  FADD.FTZ R7, R111, R6 ;  /* 0x000000066f077221 */ /* 0x000fe40000010000 */
[----:B------:R-:W-:-:S04]  /*1d3f0*/  FADD.FTZ R6, R96, R5 ;  /* 0x0000000560067221 */ /* 0x000fc80000010000 */
[----:B------:R-:W-:-:S04]  /*1d400*/  FADD.FTZ R5, R97, R6 ;  /* 0x0000000661057221 */ /* 0x000fc80000010000 */
[----:B------:R-:W-:-:S04]  /*1d410*/  FADD.FTZ R6, R100, R5 ;  /* 0x0000000564067221 */ /* 0x000fc80000010000 */
[----:B------:R-:W-:-:S04]  /*1d420*/  FADD.FTZ R5, R101, R6 ;  /* 0x0000000665057221 */ /* 0x000fc80000010000 */
[----:B------:R-:W-:-:S04]  /*1d430*/  FADD.FTZ R6, R108, R5 ;  /* 0x000000056c067221 */ /* 0x000fc80000010000 */
[----:B------:R-:W-:Y:S01]  /*1d440*/  FADD.FTZ R5, R109, R6 ;  /* 0x000000066d057221 */ /* 0x000fe20000010000 */
[----:B------:R-:W-:-:S03]  /*1d450*/  F2FP.BF16.F32.PACK_AB R205, R20, R205 ;  /* 0x000000cd14cd723e */ /* 0x000fc600000010ff */
[----:B------:R-:W-:Y:S02]  /*1d460*/  FADD.FTZ R20, R116, R5 ;  /* 0x0000000574147221 */ /* 0x000fe40000010000 */
[----:B------:R0:W5:Y:S01]  /*1d470*/  LDL R5, [R1+0x4] ;  /* 0x0000040001057983 */ /* 0x0001620000100800 */
[-CC-:B------:R-:W-:Y:S01]  /*1d480*/  FFMA.FTZ R99, R99, R88.reuse, -R117.reuse ;  /* 0x0000005863637223 */ /* 0x180fe20000010875 */
[----:B------:R-:W1:Y:S01]  /*1d490*/  MUFU.EX2 R106, R106 ;  /* 0x0000006a006a7308 */ /* 0x000e620000000800 */
[-CC-:B------:R-:W-:Y:S01]  /*1d4a0*/  FFMA.FTZ R102, R102, R88.reuse, -R117.reuse ;  /* 0x0000005866667223 */ /* 0x180fe20000010875 */
[----:B------:R-:W-:-:S06]  /*1d4b0*/  FFMA.FTZ R103, R103, R88, -R117 ;  /* 0x0000005867677223 */ /* 0x000fcc0000010875 */
[----:B------:R-:W2:Y:S01]  /*1d4c0*/  MUFU.EX2 R99, R99 ;  /* 0x0000006300637308 */ /* 0x000ea20000000800 */
[----:B------:R-:W-:-:S07]  /*1d4d0*/  FFMA.FTZ R169, R169, R88, -R117 ;  /* 0x00000058a9a97223 */ /* 0x000fce0000010875 */
[----:B------:R-:W3:Y:S01]  /*1d4e0*/  MUFU.EX2 R102, R102 ;  /* 0x0000006600667308 */ /* 0x000ee20000000800 */
[----:B-1----:R-:W-:-:S07]  /*1d4f0*/  FADD.FTZ R8, R106, R7 ;  /* 0x000000076a087221 */ /* 0x002fce0000010000 */
[----:B------:R-:W1:Y:S01]  /*1d500*/  MUFU.EX2 R103, R103 ;  /* 0x0000006700677308 */ /* 0x000e620000000800 */
[----:B------:R-:W-:Y:S01]  /*1d510*/  FFMA.FTZ R94, R94, R88, -R117 ;  /* 0x000000585e5e7223 */ /* 0x000fe20000010875 */
[----:B--2---:R-:W-:-:S06]  /*1d520*/  FADD.FTZ R7, R99, R8 ;  /* 0x0000000863077221 */ /* 0x004fcc0000010000 */
[----:B------:R-:W2:Y:S01]  /*1d530*/  MUFU.EX2 R169, R169 ;  /* 0x000000a900a97308 */ /* 0x000ea20000000800 */
[----:B------:R-:W-:Y:S01]  /*1d540*/  FFMA.FTZ R95, R95, R88, -R117 ;  /* 0x000000585f5f7223 */ /* 0x000fe20000010875 */
[----:B------:R-:W-:Y:S01]  /*1d550*/  F2FP.BF16.F32.PACK_AB R209, R4, R209 ;  /* 0x000000d104d1723e */ /* 0x000fe200000010ff */
[----:B---3--:R-:W-:-:S05]  /*1d560*/  FADD.FTZ R4, R102, R7 ;  /* 0x0000000766047221 */ /* 0x008fca0000010000 */
[----:B------:R-:W3:Y:S01]  /*1d570*/  MUFU.EX2 R98, R98 ;  /* 0x0000006200627308 */ /* 0x000ee20000000800 */
[----:B-1----:R-:W-:-:S07]  /*1d580*/  FADD.FTZ R4, R103, R4 ;  /* 0x0000000467047221 */ /* 0x002fce0000010000 */
[----:B------:R-:W1:Y:S01]  /*1d590*/  MUFU.EX2 R219, R94 ;  /* 0x0000005e00db7308 */ /* 0x000e620000000800 */
[----:B------:R-:W-:Y:S01]  /*1d5a0*/  ISETP.GT.AND P2, PT, R0, R138, PT ;  /* 0x0000008a0000720c */ /* 0x000fe20003f44270 */
[----:B--2---:R-:W-:-:S06]  /*1d5b0*/  FADD.FTZ R4, R169, R4 ;  /* 0x00000004a9047221 */ /* 0x004fcc0000010000 */
[----:B------:R-:W2:Y:S01]  /*1d5c0*/  MUFU.EX2 R95, R95 ;  /* 0x0000005f005f7308 */ /* 0x000ea20000000800 */
[----:B------:R-:W-:Y:S02]  /*1d5d0*/  @!P1 VIADD R134, R134, 0x34860 ;  /* 0x0003486086869836 */ /* 0x000fe40000000000 */
[----:B---3--:R-:W-:-:S03]  /*1d5e0*/  FADD.FTZ R4, R98, R4 ;  /* 0x0000000462047221 */ /* 0x008fc60000010000 */
[----:B------:R-:W-:Y:S01]  /*1d5f0*/  @!P1 PRMT R134, RZ, 0x654, R134 ;  /* 0x00000654ff869816 */ /* 0x000fe20000000086 */
[----:B-1----:R-:W-:-:S03]  /*1d600*/  FADD.FTZ R4, R219, R4 ;  /* 0x00000004db047221 */ /* 0x002fc60000010000 */
[----:B------:R0:W-:Y:S01]  /*1d610*/  @!P1 SYNCS.ARRIVE.TRANS64.RED.A1T0 RZ, [R134+URZ], RZ ;  /* 0x000000ff86ff99a7 */ /* 0x0001e2000810043f */
[----:B------:R-:W-:Y:S01]  /*1d620*/  F2FP.BF16.F32.PACK_AB R203, R15, R203 ;  /* 0x000000cb0fcb723e */ /* 0x000fe200000010ff */
[C---:B------:R-:W-:Y:S01]  /*1d630*/  FADD.FTZ R20, R3.reuse, R20 ;  /* 0x0000001403147221 */ /* 0x040fe20000010000 */
[----:B------:R-:W-:Y:S01]  /*1d640*/  F2FP.BF16.F32.PACK_AB R218, R3, R116 ;  /* 0x0000007403da723e */ /* 0x000fe200000010ff */
[----:B------:R-:W-:Y:S01]  /*1d650*/  FMUL.FTZ R24, R24, R90 ;  /* 0x0000005a18187220 */ /* 0x000fe20000410000 */
[----:B------:R-:W-:Y:S01]  /*1d660*/  F2FP.BF16.F32.PACK_AB R182, R160, R182 ;  /* 0x000000b6a0b6723e */ /* 0x000fe200000010ff */
[-C--:B------:R-:W-:Y:S01]  /*1d670*/  FMUL.FTZ R25, R25, R90.reuse ;  /* 0x0000005a19197220 */ /* 0x080fe20000410000 */
[----:B--2---:R-:W-:Y:S01]  /*1d680*/  FADD.FTZ R15, R95, R4 ;  /* 0x000000045f0f7221 */ /* 0x004fe20000010000 */
[----:B------:R-:W-:Y:S01]  /*1d690*/  F2FP.BF16.F32.PACK_AB R183, R140, R183 ;  /* 0x000000b78cb7723e */ /* 0x000fe200000010ff */
[----:B------:R-:W-:Y:S01]  /*1d6a0*/  FMUL.FTZ R28, R28, R90 ;  /* 0x0000005a1c1c7220 */ /* 0x000fe20000410000 */
[----:B------:R-:W-:Y:S01]  /*1d6b0*/  F2FP.BF16.F32.PACK_AB R184, R152, R184 ;  /* 0x000000b898b8723e */ /* 0x000fe200000010ff */
[-C--:B------:R-:W-:Y:S01]  /*1d6c0*/  FMUL.FTZ R29, R29, R90.reuse ;  /* 0x0000005a1d1d7220 */ /* 0x080fe20000410000 */
        /* <DEDUP_REMOVED lines=57> */
[----:B------:R-:W-:-:S02]  /*1da60*/  VIADD R0, R0, 0xffffffff ;  /* 0xffffffff00007836 */ /* 0x000fc40000000000 */
        /* <DEDUP_REMOVED lines=33> */
[----:B------:R-:W-:Y:S02]  /*1dc80*/  IMAD.MOV.U32 R3, RZ, RZ, R92 ;  /* 0x000000ffff037224 */ /* 0x000fe400078e005c */
[----:B------:R-:W-:Y:S01]  /*1dc90*/  IMAD.MOV.U32 R4, RZ, RZ, R89 ;  /* 0x000000ffff047224 */ /* 0x000fe200078e0059 */
[----:B0-----:R-:W-:Y:S06]  /*1dca0*/  @P2 BRA `(.L_x_610) ;  /* 0xffffff9800842947 */ /* 0x001fec000383ffff */
.L_x_600:
[----:B------:R-:W-:Y:S05]  /*1dcb0*/  WARPSYNC.ALL ;  /* 0x0000000000007948 */ /* 0x000fea0003800000 */
[----:B------:R-:W-:Y:S06]  /*1dcc0*/  BAR.ARV 0x8, 0x180 ;  /* 0x0206000000007b1d */ /* 0x000fec0000002000 */
[----:B------:R-:W-:Y:S05]  /*1dcd0*/  @!P0 BRA `(.L_x_611) ;  /* 0x0000000000048947 */ /* 0x000fea0003800000 */
[----:B------:R-:W-:Y:S01]  /*1dce0*/  BPT.TRAP 0x1 ;  /* 0x000000040000795c */ /* 0x000fe20000300000 */
.L_x_611:
[----:B------:R-:W2:Y:S01]  /*1dcf0*/  LDL R0, [R1+0x4] ;  /* 0x0000040001007983 */ /* 0x000ea20000100800 */
[----:B------:R-:W-:Y:S01]  /*1dd00*/  IMAD R9, R222, 0x8, R2 ;  /* 0x00000008de097824 */ /* 0x000fe200078e0202 */
[----:B--2---:R-:W-:-:S04]  /*1dd10*/  SHF.L.U32 R0, R0, 0x1f, RZ ;  /* 0x0000001f00007819 */ /* 0x004fc800000006ff */
[----:B------:R0:W1:Y:S01]  /*1dd20*/  SYNCS.PHASECHK.TRANS64.TRYWAIT P2, [R9+URZ+0x34850], R0 ;  /* 0x03485000090075a7 */ /* 0x000062000804017f */
[----:B------:R-:W-:Y:S05]  /*1dd30*/  @!P0 BRA `(.L_x_612) ;  /* 0x0000000000048947 */ /* 0x000fea0003800000 */
[----:B------:R-:W-:Y:S01]  /*1dd40*/  BPT.TRAP 0x1 ;  /* 0x000000040000795c */ /* 0x000fe20000300000 */
.L_x_612:
[----:B------:R-:W-:-:S05]  /*1dd50*/  VIADD R2, R2, 0x400 ;  /* 0x0000040002027836 */ /* 0x000fca0000000000 */
[----:B------:R-:W-:-:S04]  /*1dd60*/  SHF.R.U32.HI R2, RZ, 0x4, R2 ;  /* 0x00000004ff027819 */ /* 0x000fc80000011602 */
[----:B------:R-:W-:-:S04]  /*1dd70*/  LOP3.LUT R2, R2, 0x3fff, RZ, 0xc0, !PT ;  /* 0x00003fff02027812 */ /* 0x000fc800078ec0ff */
[----:B------:R-:W-:Y:S01]  /*1dd80*/  LOP3.LUT R3, R2, 0x5800000, RZ, 0xfc, !PT ;  /* 0x0580000002037812 */ /* 0x000fe200078efcff */
[----:B-1----:R-:W-:Y:S06]  /*1dd90*/  @P2 BRA `(.L_x_613) ;  /* 0x0000000000082947 */ /* 0x002fec0003800000 */
[----:B------:R-:W1:Y:S02]  /*1dda0*/  SYNCS.PHASECHK.TRANS64.TRYWAIT P0, [R9+URZ+0x34850], R0 ;  /* 0x03485000090075a7 */ /* 0x000e64000800017f */
[----:B-1----:R-:W-:Y:S05]  /*1ddb0*/  @!P0 BRA `(.L_x_614) ;  /* 0x000000c000208947 */ /* 0x002fea0003800000 */
.L_x_613:
[----:B------:R-:W-:Y:S01]  /*1ddc0*/  IMAD R2, R222, 0xb00, R3 ;  /* 0x00000b00de027824 */ /* 0x000fe200078e0203 */
[----:B------:R-:W2:Y:S01]  /*1ddd0*/  LDL.LU R6, [R1+0x4] ;  /* 0x0000040001067983 */ /* 0x000ea20000300800 */
[----:B------:R-:W-:Y:S01]  /*1dde0*/  IMAD.MOV.U32 R3, RZ, RZ, 0x40000040 ;  /* 0x40000040ff037424 */ /* 0x000fe200078e00ff */
[----:B------:R-:W-:Y:S05]  /*1ddf0*/  WARPSYNC.ALL ;  /* 0x0000000000007948 */ /* 0x000fea0003800000 */
[C---:B------:R-:W-:Y:S01]  /*1de00*/  R2UR UR6, R2.reuse ;  /* 0x00000000020672ca */ /* 0x040fe200000e0000 */
[----:B------:R-:W-:Y:S01]  /*1de10*/  WARPGROUP.ARRIVE ;  /* 0x00000000000079c5 */ /* 0x000fe20000000000 */
[----:B------:R-:W-:Y:S01]  /*1de20*/  R2UR UR7, R3 ;  /* 0x00000000030772ca */ /* 0x000fe200000e0000 */
[----:B------:R-:W-:Y:S01]  /*1de30*/  VIADD R4, R2, 0x80 ;  /* 0x0000008002047836 */ /* 0x000fe20000000000 */
[----:B01----:R-:W0:Y:S01]  /*1de40*/  SHFL.BFLY PT, R0, R15, 0x2, 0x1f ;  /* 0x0c401f000f007f89 */ /* 0x003e2200000e0000 */
[----:B-----5:R-:W-:-:S02]  /*1de50*/  IMAD.MOV.U32 R5, RZ, RZ, 0x40000040 ;  /* 0x40000040ff057424 */ /* 0x020fc400078e00ff */
[----:B------:R-:W-:Y:S02]  /*1de60*/  IMAD.MOV.U32 R3, RZ, RZ, 0x40000040 ;  /* 0x40000040ff037424 */ /* 0x000fe400078e00ff */
[----:B------:R-:W-:Y:S02]  /*1de70*/  IMAD.MOV.U32 R93, RZ, RZ, RZ ;  /* 0x000000ffff5d7224 */ /* 0x000fe400078e00ff */
[----:B------:R-:W-:-:S04]  /*1de80*/  VIADD R222, R222, 0x1 ;  /* 0x00000001dede7836 */ /* 0x000fc80000000000 */
[----:B------:R-:W-:Y:S01]  /*1de90*/  HGMMA.64x128x16.F32.BF16 R24, R176, gdesc[UR4].tnspB, R24, gsb0 ;  /* 0x41e00004b0187df0 */ /* 0x000fe20008001818 */
[----:B------:R-:W-:Y:S01]  /*1dea0*/  R2UR UR6, R4 ;  /* 0x00000000040672ca */ /* 0x000fe200000e0000 */
[----:B------:R-:W-:Y:S01]  /*1deb0*/  VIADD R4, R2, 0x100 ;  /* 0x0000010002047836 */ /* 0x000fe20000000000 */
[----:B------:R-:W-:Y:S01]  /*1dec0*/  R2UR UR7, R5 ;  /* 0x00000000050772ca */ /* 0x000fe200000e0000 */
[----:B------:R-:W-:Y:S01]  /*1ded0*/  IMAD.MOV.U32 R5, RZ, RZ, 0x40000040 ;  /* 0x40000040ff057424 */ /* 0x000fe200078e00ff */
[----:B------:R-:W-:Y:S01]  /*1dee0*/  ISETP.NE.AND P2, PT, R222, 0x2, PT ;  /* 0x00000002de00780c */ /* 0x000fe20003f45270 */
        /* <DEDUP_REMOVED lines=40> */
[----:B------:R-:W-:Y:S02]  /*1e170*/  R2UR UR7, R5 ;  /* 0x00000000050772ca */ /* 0x000fe400000e0000 */
[----:B------:R-:W-:Y:S01]  /*1e180*/  MOV R5, 0x40000040 ;  /* 0x4000004000057802 */ /* 0x000fe20000000f00 */
[----:B------:R-:W-:Y:S02]  /*1e190*/  WARPGROUP.DEPBAR.LE gsb0, 0x0 ;  /* 0x00008000000079c5 */ /* 0x000fe40000010000 */
[----:B------:R-:W-:-:S08]  /*1e1a0*/  WARPGROUP.ARRIVE ;  /* 0x00000000000079c5 */ /* 0x000fd00000000000 */
        /* <DEDUP_REMOVED lines=14> */
[----:B------:R-:W-:Y:S02]  /*1e290*/  R2UR UR7, R3 ;  /* 0x00000000030772ca */ /* 0x000fe400000e0000 */
[----:B------:R-:W1:Y:S01]  /*1e2a0*/  SHFL.BFLY PT, R3, R20, 0x2, 0x1f ;  /* 0x0c401f0014037f89 */ /* 0x000e6200000e0000 */
[----:B------:R-:W-:Y:S01]  /*1e2b0*/  R2UR UR6, R2 ;  /* 0x00000000020672ca */ /* 0x000fe200000e0000 */
[----:B0-----:R-:W-:-:S05]  /*1e2c0*/  FADD.FTZ R2, R0, R15 ;  /* 0x0000000f00027221 */ /* 0x001fca0000010000 */
[----:B------:R-:W0:Y:S01]  /*1e2d0*/  SHFL.BFLY PT, R5, R2, 0x1, 0x1f ;  /* 0x0c201f0002057f89 */ /* 0x000e2200000e0000 */
[----:B-1----:R-:W-:-:S05]  /*1e2e0*/  FADD.FTZ R3, R3, R20 ;  /* 0x0000001403037221 */ /* 0x002fca0000010000 */
[----:B------:R-:W1:Y:S01]  /*1e2f0*/  SHFL.BFLY PT, R0, R3, 0x1, 0x1f ;  /* 0x0c201f0003007f89 */ /* 0x000e6200000e0000 */
[----:B0-----:R-:W-:-:S05]  /*1e300*/  FADD.FTZ R11, R2, R5 ;  /* 0x00000005020b7221 */ /* 0x001fca0000010000 */
[----:B------:R-:W-:Y:S01]  /*1e310*/  FSETP.NE.FTZ.AND P3, PT, R11, RZ, PT ;  /* 0x000000ff0b00720b */ /* 0x000fe20003f75000 */
[----:B------:R-:W-:Y:S02]  /*1e320*/  @!P1 VIADD R8, R9, 0x34860 ;  /* 0x0003486009089836 */ /* 0x000fe40000000000 */
[----:B-1----:R-:W-:Y:S01]  /*1e330*/  FADD.FTZ R10, R3, R0 ;  /* 0x00000000030a7221 */ /* 0x002fe20000010000 */
[----:B------:R-:W-:-:S09]  /*1e340*/  SEL R0, RZ, 0x1, P2 ;  /* 0x00000001ff007807 */ /* 0x000fd20001000000 */
[----:B------:R-:W-:Y:S01]  /*1e350*/  @P3 MUFU.LG2 R7, R11 ;  /* 0x0000000b00073308 */ /* 0x000fe20000000c00 */
[----:B------:R-:W-:Y:S02]  /*1e360*/  FSETP.NE.FTZ.AND P0, PT, R10, RZ, PT ;  /* 0x000000ff0a00720b */ /* 0x000fe40003f15000 */
[----:B--2---:R-:W-:-:S11]  /*1e370*/  LOP3.LUT R6, R6, R0, RZ, 0x3c, !PT ;  /* 0x0000000006067212 */ /* 0x004fd600078e3cff */
[----:B------:R-:W0:Y:S08]  /*1e380*/  @P0 MUFU.LG2 R4, R10 ;  /* 0x0000000a00040308 */ /* 0x000e300000000c00 */
[----:B------:R1:W2:Y:S02]  /*1e390*/  @P0 MUFU.RCP R93, R10 ;  /* 0x0000000a005d0308 */ /* 0x0002a40000001000 */
[----:B-1----:R-:W3:Y:S01]  /*1e3a0*/  LDL.LU R10, [R1+0x6c] ;  /* 0x00006c00010a7983 */ /* 0x002ee20000300800 */
[----:B------:R-:W-:-:S02]  /*1e3b0*/  WARPGROUP.DEPBAR.LE gsb0, 0x0 ;  /* 0x00008000000079c5 */ /* 0x000fc40000010000 */
[----:B------:R-:W-:-:S06]  /*1e3c0*/  WARPGROUP.ARRIVE ;  /* 0x00000000000079c5 */ /* 0x000fcc0000000000 */
[----:B------:R-:W-:Y:S01]  /*1e3d0*/  HGMMA.64x128x16.F32.BF16 R24, R216, gdesc[UR4].tnspB, R24, gsb0 ;  /* 0x41e00004d8187df0 */ /* 0x000fe20008001818 */
[----:B------:R1:W-:Y:S01]  /*1e3e0*/  STL [R1+0x4], R6 ;  /* 0x0000040601007387 */ /* 0x0003e20000100800 */
[----:B------:R-:W-:Y:S01]  /*1e3f0*/  @!P1 PRMT R8, RZ, 0x654, R8 ;  /* 0x00000654ff089816 */ /* 0x000fe20000000008 */
[----:B-1----:R-:W-:-:S06]  /*1e400*/  IMAD.MOV.U32 R6, RZ, RZ, RZ ;  /* 0x000000ffff067224 */ /* 0x002fcc00078e00ff */
[----:B------:R-:W1:Y:S01]  /*1e410*/  @P3 MUFU.RCP R6, R11 ;  /* 0x0000000b00063308 */ /* 0x000e620000001000 */
[C---:B------:R-:W-:Y:S01]  /*1e420*/  @P0 FMUL.FTZ R2, R88.reuse, 0.69314718246459960938 ;  /* 0x3f31721858020820 */ /* 0x040fe20000410000 */
[----:B------:R-:W-:Y:S01]  /*1e430*/  @P3 FMUL.FTZ R88, R88, 0.69314718246459960938 ;  /* 0x3f31721858583820 */ /* 0x000fe20000410000 */
[----:B0-----:R-:W-:Y:S01]  /*1e440*/  @P0 FMUL.FTZ R5, R4, 0.69314718246459960938 ;  /* 0x3f31721804050820 */ /* 0x001fe20000410000 */
[----:B------:R-:W-:Y:S01]  /*1e450*/  @P3 FMUL.FTZ R7, R7, 0.69314718246459960938 ;  /* 0x3f31721807073820 */ /* 0x000fe20000410000 */
[----:B------:R-:W-:Y:S02]  /*1e460*/  IMAD.MOV.U32 R3, RZ, RZ, -0x800000 ;  /* 0xff800000ff037424 */ /* 0x000fe400078e00ff */
[----:B------:R-:W-:Y:S02]  /*1e470*/  IMAD.MOV.U32 R0, RZ, RZ, -0x800000 ;  /* 0xff800000ff007424 */ /* 0x000fe400078e00ff */
[----:B------:R-:W-:Y:S01]  /*1e480*/  @P0 FFMA.FTZ R3, R2, R89, R5 ;  /* 0x0000005902030223 */ /* 0x000fe20000010005 */
[----:B------:R-:W-:Y:S01]  /*1e490*/  @P3 FFMA.FTZ R0, R88, R92, R7 ;  /* 0x0000005c58003223 */ /* 0x000fe20000010007 */
[----:B------:R-:W-:-:S02]  /*1e4a0*/  PLOP3.LUT P0, PT, PT, PT, PT, 0x8, 0x0 ;  /* 0x000000000000781c */ /* 0x000fc40003f0e170 */
[----:B------:R-:W-:Y:S01]  /*1e4b0*/  SEL R222, R222, RZ, P2 ;  /* 0x000000ffdede7207 */ /* 0x000fe20001000000 */
        /* <DEDUP_REMOVED lines=34> */
[-C--:B-1----:R-:W-:Y:S01]  /*1e6e0*/  FMUL.FTZ R84, R26, R6.reuse ;  /* 0x000000061a547220 */ /* 0x082fe20000410000 */
        /* <DEDUP_REMOVED lines=31> */
[----:B---3--:R-:W-:-:S05]  /*1e8e0*/  VIADD R10, R10, 0x1 ;  /* 0x000000010a0a7836 */ /* 0x008fca0000000000 */
[----:B------:R0:W-:Y:S02]  /*1e8f0*/  STL [R1+0x6c], R10 ;  /* 0x00006c0a01007387 */ /* 0x0001e40000100800 */
.L_x_554:
[----:B------:R-:W-:Y:S05]  /*1e900*/  WARPSYNC.ALL ;  /* 0x0000000000007948 */ /* 0x000fea0003800000 */
[----:B------:R-:W1:Y:S08]  /*1e910*/  S2UR UR5, SR_CgaCtaId ;  /* 0x00000000000579c3 */ /* 0x000e700000008800 */
[----:B------:R-:W-:Y:S06]  /*1e920*/  BAR.SYNC.DEFER_BLOCKING 0x5, 0x180 ;  /* 0x0146000000007b1d */ /* 0x000fec0000010000 */
[----:B------:R-:W-:Y:S01]  /*1e930*/  UMOV UR4, 0x400 ;  /* 0x0000040000047882 */ /* 0x000fe20000000000 */
[----:B------:R-:W-:Y:S01]  /*1e940*/  BSSY B0, `(.L_x_615) ;  /* 0x0000336000007945 */ /* 0x000fe20003800000 */
[----:B-1----:R-:W-:-:S06]  /*1e950*/  ULEA UR4, UR5, UR4, 0x18 ;  /* 0x0000000405047291 */ /* 0x002fcc000f8ec03f */
[----:B------:R-:W-:-:S05]  /*1e960*/  IMAD.U32 R2, RZ, RZ, UR4 ;  /* 0x00000004ff027e24 */ /* 0x000fca000f8e00ff */
[----:B------:R1:W2:Y:S01]  /*1e970*/  LDS.128 R148, [R2+0x348d0] ;  /* 0x0348d00002947984 */ /* 0x0002a20000000c00 */
[----:B------:R-:W-:Y:S06]  /*1e980*/  BAR.ARV 0x4, 0x180 ;  /* 0x0106000000007b1d */ /* 0x000fec0000002000 */
[----:B------:R-:W-:Y:S05]  /*1e990*/  @P0 BRA `(.L_x_616) ;  /* 0x0000002400600947 */ /* 0x000fea0003800000 */
[----:B------:R-:W0:Y:S01]  /*1e9a0*/  LDL R4, [R1+0x8c] ;  /* 0x00008c0001047983 */ /* 0x000e220000100800 */
[----:B------:R-:W-:-:S03]  /*1e9b0*/  ULDC UR4, c[0x0][0xad4] ;  /* 0x0002b50000047ab9 */ /* 0x000fc60000000800 */
[----:B------:R-:W3:Y:S04]  /*1e9c0*/  LDL.LU R32, [R1+0x64] ;  /* 0x0000640001207983 */ /* 0x000ee80000300800 */
[----:B------:R-:W4:Y:S01]  /*1e9d0*/  LDL R108, [R1+0x54] ;  /* 0x00005400016c7983 */ /* 0x000f220000100800 */
[----:B------:R-:W1:Y:S01]  /*1e9e0*/  S2R R5, SR_SWINHI ;  /* 0x0000000000057919 */ /* 0x000e620000002f00 */
[----:B------:R-:W-:Y:S02]  /*1e9f0*/  MOV R98, R2 ;  /* 0x0000000200627202 */ /* 0x000fe40000000f00 */
[----:B-1----:R-:W-:-:S03]  /*1ea00*/  MOV R99, R5 ;  /* 0x0000000500637202 */ /* 0x002fc60000000f00 */
[----:B0-----:R-:W-:-:S03]  /*1ea10*/  IMAD.WIDE R8, R4, 0x2, R98 ;  /* 0x0000000204087825 */ /* 0x001fc600078e0262 */
[C---:B------:R-:W-:Y:S02]  /*1ea20*/  IADD3 R105, P5, R8.reuse, 0x4060, RZ ;  /* 0x0000406008697810 */ /* 0x040fe40007fbe0ff */
[----:B------:R-:W-:Y:S02]  /*1ea30*/  IADD3 R33, P0, R8, 0x60, RZ ;  /* 0x0000006008217810 */ /* 0x000fe40007f1e0ff */
[----:B------:R-:W-:-:S03]  /*1ea40*/  LOP3.LUT R10, R105, 0x380, RZ, 0xc0, !PT ;  /* 0x00000380690a7812 */ /* 0x000fc600078ec0ff */
[----:B------:R-:W-:Y:S01]  /*1ea50*/  IMAD.X R5, RZ, RZ, R9, P0 ;  /* 0x000000ffff057224 */ /* 0x000fe200000e0609 */
[----:B------:R-:W-:Y:S02]  /*1ea60*/  SHF.R.U64 R10, R10, 0x3, RZ ;  /* 0x000000030a0a7819 */ /* 0x000fe400000012ff */
[----:B---3--:R-:W-:Y:S02]  /*1ea70*/  ISETP.NE.AND P0, PT, R32, RZ, PT ;  /* 0x000000ff2000720c */ /* 0x008fe40003f05270 */
[----:B------:R-:W-:Y:S02]  /*1ea80*/  IADD3 R101, P3, R8, 0x4020, RZ ;  /* 0x0000402008657810 */ /* 0x000fe40007f7e0ff */
[----:B------:R-:W-:Y:S02]  /*1ea90*/  LOP3.LUT R24, R10, R105, RZ, 0x3c, !PT ;  /* 0x000000690a187212 */ /* 0x000fe400078e3cff */
[----:B------:R-:W-:Y:S02]  /*1eaa0*/  IADD3 R103, P4, R8, 0x4040, RZ ;  /* 0x0000404008677810 */ /* 0x000fe40007f9e0ff */
[----:B------:R-:W-:Y:S01]  /*1eab0*/  SEL R105, R32, UR4, P0 ;  /* 0x0000000420697c07 */ /* 0x000fe20008000000 */
[----:B------:R-:W-:Y:S05]  /*1eac0*/  WARPSYNC.ALL ;  /* 0x0000000000007948 */ /* 0x000fea0003800000 */
[----:B------:R-:W-:-:S02]  /*1ead0*/  LOP3.LUT R4, R101, 0x380, RZ, 0xc0, !PT ;  /* 0x0000038065047812 */ /* 0x000fc400078ec0ff */
[----:B------:R-:W-:Y:S02]  /*1eae0*/  LOP3.LUT R6, R103, 0x380, RZ, 0xc0, !PT ;  /* 0x0000038067067812 */ /* 0x000fe400078ec0ff */
[----:B------:R-:W-:Y:S01]  /*1eaf0*/  IADD3 R35, P2, R8, 0x4000, RZ ;  /* 0x0000400008237810 */ /* 0x000fe20007f5e0ff */
[--C-:B------:R-:W-:Y:S01]  /*1eb00*/  IMAD.X R25, RZ, RZ, R9.reuse, P5 ;  /* 0x000000ffff197224 */ /* 0x100fe200028e0609 */
[----:B------:R-:W-:Y:S02]  /*1eb10*/  SHF.R.U64 R4, R4, 0x3, RZ ;  /* 0x0000000304047819 */ /* 0x000fe400000012ff */
[C---:B------:R-:W-:Y:S02]  /*1eb20*/  IADD3 R11, P1, R8.reuse, 0x20, RZ ;  /* 0x00000020080b7810 */ /* 0x040fe40007f3e0ff */
[----:B------:R-:W-:Y:S02]  /*1eb30*/  LOP3.LUT R7, R8, 0x380, RZ, 0xc0, !PT ;  /* 0x0000038008077812 */ /* 0x000fe400078ec0ff */
[----:B------:R-:W-:Y:S01]  /*1eb40*/  LOP3.LUT R10, R33, 0x380, RZ, 0xc0, !PT ;  /* 0x00000380210a7812 */ /* 0x000fe200078ec0ff */
[--C-:B------:R-:W-:Y:S01]  /*1eb50*/  IMAD.X R27, RZ, RZ, R9.reuse, P4 ;  /* 0x000000ffff1b7224 */ /* 0x100fe200020e0609 */
[----:B------:R-:W-:Y:S01]  /*1eb60*/  SHF.R.U64 R6, R6, 0x3, RZ ;  /* 0x0000000306067819 */ /* 0x000fe200000012ff */
[----:B------:R-:W-:Y:S01]  /*1eb70*/  IMAD.X R29, RZ, RZ, R9, P3 ;  /* 0x000000ffff1d7224 */ /* 0x000fe200018e0609 */
[----:B------:R-:W-:Y:S01]  /*1eb80*/  IADD3 R31, P5, R8, 0x40, RZ ;  /* 0x00000040081f7810 */ /* 0x000fe20007fbe0ff */
[----:B------:R-:W-:Y:S01]  /*1eb90*/  ULDC.64 UR6, c[0x0][0xc08] ;  /* 0x0003020000067ab9 */ /* 0x000fe20000000a00 */
[----:B------:R-:W-:Y:S01]  /*1eba0*/  LOP3.LUT R28, R4, R101, RZ, 0x3c, !PT ;  /* 0x00000065041c7212 */ /* 0x000fe200078e3cff */
[----:B----4-:R-:W-:Y:S01]  /*1ebb0*/  IMAD.SHL.U32 R107, R108, 0x4, RZ ;  /* 0x000000046c6b7824 */ /* 0x010fe200078e00ff */
[----:B------:R-:W-:Y:S01]  /*1ebc0*/  LOP3.LUT R12, R35, 0x380, RZ, 0xc0, !PT ;  /* 0x00000380230c7812 */ /* 0x000fe200078ec0ff */
[----:B------:R-:W-:Y:S01]  /*1ebd0*/  ULDC.64 UR4, c[0x0][0xc00] ;  /* 0x0003000000047ab9 */ /* 0x000fe20000000a00 */
[----:B------:R-:W-:-:S02]  /*1ebe0*/  LOP3.LUT R4, R11, 0x380, RZ, 0xc0, !PT ;  /* 0x000003800b047812 */ /* 0x000fc400078ec0ff */
[----:B------:R-:W-:Y:S02]  /*1ebf0*/  SHF.R.U64 R7, R7, 0x3, RZ ;  /* 0x0000000307077819 */ /* 0x000fe400000012ff */
[----:B------:R-:W-:Y:S02]  /*1ec00*/  LOP3.LUT R26, R6, R103, RZ, 0x3c, !PT ;  /* 0x00000067061a7212 */ /* 0x000fe400078e3cff */
[----:B------:R-:W-:Y:S02]  /*1ec10*/  LOP3.LUT R6, R31, 0x380, RZ, 0xc0, !PT ;  /* 0x000003801f067812 */ /* 0x000fe400078ec0ff */
[----:B------:R-:W-:Y:S02]  /*1ec20*/  SHF.R.U64 R12, R12, 0x3, RZ ;  /* 0x000000030c0c7819 */ /* 0x000fe400000012ff */
[----:B------:R-:W-:Y:S02]  /*1ec30*/  SHF.R.U64 R4, R4, 0x3, RZ ;  /* 0x0000000304047819 */ /* 0x000fe400000012ff */
[----:B------:R-:W-:-:S02]  /*1ec40*/  LOP3.LUT R8, R7, R8, RZ, 0x3c, !PT ;  /* 0x0000000807087212 */ /* 0x000fc400078e3cff */
[----:B------:R-:W-:Y:S02]  /*1ec50*/  SHF.R.U64 R10, R10, 0x3, RZ ;  /* 0x000000030a0a7819 */ /* 0x000fe400000012ff */
[----:B------:R-:W-:Y:S02]  /*1ec60*/  SHF.R.U64 R6, R6, 0x3, RZ ;  /* 0x0000000306067819 */ /* 0x000fe400000012ff */
[----:B------:R-:W-:Y:S01]  /*1ec70*/  LOP3.LUT R14, R12, R35, RZ, 0x3c, !PT ;  /* 0x000000230c0e7212 */ /* 0x000fe200078e3cff */
[--C-:B------:R-:W-:Y:S01]  /*1ec80*/  IMAD.X R15, RZ, RZ, R9.reuse, P2 ;  /* 0x000000ffff0f7224 */ /* 0x100fe200010e0609 */
[----:B------:R-:W-:Y:S01]  /*1ec90*/  LOP3.LUT R12, R4, R11, RZ, 0x3c, !PT ;  /* 0x0000000b040c7212 */ /* 0x000fe200078e3cff */
[--C-:B------:R-:W-:Y:S01]  /*1eca0*/  IMAD.X R13, RZ, RZ, R9.reuse, P1 ;  /* 0x000000ffff0d7224 */ /* 0x100fe200008e0609 */
[----:B------:R-:W-:Y:S01]  /*1ecb0*/  LOP3.LUT R4, R10, R33, RZ, 0x3c, !PT ;  /* 0x000000210a047212 */ /* 0x000fe200078e3cff */
[----:B------:R-:W-:Y:S01]  /*1ecc0*/  IMAD.X R7, RZ, RZ, R9, P5 ;  /* 0x000000ffff077224 */ /* 0x000fe200028e0609 */
[----:B------:R-:W-:-:S02]  /*1ecd0*/  MOV R30, R8 ;  /* 0x00000008001e7202 */ /* 0x000fc40000000f00 */
[----:B------:R-:W-:Y:S02]  /*1ece0*/  LOP3.LUT R6, R6, R31, RZ, 0x3c, !PT ;  /* 0x0000001f06067212 */ /* 0x000fe400078e3cff */
[----:B------:R-:W-:Y:S02]  /*1ecf0*/  F2FP.BF16.F32.PACK_AB R8, R21, R20 ;  /* 0x000000141508723e */ /* 0x000fe400000010ff */
[----:B------:R-:W-:Y:S02]  /*1ed00*/  F2FP.BF16.F32.PACK_AB R9, R85, R84 ;  /* 0x000000545509723e */ /* 0x000fe400000010ff */
[----:B------:R-:W-:Y:S02]  /*1ed10*/  F2FP.BF16.F32.PACK_AB R10, R89, R88 ;  /* 0x00000058590a723e */ /* 0x000fe400000010ff */
[----:B------:R-:W-:Y:S01]  /*1ed20*/  F2FP.BF16.F32.PACK_AB R11, R95, R94 ;  /* 0x0000005e5f0b723e */ /* 0x000fe200000010ff */
[----:B------:R-:W-:Y:S01]  /*1ed30*/  BAR.SYNC.DEFER_BLOCKING 0x1, 0x100 ;  /* 0x0044000000007b1d */ /* 0x000fe20000010000 */
[----:B------:R-:W-:-:S02]  /*1ed40*/  MOV R35, R4 ;  /* 0x0000000400237202 */ /* 0x000fc40000000f00 */
[----:B------:R-:W-:Y:S02]  /*1ed50*/  MOV R33, R6 ;  /* 0x0000000600217202 */ /* 0x000fe40000000f00 */
[----:B------:R-:W-:Y:S02]  /*1ed60*/  MOV R100, R12 ;  /* 0x0000000c00647202 */ /* 0x000fe40000000f00 */
[----:B------:R-:W-:Y:S02]  /*1ed70*/  F2FP.BF16.F32.PACK_AB R4, R91, R90 ;  /* 0x0000005a5b04723e */ /* 0x000fe400000010ff */
[----:B------:R-:W-:Y:S02]  /*1ed80*/  F2FP.BF16.F32.PACK_AB R5, R97, R96 ;  /* 0x000000606105723e */ /* 0x000fe400000010ff */
[----:B------:R-:W-:Y:S02]  /*1ed90*/  F2FP.BF16.F32.PACK_AB R6, R37, R36 ;  /* 0x000000242506723e */ /* 0x000fe400000010ff */
[----:B------:R-:W-:-:S02]  /*1eda0*/  F2FP.BF16.F32.PACK_AB R7, R39, R38 ;  /* 0x000000262707723e */ /* 0x000fc400000010ff */
[----:B------:R-:W-:Y:S02]  /*1edb0*/  MOV R34, R14 ;  /* 0x0000000e00227202 */ /* 0x000fe40000000f00 */
[----:B------:R-:W-:Y:S02]  /*1edc0*/  MOV R102, R24 ;  /* 0x0000001800667202 */ /* 0x000fe40000000f00 */
[----:B------:R-:W-:Y:S02]  /*1edd0*/  MOV R103, R26 ;  /* 0x0000001a00677202 */ /* 0x000fe40000000f00 */
[----:B------:R-:W-:Y:S01]  /*1ede0*/  F2FP.BF16.F32.PACK_AB R12, R49, R48 ;  /* 0x00000030310c723e */ /* 0x000fe200000010ff */
[----:B------:R0:W-:Y:S01]  /*1edf0*/  STSM.16.M88.4 [R30], R8 ;  /* 0x000000081e007844 */ /* 0x0001e20000000200 */
[----:B------:R-:W-:Y:S02]  /*1ee00*/  F2FP.BF16.F32.PACK_AB R13, R51, R50 ;  /* 0x00000032330d723e */ /* 0x000fe400000010ff */
[----:B------:R-:W-:-:S02]  /*1ee10*/  F2FP.BF16.F32.PACK_AB R14, R53, R52 ;  /* 0x00000034350e723e */ /* 0x000fc400000010ff */
[----:B------:R-:W-:Y:S02]  /*1ee20*/  F2FP.BF16.F32.PACK_AB R15, R55, R54 ;  /* 0x00000036370f723e */ /* 0x000fe400000010ff */
[----:B------:R-:W-:Y:S02]  /*1ee30*/  F2FP.BF16.F32.PACK_AB R24, R57, R56 ;  /* 0x000000383918723e */ /* 0x000fe400000010ff */
[----:B------:R-:W-:Y:S02]  /*1ee40*/  F2FP.BF16.F32.PACK_AB R25, R59, R58 ;  /* 0x0000003a3b19723e */ /* 0x000fe400000010ff */
[----:B------:R-:W-:Y:S02]  /*1ee50*/  F2FP.BF16.F32.PACK_AB R26, R61, R60 ;  /* 0x0000003c3d1a723e */ /* 0x000fe400000010ff */
[----:B------:R-:W-:Y:S02]  /*1ee60*/  F2FP.BF16.F32.PACK_AB R27, R63, R62 ;  /* 0x0000003e3f1b723e */ /* 0x000fe400000010ff */
[----:B0-----:R-:W-:-:S02]  /*1ee70*/  F2FP.BF16.F32.PACK_AB R8, R41, R40 ;  /* 0x000000282908723e */ /* 0x001fc400000010ff */
[----:B------:R-:W-:Y:S02]  /*1ee80*/  F2FP.BF16.F32.PACK_AB R9, R43, R42 ;  /* 0x0000002a2b09723e */ /* 0x000fe400000010ff */
[----:B------:R-:W-:Y:S02]  /*1ee90*/  F2FP.BF16.F32.PACK_AB R10, R45, R44 ;  /* 0x0000002c2d0a723e */ /* 0x000fe400000010ff */
[----:B------:R-:W-:Y:S01]  /*1eea0*/  F2FP.BF16.F32.PACK_AB R11, R47, R46 ;  /* 0x0000002e2f0b723e */ /* 0x000fe200000010ff */
[----:B------:R0:W-:Y:S01]  /*1eeb0*/  STSM.16.M88.4 [R100], R4 ;  /* 0x0000000464007844 */ /* 0x0001e20000000200 */
[----:B------:R-:W-:-:S03]  /*1eec0*/  MOV R104, R28 ;  /* 0x0000001c00687202 */ /* 0x000fc60000000f00 */
[----:B------:R1:W-:Y:S01]  /*1eed0*/  STSM.16.M88.4 [R33], R8 ;  /* 0x0000000821007844 */ /* 0x0003e20000000200 */
[----:B------:R-:W-:Y:S02]  /*1eee0*/  F2FP.BF16.F32.PACK_AB R28, R65, R64 ;  /* 0x00000040411c723e */ /* 0x000fe400000010ff */
[----:B------:R-:W-:Y:S01]  /*1eef0*/  F2FP.BF16.F32.PACK_AB R29, R67, R66 ;  /* 0x00000042431d723e */ /* 0x000fe200000010ff */
[----:B------:R3:W-:Y:S01]  /*1ef00*/  STSM.16.M88.4 [R35], R12 ;  /* 0x0000000c23007844 */ /* 0x0007e20000000200 */
[----:B------:R-:W-:Y:S02]  /*1ef10*/  F2FP.BF16.F32.PACK_AB R30, R69, R68 ;  /* 0x00000044451e723e */ /* 0x000fe400000010ff */
[----:B------:R-:W-:Y:S01]  /*1ef20*/  F2FP.BF16.F32.PACK_AB R31, R71, R70 ;  /* 0x00000046471f723e */ /* 0x000fe200000010ff */
[----:B------:R4:W-:Y:S01]  /*1ef30*/  STSM.16.M88.4 [R34], R24 ;  /* 0x0000001822007844 */ /* 0x0009e20000000200 */
[----:B------:R-:W-:Y:S02]  /*1ef40*/  F2FP.BF16.F32.PACK_AB R32, R73, R72 ;  /* 0x000000484920723e */ /* 0x000fe400000010ff */
[----:B0-----:R-:W-:-:S02]  /*1ef50*/  F2FP.BF16.F32.PACK_AB R4, R81, R80 ;  /* 0x000000505104723e */ /* 0x001fc400000010ff */
[----:B------:R-:W-:Y:S02]  /*1ef60*/  F2FP.BF16.F32.PACK_AB R5, R83, R82 ;  /* 0x000000525305723e */ /* 0x000fe400000010ff */
[----:B-1----:R-:W-:Y:S02]  /*1ef70*/  F2FP.BF16.F32.PACK_AB R33, R75, R74 ;  /* 0x0000004a4b21723e */ /* 0x002fe400000010ff */
[----:B------:R-:W-:Y:S02]  /*1ef80*/  F2FP.BF16.F32.PACK_AB R6, R93, R92 ;  /* 0x0000005c5d06723e */ /* 0x000fe400000010ff */
[----:B---3--:R-:W-:Y:S02]  /*1ef90*/  F2FP.BF16.F32.PACK_AB R35, R79, R78 ;  /* 0x0000004e4f23723e */ /* 0x008fe400000010ff */
[----:B------:R-:W-:Y:S02]  /*1efa0*/  F2FP.BF16.F32.PACK_AB R7, R87, R86 ;  /* 0x000000565707723e */ /* 0x000fe400000010ff */
[----:B----4-:R-:W-:Y:S01]  /*1efb0*/  F2FP.BF16.F32.PACK_AB R34, R77, R76 ;  /* 0x0000004c4d22723e */ /* 0x010fe200000010ff */
[----:B------:R-:W-:Y:S01]  /*1efc0*/  STSM.16.M88.4 [R104], R28 ;  /* 0x0000001c68007844 */ /* 0x000fe20000000200 */
[----:B------:R-:W-:-:S03]  /*1efd0*/  ISETP.GT.AND P2, PT, R105, 0x1, PT ;  /* 0x000000016900780c */ /* 0x000fc60003f44270 */
[----:B------:R-:W-:Y:S04]  /*1efe0*/  STSM.16.M88.4 [R103], R32 ;  /* 0x0000002067007844 */ /* 0x000fe80000000200 */
[----:B------:R0:W-:Y:S01]  /*1eff0*/  STSM.16.M88.4 [R102], R4 ;  /* 0x0000000466007844 */ /* 0x0001e20000000200 */
[----:B------:R-:W-:Y:S01]  /*1f000*/  BAR.SYNC.DEFER_BLOCKING 0x1, 0x100 ;  /* 0x0044000000007b1d */ /* 0x000fe20000010000 */
[----:B------:R-:W-:Y:S01]  /*1f010*/  ISETP.NE.U32.AND P3, PT, RZ, UR6, PT ;  /* 0x00000006ff007c0c */ /* 0x000fe2000bf65070 */
[----:B0-----:R-:W-:-:S05]  /*1f020*/  IMAD.MOV.U32 R6, RZ, RZ, 0x9b8 ;  /* 0x000009b8ff067424 */ /* 0x001fca00078e00ff */
[----:B------:R-:W-:Y:S02]  /*1f030*/  SEL R6, R6, 0x978, P2 ;  /* 0x0000097806067807 */ /* 0x000fe40001000000 */
[----:B------:R-:W-:Y:S02]  /*1f040*/  ISETP.NE.AND.EX P3, PT, RZ, UR7, PT, P3 ;  /* 0x00000007ff007c0c */ /* 0x000fe4000bf65330 */
[----:B------:R0:W1:Y:S01]  /*1f050*/  LDC.64 R24, c[0x0][R6+0x220] ;  /* 0x0000880006187b82 */ /* 0x0000620000000a00 */
[----:B------:R-:W-:-:S07]  /*1f060*/  SHF.R.S32.HI R106, RZ, 0x1f, R108 ;  /* 0x0000001fff6a7819 */ /* 0x000fce000001146c */
[----:B------:R0:W3:Y:S08]  /*1f070*/  LDC.64 R12, c[0x0][R6+0x218] ;  /* 0x00008600060c7b82 */ /* 0x0000f00000000a00 */
[----:B------:R0:W4:Y:S01]  /*1f080*/  LDC.64 R14, c[0x0][R6+0x228] ;  /* 0x00008a00060e7b82 */ /* 0x0001220000000a00 */
[----:B------:R-:W-:Y:S02]  /*1f090*/  SHF.L.U64.HI R8, R108, 0x2, R106 ;  /* 0x000000026c087819 */ /* 0x000fe4000001026a */
[----:B------:R-:W-:-:S04]  /*1f0a0*/  IADD3 R100, P1, R107, UR4, RZ ;  /* 0x000000046b647c10 */ /* 0x000fc8000ff3e0ff */
[----:B------:R-:W-:Y:S02]  /*1f0b0*/  IADD3.X R101, R8, UR5, RZ, P1, !PT ;  /* 0x0000000508657c10 */ /* 0x000fe40008ffe4ff */
[----:B------:R-:W-:-:S04]  /*1f0c0*/  @P3 IADD3 R26, P1, R107, UR6, RZ ;  /* 0x000000066b1a3c10 */ /* 0x000fc8000ff3e0ff */
[----:B------:R-:W-:Y:S02]  /*1f0d0*/  @P3 IADD3.X R27, R8, UR7, RZ, P1, !PT ;  /* 0x00000007081b3c10 */ /* 0x000fe40008ffe4ff */
[----:B------:R-:W2:Y:S01]  /*1f0e0*/  LDC R8, c[0x0][0xbe8] ;  /* 0x0002fa00ff087b82 */ /* 0x000ea20000000800 */
[----:B------:R-:W-:-:S04]  /*1f0f0*/  ISETP.NE.U32.AND P0, PT, RZ, UR4, PT ;  /* 0x00000004ff007c0c */ /* 0x000fc8000bf05070 */
[----:B------:R-:W-:Y:S01]  /*1f100*/  ISETP.NE.AND.EX P0, PT, RZ, UR5, PT, P0 ;  /* 0x00000005ff007c0c */ /* 0x000fe2000bf05300 */
[----:B------:R-:W-:Y:S01]  /*1f110*/  ULDC UR6, c[0x0][0xa88] ;  /* 0x0002a20000067ab9 */ /* 0x000fe20000000800 */
[----:B------:R-:W-:Y:S02]  /*1f120*/  IMAD.MOV.U32 R11, RZ, RZ, RZ ;  /* 0x000000ffff0b7224 */ /* 0x000fe400078e00ff */
[----:B------:R-:W-:Y:S01]  /*1f130*/  IMAD.U32 R9, RZ, RZ, UR6 ;  /* 0x00000006ff097e24 */ /* 0x000fe2000f8e00ff */
[----:B------:R-:W-:-:S05]  /*1f140*/  ULDC.64 UR8, c[0x0][0x208] ;  /* 0x0000820000087ab9 */ /* 0x000fca0000000a00 */
[----:B------:R0:W5:Y:S04]  /*1f150*/  @P3 LDG.E R9, desc[UR8][R26.64] ;  /* 0x000000081a093981 */ /* 0x000168000c1e1900 */
[----:B------:R0:W5:Y:S01]  /*1f160*/  @P0 LDG.E R11, desc[UR8][R100.64] ;  /* 0x00000008640b0981 */ /* 0x000162000c1e1900 */
[----:B--2---:R-:W-:Y:S01]  /*1f170*/  ISETP.NE.AND P1, PT, R8, 0x1, PT ;  /* 0x000000010800780c */ /* 0x004fe20003f25270 */
[----:B01-34-:R-:W-:-:S12]  /*1f180*/  @P3 BRA `(.L_x_617) ;  /* 0x0000000000143947 */ /* 0x01bfd80003800000 */
[----:B------:R-:W-:Y:S05]  /*1f190*/  @!P0 BRA `(.L_x_617) ;  /* 0x0000000000108947 */ /* 0x000fea0003800000 */
[----:B------:R-:W-:Y:S02]  /*1f1a0*/  ULDC.64 UR6, c[0x0][0x208] ;  /* 0x0000820000067ab9 */ /* 0x000fe40000000a00 */
[----:B------:R-:W2:Y:S04]  /*1f1b0*/  LDG.E R4, desc[UR6][R100.64] ;  /* 0x0000000664047981 */ /* 0x000ea8000c1e1900 */
[----:B-----5:R-:W2:Y:S02]  /*1f1c0*/  LDG.E R9, desc[UR6][R100.64+0x4] ;  /* 0x0000040664097981 */ /* 0x020ea4000c1e1900 */
[----:B--2---:R-:W-:-:S07]  /*1f1d0*/  IMAD.IADD R9, R9, 0x1, -R4 ;  /* 0x0000000109097824 */ /* 0x004fce00078e0a04 */
.L_x_617:
[----:B------:R-:W2:Y:S04]  /*1f1e0*/  LDL R102, [R1+0x60] ;  /* 0x0000600001667983 */ /* 0x000ea80000100800 */
[----:B------:R-:W3:Y:S04]  /*1f1f0*/  LDL R28, [R1+0x88] ;  /* 0x00008800011c7983 */ /* 0x000ee80000100800 */
[----:B------:R-:W3:Y:S04]  /*1f200*/  LDL R103, [R1+0x70] ;  /* 0x0000700001677983 */ /* 0x000ee80000100800 */
[----:B------:R-:W4:Y:S01]  /*1f210*/  LDL R100, [R1+0x74] ;  /* 0x0000740001647983 */ /* 0x000f220000100800 */
[----:B------:R-:W0:Y:S03]  /*1f220*/  LDC.64 R6, c[0x0][R6+0x210] ;  /* 0x0000840006067b82 */ /* 0x000e260000000a00 */
[----:B------:R-:W4:Y:S01]  /*1f230*/  LDL R30, [R1+0x84] ;  /* 0x00008400011e7983 */ /* 0x000f220000100800 */
[----:B------:R-:W-:-:S04]  /*1f240*/  ISETP.NE.U32.AND P0, PT, RZ, UR4, PT ;  /* 0x00000004ff007c0c */ /* 0x000fc8000bf05070 */
[----:B------:R-:W1:Y:S01]  /*1f250*/  @P1 LDC R26, c[0x0][0xbec] ;  /* 0x0002fb00ff1a1b82 */ /* 0x000e620000000800 */
[----:B------:R-:W-:-:S04]  /*1f260*/  ISETP.NE.AND.EX P0, PT, RZ, UR5, PT, P0 ;  /* 0x00000005ff007c0c */ /* 0x000fc8000bf05300 */
[----:B------:R-:W-:-:S03]  /*1f270*/  SEL R10, R108, RZ, !P0 ;  /* 0x000000ff6c0a7207 */ /* 0x000fc60004000000 */
[----:B------:R-:W0:Y:S01]  /*1f280*/  @P1 LDC R33, c[0x0][0xbf0] ;  /* 0x0002fc00ff211b82 */ /* 0x000e220000000800 */
[----:B------:R-:W-:-:S07]  /*1f290*/  SEL R27, R106, RZ, !P0 ;  /* 0x000000ff6a1b7207 */ /* 0x000fce0004000000 */
[----:B------:R-:W1:Y:S01]  /*1f2a0*/  LDC.64 R4, c[0x0][0xba8] ;  /* 0x0002ea00ff047b82 */ /* 0x000e620000000a00 */
[-C--:B------:R-:W-:Y:S01]  /*1f2b0*/  IMAD R25, R25, R10.reuse, RZ ;  /* 0x0000000a19197224 */ /* 0x080fe200078e02ff */
[----:B------:R-:W0:Y:S03]  /*1f2c0*/  S2R R32, SR_TID.X ;  /* 0x0000000000207919 */ /* 0x000e260000002100 */
[C---:B------:R-:W-:Y:S02]  /*1f2d0*/  IMAD R31, R24.reuse, R27, R25 ;  /* 0x0000001b181f7224 */ /* 0x040fe400078e0219 */
[----:B------:R-:W-:-:S04]  /*1f2e0*/  IMAD.WIDE.U32 R24, R24, R10, RZ ;  /* 0x0000000a18187225 */ /* 0x000fc800078e00ff */
[----:B------:R-:W-:Y:S01]  /*1f2f0*/  IMAD.IADD R31, R25, 0x1, R31 ;  /* 0x00000001191f7824 */ /* 0x000fe200078e021f */
[----:B-1----:R-:W1:Y:S08]  /*1f300*/  @!P2 LDC R4, c[0x0][0xb50] ;  /* 0x0002d400ff04ab82 */ /* 0x002e700000000800 */
[----:B------:R-:W1:Y:S01]  /*1f310*/  @!P2 LDC R5, c[0x0][0xb54] ;  /* 0x0002d500ff05ab82 */ /* 0x000e620000000800 */
[----:B0-----:R-:W-:-:S02]  /*1f320*/  VIADD R32, R32, 0xffffff80 ;  /* 0xffffff8020207836 */ /* 0x001fc40000000000 */
[----:B-----5:R-:W-:Y:S01]  /*1f330*/  IMAD R9, R9, R8, RZ ;  /* 0x0000000809097224 */ /* 0x020fe200078e02ff */
[----:B------:R-:W-:Y:S01]  /*1f340*/  ULDC.64 UR6, c[0x0][0x208] ;  /* 0x0000820000067ab9 */ /* 0x000fe20000000a00 */
[-C--:B--2---:R-:W-:Y:S02]  /*1f350*/  IMAD R29, R13, R102.reuse, RZ ;  /* 0x000000660d1d7224 */ /* 0x084fe400078e02ff */
[----:B------:R-:W-:-:S04]  /*1f360*/  IMAD.WIDE.U32 R12, R12, R102, RZ ;  /* 0x000000660c0c7225 */ /* 0x000fc800078e00ff */
[----:B---3--:R-:W-:Y:S01]  /*1f370*/  IMAD R101, R103, 0x80, R28 ;  /* 0x0000008067657824 */ /* 0x008fe200078e021c */
[----:B------:R-:W-:-:S03]  /*1f380*/  IADD3 R25, P0, P3, R24, R12, R11 ;  /* 0x0000000c18197210 */ /* 0x000fc60007b1e00b */
[----:B------:R-:W-:Y:S01]  /*1f390*/  @P1 IMAD.HI.U32 R24, R101, R26, RZ ;  /* 0x0000001a65181227 */ /* 0x000fe200078e00ff */
[----:B----4-:R-:W-:-:S03]  /*1f3a0*/  SEL R27, R100, RZ, P2 ;  /* 0x000000ff641b7207 */ /* 0x010fc60001000000 */
[----:B------:R-:W-:Y:S02]  /*1f3b0*/  IMAD.IADD R35, R13, 0x1, R29 ;  /* 0x000000010d237824 */ /* 0x000fe400078e021d */
[----:B------:R-:W-:Y:S01]  /*1f3c0*/  IMAD.MOV.U32 R13, RZ, RZ, R101 ;  /* 0x000000ffff0d7224 */ /* 0x000fe200078e0065 */
[----:B------:R-:W-:Y:S01]  /*1f3d0*/  @P1 SHF.R.U32.HI R13, RZ, R33, R24 ;  /* 0x00000021ff0d1219 */ /* 0x000fe20000011618 */
[-C--:B------:R-:W-:Y:S01]  /*1f3e0*/  IMAD R29, R15, R27.reuse, RZ ;  /* 0x0000001b0f1d7224 */ /* 0x080fe200078e02ff */
[----:B------:R-:W-:Y:S01]  /*1f3f0*/  SHF.R.S32.HI R12, RZ, 0x1f, R11 ;  /* 0x0000001fff0c7819 */ /* 0x000fe2000001140b */
[----:B------:R-:W-:-:S04]  /*1f400*/  IMAD.WIDE.U32 R14, R14, R27, RZ ;  /* 0x0000001b0e0e7225 */ /* 0x000fc800078e00ff */
[----:B------:R-:W-:Y:S01]  /*1f410*/  IMAD.MOV R27, RZ, RZ, -R13 ;  /* 0x000000ffff1b7224 */ /* 0x000fe200078e0a0d */
[----:B------:R-:W-:Y:S01]  /*1f420*/  IADD3.X R24, R31, R35, R12, P0, P3 ;  /* 0x000000231f187210 */ /* 0x000fe200007e640c */
[----:B------:R-:W-:Y:S01]  /*1f430*/  IMAD.IADD R29, R15, 0x1, R29 ;  /* 0x000000010f1d7824 */ /* 0x000fe200078e021d */
[----:B------:R-:W-:Y:S02]  /*1f440*/  IADD3 R14, P0, P3, R13, R25, R14 ;  /* 0x000000190d0e7210 */ /* 0x000fe40007b1e00e */
[----:B------:R-:W-:Y:S01]  /*1f450*/  SHF.R.S32.HI R15, RZ, 0x1f, R13 ;  /* 0x0000001fff0f7819 */ /* 0x000fe2000001140d */
[----:B------:R-:W-:-:S03]  /*1f460*/  IMAD R13, R8, R27, R101 ;  /* 0x0000001b080d7224 */ /* 0x000fc600078e0265 */
[----:B------:R-:W-:Y:S01]  /*1f470*/  IADD3.X R15, R15, R24, R29, P0, P3 ;  /* 0x000000180f0f7210 */ /* 0x000fe200007e641d */
[----:B------:R-:W-:Y:S01]  /*1f480*/  IMAD R7, R7, R13, RZ ;  /* 0x0000000d07077224 */ /* 0x000fe200078e02ff */
[----:B------:R-:W-:-:S05]  /*1f490*/  SHF.R.S32.HI R25, RZ, 0x1f, R13 ;  /* 0x0000001fff197819 */ /* 0x000fca000001140d */
[C---:B------:R-:W-:Y:S02]  /*1f4a0*/  IMAD R25, R6.reuse, R25, R7 ;  /* 0x0000001906197224 */ /* 0x040fe400078e0207 */
[----:B------:R-:W-:Y:S01]  /*1f4b0*/  IMAD.WIDE.U32 R6, R6, R13, R14 ;  /* 0x0000000d06067225 */ /* 0x000fe200078e000e */
[----:B------:R-:W-:-:S03]  /*1f4c0*/  SHF.R.S32.HI R28, RZ, 0x1f, R32 ;  /* 0x0000001fff1c7819 */ /* 0x000fc60000011420 */
[----:B------:R-:W-:Y:S01]  /*1f4d0*/  IMAD.IADD R7, R7, 0x1, R25 ;  /* 0x0000000107077824 */ /* 0x000fe200078e0219 */
[----:B-1----:R-:W-:Y:S02]  /*1f4e0*/  LEA R13, P0, R6, R4, 0x2 ;  /* 0x00000004060d7211 */ /* 0x002fe400078010ff */
[----:B------:R-:W-:Y:S02]  /*1f4f0*/  LEA.HI R28, R28, R32, RZ, 0x7 ;  /* 0x000000201c1c7211 */ /* 0x000fe400078f38ff */
[----:B------:R-:W-:Y:S02]  /*1f500*/  LEA.HI.X R7, R6, R5, R7, 0x2, P0 ;  /* 0x0000000506077211 */ /* 0x000fe400000f1407 */
[----:B------:R-:W-:Y:S01]  /*1f510*/  LOP3.LUT R28, R28, 0xffffff80, RZ, 0xc0, !PT ;  /* 0xffffff801c1c7812 */ /* 0x000fe200078ec0ff */
[----:B------:R-:W-:Y:S01]  /*1f520*/  SHFL.IDX PT, R4, R13, RZ, 0x1c1f ;  /* 0x001c1fff0d047589 */ /* 0x000fe200000e0000 */
[----:B------:R-:W-:-:S03]  /*1f530*/  IMAD R24, R103, 0x80, R30 ;  /* 0x0000008067187824 */ /* 0x000fc600078e021e */
[----:B------:R-:W0:Y:S01]  /*1f540*/  SHFL.IDX PT, R5, R7, RZ, 0x1c1f ;  /* 0x001c1fff07057589 */ /* 0x000e2200000e0000 */
[----:B------:R-:W-:-:S03]  /*1f550*/  IMAD.IADD R28, R32, 0x1, -R28 ;  /* 0x00000001201c7824 */ /* 0x000fc600078e0a1c */
[----:B------:R-:W-:Y:S04]  /*1f560*/  SHFL.IDX PT, R14, R13, 0x1, 0x1c1f ;  /* 0x003c1f000d0e7f89 */ /* 0x000fe800000e0000 */
[----:B------:R-:W1:Y:S01]  /*1f570*/  SHFL.IDX PT, R15, R7, 0x1, 0x1c1f ;  /* 0x003c1f00070f7f89 */ /* 0x000e6200000e0000 */
[----:B------:R-:W-:Y:S01]  /*1f580*/  LOP3.LUT P0, RZ, R28, 0x3, RZ, 0xc0, !PT ;  /* 0x000000031cff7812 */ /* 0x000fe2000780c0ff */
[----:B------:R-:W-:-:S03]  /*1f590*/  VIADD R6, R24, 0x8 ;  /* 0x0000000818067836 */ /* 0x000fc60000000000 */
[-C--:B------:R-:W-:Y:S02]  /*1f5a0*/  ISETP.GE.OR P3, PT, R24, R9.reuse, P0 ;  /* 0x000000091800720c */ /* 0x080fe40000766670 */
[----:B------:R-:W-:-:S11]  /*1f5b0*/  ISETP.GE.OR P0, PT, R6, R9, P0 ;  /* 0x000000090600720c */ /* 0x000fd60000706670 */
[----:B0-----:R0:W-:Y:S04]  /*1f5c0*/  @!P3 ST.E desc[UR6][R4.64], R3 ;  /* 0x000000030400b985 */ /* 0x0011e8000c101906 */
[----:B-1----:R0:W-:Y:S01]  /*1f5d0*/  @!P0 ST.E desc[UR6][R14.64], R0 ;  /* 0x000000000e008985 */ /* 0x0021e2000c101906 */
[----:B------:R-:W-:Y:S05]  /*1f5e0*/  @P2 BRA `(.L_x_618) ;  /* 0x0000000800d42947 */ /* 0x000fea0003800000 */
[----:B------:R-:W-:Y:S01]  /*1f5f0*/  IMAD.SHL.U32 R28, R22, 0x40, RZ ;  /* 0x00000040161c7824 */ /* 0x000fe200078e00ff */
[----:B------:R-:W1:Y:S01]  /*1f600*/  S2R R104, SR_TID.X ;  /* 0x0000000000687919 */ /* 0x000e620000002100 */
[----:B0-----:R-:W0:Y:S01]  /*1f610*/  @P1 LDC R15, c[0x0][0xbec] ;  /* 0x0002fb00ff0f1b82 */ /* 0x001e220000000800 */
[----:B------:R-:W-:Y:S01]  /*1f620*/  ULDC.64 UR4, c[0x0][0x208] ;  /* 0x0000820000047ab9 */ /* 0x000fe20000000a00 */
[----:B------:R-:W-:-:S04]  /*1f630*/  IMAD.IADD R3, R16, 0x1, R28 ;  /* 0x0000000110037824 */ /* 0x000fc800078e021c */
[----:B------:R-:W-:Y:S02]  /*1f640*/  IMAD.WIDE R98, R3, 0x2, R98 ;  /* 0x0000000203627825 */ /* 0x000fe400078e0262 */
[----:B------:R-:W2:Y:S01]  /*1f650*/  @P1 LDC R21, c[0x0][0xbf0] ;  /* 0x0002fc00ff151b82 */ /* 0x000ea20000000800 */
[C---:B------:R-:W-:Y:S02]  /*1f660*/  IADD3 R25, P5, R98.reuse, 0x1000, RZ ;  /* 0x0000100062197810 */ /* 0x040fe40007fbe0ff */
[----:B------:R-:W-:Y:S02]  /*1f670*/  IADD3 R29, P0, R98, 0x2000, RZ ;  /* 0x00002000621d7810 */ /* 0x000fe40007f1e0ff */
[----:B------:R-:W-:Y:S02]  /*1f680*/  LOP3.LUT R24, R25, 0x380, RZ, 0xc0, !PT ;  /* 0x0000038019187812 */ /* 0x000fe400078ec0ff */
[----:B------:R-:W-:Y:S02]  /*1f690*/  LOP3.LUT R28, R29, 0x380, RZ, 0xc0, !PT ;  /* 0x000003801d1c7812 */ /* 0x000fe400078ec0ff */
[----:B------:R-:W-:-:S02]  /*1f6a0*/  SHF.R.U64 R24, R24, 0x3, RZ ;  /* 0x0000000318187819 */ /* 0x000fc400000012ff */
[----:B------:R-:W-:Y:S02]  /*1f6b0*/  SHF.R.U64 R28, R28, 0x3, RZ ;  /* 0x000000031c1c7819 */ /* 0x000fe400000012ff */
[----:B------:R-:W-:Y:S01]  /*1f6c0*/  LOP3.LUT R24, R24, R25, RZ, 0x3c, !PT ;  /* 0x0000001918187212 */ /* 0x000fe200078e3cff */
[--C-:B------:R-:W-:Y:S01]  /*1f6d0*/  IMAD.X R25, RZ, RZ, R99.reuse, P5 ;  /* 0x000000ffff197224 */ /* 0x100fe200028e0663 */
[----:B------:R-:W-:Y:S01]  /*1f6e0*/  LOP3.LUT R28, R28, R29, RZ, 0x3c, !PT ;  /* 0x0000001d1c1c7212 */ /* 0x000fe200078e3cff */
[----:B------:R-:W-:Y:S01]  /*1f6f0*/  IMAD.X R29, RZ, RZ, R99, P0 ;  /* 0x000000ffff1d7224 */ /* 0x000fe200000e0663 */
[C---:B------:R-:W-:Y:S02]  /*1f700*/  IADD3 R33, P2, R98.reuse, 0x3000, RZ ;  /* 0x0000300062217810 */ /* 0x040fe40007f5e0ff */
[C---:B------:R-:W-:Y:S01]  /*1f710*/  IADD3 R37, P3, R98.reuse, 0x4000, RZ ;  /* 0x0000400062257810 */ /* 0x040fe20007f7e0ff */
[----:B------:R-:W5:Y:S01]  /*1f720*/  LD.E.128 R24, desc[UR4][R24.64] ;  /* 0x0000000418187980 */ /* 0x000f62000c101d00 */
[----:B------:R-:W-:-:S02]  /*1f730*/  IADD3 R41, P4, R98, 0x5000, RZ ;  /* 0x0000500062297810 */ /* 0x000fc40007f9e0ff */
[----:B------:R-:W-:Y:S01]  /*1f740*/  IADD3 R45, P5, R98, 0x6000, RZ ;  /* 0x00006000622d7810 */ /* 0x000fe20007fbe0ff */
[----:B-1----:R-:W-:Y:S01]  /*1f750*/  VIADD R104, R104, 0xffffff80 ;  /* 0xffffff8068687836 */ /* 0x002fe20000000000 */
[----:B------:R-:W-:Y:S01]  /*1f760*/  IADD3 R3, P0, R98, 0x7000, RZ ;  /* 0x0000700062037810 */ /* 0x000fe20007f1e0ff */
[----:B------:R-:W5:Y:S01]  /*1f770*/  LD.E.128 R28, desc[UR4][R28.64] ;  /* 0x000000041c1c7980 */ /* 0x000f62000c101d00 */
[----:B------:R-:W-:Y:S02]  /*1f780*/  LOP3.LUT R32, R33, 0x380, RZ, 0xc0, !PT ;  /* 0x0000038021207812 */ /* 0x000fe400078ec0ff */
[----:B------:R-:W-:Y:S01]  /*1f790*/  LOP3.LUT R36, R37, 0x380, RZ, 0xc0, !PT ;  /* 0x0000038025247812 */ /* 0x000fe200078ec0ff */
[----:B------:R-:W-:Y:S01]  /*1f7a0*/  IMAD.X R49, RZ, RZ, R99, P0 ;  /* 0x000000ffff317224 */ /* 0x000fe200000e0663 */
[----:B------:R-:W-:Y:S02]  /*1f7b0*/  LOP3.LUT R40, R41, 0x380, RZ, 0xc0, !PT ;  /* 0x0000038029287812 */ /* 0x000fe400078ec0ff */
[----:B------:R-:W-:-:S02]  /*1f7c0*/  LOP3.LUT R44, R45, 0x380, RZ, 0xc0, !PT ;  /* 0x000003802d2c7812 */ /* 0x000fc400078ec0ff */
[----:B------:R-:W-:Y:S02]  /*1f7d0*/  LOP3.LUT R0, R3, 0x380, RZ, 0xc0, !PT ;  /* 0x0000038003007812 */ /* 0x000fe400078ec0ff */
[----:B------:R-:W-:Y:S02]  /*1f7e0*/  LOP3.LUT R5, R98, 0x380, RZ, 0xc0, !PT ;  /* 0x0000038062057812 */ /* 0x000fe400078ec0ff */
[----:B------:R-:W-:Y:S02]  /*1f7f0*/  SHF.R.U64 R32, R32, 0x3, RZ ;  /* 0x0000000320207819 */ /* 0x000fe400000012ff */
[----:B------:R-:W-:Y:S02]  /*1f800*/  SHF.R.U64 R36, R36, 0x3, RZ ;  /* 0x0000000324247819 */ /* 0x000fe400000012ff */
[----:B------:R-:W-:Y:S02]  /*1f810*/  SHF.R.U64 R40, R40, 0x3, RZ ;  /* 0x0000000328287819 */ /* 0x000fe400000012ff */
[----:B------:R-:W-:-:S02]  /*1f820*/  SHF.R.U64 R44, R44, 0x3, RZ ;  /* 0x000000032c2c7819 */ /* 0x000fc400000012ff */
[----:B------:R-:W-:Y:S02]  /*1f830*/  SHF.R.U64 R0, R0, 0x3, RZ ;  /* 0x0000000300007819 */ /* 0x000fe400000012ff */
[----:B------:R-:W-:Y:S02]  /*1f840*/  SHF.R.U64 R5, R5, 0x3, RZ ;  /* 0x0000000305057819 */ /* 0x000fe400000012ff */
        /* <DEDUP_REMOVED lines=8> */
[----:B------:R-:W-:Y:S01]  /*1f8d0*/  SHF.R.S32.HI R14, RZ, 0x1f, R104 ;  /* 0x0000001fff0e7819 */ /* 0x000fe20000011468 */
[----:B------:R-:W5:Y:S01]  /*1f8e0*/  LD.E.128 R32, desc[UR4][R32.64] ;  /* 0x0000000420207980 */ /* 0x000f62000c101d00 */
[----:B------:R-:W-:-:S02]  /*1f8f0*/  LOP3.LUT R48, R0, R3, RZ, 0x3c, !PT ;  /* 0x0000000300307212 */ /* 0x000fc400078e3cff */
[----:B------:R-:W-:Y:S01]  /*1f900*/  LOP3.LUT R98, R5, R98, RZ, 0x3c, !PT ;  /* 0x0000006205627212 */ /* 0x000fe200078e3cff */
[----:B------:R-:W5:Y:S01]  /*1f910*/  LD.E.128 R36, desc[UR4][R36.64] ;  /* 0x0000000424247980 */ /* 0x000f62000c101d00 */
[----:B------:R-:W-:-:S03]  /*1f920*/  LEA.HI R14, R14, R104, RZ, 0x3 ;  /* 0x000000680e0e7211 */ /* 0x000fc600078f18ff */
[----:B------:R1:W5:Y:S01]  /*1f930*/  LD.E.128 R4, desc[UR4][R98.64] ;  /* 0x0000000462047980 */ /* 0x000362000c101d00 */
[----:B------:R-:W-:-:S03]  /*1f940*/  LOP3.LUT R14, R14, 0xfffffff8, RZ, 0xc0, !PT ;  /* 0xfffffff80e0e7812 */ /* 0x000fc600078ec0ff */
[----:B------:R-:W5:Y:S04]  /*1f950*/  LD.E.128 R40, desc[UR4][R40.64] ;  /* 0x0000000428287980 */ /* 0x000f68000c101d00 */
[----:B------:R-:W5:Y:S04]  /*1f960*/  LD.E.128 R44, desc[UR4][R44.64] ;  /* 0x000000042c2c7980 */ /* 0x000f68000c101d00 */
[----:B------:R-:W5:Y:S01]  /*1f970*/  LD.E.128 R48, desc[UR4][R48.64] ;  /* 0x0000000430307980 */ /* 0x000f62000c101d00 */
[----:B------:R-:W-:Y:S02]  /*1f980*/  ULDC.64 UR4, c[0x0][0xaa0] ;  /* 0x0002a80000047ab9 */ /* 0x000fe40000000a00 */
[----:B------:R-:W-:Y:S01]  /*1f990*/  IMAD R12, R12, UR4, RZ ;  /* 0x000000040c0c7c24 */ /* 0x000fe2000f8e02ff */
[----:B------:R-:W-:Y:S01]  /*1f9a0*/  @!PT LDS RZ, [RZ] ;  /* 0x00000000fffff984 */ /* 0x000fe20000000800 */
[----:B------:R-:W-:Y:S01]  /*1f9b0*/  @!PT LDS RZ, [RZ] ;  /* 0x00000000fffff984 */ /* 0x000fe20000000800 */
[----:B------:R-:W-:Y:S01]  /*1f9c0*/  @!PT LDS RZ, [RZ] ;  /* 0x00000000fffff984 */ /* 0x000fe20000000800 */
[----:B------:R-:W-:Y:S01]  /*1f9d0*/  @!PT LDS RZ, [RZ] ;  /* 0x00000000fffff984 */ /* 0x000fe20000000800 */
[----:B------:R3:W-:Y:S06]  /*1f9e0*/  MEMBAR.ALL.CTA ;  /* 0x0000000000007992 */ /* 0x0007ec0000008000 */
[----:B---3--:R-:W3:Y:S01]  /*1f9f0*/  FENCE.VIEW.ASYNC.S ;  /* 0x00000000000073c6 */ /* 0x008ee20000000000 */
[----:B------:R-:W-:-:S02]  /*1fa00*/  IMAD.IADD R14, R104, 0x1, -R14 ;  /* 0x00000001680e7824 */ /* 0x000fc400078e0a0e */
[C---:B------:R-:W-:Y:S02]  /*1fa10*/  IMAD R3, R11.reuse, UR5, R12 ;  /* 0x000000050b037c24 */ /* 0x040fe4000f8e020c */
[----:B------:R-:W-:Y:S01]  /*1fa20*/  IMAD.WIDE.U32 R12, R11, UR4, RZ ;  /* 0x000000040b0c7c25 */ /* 0x000fe2000f8e00ff */
[----:B------:R-:W-:-:S03]  /*1fa30*/  ULDC.64 UR4, c[0x0][0xae8] ;  /* 0x0002ba0000047ab9 */ /* 0x000fc60000000a00 */
[----:B------:R-:W-:Y:S02]  /*1fa40*/  IMAD R0, R14, 0x20, R22 ;  /* 0x000000200e007824 */ /* 0x000fe400078e0216 */
[----:B------:R-:W-:Y:S02]  /*1fa50*/  IMAD.IADD R13, R13, 0x1, R3 ;  /* 0x000000010d0d7824 */ /* 0x000fe400078e0203 */
[----:B------:R-:W-:Y:S02]  /*1fa60*/  IMAD R14, R103, 0x80, R0 ;  /* 0x00000080670e7824 */ /* 0x000fe400078e0200 */
[----:B------:R-:W-:Y:S01]  /*1fa70*/  IMAD.WIDE.U32 R12, R102, UR4, R12 ;  /* 0x00000004660c7c25 */ /* 0x000fe2000f8e000c */
[----:B------:R-:W-:-:S03]  /*1fa80*/  SHF.R.S32.HI R11, RZ, 0x1f, R10 ;  /* 0x0000001fff0b7819 */ /* 0x000fc6000001140a */
[----:B0-----:R-:W-:-:S04]  /*1fa90*/  @P1 IMAD.HI.U32 R0, R14, R15, RZ ;  /* 0x0000000f0e001227 */ /* 0x001fc800078e00ff */
[----:B------:R-:W-:Y:S01]  /*1faa0*/  IMAD R13, R102, UR5, R13 ;  /* 0x00000005660d7c24 */ /* 0x000fe2000f8e020d */
[----:B------:R-:W-:Y:S01]  /*1fab0*/  ULDC.64 UR4, c[0x0][0xaf0] ;  /* 0x0002bc0000047ab9 */ /* 0x000fe20000000a00 */
[----:B------:R-:W-:Y:S01]  /*1fac0*/  IMAD.MOV.U32 R3, RZ, RZ, R14 ;  /* 0x000000ffff037224 */ /* 0x000fe200078e000e */
[----:B--2---:R-:W-:Y:S01]  /*1fad0*/  @P1 SHF.R.U32.HI R3, RZ, R21, R0 ;  /* 0x00000015ff031219 */ /* 0x004fe20000011600 */
[----:B------:R-:W-:-:S03]  /*1fae0*/  IMAD R11, R11, UR4, RZ ;  /* 0x000000040b0b7c24 */ /* 0x000fc6000f8e02ff */
[----:B------:R-:W-:Y:S01]  /*1faf0*/  SHF.R.S32.HI R0, RZ, 0x1f, R3 ;  /* 0x0000001fff007819 */ /* 0x000fe20000011403 */
[C---:B------:R-:W-:Y:S02]  /*1fb00*/  IMAD R15, R10.reuse, UR5, R11 ;  /* 0x000000050a0f7c24 */ /* 0x040fe4000f8e020b */
[----:B------:R-:W-:Y:S01]  /*1fb10*/  IMAD.WIDE.U32 R10, R10, UR4, R12 ;  /* 0x000000040a0a7c25 */ /* 0x000fe2000f8e000c */
[----:B------:R-:W-:-:S03]  /*1fb20*/  ULDC.64 UR4, c[0x0][0xae0] ;  /* 0x0002b80000047ab9 */ /* 0x000fc60000000a00 */
[----:B------:R-:W-:Y:S02]  /*1fb30*/  IMAD.MOV R13, RZ, RZ, -R3 ;  /* 0x000000ffff0d7224 */ /* 0x000fe400078e0a03 */
[----:B------:R-:W-:Y:S02]  /*1fb40*/  IMAD R12, R0, UR4, RZ ;  /* 0x00000004000c7c24 */ /* 0x000fe4000f8e02ff */
[----:B------:R-:W-:Y:S02]  /*1fb50*/  IMAD.IADD R11, R11, 0x1, R15 ;  /* 0x000000010b0b7824 */ /* 0x000fe400078e020f */
[----:B------:R-:W-:Y:S02]  /*1fb60*/  VIADD R0, R2, 0x34820 ;  /* 0x0003482002007836 */ /* 0x000fe40000000000 */
[----:B------:R-:W-:Y:S02]  /*1fb70*/  IMAD R13, R8, R13, R14 ;  /* 0x0000000d080d7224 */ /* 0x000fe400078e020e */
[C---:B------:R-:W-:Y:S01]  /*1fb80*/  IMAD R15, R3.reuse, UR5, R12 ;  /* 0x00000005030f7c24 */ /* 0x040fe2000f8e020c */
[----:B------:R-:W-:Y:S01]  /*1fb90*/  PRMT R0, RZ, 0x654, R0 ;  /* 0x00000654ff007816 */ /* 0x000fe20000000000 */
[----:B------:R-:W-:Y:S01]  /*1fba0*/  IMAD.WIDE.U32 R10, R3, UR4, R10 ;  /* 0x00000004030a7c25 */ /* 0x000fe2000f8e000a */
[----:B------:R-:W-:Y:S01]  /*1fbb0*/  SHF.R.S32.HI R3, RZ, 0x1f, R13 ;  /* 0x0000001fff037819 */ /* 0x000fe2000001140d */
[----:B------:R-:W-:Y:S01]  /*1fbc0*/  ULDC.64 UR4, c[0x0][0xad8] ;  /* 0x0002b60000047ab9 */ /* 0x000fe20000000a00 */
[----:B---3--:R0:W-:Y:S01]  /*1fbd0*/  SYNCS.ARRIVE.TRANS64.RED.A1T0 RZ, [R0+URZ], RZ ;  /* 0x000000ff00ff79a7 */ /* 0x0081e2000810043f */
[----:B------:R-:W-:-:S02]  /*1fbe0*/  IMAD.IADD R11, R11, 0x1, R15 ;  /* 0x000000010b0b7824 */ /* 0x000fc400078e020f */
[----:B------:R-:W-:-:S04]  /*1fbf0*/  IMAD.WIDE.U32 R10, R13, UR4, R10 ;  /* 0x000000040d0a7c25 */ /* 0x000fc8000f8e000a */
[----:B0-----:R-:W-:-:S04]  /*1fc00*/  IMAD R0, R3, UR4, RZ ;  /* 0x0000000403007c24 */ /* 0x001fc8000f8e02ff */
[----:B------:R-:W-:Y:S01]  /*1fc10*/  IMAD R13, R13, UR5, R0 ;  /* 0x000000050d0d7c24 */ /* 0x000fe2000f8e0200 */
[----:B------:R-:W-:Y:S02]  /*1fc20*/  ULDC.64 UR4, c[0x0][0xa80] ;  /* 0x0002a00000047ab9 */ /* 0x000fe40000000a00 */
[----:B------:R-:W-:Y:S01]  /*1fc30*/  LEA R3, P0, R10, UR4, 0x1 ;  /* 0x000000040a037c11 */ /* 0x000fe2000f8008ff */
[----:B------:R-:W-:Y:S01]  /*1fc40*/  IMAD.IADD R11, R11, 0x1, R13 ;  /* 0x000000010b0b7824 */ /* 0x000fe200078e020d */
[----:B------:R-:W-:Y:S01]  /*1fc50*/  UMOV UR4, 0xffffffff ;  /* 0xffffffff00047882 */ /* 0x000fe20000000000 */
[----:B------:R-:W-:-:S03]  /*1fc60*/  IMAD R20, R103, 0x80, R22 ;  /* 0x0000008067147824 */ /* 0x000fc600078e0216 */
[----:B------:R-:W-:Y:S02]  /*1fc70*/  LEA.HI.X R8, R10, UR5, R11, 0x1, P0 ;  /* 0x000000050a087c11 */ /* 0x000fe400080f0c0b */
[----:B------:R-:W-:Y:S01]  /*1fc80*/  SHF.R.S32.HI R21, RZ, 0x1f, R221 ;  /* 0x0000001fff157819 */ /* 0x000fe200000114dd */
[----:B-1----:R-:W-:Y:S06]  /*1fc90*/  BRA.DIV UR4, `(.L_x_619) ;  /* 0x000000a2047c7947 */ /* 0x002fec000b800000 */
[----:B------:R0:W1:Y:S04]  /*1fca0*/  SHFL.IDX PT, R0, R8, RZ, 0x181f ;  /* 0x00181fff08007589 */ /* 0x00006800000e0000 */
[----:B------:R0:W2:Y:S02]  /*1fcb0*/  SHFL.IDX PT, R14, R3, RZ, 0x181f ;  /* 0x00181fff030e7589 */ /* 0x0000a400000e0000 */
.L_x_826:
[----:B------:R-:W-:Y:S01]  /*1fcc0*/  ISETP.GE.AND P0, PT, R20, R9, PT ;  /* 0x000000091400720c */ /* 0x000fe20003f06270 */
[----:B------:R-:W-:-:S12]  /*1fcd0*/  BSSY B1, `(.L_x_620) ;  /* 0x000000c000017945 */ /* 0x000fd80003800000 */
[----:B------:R-:W-:Y:S05]  /*1fce0*/  @P0 BRA `(.L_x_621) ;  /* 0x0000000000280947 */ /* 0x000fea0003800000 */
[----:B------:R-:W-:Y:S01]  /*1fcf0*/  ULDC UR4, c[0x0][0xac8] ;  /* 0x0002b20000047ab9 */ /* 0x000fe20000000800 */
[----:B------:R-:W-:Y:S01]  /*1fd00*/  ULDC.64 UR6, c[0x0][0x208] ;  /* 0x0000820000067ab9 */ /* 0x000fe20000000a00 */
[----:B------:R-:W-:Y:S02]  /*1fd10*/  ISETP.GE.AND P0, PT, R16, UR4, PT ;  /* 0x0000000410007c0c */ /* 0x000fe4000bf06270 */
[----:B------:R-:W-:-:S11]  /*1fd20*/  ISETP.GE.AND P1, PT, R221, UR4, PT ;  /* 0x00000004dd007c0c */ /* 0x000fd6000bf26270 */
[CC--:B--2---:R-:W-:Y:S02]  /*1fd30*/  @!P0 LEA R10, P2, R16.reuse, R14.reuse, 0x1 ;  /* 0x0000000e100a8211 */ /* 0x0c4fe400078408ff */
[C---:B------:R-:W-:Y:S02]  /*1fd40*/  @!P1 LEA R14, P3, R221.reuse, R14, 0x1 ;  /* 0x0000000edd0e9211 */ /* 0x040fe400078608ff */
[-C--:B-1----:R-:W-:Y:S02]  /*1fd50*/  @!P0 LEA.HI.X R11, R16, R0.reuse, R17, 0x1, P2 ;  /* 0x00000000100b8211 */ /* 0x082fe400010f0c11 */
[----:B------:R-:W-:-:S03]  /*1fd60*/  @!P1 LEA.HI.X R15, R221, R0, R21, 0x1, P3 ;  /* 0x00000000dd0f9211 */ /* 0x000fc600018f0c15 */
[----:B-----5:R3:W-:Y:S04]  /*1fd70*/  @!P0 ST.E.128 desc[UR6][R10.64], R4 ;  /* 0x000000040a008985 */ /* 0x0207e8000c101d06 */
[----:B------:R3:W-:Y:S02]  /*1fd80*/  @!P1 ST.E.128 desc[UR6][R14.64], R36 ;  /* 0x000000240e009985 */ /* 0x0007e4000c101d06 */
.L_x_621:
[----:B------:R-:W-:Y:S05]  /*1fd90*/  BSYNC B1 ;  /* 0x0000000000017941 */ /* 0x000fea0003800000 */
.L_x_620:
[----:B------:R-:W-:-:S03]  /*1fda0*/  UMOV UR4, 0xffffffff ;  /* 0xffffffff00047882 */ /* 0x000fc60000000000 */
[----:B------:R-:W-:Y:S05]  /*1fdb0*/  BRA.DIV UR4, `(.L_x_622) ;  /* 0x000000a204687947 */ /* 0x000fea000b800000 */
[----:B-1----:R1:W4:Y:S04]  /*1fdc0*/  SHFL.IDX PT, R0, R8, 0x1, 0x181f ;  /* 0x00381f0008007f89 */ /* 0x00232800000e0000 */
[----:B--23--:R1:W2:Y:S02]  /*1fdd0*/  SHFL.IDX PT, R14, R3, 0x1, 0x181f ;  /* 0x00381f00030e7f89 */ /* 0x00c2a400000e0000 */
.L_x_830:
[----:B-----5:R-:W-:Y:S01]  /*1fde0*/  VIADD R4, R20, 0x20 ;  /* 0x0000002014047836 */ /* 0x020fe20000000000 */
[----:B------:R-:W-:Y:S04]  /*1fdf0*/  BSSY B1, `(.L_x_623) ;  /* 0x000000d000017945 */ /* 0x000fe80003800000 */
[----:B------:R-:W-:-:S13]  /*1fe00*/  ISETP.GE.AND P0, PT, R4, R9, PT ;  /* 0x000000090400720c */ /* 0x000fda0003f06270 */
[----:B------:R-:W-:Y:S05]  /*1fe10*/  @P0 BRA `(.L_x_624) ;  /* 0x0000000000280947 */ /* 0x000fea0003800000 */
[----:B------:R-:W-:Y:S01]  /*1fe20*/  ULDC UR4, c[0x0][0xac8] ;  /* 0x0002b20000047ab9 */ /* 0x000fe20000000800 */
[----:B------:R-:W-:Y:S01]  /*1fe30*/  ULDC.64 UR6, c[0x0][0x208] ;  /* 0x0000820000067ab9 */ /* 0x000fe20000000a00 */
[----:B------:R-:W-:Y:S02]  /*1fe40*/  ISETP.GE.AND P2, PT, R16, UR4, PT ;  /* 0x0000000410007c0c */ /* 0x000fe4000bf46270 */
[----:B------:R-:W-:-:S11]  /*1fe50*/  ISETP.GE.AND P3, PT, R221, UR4, PT ;  /* 0x00000004dd007c0c */ /* 0x000fd6000bf66270 */
[CC--:B--2---:R-:W-:Y:S02]  /*1fe60*/  @!P2 LEA R4, P0, R16.reuse, R14.reuse, 0x1 ;  /* 0x0000000e1004a211 */ /* 0x0c4fe400078008ff */
[C---:B------:R-:W-:Y:S02]  /*1fe70*/  @!P3 LEA R14, P1, R221.reuse, R14, 0x1 ;  /* 0x0000000edd0eb211 */ /* 0x040fe400078208ff */
[-C--:B----4-:R-:W-:Y:S02]  /*1fe80*/  @!P2 LEA.HI.X R5, R16, R0.reuse, R17, 0x1, P0 ;  /* 0x000000001005a211 */ /* 0x090fe400000f0c11 */
[----:B------:R-:W-:-:S03]  /*1fe90*/  @!P3 LEA.HI.X R15, R221, R0, R21, 0x1, P1 ;  /* 0x00000000dd0fb211 */ /* 0x000fc600008f0c15 */
[----:B------:R3:W-:Y:S04]  /*1fea0*/  @!P2 ST.E.128 desc[UR6][R4.64], R24 ;  /* 0x000000180400a985 */ /* 0x0007e8000c101d06 */
[----:B------:R3:W-:Y:S02]  /*1feb0*/  @!P3 ST.E.128 desc[UR6][R14.64], R40 ;  /* 0x000000280e00b985 */ /* 0x0007e4000c101d06 */
.L_x_624:
[----:B------:R-:W-:Y:S05]  /*1fec0*/  BSYNC B1 ;  /* 0x0000000000017941 */ /* 0x000fea0003800000 */
.L_x_623:
[----:B------:R-:W-:-:S03]  /*1fed0*/  UMOV UR4, 0xffffffff ;  /* 0xffffffff00047882 */ /* 0x000fc60000000000 */
[----:B------:R-:W-:Y:S05]  /*1fee0*/  BRA.DIV UR4, `(.L_x_625) ;  /* 0x000000a204647947 */ /* 0x000fea000b800000 */
[----:B----4-:R4:W0:Y:S04]  /*1fef0*/  SHFL.IDX PT, R0, R8, 0x2, 0x181f ;  /* 0x00581f0008007f89 */ /* 0x01082800000e0000 */
[----:B--23--:R4:W2:Y:S02]  /*1ff00*/  SHFL.IDX PT, R14, R3, 0x2, 0x181f ;  /* 0x00581f00030e7f89 */ /* 0x00c8a400000e0000 */
.L_x_834:
[----:B------:R-:W-:Y:S01]  /*1ff10*/  VIADD R4, R20, 0x40 ;  /* 0x0000004014047836 */ /* 0x000fe20000000000 */
        /* <DEDUP_REMOVED lines=9> */
[-C--:B0-----:R-:W-:Y:S02]  /*1ffb0*/  @!P2 LEA.HI.X R5, R16, R0.reuse, R17, 0x1, P0 ;  /* 0x000000001005a211 */ /* 0x081fe400000f0c11 */
[----:B------:R-:W-:-:S03]  /*1ffc0*/  @!P3 LEA.HI.X R15, R221, R0, R21, 0x1, P1 ;  /* 0x00000000dd0fb211 */ /* 0x000fc600008f0c15 */
[----:B------:R3:W-:Y:S04]  /*1ffd0*/  @!P2 ST.E.128 desc[UR6][R4.64], R28 ;  /* 0x0000001c0400a985 */ /* 0x0007e8000c101d06 */
[----:B------:R3:W-:Y:S02]  /*1ffe0*/  @!P3 ST.E.128 desc[UR6][R14.64], R44 ;  /* 0x0000002c0e00b985 */ /* 0x0007e4000c101d06 */
.L_x_627:
[----:B------:R-:W-:Y:S05]  /*1fff0*/  BSYNC B1 ;  /* 0x0000000000017941 */ /* 0x000fea0003800000 */
.L_x_626:
[----:B------:R-:W-:-:S03]  /*20000*/  UMOV UR4, 0xffffffff ;  /* 0xffffffff00047882 */ /* 0x000fc60000000000 */
[----:B------:R-:W-:Y:S05]  /*20010*/  BRA.DIV UR4, `(.L_x_628) ;  /* 0x000000a204607947 */ /* 0x000fea000b800000 */
[----:B0-----:R0:W0:Y:S04]  /*20020*/  SHFL.IDX PT, R0, R8, 0x3, 0x181f ;  /* 0x00781f0008007f89 */ /* 0x00102800000e0000 */
[----:B--23--:R2:W3:Y:S02]  /*20030*/  SHFL.IDX PT, R14, R3, 0x3, 0x181f ;  /* 0x00781f00030e7f89 */ /* 0x00c4e400000e0000 */
.L_x_838:
[----:B------:R-:W-:-:S05]  /*20040*/  VIADD R4, R20, 0x60 ;  /* 0x0000006014047836 */ /* 0x000fca0000000000 */
[----:B------:R-:W-:-:S13]  /*20050*/  ISETP.GE.AND P0, PT, R4, R9, PT ;  /* 0x000000090400720c */ /* 0x000fda0003f06270 */
[----:B------:R-:W-:Y:S05]  /*20060*/  @P0 BRA `(.L_x_629) ;  /* 0x0000001c000c0947 */ /* 0x000fea0003800000 */
[----:B------:R-:W-:Y:S01]  /*20070*/  ULDC UR4, c[0x0][0xac8] ;  /* 0x0002b20000047ab9 */ /* 0x000fe20000000800 */
[----:B------:R-:W-:Y:S01]  /*20080*/  ULDC.64 UR6, c[0x0][0x208] ;  /* 0x0000820000067ab9 */ /* 0x000fe20000000a00 */
[----:B------:R-:W-:-:S13]  /*20090*/  ISETP.GE.AND P1, PT, R16, UR4, PT ;  /* 0x0000000410007c0c */ /* 0x000fda000bf26270 */
[----:B---3--:R-:W-:-:S04]  /*200a0*/  @!P1 LEA R4, P0, R16, R14, 0x1 ;  /* 0x0000000e10049211 */ /* 0x008fc800078008ff */
[----:B0-----:R-:W-:Y:S02]  /*200b0*/  @!P1 LEA.HI.X R5, R16, R0, R17, 0x1, P0 ;  /* 0x0000000010059211 */ /* 0x001fe400000f0c11 */
[----:B------:R-:W-:-:S03]  /*200c0*/  ISETP.GE.AND P0, PT, R221, UR4, PT ;  /* 0x00000004dd007c0c */ /* 0x000fc6000bf06270 */
[----:B------:R0:W-:Y:S10]  /*200d0*/  @!P1 ST.E.128 desc[UR6][R4.64], R32 ;  /* 0x0000002004009985 */ /* 0x0001f4000c101d06 */
[----:B------:R-:W-:Y:S05]  /*200e0*/  @P0 BRA `(.L_x_629) ;  /* 0x0000001800ec0947 */ /* 0x000fea0003800000 */
[----:B------:R-:W-:Y:S01]  /*200f0*/  LEA R14, P0, R221, R14, 0x1 ;  /* 0x0000000edd0e7211 */ /* 0x000fe200078008ff */
[----:B------:R-:W-:-:S03]  /*20100*/  ULDC.64 UR4, c[0x0][0x208] ;  /* 0x0000820000047ab9 */ /* 0x000fc60000000a00 */
[----:B------:R-:W-:-:S05]  /*20110*/  LEA.HI.X R15, R221, R0, R21, 0x1, P0 ;  /* 0x00000000dd0f7211 */ /* 0x000fca00000f0c15 */
[----:B------:R3:W-:Y:S01]  /*20120*/  ST.E.128 desc[UR4][R14.64], R48 ;  /* 0x000000300e007985 */ /* 0x0007e2000c101d04 */
[----:B------:R-:W-:Y:S05]  /*20130*/  BRA `(.L_x_629) ;  /* 0x0000001800d87947 */ /* 0x000fea0003800000 */
.L_x_618:
[----:B------:R-:W2:Y:S01]  /*20140*/  LDL R119, [R1+0x38] ;  /* 0x0000380001777983 */ /* 0x000ea20000100800 */
[----:B0-----:R-:W0:Y:S01]  /*20150*/  @P1 LDC R0, c[0x0][0xbec] ;  /* 0x0002fb00ff001b82 */ /* 0x001e220000000800 */
[----:B------:R-:W-:Y:S01]  /*20160*/  ULDC.64 UR4, c[0x0][0xb08] ;  /* 0x0002c20000047ab9 */ /* 0x000fe20000000a00 */
[----:B------:R-:W-:Y:S01]  /*20170*/  SHF.R.S32.HI R3, RZ, 0x1f, R10 ;  /* 0x0000001fff037819 */ /* 0x000fe2000001140a */
[----:B------:R-:W-:Y:S01]  /*20180*/  IMAD R12, R12, UR4, RZ ;  /* 0x000000040c0c7c24 */ /* 0x000fe2000f8e02ff */
[----:B------:R-:W-:Y:S01]  /*20190*/  ULDC.64 UR6, c[0x0][0xb30] ;  /* 0x0002cc0000067ab9 */ /* 0x000fe20000000a00 */
[----:B------:R-:W-:-:S03]  /*201a0*/  IMAD.WIDE.U32 R4, R11, UR4, RZ ;  /* 0x000000040b047c25 */ /* 0x000fc6000f8e00ff */
[----:B------:R-:W1:Y:S01]  /*201b0*/  @P1 LDC R13, c[0x0][0xbf0] ;  /* 0x0002fc00ff0d1b82 */ /* 0x000e620000000800 */
[----:B------:R-:W-:Y:S01]  /*201c0*/  IMAD R11, R11, UR5, R12 ;  /* 0x000000050b0b7c24 */ /* 0x000fe2000f8e020c */
[----:B------:R-:W-:-:S03]  /*201d0*/  ULDC.64 UR4, c[0x0][0xb38] ;  /* 0x0002ce0000047ab9 */ /* 0x000fc60000000a00 */
[----:B------:R-:W-:Y:S02]  /*201e0*/  IMAD.IADD R5, R5, 0x1, R11 ;  /* 0x0000000105057824 */ /* 0x000fe400078e020b */
[----:B------:R-:W-:-:S04]  /*201f0*/  IMAD.WIDE.U32 R4, R102, UR4, R4 ;  /* 0x0000000466047c25 */ /* 0x000fc8000f8e0004 */
[----:B------:R-:W-:Y:S01]  /*20200*/  IMAD R5, R102, UR5, R5 ;  /* 0x0000000566057c24 */ /* 0x000fe2000f8e0205 */
[----:B------:R-:W-:Y:S02]  /*20210*/  ULDC.64 UR4, c[0x0][0xb40] ;  /* 0x0002d00000047ab9 */ /* 0x000fe40000000a00 */
[----:B------:R-:W-:Y:S02]  /*20220*/  IMAD R3, R3, UR4, RZ ;  /* 0x0000000403037c24 */ /* 0x000fe4000f8e02ff */
[----:B0-----:R-:W-:-:S04]  /*20230*/  @P1 IMAD.HI.U32 R0, R101, R0, RZ ;  /* 0x0000000065001227 */ /* 0x001fc800078e00ff */
[C---:B------:R-:W-:Y:S02]  /*20240*/  IMAD R7, R10.reuse, UR5, R3 ;  /* 0x000000050a077c24 */ /* 0x040fe4000f8e0203 */
[----:B------:R-:W-:Y:S01]  /*20250*/  IMAD.WIDE.U32 R10, R10, UR4, R4 ;  /* 0x000000040a0a7c25 */ /* 0x000fe2000f8e0004 */
[----:B------:R-:W-:-:S03]  /*20260*/  ULDC.64 UR4, c[0x0][0xb48] ;  /* 0x0002d20000047ab9 */ /* 0x000fc60000000a00 */
[----:B------:R-:W-:Y:S01]  /*20270*/  IMAD.MOV.U32 R3, RZ, RZ, R101 ;  /* 0x000000ffff037224 */ /* 0x000fe200078e0065 */
[----:B-1----:R-:W-:Y:S01]  /*20280*/  @P1 SHF.R.U32.HI R3, RZ, R13, R0 ;  /* 0x0000000dff031219 */ /* 0x002fe20000011600 */
[----:B------:R-:W-:-:S03]  /*20290*/  IMAD.IADD R11, R11, 0x1, R7 ;  /* 0x000000010b0b7824 */ /* 0x000fc600078e0207 */
[--C-:B------:R-:W-:Y:S01]  /*202a0*/  SHF.R.S32.HI R0, RZ, 0x1f, R3.reuse ;  /* 0x0000001fff007819 */ /* 0x100fe20000011403 */
[----:B------:R-:W-:Y:S02]  /*202b0*/  IMAD.MOV R7, RZ, RZ, -R3 ;  /* 0x000000ffff077224 */ /* 0x000fe400078e0a03 */
[----:B------:R-:W-:-:S04]  /*202c0*/  IMAD.WIDE.U32 R4, R100, UR4, R10 ;  /* 0x0000000464047c25 */ /* 0x000fc8000f8e000a */
[----:B------:R-:W-:Y:S02]  /*202d0*/  IMAD R7, R8, R7, R101 ;  /* 0x0000000708077224 */ /* 0x000fe400078e0265 */
[----:B------:R-:W-:Y:S02]  /*202e0*/  IMAD R0, R0, UR6, RZ ;  /* 0x0000000600007c24 */ /* 0x000fe4000f8e02ff */
[----:B------:R-:W-:Y:S01]  /*202f0*/  IMAD R5, R100, UR5, R5 ;  /* 0x0000000564057c24 */ /* 0x000fe2000f8e0205 */
[----:B------:R-:W-:Y:S01]  /*20300*/  ULDC.64 UR4, c[0x0][0xb28] ;  /* 0x0002ca0000047ab9 */ /* 0x000fe20000000a00 */
[C---:B------:R-:W-:Y:S01]  /*20310*/  IMAD R11, R3.reuse, UR7, R0 ;  /* 0x00000007030b7c24 */ /* 0x040fe2000f8e0200 */
[----:B------:R-:W-:Y:S01]  /*20320*/  SHF.R.S32.HI R0, RZ, 0x1f, R7 ;  /* 0x0000001fff007819 */ /* 0x000fe20000011407 */
[----:B------:R-:W-:-:S04]  /*20330*/  IMAD.WIDE.U32 R4, R3, UR6, R4 ;  /* 0x0000000603047c25 */ /* 0x000fc8000f8e0004 */
[----:B------:R-:W-:Y:S02]  /*20340*/  IMAD R0, R0, UR4, RZ ;  /* 0x0000000400007c24 */ /* 0x000fe4000f8e02ff */
[----:B------:R-:W-:Y:S02]  /*20350*/  IMAD.IADD R5, R5, 0x1, R11 ;  /* 0x0000000105057824 */ /* 0x000fe400078e020b */
[----:B------:R-:W-:Y:S02]  /*20360*/  VIADD R8, R2, 0x34820 ;  /* 0x0003482002087836 */ /* 0x000fe40000000000 */
[C---:B------:R-:W-:Y:S02]  /*20370*/  IMAD R3, R7.reuse, UR5, R0 ;  /* 0x0000000507037c24 */ /* 0x040fe4000f8e0200 */
[----:B------:R-:W-:Y:S01]  /*20380*/  IMAD.WIDE.U32 R4, R7, UR4, R4 ;  /* 0x0000000407047c25 */ /* 0x000fe2000f8e0004 */
[----:B------:R-:W-:Y:S01]  /*20390*/  ULDC.64 UR4, c[0x0][0xb00] ;  /* 0x0002c00000047ab9 */ /* 0x000fe20000000a00 */
[----:B------:R-:W-:-:S02]  /*203a0*/  PRMT R8, RZ, 0x654, R8 ;  /* 0x00000654ff087816 */ /* 0x000fc40000000008 */
[----:B------:R-:W-:Y:S01]  /*203b0*/  IMAD.IADD R3, R5, 0x1, R3 ;  /* 0x0000000105037824 */ /* 0x000fe200078e0203 */
[C---:B------:R-:W-:Y:S01]  /*203c0*/  LEA R0, P0, R4.reuse, UR4, 0x2 ;  /* 0x0000000404007c11 */ /* 0x040fe2000f8010ff */
[----:B------:R-:W-:Y:S01]  /*203d0*/  UMOV UR4, 0xffffffff ;  /* 0xffffffff00047882 */ /* 0x000fe20000000000 */
[----:B------:R0:W-:Y:S02]  /*203e0*/  SYNCS.ARRIVE.TRANS64.RED.A1T0 RZ, [R8+URZ], RZ ;  /* 0x000000ff08ff79a7 */ /* 0x0001e4000810043f */
[----:B------:R-:W-:Y:S01]  /*203f0*/  LEA.HI.X R4, R4, UR5, R3, 0x2, P0 ;  /* 0x0000000504047c11 */ /* 0x000fe200080f1403 */
[C---:B--2---:R-:W-:Y:S01]  /*20400*/  VIADD R32, R119.reuse, 0x38 ;  /* 0x0000003877207836 */ /* 0x044fe20000000000 */
[C---:B------:R-:W-:Y:S01]  /*20410*/  IADD3 R30, R119.reuse, 0x30, RZ ;  /* 0x00000030771e7810 */ /* 0x040fe20007ffe0ff */
[C---:B------:R-:W-:Y:S02]  /*20420*/  VIADD R34, R119.reuse, 0x40 ;  /* 0x0000004077227836 */ /* 0x040fe40000000000 */
[----:B------:R-:W-:-:S02]  /*20430*/  VIADD R98, R119, 0x48 ;  /* 0x0000004877627836 */ /* 0x000fc40000000000 */
[C---:B------:R-:W-:Y:S02]  /*20440*/  VIADD R100, R119.reuse, 0x50 ;  /* 0x0000005077647836 */ /* 0x040fe40000000000 */
[C---:B------:R-:W-:Y:S02]  /*20450*/  VIADD R102, R119.reuse, 0x58 ;  /* 0x0000005877667836 */ /* 0x040fe40000000000 */
[C---:B------:R-:W-:Y:S02]  /*20460*/  VIADD R104, R119.reuse, 0x60 ;  /* 0x0000006077687836 */ /* 0x040fe40000000000 */
[C---:B------:R-:W-:Y:S02]  /*20470*/  VIADD R106, R119.reuse, 0x68 ;  /* 0x00000068776a7836 */ /* 0x040fe40000000000 */
[C---:B------:R-:W-:Y:S02]  /*20480*/  VIADD R108, R119.reuse, 0x70 ;  /* 0x00000070776c7836 */ /* 0x040fe40000000000 */
[----:B------:R-:W-:-:S02]  /*20490*/  VIADD R110, R119, 0x78 ;  /* 0x00000078776e7836 */ /* 0x000fc40000000000 */
[C---:B------:R-:W-:Y:S02]  /*204a0*/  VIADD R7, R119.reuse, 0x8 ;  /* 0x0000000877077836 */ /* 0x040fe40000000000 */
[C---:B------:R-:W-:Y:S02]  /*204b0*/  VIADD R112, R119.reuse, 0x10 ;  /* 0x0000001077707836 */ /* 0x040fe40000000000 */
[C---:B------:R-:W-:Y:S02]  /*204c0*/  VIADD R114, R119.reuse, 0x28 ;  /* 0x0000002877727836 */ /* 0x040fe40000000000 */
[C---:B------:R-:W-:Y:S02]  /*204d0*/  VIADD R115, R119.reuse, 0x20 ;  /* 0x0000002077737836 */ /* 0x040fe40000000000 */
[----:B------:R-:W-:Y:S01]  /*204e0*/  VIADD R117, R119, 0x18 ;  /* 0x0000001877757836 */ /* 0x000fe20000000000 */
[----:B------:R-:W-:Y:S02]  /*204f0*/  SHF.R.S32.HI R31, RZ, 0x1f, R30 ;  /* 0x0000001fff1f7819 */ /* 0x000fe4000001141e */
[----:B------:R-:W-:-:S02]  /*20500*/  SHF.R.S32.HI R33, RZ, 0x1f, R32 ;  /* 0x0000001fff217819 */ /* 0x000fc40000011420 */
[----:B------:R-:W-:Y:S02]  /*20510*/  SHF.R.S32.HI R35, RZ, 0x1f, R34 ;  /* 0x0000001fff237819 */ /* 0x000fe40000011422 */
[----:B------:R-:W-:Y:S02]  /*20520*/  SHF.R.S32.HI R99, RZ, 0x1f, R98 ;  /* 0x0000001fff637819 */ /* 0x000fe40000011462 */
[----:B------:R-:W-:Y:S02]  /*20530*/  SHF.R.S32.HI R101, RZ, 0x1f, R100 ;  /* 0x0000001fff657819 */ /* 0x000fe40000011464 */
[----:B------:R-:W-:Y:S02]  /*20540*/  SHF.R.S32.HI R103, RZ, 0x1f, R102 ;  /* 0x0000001fff677819 */ /* 0x000fe40000011466 */
[----:B------:R-:W-:Y:S02]  /*20550*/  SHF.R.S32.HI R105, RZ, 0x1f, R104 ;  /* 0x0000001fff697819 */ /* 0x000fe40000011468 */
[----:B------:R-:W-:-:S02]  /*20560*/  SHF.R.S32.HI R107, RZ, 0x1f, R106 ;  /* 0x0000001fff6b7819 */ /* 0x000fc4000001146a */
[----:B------:R-:W-:Y:S02]  /*20570*/  SHF.R.S32.HI R109, RZ, 0x1f, R108 ;  /* 0x0000001fff6d7819 */ /* 0x000fe4000001146c */
[----:B------:R-:W-:Y:S02]  /*20580*/  SHF.R.S32.HI R111, RZ, 0x1f, R110 ;  /* 0x0000001fff6f7819 */ /* 0x000fe4000001146e */
[----:B0-----:R-:W-:Y:S02]  /*20590*/  SHF.R.S32.HI R8, RZ, 0x1f, R7 ;  /* 0x0000001fff087819 */ /* 0x001fe40000011407 */
[----:B------:R-:W-:Y:S02]  /*205a0*/  SHF.R.S32.HI R113, RZ, 0x1f, R112 ;  /* 0x0000001fff717819 */ /* 0x000fe40000011470 */
[----:B------:R-:W-:Y:S02]  /*205b0*/  SHF.R.S32.HI R116, RZ, 0x1f, R114 ;  /* 0x0000001fff747819 */ /* 0x000fe40000011472 */
[----:B------:R-:W-:-:S02]  /*205c0*/  SHF.R.S32.HI R118, RZ, 0x1f, R115 ;  /* 0x0000001fff767819 */ /* 0x000fc40000011473 */
[----:B------:R-:W-:Y:S01]  /*205d0*/  SHF.R.S32.HI R120, RZ, 0x1f, R117 ;  /* 0x0000001fff787819 */ /* 0x000fe20000011475 */
[----:B------:R-:W-:Y:S06]  /*205e0*/  BRA.DIV UR4, `(.L_x_630) ;  /* 0x0000009e04347947 */ /* 0x000fec000b800000 */
[----:B------:R0:W1:Y:S04]  /*205f0*/  SHFL.IDX PT, R3, R4, RZ, 0x1c1f ;  /* 0x001c1fff04037589 */ /* 0x00006800000e0000 */
[----:B------:R0:W2:Y:S02]  /*20600*/  SHFL.IDX PT, R14, R0, RZ, 0x1c1f ;  /* 0x001c1fff000e7589 */ /* 0x0000a400000e0000 */
.L_x_841:
[----:B------:R-:W-:Y:S01]  /*20610*/  ISETP.GE.AND P0, PT, R24, R9, PT ;  /* 0x000000091800720c */ /* 0x000fe20003f06270 */
[----:B------:R-:W-:-:S12]  /*20620*/  BSSY B1, `(.L_x_631) ;  /* 0x0000044000017945 */ /* 0x000fd80003800000 */
[----:B------:R-:W-:Y:S05]  /*20630*/  @P0 BRA `(.L_x_632) ;  /* 0x0000000400080947 */ /* 0x000fea0003800000 */
[----:B------:R-:W-:Y:S01]  /*20640*/  ULDC UR4, c[0x0][0xac8] ;  /* 0x0002b20000047ab9 */ /* 0x000fe20000000800 */
[----:B------:R-:W-:Y:S01]  /*20650*/  ULDC.64 UR6, c[0x0][0x208] ;  /* 0x0000820000067ab9 */ /* 0x000fe20000000a00 */
[----:B------:R-:W-:Y:S02]  /*20660*/  ISETP.GE.AND P0, PT, R119, UR4, PT ;  /* 0x0000000477007c0c */ /* 0x000fe4000bf06270 */
[----:B------:R-:W-:Y:S02]  /*20670*/  ISETP.GE.AND P2, PT, R7, UR4, PT ;  /* 0x0000000407007c0c */ /* 0x000fe4000bf46270 */
[----:B------:R-:W-:Y:S02]  /*20680*/  ISETP.GE.AND P3, PT, R112, UR4, PT ;  /* 0x0000000470007c0c */ /* 0x000fe4000bf66270 */
[----:B------:R-:W-:-:S07]  /*20690*/  ISETP.GE.AND P1, PT, R117, UR4, PT ;  /* 0x0000000475007c0c */ /* 0x000fce000bf26270 */
[----:B-1----:R-:W-:Y:S02]  /*206a0*/  @!P0 IMAD.MOV.U32 R15, RZ, RZ, R3 ;  /* 0x000000ffff0f8224 */ /* 0x002fe400078e0003 */
[----:B--2---:R-:W-:Y:S01]  /*206b0*/  @!P2 LEA R10, P4, R7, R14, 0x2 ;  /* 0x0000000e070aa211 */ /* 0x004fe200078810ff */
[----:B------:R-:W-:-:S03]  /*206c0*/  @!P0 IMAD.WIDE R12, R119, 0x4, R14 ;  /* 0x00000004770c8825 */ /* 0x000fc600078e020e */
[-C--:B------:R-:W-:Y:S02]  /*206d0*/  @!P2 LEA.HI.X R11, R7, R3.reuse, R8, 0x2, P4 ;  /* 0x00000003070ba211 */ /* 0x080fe400020f1408 */
[-C--:B------:R-:W-:Y:S01]  /*206e0*/  @!P3 LEA R24, P4, R112, R14.reuse, 0x2 ;  /* 0x0000000e7018b211 */ /* 0x080fe200078810ff */
[----:B------:R1:W-:Y:S01]  /*206f0*/  @!P0 ST.E.64 desc[UR6][R12.64], R20 ;  /* 0x000000140c008985 */ /* 0x0003e2000c101b06 */
[----:B------:R-:W-:Y:S02]  /*20700*/  ISETP.GE.AND P0, PT, R115, UR4, PT ;  /* 0x0000000473007c0c */ /* 0x000fe4000bf06270 */
[----:B------:R-:W-:Y:S01]  /*20710*/  @!P1 LEA R26, P5, R117, R14, 0x2 ;  /* 0x0000000e751a9211 */ /* 0x000fe200078a10ff */
[----:B------:R2:W-:Y:S01]  /*20720*/  @!P2 ST.E.64 desc[UR6][R10.64], R88 ;  /* 0x000000580a00a985 */ /* 0x0005e2000c101b06 */
[----:B------:R-:W-:Y:S02]  /*20730*/  ISETP.GE.AND P2, PT, R114, UR4, PT ;  /* 0x0000000472007c0c */ /* 0x000fe4000bf46270 */
[----:B------:R-:W-:-:S02]  /*20740*/  @!P3 LEA.HI.X R25, R112, R3, R113, 0x2, P4 ;  /* 0x000000037019b211 */ /* 0x000fc400020f1471 */
[----:B------:R-:W-:Y:S02]  /*20750*/  @!P1 LEA.HI.X R27, R117, R3, R120, 0x2, P5 ;  /* 0x00000003751b9211 */ /* 0x000fe400028f1478 */
[----:B------:R-:W-:Y:S01]  /*20760*/  ISETP.GE.AND P4, PT, R30, UR4, PT ;  /* 0x000000041e007c0c */ /* 0x000fe2000bf86270 */
[----:B------:R3:W-:Y:S02]  /*20770*/  @!P3 ST.E.64 desc[UR6][R24.64], R90 ;  /* 0x0000005a1800b985 */ /* 0x0007e4000c101b06 */
[-C--:B------:R-:W-:Y:S02]  /*20780*/  @!P0 LEA R28, P3, R115, R14.reuse, 0x2 ;  /* 0x0000000e731c8211 */ /* 0x080fe400078610ff */
[----:B------:R4:W-:Y:S01]  /*20790*/  @!P1 ST.E.64 desc[UR6][R26.64], R36 ;  /* 0x000000241a009985 */ /* 0x0009e2000c101b06 */
[----:B------:R-:W-:Y:S02]  /*207a0*/  ISETP.GE.AND P1, PT, R32, UR4, PT ;  /* 0x0000000420007c0c */ /* 0x000fe4000bf26270 */
[----:B-1----:R-:W-:-:S02]  /*207b0*/  @!P2 LEA R12, P5, R114, R14, 0x2 ;  /* 0x0000000e720ca211 */ /* 0x002fc400078a10ff */
[-C--:B------:R-:W-:Y:S02]  /*207c0*/  @!P0 LEA.HI.X R29, R115, R3.reuse, R118, 0x2, P3 ;  /* 0x00000003731d8211 */ /* 0x080fe400018f1476 */
[----:B------:R-:W-:Y:S02]  /*207d0*/  @!P2 LEA.HI.X R13, R114, R3, R116, 0x2, P5 ;  /* 0x00000003720da211 */ /* 0x000fe400028f1474 */
[----:B------:R-:W-:Y:S01]  /*207e0*/  ISETP.GE.AND P3, PT, R34, UR4, PT ;  /* 0x0000000422007c0c */ /* 0x000fe2000bf66270 */
[----:B------:R-:W-:Y:S01]  /*207f0*/  @!P0 ST.E.64 desc[UR6][R28.64], R40 ;  /* 0x000000281c008985 */ /* 0x000fe2000c101b06 */
[----:B--2---:R-:W-:-:S03]  /*20800*/  @!P4 LEA R10, P0, R30, R14, 0x2 ;  /* 0x0000000e1e0ac211 */ /* 0x004fc600078010ff */
[----:B------:R1:W-:Y:S01]  /*20810*/  @!P2 ST.E.64 desc[UR6][R12.64], R44 ;  /* 0x0000002c0c00a985 */ /* 0x0003e2000c101b06 */
[-C--:B------:R-:W-:Y:S02]  /*20820*/  @!P1 LEA R20, P5, R32, R14.reuse, 0x2 ;  /* 0x0000000e20149211 */ /* 0x080fe400078a10ff */
[----:B------:R-:W-:Y:S02]  /*20830*/  ISETP.GE.AND P2, PT, R98, UR4, PT ;  /* 0x0000000462007c0c */ /* 0x000fe4000bf46270 */
[-C--:B------:R-:W-:Y:S02]  /*20840*/  @!P4 LEA.HI.X R11, R30, R3.reuse, R31, 0x2, P0 ;  /* 0x000000031e0bc211 */ /* 0x080fe400000f141f */
[----:B------:R-:W-:Y:S02]  /*20850*/  ISETP.GE.AND P0, PT, R100, UR4, PT ;  /* 0x0000000464007c0c */ /* 0x000fe4000bf06270 */
[----:B------:R-:W-:Y:S01]  /*20860*/  @!P1 LEA.HI.X R21, R32, R3, R33, 0x2, P5 ;  /* 0x0000000320159211 */ /* 0x000fe200028f1421 */
[----:B------:R2:W-:Y:S01]  /*20870*/  @!P4 ST.E.64 desc[UR6][R10.64], R48 ;  /* 0x000000300a00c985 */ /* 0x0005e2000c101b06 */
[----:B---3--:R-:W-:-:S03]  /*20880*/  @!P3 LEA R24, P5, R34, R14, 0x2 ;  /* 0x0000000e2218b211 */ /* 0x008fc600078a10ff */
[----:B------:R3:W-:Y:S01]  /*20890*/  @!P1 ST.E.64 desc[UR6][R20.64], R52 ;  /* 0x0000003414009985 */ /* 0x0007e2000c101b06 */
[----:B------:R-:W-:Y:S02]  /*208a0*/  ISETP.GE.AND P1, PT, R102, UR4, PT ;  /* 0x0000000466007c0c */ /* 0x000fe4000bf26270 */
[-C--:B------:R-:W-:Y:S02]  /*208b0*/  @!P3 LEA.HI.X R25, R34, R3.reuse, R35, 0x2, P5 ;  /* 0x000000032219b211 */ /* 0x080fe400028f1423 */
[-C--:B----4-:R-:W-:Y:S02]  /*208c0*/  @!P2 LEA R26, P4, R98, R14.reuse, 0x2 ;  /* 0x0000000e621aa211 */ /* 0x090fe400078810ff */
[----:B-1----:R-:W-:Y:S01]  /*208d0*/  @!P0 LEA R12, P5, R100, R14, 0x2 ;  /* 0x0000000e640c8211 */ /* 0x002fe200078a10ff */
[----:B------:R1:W-:Y:S01]  /*208e0*/  @!P3 ST.E.64 desc[UR6][R24.64], R56 ;  /* 0x000000381800b985 */ /* 0x0003e2000c101b06 */
[----:B------:R-:W-:Y:S02]  /*208f0*/  @!P2 LEA.HI.X R27, R98, R3, R99, 0x2, P4 ;  /* 0x00000003621ba211 */ /* 0x000fe400020f1463 */
[----:B------:R-:W-:-:S02]  /*20900*/  ISETP.GE.AND P3, PT, R104, UR4, PT ;  /* 0x0000000468007c0c */ /* 0x000fc4000bf66270 */
[-C--:B------:R-:W-:Y:S01]  /*20910*/  @!P0 LEA.HI.X R13, R100, R3.reuse, R101, 0x2, P5 ;  /* 0x00000003640d8211 */ /* 0x080fe200028f1465 */
[----:B------:R4:W-:Y:S01]  /*20920*/  @!P2 ST.E.64 desc[UR6][R26.64], R60 ;  /* 0x0000003c1a00a985 */ /* 0x0009e2000c101b06 */
[----:B------:R-:W-:Y:S02]  /*20930*/  ISETP.GE.AND P4, PT, R106, UR4, PT ;  /* 0x000000046a007c0c */ /* 0x000fe4000bf86270 */
[----:B--2---:R-:W-:Y:S01]  /*20940*/  @!P1 LEA R10, P5, R102, R14, 0x2 ;  /* 0x0000000e660a9211 */ /* 0x004fe200078a10ff */
[----:B------:R2:W-:Y:S01]  /*20950*/  @!P0 ST.E.64 desc[UR6][R12.64], R64 ;  /* 0x000000400c008985 */ /* 0x0005e2000c101b06 */
[----:B------:R-:W-:Y:S02]  /*20960*/  ISETP.GE.AND P2, PT, R108, UR4, PT ;  /* 0x000000046c007c0c */ /* 0x000fe4000bf46270 */
[----:B------:R-:W-:Y:S02]  /*20970*/  ISETP.GE.AND P0, PT, R110, UR4, PT ;  /* 0x000000046e007c0c */ /* 0x000fe4000bf06270 */
[----:B------:R-:W-:-:S02]  /*20980*/  @!P1 LEA.HI.X R11, R102, R3, R103, 0x2, P5 ;  /* 0x00000003660b9211 */ /* 0x000fc400028f1467 */
[----:B---3--:R-:W-:-:S03]  /*20990*/  @!P3 LEA R20, P5, R104, R14, 0x2 ;  /* 0x0000000e6814b211 */ /* 0x008fc600078a10ff */
[----:B------:R2:W-:Y:S01]  /*209a0*/  @!P1 ST.E.64 desc[UR6][R10.64], R68 ;  /* 0x000000440a009985 */ /* 0x0005e2000c101b06 */
[-C--:B-1----:R-:W-:Y:S02]  /*209b0*/  @!P4 LEA R24, P1, R106, R14.reuse, 0x2 ;  /* 0x0000000e6a18c211 */ /* 0x082fe400078210ff */
[-C--:B------:R-:W-:Y:S02]  /*209c0*/  @!P3 LEA.HI.X R21, R104, R3.reuse, R105, 0x2, P5 ;  /* 0x000000036815b211 */ /* 0x080fe400028f1469 */
[-C--:B----4-:R-:W-:Y:S02]  /*209d0*/  @!P2 LEA R26, P5, R108, R14.reuse, 0x2 ;  /* 0x0000000e6c1aa211 */ /* 0x090fe400078a10ff */
[-C--:B------:R-:W-:Y:S01]  /*209e0*/  @!P4 LEA.HI.X R25, R106, R3.reuse, R107, 0x2, P1 ;  /* 0x000000036a19c211 */ /* 0x080fe200008f146b */
[----:B------:R2:W-:Y:S01]  /*209f0*/  @!P3 ST.E.64 desc[UR6][R20.64], R72 ;  /* 0x000000481400b985 */ /* 0x0005e2000c101b06 */
[----:B------:R-:W-:Y:S02]  /*20a00*/  @!P0 LEA R14, P1, R110, R14, 0x2 ;  /* 0x0000000e6e0e8211 */ /* 0x000fe400078210ff */
[-C--:B------:R-:W-:Y:S01]  /*20a10*/  @!P2 LEA.HI.X R27, R108, R3.reuse, R109, 0x2, P5 ;  /* 0x000000036c1ba211 */ /* 0x080fe200028f146d */
[----:B------:R2:W-:Y:S01]  /*20a20*/  @!P4 ST.E.64 desc[UR6][R24.64], R76 ;  /* 0x0000004c1800c985 */ /* 0x0005e2000c101b06 */
[----:B------:R-:W-:-:S03]  /*20a30*/  @!P0 LEA.HI.X R15, R110, R3, R111, 0x2, P1 ;  /* 0x000000036e0f8211 */ /* 0x000fc600008f146f */
[----:B------:R2:W-:Y:S04]  /*20a40*/  @!P2 ST.E.64 desc[UR6][R26.64], R80 ;  /* 0x000000501a00a985 */ /* 0x0005e8000c101b06 */
[----:B------:R2:W-:Y:S02]  /*20a50*/  @!P0 ST.E.64 desc[UR6][R14.64], R92 ;  /* 0x0000005c0e008985 */ /* 0x0005e4000c101b06 */
.L_x_632:
[----:B------:R-:W-:Y:S05]  /*20a60*/  BSYNC B1 ;  /* 0x0000000000017941 */ /* 0x000fea0003800000 */
.L_x_631:
[----:B------:R-:W-:-:S03]  /*20a70*/  UMOV UR4, 0xffffffff ;  /* 0xffffffff00047882 */ /* 0x000fc60000000000 */
[----:B------:R-:W-:Y:S05]  /*20a80*/  BRA.DIV UR4, `(.L_x_633) ;  /* 0x0000009a04407947 */ /* 0x000fea000b800000 */
[----:B-1----:R1:W3:Y:S04]  /*20a90*/  SHFL.IDX PT, R3, R4, 0x1, 0x1c1f ;  /* 0x003c1f0004037f89 */ /* 0x0022e800000e0000 */
[----:B--2---:R1:W2:Y:S02]  /*20aa0*/  SHFL.IDX PT, R14, R0, 0x1, 0x1c1f ;  /* 0x003c1f00000e7f89 */ /* 0x0042a400000e0000 */
.L_x_845:
[----:B------:R-:W-:-:S13]  /*20ab0*/  ISETP.GE.AND P0, PT, R6, R9, PT ;  /* 0x000000090600720c */ /* 0x000fda0003f06270 */
[----:B------:R-:W-:Y:S05]  /*20ac0*/  @P0 BRA `(.L_x_629) ;  /* 0x0000001000740947 */ /* 0x000fea0003800000 */
[----:B------:R-:W-:Y:S01]  /*20ad0*/  ULDC UR4, c[0x0][0xac8] ;  /* 0x0002b20000047ab9 */ /* 0x000fe20000000800 */
[----:B------:R-:W-:Y:S01]  /*20ae0*/  ULDC.64 UR6, c[0x0][0x208] ;  /* 0x0000820000067ab9 */ /* 0x000fe20000000a00 */
[----:B------:R-:W-:Y:S02]  /*20af0*/  ISETP.GE.AND P5, PT, R119, UR4, PT ;  /* 0x0000000477007c0c */ /* 0x000fe4000bfa6270 */
[----:B------:R-:W-:Y:S02]  /*20b00*/  ISETP.GE.AND P0, PT, R7, UR4, PT ;  /* 0x0000000407007c0c */ /* 0x000fe4000bf06270 */
[----:B------:R-:W-:Y:S02]  /*20b10*/  ISETP.GE.AND P1, PT, R112, UR4, PT ;  /* 0x0000000470007c0c */ /* 0x000fe4000bf26270 */
[----:B------:R-:W-:Y:S02]  /*20b20*/  ISETP.GE.AND P3, PT, R117, UR4, PT ;  /* 0x0000000475007c0c */ /* 0x000fe4000bf66270 */
[----:B------:R-:W-:-:S05]  /*20b30*/  ISETP.GE.AND P4, PT, R115, UR4, PT ;  /* 0x0000000473007c0c */ /* 0x000fca000bf86270 */
[----:B---3--:R-:W-:Y:S02]  /*20b40*/  @!P5 IMAD.MOV.U32 R15, RZ, RZ, R3 ;  /* 0x000000ffff0fd224 */ /* 0x008fe400078e0003 */
[----:B--2---:R-:W-:Y:S01]  /*20b50*/  @!P0 LEA R6, P2, R7, R14, 0x2 ;  /* 0x0000000e07068211 */ /* 0x004fe200078410ff */
[----:B01----:R-:W-:-:S03]  /*20b60*/  @!P5 IMAD.WIDE R4, R119, 0x4, R14 ;  /* 0x000000047704d825 */ /* 0x003fc600078e020e */
[----:B------:R-:W-:Y:S02]  /*20b70*/  @!P0 LEA.HI.X R7, R7, R3, R8, 0x2, P2 ;  /* 0x0000000307078211 */ /* 0x000fe400010f1408 */
[----:B------:R-:W-:Y:S01]  /*20b80*/  ISETP.GE.AND P2, PT, R114, UR4, PT ;  /* 0x0000000472007c0c */ /* 0x000fe2000bf46270 */
[----:B------:R0:W-:Y:S01]  /*20b90*/  @!P5 ST.E.64 desc[UR6][R4.64], R84 ;  /* 0x000000540400d985 */ /* 0x0001e2000c101b06 */
[----:B------:R-:W-:-:S03]  /*20ba0*/  @!P1 LEA R8, P5, R112, R14, 0x2 ;  /* 0x0000000e70089211 */ /* 0x000fc600078a10ff */
[----:B------:R1:W-:Y:S01]  /*20bb0*/  @!P0 ST.E.64 desc[UR6][R6.64], R94 ;  /* 0x0000005e06008985 */ /* 0x0003e2000c101b06 */
[CC--:B------:R-:W-:Y:S02]  /*20bc0*/  @!P3 LEA R10, P0, R117.reuse, R14.reuse, 0x2 ;  /* 0x0000000e750ab211 */ /* 0x0c0fe400078010ff */
[-C--:B------:R-:W-:Y:S02]  /*20bd0*/  @!P1 LEA.HI.X R9, R112, R3.reuse, R113, 0x2, P5 ;  /* 0x0000000370099211 */ /* 0x080fe400028f1471 */
[-C--:B------:R-:W-:Y:S02]  /*20be0*/  @!P3 LEA.HI.X R11, R117, R3.reuse, R120, 0x2, P0 ;  /* 0x00000003750bb211 */ /* 0x080fe400000f1478 */
[----:B------:R-:W-:Y:S01]  /*20bf0*/  ISETP.GE.AND P0, PT, R30, UR4, PT ;  /* 0x000000041e007c0c */ /* 0x000fe2000bf06270 */
[----:B------:R2:W-:Y:S01]  /*20c00*/  @!P1 ST.E.64 desc[UR6][R8.64], R96 ;  /* 0x0000006008009985 */ /* 0x0005e2000c101b06 */
[C---:B------:R-:W-:Y:S02]  /*20c10*/  @!P4 LEA R12, P5, R115.reuse, R14, 0x2 ;  /* 0x0000000e730cc211 */ /* 0x040fe400078a10ff */
[----:B------:R-:W-:Y:S01]  /*20c20*/  ISETP.GE.AND P1, PT, R32, UR4, PT ;  /* 0x0000000420007c0c */ /* 0x000fe2000bf26270 */
[----:B------:R3:W-:Y:S01]  /*20c30*/  @!P3 ST.E.64 desc[UR6][R10.64], R38 ;  /* 0x000000260a00b985 */ /* 0x0007e2000c101b06 */
[----:B------:R-:W-:-:S02]  /*20c40*/  @!P4 LEA.HI.X R13, R115, R3, R118, 0x2, P5 ;  /* 0x00000003730dc211 */ /* 0x000fc400028f1476 */
[-C--:B0-----:R-:W-:Y:S02]  /*20c50*/  @!P2 LEA R4, P5, R114, R14.reuse, 0x2 ;  /* 0x0000000e7204a211 */ /* 0x081fe400078a10ff */
[----:B------:R-:W-:Y:S01]  /*20c60*/  ISETP.GE.AND P3, PT, R34, UR4, PT ;  /* 0x0000000422007c0c */ /* 0x000fe2000bf66270 */
[----:B------:R0:W-:Y:S01]  /*20c70*/  @!P4 ST.E.64 desc[UR6][R12.64], R42 ;  /* 0x0000002a0c00c985 */ /* 0x0001e2000c101b06 */
[-C--:B------:R-:W-:Y:S02]  /*20c80*/  @!P2 LEA.HI.X R5, R114, R3.reuse, R116, 0x2, P5 ;  /* 0x000000037205a211 */ /* 0x080fe400028f1474 */
[----:B-1----:R-:W-:Y:S02]  /*20c90*/  @!P0 LEA R6, P5, R30, R14, 0x2 ;  /* 0x0000000e1e068211 */ /* 0x002fe400078a10ff */
[----:B------:R-:W-:Y:S01]  /*20ca0*/  ISETP.GE.AND P4, PT, R98, UR4, PT ;  /* 0x0000000462007c0c */ /* 0x000fe2000bf86270 */
[----:B------:R1:W-:Y:S01]  /*20cb0*/  @!P2 ST.E.64 desc[UR6][R4.64], R46 ;  /* 0x0000002e0400a985 */ /* 0x0003e2000c101b06 */
[----:B------:R-:W-:-:S02]  /*20cc0*/  @!P0 LEA.HI.X R7, R30, R3, R31, 0x2, P5 ;  /* 0x000000031e078211 */ /* 0x000fc400028f141f */
[-C--:B------:R-:W-:Y:S02]  /*20cd0*/  @!P1 LEA R20, P5, R32, R14.reuse, 0x2 ;  /* 0x0000000e20149211 */ /* 0x080fe400078a10ff */
[----:B------:R-:W-:Y:S01]  /*20ce0*/  ISETP.GE.AND P2, PT, R100, UR4, PT ;  /* 0x0000000464007c0c */ /* 0x000fe2000bf46270 */
[----:B------:R4:W-:Y:S01]  /*20cf0*/  @!P0 ST.E.64 desc[UR6][R6.64], R50 ;  /* 0x0000003206008985 */ /* 0x0009e2000c101b06 */
[-C--:B------:R-:W-:Y:S02]  /*20d00*/  @!P1 LEA.HI.X R21, R32, R3.reuse, R33, 0x2, P5 ;  /* 0x0000000320159211 */ /* 0x080fe400028f1421 */
[----:B--2---:R-:W-:Y:S02]  /*20d10*/  @!P3 LEA R8, P5, R34, R14, 0x2 ;  /* 0x0000000e2208b211 */ /* 0x004fe400078a10ff */
[----:B------:R-:W-:Y:S01]  /*20d20*/  ISETP.GE.AND P0, PT, R102, UR4, PT ;  /* 0x0000000466007c0c */ /* 0x000fe2000bf06270 */
[----:B------:R2:W-:Y:S01]  /*20d30*/  @!P1 ST.E.64 desc[UR6][R20.64], R54 ;  /* 0x0000003614009985 */ /* 0x0005e2000c101b06 */
[----:B------:R-:W-:-:S02]  /*20d40*/  @!P3 LEA.HI.X R9, R34, R3, R35, 0x2, P5 ;  /* 0x000000032209b211 */ /* 0x000fc400028f1423 */
[-C--:B---3--:R-:W-:Y:S02]  /*20d50*/  @!P4 LEA R10, P5, R98, R14.reuse, 0x2 ;  /* 0x0000000e620ac211 */ /* 0x088fe400078a10ff */
[----:B------:R-:W-:Y:S01]  /*20d60*/  ISETP.GE.AND P1, PT, R104, UR4, PT ;  /* 0x0000000468007c0c */ /* 0x000fe2000bf26270 */
[----:B------:R3:W-:Y:S01]  /*20d70*/  @!P3 ST.E.64 desc[UR6][R8.64], R58 ;  /* 0x0000003a0800b985 */ /* 0x0007e2000c101b06 */
[----:B------:R-:W-:Y:S02]  /*20d80*/  @!P4 LEA.HI.X R11, R98, R3, R99, 0x2, P5 ;  /* 0x00000003620bc211 */ /* 0x000fe400028f1463 */
[----:B------:R-:W-:Y:S02]  /*20d90*/  ISETP.GE.AND P3, PT, R106, UR4, PT ;  /* 0x000000046a007c0c */ /* 0x000fe4000bf66270 */
[-C--:B0-----:R-:W-:Y:S01]  /*20da0*/  @!P2 LEA R12, P5, R100, R14.reuse, 0x2 ;  /* 0x0000000e640ca211 */ /* 0x081fe200078a10ff */
[----:B------:R0:W-:Y:S01]  /*20db0*/  @!P4 ST.E.64 desc[UR6][R10.64], R62 ;  /* 0x0000003e0a00c985 */ /* 0x0001e2000c101b06 */
[----:B-1----:R-:W-:-:S02]  /*20dc0*/  @!P0 LEA R4, P4, R102, R14, 0x2 ;  /* 0x0000000e66048211 */ /* 0x002fc400078810ff */
[-C--:B------:R-:W-:Y:S02]  /*20dd0*/  @!P2 LEA.HI.X R13, R100, R3.reuse, R101, 0x2, P5 ;  /* 0x00000003640da211 */ /* 0x080fe400028f1465 */
[----:B------:R-:W-:Y:S02]  /*20de0*/  ISETP.GE.AND P5, PT, R108, UR4, PT ;  /* 0x000000046c007c0c */ /* 0x000fe4000bfa6270 */
[----:B------:R-:W-:Y:S01]  /*20df0*/  @!P0 LEA.HI.X R5, R102, R3, R103, 0x2, P4 ;  /* 0x0000000366058211 */ /* 0x000fe200020f1467 */
[----:B------:R0:W-:Y:S01]  /*20e00*/  @!P2 ST.E.64 desc[UR6][R12.64], R66 ;  /* 0x000000420c00a985 */ /* 0x0001e2000c101b06 */
[----:B----4-:R-:W-:-:S03]  /*20e10*/  @!P1 LEA R6, P4, R104, R14, 0x2 ;  /* 0x0000000e68069211 */ /* 0x010fc600078810ff */
[----:B------:R0:W-:Y:S01]  /*20e20*/  @!P0 ST.E.64 desc[UR6][R4.64], R70 ;  /* 0x0000004604008985 */ /* 0x0001e2000c101b06 */
[-C--:B------:R-:W-:Y:S02]  /*20e30*/  @!P1 LEA.HI.X R7, R104, R3.reuse, R105, 0x2, P4 ;  /* 0x0000000368079211 */ /* 0x080fe400020f1469 */
[-C--:B--2---:R-:W-:Y:S02]  /*20e40*/  @!P3 LEA R20, P4, R106, R14.reuse, 0x2 ;  /* 0x0000000e6a14b211 */ /* 0x084fe400078810ff */
[----:B------:R-:W-:Y:S01]  /*20e50*/  ISETP.GE.AND P0, PT, R110, UR4, PT ;  /* 0x000000046e007c0c */ /* 0x000fe2000bf06270 */
[----:B------:R0:W-:Y:S01]  /*20e60*/  @!P1 ST.E.64 desc[UR6][R6.64], R74 ;  /* 0x0000004a06009985 */ /* 0x0001e2000c101b06 */
[----:B------:R-:W-:Y:S02]  /*20e70*/  @!P3 LEA.HI.X R21, R106, R3, R107, 0x2, P4 ;  /* 0x000000036a15b211 */ /* 0x000fe400020f146b */
[----:B---3--:R-:W-:-:S03]  /*20e80*/  @!P5 LEA R8, P4, R108, R14, 0x2 ;  /* 0x0000000e6c08d211 */ /* 0x008fc600078810ff */
[----:B------:R0:W-:Y:S01]  /*20e90*/  @!P3 ST.E.64 desc[UR6][R20.64], R78 ;  /* 0x0000004e1400b985 */ /* 0x0001e2000c101b06 */
[----:B------:R-:W-:-:S05]  /*20ea0*/  @!P5 LEA.HI.X R9, R108, R3, R109, 0x2, P4 ;  /* 0x000000036c09d211 */ /* 0x000fca00020f146d */
[----:B------:R0:W-:Y:S01]  /*20eb0*/  @!P5 ST.E.64 desc[UR6][R8.64], R82 ;  /* 0x000000520800d985 */ /* 0x0001e2000c101b06 */
[----:B------:R-:W-:Y:S05]  /*20ec0*/  @P0 BRA `(.L_x_629) ;  /* 0x0000000c00740947 */ /* 0x000fea0003800000 */
[----:B------:R-:W-:Y:S01]  /*20ed0*/  LEA R14, P0, R110, R14, 0x2 ;  /* 0x0000000e6e0e7211 */ /* 0x000fe200078010ff */
[----:B------:R-:W-:-:S03]  /*20ee0*/  ULDC.64 UR4, c[0x0][0x208] ;  /* 0x0000820000047ab9 */ /* 0x000fc60000000a00 */
[----:B------:R-:W-:-:S05]  /*20ef0*/  LEA.HI.X R15, R110, R3, R111, 0x2, P0 ;  /* 0x000000036e0f7211 */ /* 0x000fca00000f146f */
[----:B------:R1:W-:Y:S01]  /*20f00*/  ST.E.64 desc[UR4][R14.64], R86 ;  /* 0x000000560e007985 */ /* 0x0003e2000c101b04 */
[----:B------:R-:W-:Y:S05]  /*20f10*/  BRA `(.L_x_629) ;  /* 0x0000000c00607947 */ /* 0x000fea0003800000 */
.L_x_616:
[----:B------:R-:W3:Y:S01]  /*20f20*/  LDL R9, [R1+0x54] ;  /* 0x0000540001097983 */ /* 0x000ee20000100800 */
[----:B------:R-:W-:Y:S01]  /*20f30*/  ULDC.64 UR6, c[0x0][0xc08] ;  /* 0x0003020000067ab9 */ /* 0x000fe20000000a00 */
[----:B------:R-:W-:Y:S02]  /*20f40*/  ULDC.64 UR4, c[0x0][0xc00] ;  /* 0x0003000000047ab9 */ /* 0x000fe40000000a00 */
[----:B0-----:R-:W4:Y:S01]  /*20f50*/  LDL R8, [R1+0x64] ;  /* 0x0000640001087983 */ /* 0x001f220000100800 */
[----:B------:R-:W-:Y:S01]  /*20f60*/  ISETP.NE.U32.AND P1, PT, RZ, UR6, PT ;  /* 0x00000006ff007c0c */ /* 0x000fe2000bf25070 */
[----:B------:R-:W-:Y:S01]  /*20f70*/  IMAD.MOV.U32 R3, RZ, RZ, RZ ;  /* 0x000000ffff037224 */ /* 0x000fe200078e00ff */
[----:B------:R-:W-:Y:S01]  /*20f80*/  ISETP.NE.U32.AND P0, PT, RZ, UR4, PT ;  /* 0x00000004ff007c0c */ /* 0x000fe2000bf05070 */
[----:B------:R-:W-:Y:S01]  /*20f90*/  ULDC.64 UR8, c[0x0][0x208] ;  /* 0x0000820000087ab9 */ /* 0x000fe20000000a00 */
[----:B------:R-:W-:Y:S01]  /*20fa0*/  ISETP.NE.AND.EX P1, PT, RZ, UR7, PT, P1 ;  /* 0x00000007ff007c0c */ /* 0x000fe2000bf25310 */
[----:B------:R-:W0:Y:S01]  /*20fb0*/  S2R R28, SR_TID.X ;  /* 0x00000000001c7919 */ /* 0x000e220000002100 */
[----:B------:R-:W-:Y:S01]  /*20fc0*/  ISETP.NE.AND.EX P0, PT, RZ, UR5, PT, P0 ;  /* 0x00000005ff007c0c */ /* 0x000fe2000bf05300 */
[----:B0-----:R-:W-:-:S05]  /*20fd0*/  VIADD R28, R28, 0xffffff80 ;  /* 0xffffff801c1c7836 */ /* 0x001fca0000000000 */
[----:B------:R-:W-:Y:S01]  /*20fe0*/  ISETP.GT.AND P3, PT, R28, 0x7f, PT ;  /* 0x0000007f1c00780c */ /* 0x000fe20003f64270 */
[----:B---3--:R-:W-:Y:S01]  /*20ff0*/  IMAD.SHL.U32 R6, R9, 0x4, RZ ;  /* 0x0000000409067824 */ /* 0x008fe200078e00ff */
[----:B------:R-:W-:-:S04]  /*21000*/  SHF.R.S32.HI R26, RZ, 0x1f, R9 ;  /* 0x0000001fff1a7819 */ /* 0x000fc80000011409 */
[----:B------:R-:W-:Y:S02]  /*21010*/  IADD3 R4, P2, R6, UR4, RZ ;  /* 0x0000000406047c10 */ /* 0x000fe4000ff5e0ff */
[----:B------:R-:W-:-:S04]  /*21020*/  SHF.L.U64.HI R0, R9, 0x2, R26 ;  /* 0x0000000209007819 */ /* 0x000fc8000001021a */
[----:B------:R-:W-:Y:S02]  /*21030*/  IADD3.X R5, R0, UR5, RZ, P2, !PT ;  /* 0x0000000500057c10 */ /* 0x000fe400097fe4ff */
[----:B------:R-:W-:Y:S01]  /*21040*/  @P1 IADD3 R6, P2, R6, UR6, RZ ;  /* 0x0000000606061c10 */ /* 0x000fe2000ff5e0ff */
[----:B------:R-:W-:Y:S02]  /*21050*/  ULDC UR4, c[0x0][0xa88] ;  /* 0x0002a20000047ab9 */ /* 0x000fe40000000800 */
[----:B------:R0:W5:Y:S01]  /*21060*/  @P0 LDG.E R3, desc[UR8][R4.64] ;  /* 0x0000000804030981 */ /* 0x000162000c1e1900 */
[----:B------:R-:W-:Y:S01]  /*21070*/  @P1 IADD3.X R7, R0, UR7, RZ, P2, !PT ;  /* 0x0000000700071c10 */ /* 0x000fe200097fe4ff */
[----:B------:R-:W-:Y:S01]  /*21080*/  IMAD.U32 R20, RZ, RZ, UR4 ;  /* 0x00000004ff147e24 */ /* 0x000fe2000f8e00ff */
[----:B----4-:R-:W-:-:S05]  /*21090*/  ISETP.NE.AND P2, PT, R8, RZ, PT ;  /* 0x000000ff0800720c */ /* 0x010fca0003f45270 */
[----:B------:R0:W5:Y:S08]  /*210a0*/  @P1 LDG.E R20, desc[UR8][R6.64] ;  /* 0x0000000806141981 */ /* 0x000170000c1e1900 */
[----:B------:R-:W3:Y:S02]  /*210b0*/  @!P2 LDC R8, c[0x0][0xad4] ;  /* 0x0002b500ff08ab82 */ /* 0x000ee40000000800 */
[----:B---3--:R0:W-:Y:S01]  /*210c0*/  @!P2 STL [R1+0x64], R8 ;  /* 0x000064080100a387 */ /* 0x0081e20000100800 */
[----:B------:R-:W-:Y:S01]  /*210d0*/  ISETP.GT.AND P2, PT, R8, 0x1, PT ;  /* 0x000000010800780c */ /* 0x000fe20003f44270 */
[----:B------:R-:W-:-:S12]  /*210e0*/  @P1 BRA `(.L_x_634) ;  /* 0x0000000000141947 */ /* 0x000fd80003800000 */
[----:B------:R-:W-:Y:S05]  /*210f0*/  @!P0 BRA `(.L_x_634) ;  /* 0x0000000000108947 */ /* 0x000fea0003800000 */
[----:B------:R-:W-:Y:S02]  /*21100*/  ULDC.64 UR4, c[0x0][0x208] ;  /* 0x0000820000047ab9 */ /* 0x000fe40000000a00 */
[----:B0-----:R-:W3:Y:S04]  /*21110*/  LDG.E R7, desc[UR4][R4.64] ;  /* 0x0000000404077981 */ /* 0x001ee8000c1e1900 */
[----:B-----5:R-:W3:Y:S02]  /*21120*/  LDG.E R20, desc[UR4][R4.64+0x4] ;  /* 0x0000040404147981 */ /* 0x020ee4000c1e1900 */
[----:B---3--:R-:W-:-:S07]  /*21130*/  IMAD.IADD R20, R20, 0x1, -R7 ;  /* 0x0000000114147824 */ /* 0x008fce00078e0a07 */
.L_x_634:
[----:B------:R-:W-:Y:S01]  /*21140*/  BSSY B1, `(.L_x_635) ;  /* 0x000003b000017945 */ /* 0x000fe20003800000 */
[----:B------:R-:W-:Y:S02]  /*21150*/  SEL R27, R9, RZ, !P0 ;  /* 0x000000ff091b7207 */ /* 0x000fe40004000000 */
[----:B------:R-:W-:Y:S02]  /*21160*/  SEL R26, R26, RZ, !P0 ;  /* 0x000000ff1a1a7207 */ /* 0x000fe40004000000 */
[----:B-----5:R-:W-:Y:S01]  /*21170*/  SHF.R.S32.HI R24, RZ, 0x1f, R3 ;  /* 0x0000001fff187819 */ /* 0x020fe20000011403 */
[----:B------:R-:W-:Y:S06]  /*21180*/  @P3 BRA `(.L_x_636) ;  /* 0x0000000000d83947 */ /* 0x000fec0003800000 */
[----:B0-----:R-:W3:Y:S01]  /*21190*/  LDL R4, [R1+0x70] ;  /* 0x0000700001047983 */ /* 0x001ee20000100800 */
[----:B------:R-:W0:Y:S01]  /*211a0*/  LDC R33, c[0x0][0xbe8] ;  /* 0x0002fa00ff217b82 */ /* 0x000e220000000800 */
[----:B------:R-:W3:Y:S02]  /*211b0*/  S2R R0, SR_TID.X ;  /* 0x0000000000007919 */ /* 0x000ee40000002100 */
[----:B---3--:R-:W-:Y:S02]  /*211c0*/  IMAD R0, R4, 0x80, R0 ;  /* 0x0000008004007824 */ /* 0x008fe400078e0200 */
[----:B0-----:R-:W-:Y:S02]  /*211d0*/  IMAD R4, R20, R33, RZ ;  /* 0x0000002114047224 */ /* 0x001fe400078e02ff */
[----:B------:R-:W-:-:S05]  /*211e0*/  VIADD R29, R0, 0xffffff80 ;  /* 0xffffff80001d7836 */ /* 0x000fca0000000000 */
[----:B------:R-:W-:-:S13]  /*211f0*/  ISETP.GE.AND P0, PT, R29, R4, PT ;  /* 0x000000041d00720c */ /* 0x000fda0003f06270 */
[----:B------:R-:W-:Y:S05]  /*21200*/  @P0 BRA `(.L_x_636) ;  /* 0x0000000000b80947 */ /* 0x000fea0003800000 */
[----:B------:R-:W3:Y:S01]  /*21210*/  LDL R12, [R1+0x60] ;  /* 0x00006000010c7983 */ /* 0x000ee20000100800 */
[----:B------:R-:W-:Y:S01]  /*21220*/  IMAD.MOV.U32 R14, RZ, RZ, 0x9b8 ;  /* 0x000009b8ff0e7424 */ /* 0x000fe200078e00ff */
[----:B------:R-:W-:Y:S01]  /*21230*/  ISETP.GT.AND P0, PT, R8, 0x1, PT ;  /* 0x000000010800780c */ /* 0x000fe20003f04270 */
[----:B------:R-:W0:Y:S01]  /*21240*/  LDC.64 R30, c[0x0][0xba8] ;  /* 0x0002ea00ff1e7b82 */ /* 0x000e220000000a00 */
[----:B------:R-:W4:Y:S01]  /*21250*/  LDL.LU R32, [R1+0x74] ;  /* 0x0000740001207983 */ /* 0x000f220000300800 */
[----:B------:R-:W-:Y:S01]  /*21260*/  ISETP.NE.AND P1, PT, R33, 0x1, PT ;  /* 0x000000012100780c */ /* 0x000fe20003f25270 */
[----:B------:R-:W-:Y:S01]  /*21270*/  IMAD.MOV.U32 R15, RZ, RZ, R29 ;  /* 0x000000ffff0f7224 */ /* 0x000fe200078e001d */
[----:B------:R-:W-:Y:S01]  /*21280*/  SEL R14, R14, 0x978, P0 ;  /* 0x000009780e0e7807 */ /* 0x000fe20000000000 */
[----:B------:R-:W-:-:S03]  /*21290*/  ULDC.64 UR4, c[0x0][0x208] ;  /* 0x0000820000047ab9 */ /* 0x000fc60000000a00 */
[----:B------:R-:W5:Y:S08]  /*212a0*/  LDC.64 R6, c[0x0][R14+0x220] ;  /* 0x000088000e067b82 */ /* 0x000f700000000a00 */
[----:B------:R-:W3:Y:S08]  /*212b0*/  LDC.64 R4, c[0x0][R14+0x218] ;  /* 0x000086000e047b82 */ /* 0x000ef00000000a00 */
[----:B------:R-:W1:Y:S08]  /*212c0*/  LDC.64 R8, c[0x0][R14+0x228] ;  /* 0x00008a000e087b82 */ /* 0x000e700000000a00 */
[----:B------:R-:W2:Y:S08]  /*212d0*/  @P1 LDC R0, c[0x0][0xbec] ;  /* 0x0002fb00ff001b82 */ /* 0x000eb00000000800 */
[----:B------:R-:W1:Y:S08]  /*212e0*/  LDC.64 R10, c[0x0][R14+0x210] ;  /* 0x000084000e0a7b82 */ /* 0x000e700000000a00 */
[----:B------:R-:W1:Y:S01]  /*212f0*/  @P1 LDC R25, c[0x0][0xbf0] ;  /* 0x0002fc00ff191b82 */ /* 0x000e620000000800 */
[----:B--2---:R-:W-:-:S07]  /*21300*/  @P1 IMAD.HI.U32 R0, R29, R0, RZ ;  /* 0x000000001d001227 */ /* 0x004fce00078e00ff */
[----:B0-----:R-:W0:Y:S01]  /*21310*/  @!P0 LDC R30, c[0x0][0xb50] ;  /* 0x0002d400ff1e8b82 */ /* 0x001e220000000800 */
[----:B-----5:R-:W-:-:S07]  /*21320*/  IMAD R7, R7, R27, RZ ;  /* 0x0000001b07077224 */ /* 0x020fce00078e02ff */
[----:B------:R-:W2:Y:S01]  /*21330*/  @!P0 LDC R31, c[0x0][0xb54] ;  /* 0x0002d500ff1f8b82 */ /* 0x000ea20000000800 */
[----:B-1----:R-:W-:Y:S01]  /*21340*/  @P1 SHF.R.U32.HI R15, RZ, R25, R0 ;  /* 0x00000019ff0f1219 */ /* 0x002fe20000011600 */
[----:B------:R-:W-:Y:S02]  /*21350*/  IMAD R25, R6, R26, R7 ;  /* 0x0000001a06197224 */ /* 0x000fe400078e0207 */
[-C--:B---3--:R-:W-:Y:S02]  /*21360*/  IMAD R21, R5, R12.reuse, RZ ;  /* 0x0000000c05157224 */ /* 0x088fe400078e02ff */
[----:B------:R-:W-:Y:S01]  /*21370*/  IMAD.WIDE.U32 R4, R4, R12, RZ ;  /* 0x0000000c04047225 */ /* 0x000fe200078e00ff */
[----:B----4-:R-:W-:-:S03]  /*21380*/  SEL R7, R32, RZ, P0 ;  /* 0x000000ff20077207 */ /* 0x010fc60000000000 */
[----:B------:R-:W-:-:S04]  /*21390*/  IMAD.WIDE.U32 R12, R6, R27, RZ ;  /* 0x0000001b060c7225 */ /* 0x000fc800078e00ff */
[----:B------:R-:W-:Y:S01]  /*213a0*/  IMAD.IADD R21, R5, 0x1, R21 ;  /* 0x0000000105157824 */ /* 0x000fe200078e0215 */
[----:B------:R-:W-:Y:S01]  /*213b0*/  IADD3 R0, P1, P3, R12, R4, R3 ;  /* 0x000000040c007210 */ /* 0x000fe20007b3e003 */
[----:B------:R-:W-:Y:S02]  /*213c0*/  IMAD.MOV R6, RZ, RZ, -R15 ;  /* 0x000000ffff067224 */ /* 0x000fe400078e0a0f */
[----:B------:R-:W-:Y:S02]  /*213d0*/  IMAD.IADD R25, R13, 0x1, R25 ;  /* 0x000000010d197824 */ /* 0x000fe400078e0219 */
[----:B------:R-:W-:-:S04]  /*213e0*/  IMAD.WIDE.U32 R4, R8, R7, RZ ;  /* 0x0000000708047225 */ /* 0x000fc800078e00ff */
[----:B------:R-:W-:Y:S02]  /*213f0*/  IMAD R9, R9, R7, RZ ;  /* 0x0000000709097224 */ /* 0x000fe400078e02ff */
[----:B------:R-:W-:Y:S01]  /*21400*/  IMAD R7, R33, R6, R29 ;  /* 0x0000000621077224 */ /* 0x000fe200078e021d */
[----:B------:R-:W-:Y:S01]  /*21410*/  IADD3.X R6, R25, R21, R24, P1, P3 ;  /* 0x0000001519067210 */ /* 0x000fe20000fe6418 */
[----:B------:R-:W-:Y:S01]  /*21420*/  IMAD.IADD R9, R5, 0x1, R9 ;  /* 0x0000000105097824 */ /* 0x000fe200078e0209 */
[----:B------:R-:W-:Y:S01]  /*21430*/  IADD3 R4, P0, P1, R15, R0, R4 ;  /* 0x000000000f047210 */ /* 0x000fe2000791e004 */
[----:B------:R-:W-:Y:S01]  /*21440*/  IMAD R0, R11, R7, RZ ;  /* 0x000000070b007224 */ /* 0x000fe200078e02ff */
[----:B------:R-:W-:-:S04]  /*21450*/  SHF.R.S32.HI R15, RZ, 0x1f, R15 ;  /* 0x0000001fff0f7819 */ /* 0x000fc8000001140f */
[----:B------:R-:W-:Y:S02]  /*21460*/  IADD3.X R5, R15, R6, R9, P0, P1 ;  /* 0x000000060f057210 */ /* 0x000fe400007e2409 */
[----:B------:R-:W-:Y:S01]  /*21470*/  SHF.R.S32.HI R9, RZ, 0x1f, R7 ;  /* 0x0000001fff097819 */ /* 0x000fe20000011407 */
[----:B------:R-:W-:-:S04]  /*21480*/  IMAD.WIDE.U32 R4, R10, R7, R4 ;  /* 0x000000070a047225 */ /* 0x000fc800078e0004 */
[----:B------:R-:W-:Y:S01]  /*21490*/  IMAD R9, R10, R9, R0 ;  /* 0x000000090a097224 */ /* 0x000fe200078e0200 */
[----:B0-----:R-:W-:-:S03]  /*214a0*/  LEA R6, P0, R4, R30, 0x2 ;  /* 0x0000001e04067211 */ /* 0x001fc600078010ff */
[----:B------:R-:W-:Y:S02]  /*214b0*/  IMAD.IADD R0, R5, 0x1, R9 ;  /* 0x0000000105007824 */ /* 0x000fe400078e0209 */
[----:B------:R-:W-:-:S03]  /*214c0*/  IMAD.MOV.U32 R5, RZ, RZ, -0x800000 ;  /* 0xff800000ff057424 */ /* 0x000fc600078e00ff */
[----:B--2---:R-:W-:-:S05]  /*214d0*/  LEA.HI.X R7, R4, R31, R0, 0x2, P0 ;  /* 0x0000001f04077211 */ /* 0x004fca00000f1400 */
[----:B------:R3:W-:Y:S02]  /*214e0*/  STG.E desc[UR4][R6.64], R5 ;  /* 0x0000000506007986 */ /* 0x0007e4000c101904 */
.L_x_636:
[----:B------:R-:W-:Y:S05]  /*214f0*/  BSYNC B1 ;  /* 0x0000000000017941 */ /* 0x000fea0003800000 */
.L_x_635:
[----:B------:R-:W-:Y:S05]  /*21500*/  @P2 BRA `(.L_x_629) ;  /* 0x0000000400e42947 */ /* 0x000fea0003800000 */
[----:B------:R-:W4:Y:S01]  /*21510*/  LDL.LU R12, [R1+0x60] ;  /* 0x00006000010c7983 */ /* 0x000f220000300800 */
[----:B------:R-:W5:Y:S01]  /*21520*/  LDC R21, c[0x0][0xbe8] ;  /* 0x0002fa00ff157b82 */ /* 0x000f620000000800 */
[----:B0--3--:R-:W-:Y:S01]  /*21530*/  SHF.R.S32.HI R6, RZ, 0x1f, R28 ;  /* 0x0000001fff067819 */ /* 0x009fe2000001141c */
[----:B------:R-:W-:Y:S01]  /*21540*/  ULDC.64 UR4, c[0x0][0xaa0] ;  /* 0x0002a80000047ab9 */ /* 0x000fe20000000a00 */
[----:B------:R-:W3:Y:S01]  /*21550*/  LDL.LU R10, [R1+0x70] ;  /* 0x00007000010a7983 */ /* 0x000ee20000300800 */
[----:B------:R-:W-:Y:S01]  /*21560*/  IMAD R0, R24, UR4, RZ ;  /* 0x0000000418007c24 */ /* 0x000fe2000f8e02ff */
[----:B------:R-:W-:Y:S01]  /*21570*/  LEA.HI R6, R6, R28, RZ, 0x3 ;  /* 0x0000001c06067211 */ /* 0x000fe200078f18ff */
[C---:B------:R-:W-:Y:S01]  /*21580*/  IMAD.WIDE.U32 R4, R3.reuse, UR4, RZ ;  /* 0x0000000403047c25 */ /* 0x040fe2000f8e00ff */
[----:B------:R-:W-:Y:S02]  /*21590*/  ULDC.64 UR6, c[0x0][0xaf0] ;  /* 0x0002bc0000067ab9 */ /* 0x000fe40000000a00 */
[----:B------:R-:W-:Y:S01]  /*215a0*/  LOP3.LUT R6, R6, 0xfffffff8, RZ, 0xc0, !PT ;  /* 0xfffffff806067812 */ /* 0x000fe200078ec0ff */
[----:B------:R-:W-:Y:S01]  /*215b0*/  IMAD R7, R3, UR5, R0 ;  /* 0x0000000503077c24 */ /* 0x000fe2000f8e0200 */
[----:B------:R-:W-:-:S03]  /*215c0*/  ULDC.64 UR4, c[0x0][0xae8] ;  /* 0x0002ba0000047ab9 */ /* 0x000fc60000000a00 */
[----:B------:R-:W-:Y:S02]  /*215d0*/  IMAD.IADD R6, R28, 0x1, -R6 ;  /* 0x000000011c067824 */ /* 0x000fe400078e0a06 */
[----:B------:R-:W-:Y:S02]  /*215e0*/  IMAD.IADD R5, R5, 0x1, R7 ;  /* 0x0000000105057824 */ /* 0x000fe400078e0207 */
[----:B------:R-:W-:Y:S02]  /*215f0*/  IMAD R0, R6, 0x20, R22 ;  /* 0x0000002006007824 */ /* 0x000fe400078e0216 */
[----:B------:R-:W-:Y:S01]  /*21600*/  IMAD R6, R26, UR6, RZ ;  /* 0x000000061a067c24 */ /* 0x000fe2000f8e02ff */
[----:B-----5:R-:W-:-:S13]  /*21610*/  ISETP.NE.AND P0, PT, R21, 0x1, PT ;  /* 0x000000011500780c */ /* 0x020fda0003f05270 */
[----:B------:R-:W0:Y:S08]  /*21620*/  @P0 LDC R9, c[0x0][0xbec] ;  /* 0x0002fb00ff090b82 */ /* 0x000e300000000800 */
[----:B------:R-:W5:Y:S01]  /*21630*/  @P0 LDC R11, c[0x0][0xbf0] ;  /* 0x0002fc00ff0b0b82 */ /* 0x000f620000000800 */
[----:B----4-:R-:W-:-:S04]  /*21640*/  IMAD.WIDE.U32 R4, R12, UR4, R4 ;  /* 0x000000040c047c25 */ /* 0x010fc8000f8e0004 */
[----:B---3--:R-:W-:Y:S02]  /*21650*/  IMAD R8, R10, 0x80, R0 ;  /* 0x000000800a087824 */ /* 0x008fe400078e0200 */
[----:B------:R-:W-:Y:S01]  /*21660*/  IMAD R5, R12, UR5, R5 ;  /* 0x000000050c057c24 */ /* 0x000fe2000f8e0205 */
[----:B------:R-:W-:Y:S01]  /*21670*/  ULDC.64 UR4, c[0x0][0xae0] ;  /* 0x0002b80000047ab9 */ /* 0x000fe20000000a00 */
[----:B0-----:R-:W-:-:S04]  /*21680*/  @P0 IMAD.HI.U32 R0, R8, R9, RZ ;  /* 0x0000000908000227 */ /* 0x001fc800078e00ff */
[----:B------:R-:W-:Y:S01]  /*21690*/  IMAD.MOV.U32 R3, RZ, RZ, R8 ;  /* 0x000000ffff037224 */ /* 0x000fe200078e0008 */
[----:B-----5:R-:W-:Y:S01]  /*216a0*/  @P0 SHF.R.U32.HI R3, RZ, R11, R0 ;  /* 0x0000000bff030219 */ /* 0x020fe20000011600 */
[C---:B------:R-:W-:Y:S02]  /*216b0*/  IMAD R9, R27.reuse, UR7, R6 ;  /* 0x000000071b097c24 */ /* 0x040fe4000f8e0206 */
[----:B------:R-:W-:Y:S01]  /*216c0*/  IMAD.WIDE.U32 R4, R27, UR6, R4 ;  /* 0x000000061b047c25 */ /* 0x000fe2000f8e0004 */
[----:B------:R-:W-:-:S03]  /*216d0*/  SHF.R.S32.HI R0, RZ, 0x1f, R3 ;  /* 0x0000001fff007819 */ /* 0x000fc60000011403 */
[----:B------:R-:W-:Y:S02]  /*216e0*/  IMAD.MOV R7, RZ, RZ, -R3 ;  /* 0x000000ffff077224 */ /* 0x000fe400078e0a03 */
[----:B------:R-:W-:Y:S02]  /*216f0*/  IMAD R0, R0, UR4, RZ ;  /* 0x0000000400007c24 */ /* 0x000fe4000f8e02ff */
[----:B------:R-:W-:Y:S02]  /*21700*/  IMAD R7, R21, R7, R8 ;  /* 0x0000000715077224 */ /* 0x000fe400078e0208 */
[----:B------:R-:W-:Y:S02]  /*21710*/  IMAD.IADD R5, R5, 0x1, R9 ;  /* 0x0000000105057824 */ /* 0x000fe400078e0209 */
[C---:B------:R-:W-:Y:S01]  /*21720*/  IMAD R9, R3.reuse, UR5, R0 ;  /* 0x0000000503097c24 */ /* 0x040fe2000f8e0200 */
[----:B------:R-:W-:Y:S01]  /*21730*/  SHF.R.S32.HI R0, RZ, 0x1f, R7 ;  /* 0x0000001fff007819 */ /* 0x000fe20000011407 */
[----:B------:R-:W-:Y:S01]  /*21740*/  IMAD.WIDE.U32 R4, R3, UR4, R4 ;  /* 0x0000000403047c25 */ /* 0x000fe2000f8e0004 */
[----:B------:R-:W-:-:S03]  /*21750*/  ULDC.64 UR4, c[0x0][0xad8] ;  /* 0x0002b60000047ab9 */ /* 0x000fc60000000a00 */
[----:B------:R-:W-:Y:S02]  /*21760*/  IMAD R0, R0, UR4, RZ ;  /* 0x0000000400007c24 */ /* 0x000fe4000f8e02ff */
[----:B------:R-:W-:Y:S02]  /*21770*/  IMAD.IADD R5, R5, 0x1, R9 ;  /* 0x0000000105057824 */ /* 0x000fe400078e0209 */
[C---:B------:R-:W-:Y:S02]  /*21780*/  IMAD R3, R7.reuse, UR5, R0 ;  /* 0x0000000507037c24 */ /* 0x040fe4000f8e0200 */
[----:B------:R-:W-:Y:S01]  /*21790*/  IMAD.WIDE.U32 R4, R7, UR4, R4 ;  /* 0x0000000407047c25 */ /* 0x000fe2000f8e0004 */
[----:B------:R-:W-:Y:S01]  /*217a0*/  ULDC.64 UR4, c[0x0][0xa80] ;  /* 0x0002a00000047ab9 */ /* 0x000fe20000000a00 */
[----:B------:R-:W-:Y:S02]  /*217b0*/  SHF.R.S32.HI R7, RZ, 0x1f, R221 ;  /* 0x0000001fff077819 */ /* 0x000fe400000114dd */
[----:B------:R-:W-:Y:S01]  /*217c0*/  IMAD.IADD R5, R5, 0x1, R3 ;  /* 0x0000000105057824 */ /* 0x000fe200078e0203 */
[----:B------:R-:W-:Y:S01]  /*217d0*/  LEA R3, P0, R4, UR4, 0x1 ;  /* 0x0000000404037c11 */ /* 0x000fe2000f8008ff */
[----:B------:R-:W-:Y:S01]  /*217e0*/  UMOV UR4, 0xffffffff ;  /* 0xffffffff00047882 */ /* 0x000fe20000000000 */
[----:B------:R-:W-:-:S02]  /*217f0*/  IMAD R6, R10, 0x80, R22 ;  /* 0x000000800a067824 */ /* 0x000fc400078e0216 */
[----:B------:R-:W-:Y:S01]  /*21800*/  LEA.HI.X R4, R4, UR5, R5, 0x1, P0 ;  /* 0x0000000504047c11 */ /* 0x000fe200080f0c05 */
[----:B------:R-:W-:Y:S08]  /*21810*/  BRA.DIV UR4, `(.L_x_637) ;  /* 0x0000008e04247947 */ /* 0x000ff0000b800000 */
[----:B------:R0:W3:Y:S04]  /*21820*/  SHFL.IDX PT, R0, R4, RZ, 0x181f ;  /* 0x00181fff04007589 */ /* 0x0000e800000e0000 */
[----:B------:R0:W4:Y:S02]  /*21830*/  SHFL.IDX PT, R14, R3, RZ, 0x181f ;  /* 0x00181fff030e7589 */ /* 0x00012400000e0000 */
.L_x_848:
[----:B------:R-:W-:Y:S01]  /*21840*/  IMAD R20, R20, R21, RZ ;  /* 0x0000001514147224 */ /* 0x000fe200078e02ff */
[----:B------:R-:W-:Y:S04]  /*21850*/  BSSY B1, `(.L_x_638) ;  /* 0x000000d000017945 */ /* 0x000fe80003800000 */
[----:B------:R-:W-:-:S13]  /*21860*/  ISETP.GE.AND P0, PT, R6, R20, PT ;  /* 0x000000140600720c */ /* 0x000fda0003f06270 */
[----:B------:R-:W-:Y:S05]  /*21870*/  @P0 BRA `(.L_x_639) ;  /* 0x0000000000280947 */ /* 0x000fea0003800000 */
[----:B------:R-:W-:Y:S01]  /*21880*/  ULDC UR4, c[0x0][0xac8] ;  /* 0x0002b20000047ab9 */ /* 0x000fe20000000800 */
[----:B------:R-:W-:Y:S01]  /*21890*/  ULDC.64 UR6, c[0x0][0x208] ;  /* 0x0000820000067ab9 */ /* 0x000fe20000000a00 */
[----:B------:R-:W-:Y:S02]  /*218a0*/  ISETP.GE.AND P2, PT, R16, UR4, PT ;  /* 0x0000000410007c0c */ /* 0x000fe4000bf46270 */
[----:B------:R-:W-:-:S11]  /*218b0*/  ISETP.GE.AND P3, PT, R221, UR4, PT ;  /* 0x00000004dd007c0c */ /* 0x000fd6000bf66270 */
[CC--:B----4-:R-:W-:Y:S02]  /*218c0*/  @!P2 LEA R8, P0, R16.reuse, R14.reuse, 0x1 ;  /* 0x0000000e1008a211 */ /* 0x0d0fe400078008ff */
[C---:B------:R-:W-:Y:S02]  /*218d0*/  @!P3 LEA R14, P1, R221.reuse, R14, 0x1 ;  /* 0x0000000edd0eb211 */ /* 0x040fe400078208ff */
[-C--:B---3--:R-:W-:Y:S02]  /*218e0*/  @!P2 LEA.HI.X R9, R16, R0.reuse, R17, 0x1, P0 ;  /* 0x000000001009a211 */ /* 0x088fe400000f0c11 */
[----:B------:R-:W-:-:S03]  /*218f0*/  @!P3 LEA.HI.X R15, R221, R0, R7, 0x1, P1 ;  /* 0x00000000dd0fb211 */ /* 0x000fc600008f0c07 */
[----:B------:R3:W-:Y:S04]  /*21900*/  @!P2 ST.E.128 desc[UR6][R8.64], RZ ;  /* 0x000000ff0800a985 */ /* 0x0007e8000c101d06 */
[----:B------:R3:W-:Y:S02]  /*21910*/  @!P3 ST.E.128 desc[UR6][R14.64], RZ ;  /* 0x000000ff0e00b985 */ /* 0x0007e4000c101d06 */
.L_x_639:
[----:B------:R-:W-:Y:S05]  /*21920*/  BSYNC B1 ;  /* 0x0000000000017941 */ /* 0x000fea0003800000 */
.L_x_638:
[----:B------:R-:W-:-:S03]  /*21930*/  UMOV UR4, 0xffffffff ;  /* 0xffffffff00047882 */ /* 0x000fc60000000000 */
[----:B------:R-:W-:Y:S05]  /*21940*/  BRA.DIV UR4, `(.L_x_640) ;  /* 0x0000008e040c7947 */ /* 0x000fea000b800000 */
[----:B---3--:R3:W0:Y:S04]  /*21950*/  SHFL.IDX PT, R0, R4, 0x1, 0x181f ;  /* 0x00381f0004007f89 */ /* 0x00862800000e0000 */
[----:B----4-:R3:W4:Y:S02]  /*21960*/  SHFL.IDX PT, R14, R3, 0x1, 0x181f ;  /* 0x00381f00030e7f89 */ /* 0x01072400000e0000 */
.L_x_852:
        /* <DEDUP_REMOVED lines=10> */
[-C--:B0-----:R-:W-:Y:S02]  /*21a10*/  @!P2 LEA.HI.X R9, R16, R0.reuse, R17, 0x1, P0 ;  /* 0x000000001009a211 */ /* 0x081fe400000f0c11 */
[----:B------:R-:W-:-:S03]  /*21a20*/  @!P3 LEA.HI.X R15, R221, R0, R7, 0x1, P1 ;  /* 0x00000000dd0fb211 */ /* 0x000fc600008f0c07 */
[----:B------:R0:W-:Y:S04]  /*21a30*/  @!P2 ST.E.128 desc[UR6][R8.64], RZ ;  /* 0x000000ff0800a985 */ /* 0x0001e8000c101d06 */
[----:B------:R0:W-:Y:S02]  /*21a40*/  @!P3 ST.E.128 desc[UR6][R14.64], RZ ;  /* 0x000000ff0e00b985 */ /* 0x0001e4000c101d06 */
.L_x_642:
[----:B------:R-:W-:Y:S05]  /*21a50*/  BSYNC B1 ;  /* 0x0000000000017941 */ /* 0x000fea0003800000 */
.L_x_641:
[----:B------:R-:W-:-:S03]  /*21a60*/  UMOV UR4, 0xffffffff ;  /* 0xffffffff00047882 */ /* 0x000fc60000000000 */
[----:B------:R-:W-:Y:S05]  /*21a70*/  BRA.DIV UR4, `(.L_x_643) ;  /* 0x0000008e04087947 */ /* 0x000fea000b800000 */
[----:B0-----:R0:W0:Y:S04]  /*21a80*/  SHFL.IDX PT, R0, R4, 0x2, 0x181f ;  /* 0x00581f0004007f89 */ /* 0x00102800000e0000 */
[----:B----4-:R4:W0:Y:S02]  /*21a90*/  SHFL.IDX PT, R14, R3, 0x2, 0x181f ;  /* 0x00581f00030e7f89 */ /* 0x01082400000e0000 */
.L_x_856:
        /* <DEDUP_REMOVED lines=8> */
[CC--:B0-----:R-:W-:Y:S02]  /*21b20*/  @!P2 LEA R8, P0, R16.reuse, R14.reuse, 0x1 ;  /* 0x0000000e1008a211 */ /* 0x0c1fe400078008ff */
[C---:B------:R-:W-:Y:S02]  /*21b30*/  @!P3 LEA R14, P1, R221.reuse, R14, 0x1 ;  /* 0x0000000edd0eb211 */ /* 0x040fe400078208ff */
[-C--:B------:R-:W-:Y:S02]  /*21b40*/  @!P2 LEA.HI.X R9, R16, R0.reuse, R17, 0x1, P0 ;  /* 0x000000001009a211 */ /* 0x080fe400000f0c11 */
[----:B------:R-:W-:-:S03]  /*21b50*/  @!P3 LEA.HI.X R15, R221, R0, R7, 0x1, P1 ;  /* 0x00000000dd0fb211 */ /* 0x000fc600008f0c07 */
[----:B------:R0:W-:Y:S04]  /*21b60*/  @!P2 ST.E.128 desc[UR6][R8.64], RZ ;  /* 0x000000ff0800a985 */ /* 0x0001e8000c101d06 */
[----:B------:R0:W-:Y:S02]  /*21b70*/  @!P3 ST.E.128 desc[UR6][R14.64], RZ ;  /* 0x000000ff0e00b985 */ /* 0x0001e4000c101d06 */
.L_x_645:
[----:B------:R-:W-:Y:S05]  /*21b80*/  BSYNC B1 ;  /* 0x0000000000017941 */ /* 0x000fea0003800000 */
.L_x_644:
[----:B------:R-:W-:-:S03]  /*21b90*/  UMOV UR4, 0xffffffff ;  /* 0xffffffff00047882 */ /* 0x000fc60000000000 */
[----:B------:R-:W-:Y:S05]  /*21ba0*/  BRA.DIV UR4, `(.L_x_646) ;  /* 0x0000008e04047947 */ /* 0x000fea000b800000 */
[----:B0-----:R0:W0:Y:S04]  /*21bb0*/  SHFL.IDX PT, R0, R4, 0x3, 0x181f ;  /* 0x00781f0004007f89 */ /* 0x00102800000e0000 */
[----:B------:R0:W0:Y:S02]  /*21bc0*/  SHFL.IDX PT, R14, R3, 0x3, 0x181f ;  /* 0x00781f00030e7f89 */ /* 0x00002400000e0000 */
.L_x_860:
[----:B0--34-:R-:W-:-:S05]  /*21bd0*/  VIADD R3, R6, 0x60 ;  /* 0x0000006006037836 */ /* 0x019fca0000000000 */
[----:B------:R-:W-:-:S13]  /*21be0*/  ISETP.GE.AND P0, PT, R3, R20, PT ;  /* 0x000000140300720c */ /* 0x000fda0003f06270 */
[----:B------:R-:W-:Y:S05]  /*21bf0*/  @P0 BRA `(.L_x_629) ;  /* 0x0000000000280947 */ /* 0x000fea0003800000 */
[----:B------:R-:W-:Y:S01]  /*21c00*/  ULDC UR4, c[0x0][0xac8] ;  /* 0x0002b20000047ab9 */ /* 0x000fe20000000800 */
[----:B------:R-:W-:Y:S01]  /*21c10*/  ULDC.64 UR6, c[0x0][0x208] ;  /* 0x0000820000067ab9 */ /* 0x000fe20000000a00 */
[----:B------:R-:W-:Y:S02]  /*21c20*/  ISETP.GE.AND P2, PT, R16, UR4, PT ;  /* 0x0000000410007c0c */ /* 0x000fe4000bf46270 */
[----:B------:R-:W-:-:S11]  /*21c30*/  ISETP.GE.AND P3, PT, R221, UR4, PT ;  /* 0x00000004dd007c0c */ /* 0x000fd6000bf66270 */
[CC--:B------:R-:W-:Y:S02]  /*21c40*/  @!P2 LEA R4, P0, R16.reuse, R14.reuse, 0x1 ;  /* 0x0000000e1004a211 */ /* 0x0c0fe400078008ff */
[C---:B------:R-:W-:Y:S02]  /*21c50*/  @!P3 LEA R14, P1, R221.reuse, R14, 0x1 ;  /* 0x0000000edd0eb211 */ /* 0x040fe400078208ff */
[-C--:B------:R-:W-:Y:S02]  /*21c60*/  @!P2 LEA.HI.X R5, R16, R0.reuse, R17, 0x1, P0 ;  /* 0x000000001005a211 */ /* 0x080fe400000f0c11 */
[----:B------:R-:W-:-:S03]  /*21c70*/  @!P3 LEA.HI.X R15, R221, R0, R7, 0x1, P1 ;  /* 0x00000000dd0fb211 */ /* 0x000fc600008f0c07 */
[----:B------:R4:W-:Y:S04]  /*21c80*/  @!P2 ST.E.128 desc[UR6][R4.64], RZ ;  /* 0x000000ff0400a985 */ /* 0x0009e8000c101d06 */
[----:B------:R4:W-:Y:S02]  /*21c90*/  @!P3 ST.E.128 desc[UR6][R14.64], RZ ;  /* 0x000000ff0e00b985 */ /* 0x0009e4000c101d06 */
.L_x_629:
[----:B------:R-:W-:Y:S05]  /*21ca0*/  BSYNC B0 ;  /* 0x0000000000007941 */ /* 0x000fea0003800000 */
.L_x_615:
[----:B------:R-:W-:Y:S02]  /*21cb0*/  ULDC UR4, c[0x0][0xc3c] ;  /* 0x00030f0000047ab9 */ /* 0x000fe40000000800 */
[----:B--2---:R-:W-:-:S13]  /*21cc0*/  ISETP.GE.AND P0, PT, R151, UR4, PT ;  /* 0x0000000497007c0c */ /* 0x004fda000bf06270 */
[----:B------:R-:W-:Y:S05]  /*21cd0*/  @!P0 BRA `(.L_x_647) ;  /* 0xfffffdf400808947 */ /* 0x000fea000383ffff */
[----:B------:R-:W-:Y:S05]  /*21ce0*/  BRA `(.L_x_416) ;  /* 0x0000007800907947 */ /* 0x000fea0003800000 */
.L_x_414:
[----:B------:R-:W-:-:S08]  /*21cf0*/  NOP ;  /* 0x0000000000007918 */ /* 0x000fd00000000000 */
[----:B--2---:R-:W0:-:S00]  /*21d00*/  USETMAXREG.DEALLOC.CTAPOOL 0x18 ;  /* 0x00000018000079c8 */ /* 0x004e0000080e0500 */
[----:B0-----:R-:W2:Y:S01]  /*21d10*/  LDL.LU R2, [R1] ;  /* 0x0000000001027983 */ /* 0x001ea20000300800 */
[----:B------:R-:W-:Y:S01]  /*21d20*/  LOP3.LUT R0, R0, 0x3, RZ, 0xc0, !PT ;  /* 0x0000000300007812 */ /* 0x000fe200078ec0ff */
[----:B------:R-:W-:-:S05]  /*21d30*/  IMAD.MOV.U32 R7, RZ, RZ, RZ ;  /* 0x000000ffff077224 */ /* 0x000fca00078e00ff */
[----:B------:R-:W0:Y:S02]  /*21d40*/  SHFL.IDX PT, R0, R0, RZ, 0x1f ;  /* 0x00001fff00007589 */ /* 0x000e2400000e0000 */
[----:B0-----:R-:W-:Y:S02]  /*21d50*/  ISETP.NE.AND P0, PT, R0, RZ, PT ;  /* 0x000000ff0000720c */ /* 0x001fe40003f05270 */
[----:B--2---:R-:W-:-:S11]  /*21d60*/  LOP3.LUT R2, R2, 0xfffffffd, RZ, 0xc0, !PT ;  /* 0xfffffffd02027812 */ /* 0x004fd600078ec0ff */
[----:B------:R-:W-:-:S05]  /*21d70*/  @P0 LOP3.LUT R2, R2, 0x2, RZ, 0xfc, !PT ;  /* 0x0000000202020812 */ /* 0x000fca00078efcff */
[----:B------:R0:W-:Y:S01]  /*21d80*/  STL [R1], R2 ;  /* 0x0000000201007387 */ /* 0x0001e20000100800 */
[----:B------:R-:W-:Y:S05]  /*21d90*/  @!P0 BRA `(.L_x_648) ;  /* 0x0000000000248947 */ /* 0x000fea0003800000 */
[----:B------:R-:W1:Y:S08]  /*21da0*/  S2UR UR5, SR_CgaCtaId ;  /* 0x00000000000579c3 */ /* 0x000e700000008800 */
[----:B------:R-:W-:Y:S06]  /*21db0*/  BAR.SYNC.DEFER_BLOCKING 0x5, 0x180 ;  /* 0x0146000000007b1d */ /* 0x000fec0000010000 */
[----:B------:R-:W-:-:S02]  /*21dc0*/  UMOV UR4, 0x400 ;  /* 0x0000040000047882 */ /* 0x000fc40000000000 */
[----:B-1----:R-:W-:-:S09]  /*21dd0*/  ULEA UR4, UR5, UR4, 0x18 ;  /* 0x0000000405047291 */ /* 0x002fd2000f8ec03f */
[----:B------:R-:W1:Y:S04]  /*21de0*/  LDS.128 R8, [UR4+0x348d0] ;  /* 0x0348d004ff087984 */ /* 0x000e680008000c00 */
[----:B-1----:R1:W-:Y:S04]  /*21df0*/  STL.64 [R1+0x10], R8 ;  /* 0x0000100801007387 */ /* 0x0023e80000100a00 */
[----:B------:R1:W-:Y:S01]  /*21e00*/  STL.64 [R1+0x18], R10 ;  /* 0x0000180a01007387 */ /* 0x0003e20000100a00 */
[----:B------:R-:W-:Y:S06]  /*21e10*/  BAR.ARV 0x4, 0x180 ;  /* 0x0106000000007b1d */ /* 0x000fec0000002000 */
[----:B------:R-:W-:Y:S05]  /*21e20*/  BRA `(.L_x_649) ;  /* 0x0000000800ac7947 */ /* 0x000fea0003800000 */
.L_x_648:
[----:B------:R-:W-:Y:S01]  /*21e30*/  LOP3.LUT R0, R6, 0x1f, RZ, 0xc0, !PT ;  /* 0x0000001f06007812 */ /* 0x000fe200078ec0ff */
[----:B------:R-:W-:Y:S01]  /*21e40*/  ULDC UR4, c[0x0][0xc3c] ;  /* 0x00030f0000047ab9 */ /* 0x000fe20000000800 */
[----:B------:R-:W-:Y:S01]  /*21e50*/  ULDC.64 UR6, c[0x0][0x208] ;  /* 0x0000820000067ab9 */ /* 0x000fe20000000a00 */
[----:B------:R-:W-:Y:S01]  /*21e60*/  IMAD.MOV.U32 R10, RZ, RZ, RZ ;  /* 0x000000ffff0a7224 */ /* 0x000fe200078e00ff */
[----:B------:R-:W-:Y:S01]  /*21e70*/  ISETP.NE.AND P0, PT, R0, 0x1f, PT ;  /* 0x0000001f0000780c */ /* 0x000fe20003f05270 */
[----:B------:R-:W-:-:S03]  /*21e80*/  ULDC UR5, c[0x0][0xc38] ;  /* 0x00030e0000057ab9 */ /* 0x000fc60000000800 */
[----:B------:R-:W-:-:S13]  /*21e90*/  ISETP.GE.OR P1, PT, R0, UR4, !P0 ;  /* 0x0000000400007c0c */ /* 0x000fda000c726670 */
[----:B0-----:R-:W0:Y:S08]  /*21ea0*/  @!P1 LDC.64 R2, c[0x0][0xc80] ;  /* 0x00032000ff029b82 */ /* 0x001e300000000a00 */
        /* <DEDUP_REMOVED lines=36> */
.L_x_652:
        /* <DEDUP_REMOVED lines=13> */
[----:B------:R-:W-:Y:S02]  /*221c0*/  IMAD.MOV.U32 R10, RZ, RZ, RZ ;  /* 0x000000ffff0a7224 */ /* 0x000fe400078e00ff */
[----:B0-----:R-:W-:-:S05]  /*221d0*/  @!P6 IMAD.WIDE R2, R9, 0x4, R2 ;  /* 0x000000040902e825 */ /* 0x001fca00078e0202 */
[----:B------:R1:W2:Y:S02]  /*221e0*/  @!P6 LDG.E R7, desc[UR8][R2.64] ;  /* 0x000000080207e981 */ /* 0x0002a4000c1e1900 */
[----:B-1----:R-:W-:-:S05]  /*221f0*/  @!P6 IMAD.WIDE R2, R9, 0x4, R4 ;  /* 0x000000040902e825 */ /* 0x002fca00078e0204 */
        /* <DEDUP_REMOVED lines=22> */
.L_x_650:
[----:B------:R-:W-:Y:S01]  /*22360*/  IMAD.IADD R11, R8, 0x1, -R11 ;  /* 0x00000001080b7824 */ /* 0x000fe200078e0a0b */
[----:B------:R-:W-:-:S03]  /*22370*/  MOV R14, RZ ;  /* 0x000000ff000e7202 */ /* 0x000fc60000000f00 */
        /* <DEDUP_REMOVED lines=18> */
.L_x_653:
[----:B-1----:R-:W-:Y:S01]  /*224a0*/  IMAD R10, R14, UR5, R11 ;  /* 0x000000050e0a7c24 */ /* 0x002fe2000f8e020b */
[----:B------:R-:W1:Y:S01]  /*224b0*/  MUFU.RCP R12, R12 ;  /* 0x0000000c000c7308 */ /* 0x000e620000001000 */
[----:B------:R-:W-:Y:S02]  /*224c0*/  IMAD R11, R16, R5, RZ ;  /* 0x00000005100b7224 */ /* 0x000fe400078e02ff */
[----:B0-----:R-:W-:Y:S01]  /*224d0*/  IMAD.MOV.U32 R2, RZ, RZ, RZ ;  /* 0x000000ffff027224 */ /* 0x001fe200078e00ff */
[----:B------:R0:W-:Y:S03]  /*224e0*/  STL [R1+0x10], R10 ;  /* 0x0000100a01007387 */ /* 0x0001e60000100800 */
[----:B------:R-:W-:Y:S01]  /*224f0*/  IMAD.HI.U32 R2, R3, R11, R2 ;  /* 0x0000000b03027227 */ /* 0x000fe200078e0002 */
[----:B------:R-:W-:-:S05]  /*22500*/  IABS R11, R7 ;  /* 0x00000007000b7213 */ /* 0x000fca0000000000 */
[----:B------:R-:W-:Y:S01]  /*22510*/  IMAD.MOV R14, RZ, RZ, -R11 ;  /* 0x000000ffff0e7224 */ /* 0x000fe200078e0a0b */
[----:B0-----:R-:W-:-:S04]  /*22520*/  IADD3 R10, -R10, UR6, RZ ;  /* 0x000000060a0a7c10 */ /* 0x001fc8000fffe1ff */
[----:B------:R-:W-:-:S05]  /*22530*/  IABS R3, R10 ;  /* 0x0000000a00037213 */ /* 0x000fca0000000000 */
[----:B------:R-:W-:-:S04]  /*22540*/  IMAD.HI.U32 R11, R2, R3, RZ ;  /* 0x00000003020b7227 */ /* 0x000fc800078e00ff */
[----:B------:R-:W-:Y:S02]  /*22550*/  IMAD R2, R11, R14, R3 ;  /* 0x0000000e0b027224 */ /* 0x000fe400078e0203 */
[----:B-1----:R-:W-:-:S03]  /*22560*/  VIADD R3, R12, 0xffffffe ;  /* 0x0ffffffe0c037836 */ /* 0x002fc60000000000 */
[----:B------:R-:W-:-:S03]  /*22570*/  ISETP.GT.U32.AND P1, PT, R5, R2, PT ;  /* 0x000000020500720c */ /* 0x000fc60003f24070 */
[----:B------:R-:W0:Y:S10]  /*22580*/  F2I.FTZ.U32.TRUNC.NTZ R3, R3 ;  /* 0x0000000300037305 */ /* 0x000e34000021f000 */
[----:B------:R-:W-:-:S02]  /*22590*/  @!P1 IMAD.IADD R2, R2, 0x1, -R5 ;  /* 0x0000000102029824 */ /* 0x000fc400078e0a05 */
[----:B------:R-:W-:Y:S01]  /*225a0*/  @!P1 VIADD R11, R11, 0x1 ;  /* 0x000000010b0b9836 */ /* 0x000fe20000000000 */
[----:B------:R-:W-:Y:S02]  /*225b0*/  ISETP.NE.AND P1, PT, R7, RZ, PT ;  /* 0x000000ff0700720c */ /* 0x000fe40003f25270 */
[----:B------:R-:W-:Y:S01]  /*225c0*/  ISETP.GE.U32.AND P0, PT, R2, R5, PT ;  /* 0x000000050200720c */ /* 0x000fe20003f06070 */
[----:B0-----:R-:W-:Y:S02]  /*225d0*/  IMAD.MOV R5, RZ, RZ, -R3 ;  /* 0x000000ffff057224 */ /* 0x001fe400078e0a03 */
[----:B------:R-:W-:Y:S02]  /*225e0*/  IMAD.MOV.U32 R2, RZ, RZ, RZ ;  /* 0x000000ffff027224 */ /* 0x000fe400078e00ff */
[----:B------:R-:W-:-:S04]  /*225f0*/  IMAD R5, R5, R8, RZ ;  /* 0x0000000805057224 */ /* 0x000fc800078e02ff */
[----:B------:R-:W-:Y:S01]  /*22600*/  IMAD.HI.U32 R5, R3, R5, R2 ;  /* 0x0000000503057227 */ /* 0x000fe200078e0002 */
[----:B------:R-:W-:Y:S02]  /*22610*/  LOP3.LUT R2, R10, R7, RZ, 0x3c, !PT ;  /* 0x000000070a027212 */ /* 0x000fe400078e3cff */
[----:B------:R-:W-:Y:S01]  /*22620*/  IABS R3, R9 ;  /* 0x0000000900037213 */ /* 0x000fe20000000000 */
[----:B------:R-:W-:Y:S01]  /*22630*/  @P0 VIADD R11, R11, 0x1 ;  /* 0x000000010b0b0836 */ /* 0x000fe20000000000 */
[----:B------:R-:W-:-:S03]  /*22640*/  ISETP.GE.AND P2, PT, R2, RZ, PT ;  /* 0x000000ff0200720c */ /* 0x000fc60003f46270 */
[----:B------:R-:W-:-:S10]  /*22650*/  IMAD.MOV R3, RZ, RZ, -R3 ;  /* 0x000000ffff037224 */ /* 0x000fd400078e0a03 */
[----:B------:R-:W-:Y:S01]  /*22660*/  @!P2 IMAD.MOV R11, RZ, RZ, -R11 ;  /* 0x000000ffff0ba224 */ /* 0x000fe200078e0a0b */
[----:B------:R-:W-:-:S04]  /*22670*/  @!P1 LOP3.LUT R11, RZ, R7, RZ, 0x33, !PT ;  /* 0x00000007ff0b9212 */ /* 0x000fc800078e33ff */
[-C--:B------:R-:W-:Y:S01]  /*22680*/  IABS R2, R11.reuse ;  /* 0x0000000b00027213 */ /* 0x080fe20000000000 */
[----:B------:R-:W-:-:S04]  /*22690*/  IMAD R7, R7, R11, RZ ;  /* 0x0000000b07077224 */ /* 0x000fc800078e02ff */
[----:B------:R-:W-:-:S04]  /*226a0*/  IMAD.HI.U32 R5, R5, R2, RZ ;  /* 0x0000000205057227 */ /* 0x000fc800078e00ff */
[----:B------:R-:W-:Y:S01]  /*226b0*/  IMAD R3, R5, R3, R2 ;  /* 0x0000000305037224 */ /* 0x000fe200078e0202 */
[----:B------:R-:W-:-:S04]  /*226c0*/  LOP3.LUT R2, R11, R9, RZ, 0x3c, !PT ;  /* 0x000000090b027212 */ /* 0x000fc800078e3cff */
[----:B------:R-:W-:Y:S02]  /*226d0*/  ISETP.GT.U32.AND P1, PT, R8, R3, PT ;  /* 0x000000030800720c */ /* 0x000fe40003f24070 */
[----:B------:R-:W-:-:S11]  /*226e0*/  ISETP.GE.AND P2, PT, R2, RZ, PT ;  /* 0x000000ff0200720c */ /* 0x000fd60003f46270 */
[----:B------:R-:W-:Y:S02]  /*226f0*/  @!P1 IMAD.IADD R3, R3, 0x1, -R8 ;  /* 0x0000000103039824 */ /* 0x000fe400078e0a08 */
[----:B------:R-:W-:Y:S01]  /*22700*/  @!P1 VIADD R5, R5, 0x1 ;  /* 0x0000000105059836 */ /* 0x000fe20000000000 */
[----:B------:R-:W-:Y:S02]  /*22710*/  ISETP.NE.AND P1, PT, R9, RZ, PT ;  /* 0x000000ff0900720c */ /* 0x000fe40003f25270 */
[----:B------:R-:W-:-:S13]  /*22720*/  ISETP.GE.U32.AND P0, PT, R3, R8, PT ;  /* 0x000000080300720c */ /* 0x000fda0003f06070 */
[----:B------:R-:W-:-:S04]  /*22730*/  @P0 VIADD R5, R5, 0x1 ;  /* 0x0000000105050836 */ /* 0x000fc80000000000 */
[----:B------:R-:W-:Y:S01]  /*22740*/  @!P2 IMAD.MOV R5, RZ, RZ, -R5 ;  /* 0x000000ffff05a224 */ /* 0x000fe200078e0a05 */
[----:B------:R-:W-:-:S05]  /*22750*/  @!P1 LOP3.LUT R5, RZ, R9, RZ, 0x33, !PT ;  /* 0x00000009ff059212 */ /* 0x000fca00078e33ff */
[----:B------:R-:W-:-:S04]  /*22760*/  IMAD.MOV R2, RZ, RZ, -R5 ;  /* 0x000000ffff027224 */ /* 0x000fc800078e0a05 */
[C---:B------:R-:W-:Y:S02]  /*22770*/  IMAD R11, R9.reuse, R2, R11 ;  /* 0x00000002090b7224 */ /* 0x040fe400078e020b */
[----:B------:R-:W-:Y:S02]  /*22780*/  IMAD R2, R9, 0x1000000, R5 ;  /* 0x0100000009027824 */ /* 0x000fe400078e0205 */
[----:B------:R-:W-:Y:S02]  /*22790*/  IMAD.IADD R5, R10, 0x1, -R7 ;  /* 0x000000010a057824 */ /* 0x000fe400078e0a07 */
[----:B------:R-:W-:Y:S02]  /*227a0*/  IMAD R3, R11, 0x10000, R2 ;  /* 0x000100000b037824 */ /* 0x000fe400078e0202 */
[----:B------:R-:W-:Y:S01]  /*227b0*/  VIADD R2, R4, UR4 ;  /* 0x0000000404027c36 */ /* 0x000fe20008000000 */
[----:B------:R1:W-:Y:S04]  /*227c0*/  STL [R1+0x14], R5 ;  /* 0x0000140501007387 */ /* 0x0003e80000100800 */
[----:B------:R1:W-:Y:S04]  /*227d0*/  STL [R1+0x1c], R2 ;  /* 0x00001c0201007387 */ /* 0x0003e80000100800 */
[----:B------:R1:W-:Y:S01]  /*227e0*/  STL [R1+0x18], R3 ;  /* 0x0000180301007387 */ /* 0x0003e20000100800 */
[----:B------:R-:W-:Y:S05]  /*227f0*/  BRA `(.L_x_654) ;  /* 0x0000000000107947 */ /* 0x000fea0003800000 */
.L_x_651:
[----:B------:R-:W-:Y:S01]  /*22800*/  IMAD.U32 R2, RZ, RZ, UR6 ;  /* 0x00000006ff027e24 */ /* 0x000fe2000f8e00ff */
[----:B------:R0:W-:Y:S04]  /*22810*/  STL [R1+0x14], RZ ;  /* 0x000014ff01007387 */ /* 0x0001e80000100800 */
[----:B------:R0:W-:Y:S04]  /*22820*/  STL [R1+0x18], RZ ;  /* 0x000018ff01007387 */ /* 0x0001e80000100800 */
[----:B------:R0:W-:Y:S02]  /*22830*/  STL [R1+0x10], R2 ;  /* 0x0000100201007387 */ /* 0x0001e40000100800 */
.L_x_654:
[----:B------:R-:W2:Y:S04]  /*22840*/  LDL R8, [R1+0x10] ;  /* 0x0000100001087983 */ /* 0x000ea80000100800 */
[----:B------:R-:W2:Y:S04]  /*22850*/  LDL R9, [R1+0x14] ;  /* 0x0000140001097983 */ /* 0x000ea80000100800 */
[----:B------:R-:W2:Y:S04]  /*22860*/  LDL R10, [R1+0x18] ;  /* 0x00001800010a7983 */ /* 0x000ea80000100800 */
[----:B------:R-:W2:Y:S01]  /*22870*/  LDL R11, [R1+0x1c] ;  /* 0x00001c00010b7983 */ /* 0x000ea20000100800 */
[----:B------:R-:W-:-:S13]  /*22880*/  ISETP.NE.AND P0, PT, R0, RZ, PT ;  /* 0x000000ff0000720c */ /* 0x000fda0003f05270 */
[----:B-1----:R-:W1:Y:S01]  /*22890*/  @!P0 S2R R3, SR_CgaCtaId ;  /* 0x0000000000038919 */ /* 0x002e620000008800 */
[----:B------:R-:W-:-:S04]  /*228a0*/  @!P0 MOV R0, 0x400 ;  /* 0x0000040000008802 */ /* 0x000fc80000000f00 */
[----:B-1----:R-:W-:-:S05]  /*228b0*/  @!P0 LEA R0, R3, R0, 0x18 ;  /* 0x0000000003008211 */ /* 0x002fca00078ec0ff */
[----:B--2---:R2:W-:Y:S01]  /*228c0*/  @!P0 STS.128 [R0+0x348d0], R8 ;  /* 0x0348d00800008388 */ /* 0x0045e20000000c00 */
[----:B------:R-:W-:Y:S06]  /*228d0*/  BAR.ARV 0x5, 0x180 ;  /* 0x0146000000007b1d */ /* 0x000fec0000002000 */
.L_x_649:
[----:B--2---:R-:W2:Y:S01]  /*228e0*/  LDL R0, [R1+0x1c] ;  /* 0x00001c0001007983 */ /* 0x004ea20000100800 */
[----:B------:R-:W-:Y:S01]  /*228f0*/  ULDC UR4, c[0x0][0xc3c] ;  /* 0x00030f0000047ab9 */ /* 0x000fe20000000800 */
[----:B------:R-:W-:Y:S01]  /*22900*/  IMAD.MOV.U32 R19, RZ, RZ, RZ ;  /* 0x000000ffff137224 */ /* 0x000fe200078e00ff */
[----:B--2---:R-:W-:Y:S01]  /*22910*/  ISETP.GE.AND P0, PT, R0, UR4, PT ;  /* 0x0000000400007c0c */ /* 0x004fe2000bf06270 */
[----:B------:R-:W-:-:S05]  /*22920*/  IMAD.MOV.U32 R0, RZ, RZ, 0x1 ;  /* 0x00000001ff007424 */ /* 0x000fca00078e00ff */
[----:B------:R2:W-:Y:S04]  /*22930*/  STL [R1+0xc], R0 ;  /* 0x00000c0001007387 */ /* 0x0005e80000100800 */
[----:B------:R2:W-:Y:S03]  /*22940*/  STL [R1+0x5c], RZ ;  /* 0x00005cff01007387 */ /* 0x0005e60000100800 */
[----:B------:R-:W-:Y:S05]  /*22950*/  @P0 BRA `(.L_x_655) ;  /* 0x0000006800940947 */ /* 0x000fea0003800000 */
[----:B------:R-:W3:Y:S01]  /*22960*/  S2UR UR5, SR_CgaCtaId ;  /* 0x00000000000579c3 */ /* 0x000ee20000008800 */
[C---:B--2---:R-:W-:Y:S01]  /*22970*/  IMAD.SHL.U32 R0, R6.reuse, 0x8, RZ ;  /* 0x0000000806007824 */ /* 0x044fe200078e00ff */
[----:B------:R-:W-:Y:S01]  /*22980*/  LOP3.LUT R4, R6, 0x7f, RZ, 0xc0, !PT ;  /* 0x0000007f06047812 */ /* 0x000fe200078ec0ff */
[----:B------:R-:W-:Y:S01]  /*22990*/  UMOV UR4, 0x400 ;  /* 0x0000040000047882 */ /* 0x000fe20000000000 */
[----:B------:R-:W-:Y:S01]  /*229a0*/  BSSY B8, `(.L_x_655) ;  /* 0x00006a0000087945 */ /* 0x000fe20003800000 */
[----:B------:R-:W-:Y:S01]  /*229b0*/  IMAD.MOV.U32 R19, RZ, RZ, RZ ;  /* 0x000000ffff137224 */ /* 0x000fe200078e00ff */
[----:B------:R-:W-:Y:S01]  /*229c0*/  LOP3.LUT R3, R0, 0x1f8, RZ, 0xc0, !PT ;  /* 0x000001f800037812 */ /* 0x000fe200078ec0ff */
[----:B0-----:R-:W-:Y:S01]  /*229d0*/  IMAD.SHL.U32 R2, R4, 0x8, RZ ;  /* 0x0000000804027824 */ /* 0x001fe200078e00ff */
[----:B------:R-:W-:Y:S01]  /*229e0*/  LOP3.LUT R0, R0, 0x38, RZ, 0xc0, !PT ;  /* 0x0000003800007812 */ /* 0x000fe200078ec0ff */
[----:B------:R-:W-:Y:S01]  /*229f0*/  ULDC.64 UR38, c[0x0][0x198] ;  /* 0x0000660000267ab9 */ /* 0x000fe20000000a00 */
[----:B------:R-:W-:Y:S01]  /*22a00*/  LOP3.LUT R3, R3, 0x38, R6, 0x78, !PT ;  /* 0x0000003803037812 */ /* 0x000fe200078e7806 */
[----:B------:R-:W-:Y:S01]  /*22a10*/  IMAD.SHL.U32 R6, R6, 0x10, RZ ;  /* 0x0000001006067824 */ /* 0x000fe200078e00ff */
[----:B------:R-:W-:Y:S01]  /*22a20*/  LOP3.LUT R0, R0, 0x40, RZ, 0xfc, !PT ;  /* 0x0000004000007812 */ /* 0x000fe200078efcff */
[----:B------:R-:W-:Y:S01]  /*22a30*/  ULDC UR36, c[0x0][0xc] ;  /* 0x0000030000247ab9 */ /* 0x000fe20000000800 */
[----:B------:R-:W-:-:S02]  /*22a40*/  LOP3.LUT R3, R3, 0x200, R2, 0xf8, !PT ;  /* 0x0000020003037812 */ /* 0x000fc400078ef802 */
[----:B------:R-:W-:-:S04]  /*22a50*/  SHF.R.U32.HI R2, RZ, 0x3, R4 ;  /* 0x00000003ff027819 */ /* 0x000fc80000011604 */
[----:B------:R-:W-:Y:S01]  /*22a60*/  LOP3.LUT R4, R2, 0x70, R6, 0xf8, !PT ;  /* 0x0000007002047812 */ /* 0x000fe200078ef806 */
[----:B------:R-:W-:Y:S01]  /*22a70*/  IMAD.MOV.U32 R2, RZ, RZ, 0x1 ;  /* 0x00000001ff027424 */ /* 0x000fe200078e00ff */
[----:B---3--:R-:W-:-:S06]  /*22a80*/  ULEA UR4, UR5, UR4, 0x18 ;  /* 0x0000000405047291 */ /* 0x008fcc000f8ec03f */
[----:B------:R-:W-:-:S04]  /*22a90*/  IMAD.U32 R18, RZ, RZ, UR4 ;  /* 0x00000004ff127e24 */ /* 0x000fc8000f8e00ff */
[----:B------:R-:W-:-:S05]  /*22aa0*/  IMAD R3, R3, 0x2, R18 ;  /* 0x0000000203037824 */ /* 0x000fca00078e0212 */
[----:B------:R0:W-:Y:S04]  /*22ab0*/  STL [R1+0x30], R3 ;  /* 0x0000300301007387 */ /* 0x0001e80000100800 */
[----:B------:R0:W-:Y:S04]  /*22ac0*/  STL [R1+0x5c], RZ ;  /* 0x00005cff01007387 */ /* 0x0001e80000100800 */
[----:B------:R0:W-:Y:S04]  /*22ad0*/  STL [R1+0x24], R2 ;  /* 0x0000240201007387 */ /* 0x0001e80000100800 */
[----:B------:R0:W-:Y:S04]  /*22ae0*/  STL [R1+0x20], RZ ;  /* 0x000020ff01007387 */ /* 0x0001e80000100800 */
[----:B------:R0:W-:Y:S02]  /*22af0*/  STL [R1+0xc], R2 ;  /* 0x00000c0201007387 */ /* 0x0001e40000100800 */
.L_x_792:
[----:B------:R-:W2:Y:S01]  /*22b00*/  LDL R0, [R1+0x1c] ;  /* 0x00001c0001007983 */ /* 0x000ea20000100800 */
        /* <DEDUP_REMOVED lines=13> */
[----:B------:R-:W-:Y:S01]  /*22be0*/  ULDC.64 UR6, c[0x0][0xa08] ;  /* 0x0002820000067ab9 */ /* 0x000fe20000000a00 */
[----:B--2---:R-:W-:Y:S01]  /*22bf0*/  SHF.R.S32.HI R4, RZ, 0x1f, R15 ;  /* 0x0000001fff047819 */ /* 0x004fe2000001140f */
[----:B------:R-:W-:-:S09]  /*22c00*/  IMAD.SHL.U32 R14, R15, 0x4, RZ ;  /* 0x000000040f0e7824 */ /* 0x000fd200078e00ff */
        /* <DEDUP_REMOVED lines=8> */
[----:B------:R-:W-:Y:S02]  /*22c90*/  ISETP.NE.AND.EX P1, PT, RZ, UR5, PT, P1 ;  /* 0x00000005ff007c0c */ /* 0x000fe4000bf25310 */
[----:B------:R-:W-:Y:S02]  /*22ca0*/  CS2R R10, SRZ ;  /* 0x00000000000a7805 */ /* 0x000fe4000001ff00 */
[----:B------:R-:W-:Y:S01]  /*22cb0*/  ISETP.NE.U32.AND P3, PT, RZ, UR10, PT ;  /* 0x0000000aff007c0c */ /* 0x000fe2000bf65070 */
[----:B------:R-:W-:Y:S01]  /*22cc0*/  STL [R1+0x4], R14 ;  /* 0x0000040e01007387 */ /* 0x000fe20000100800 */
[----:B------:R-:W-:Y:S02]  /*22cd0*/  ISETP.NE.U32.AND P0, PT, RZ, UR6, PT ;  /* 0x00000006ff007c0c */ /* 0x000fe4000bf05070 */
[----:B------:R-:W-:Y:S01]  /*22ce0*/  ISETP.NE.U32.AND P2, PT, RZ, UR8, PT ;  /* 0x00000008ff007c0c */ /* 0x000fe2000bf45070 */
[----:B------:R-:W-:Y:S01]  /*22cf0*/  STL [R1+0x28], R13 ;  /* 0x0000280d01007387 */ /* 0x000fe20000100800 */
[----:B------:R-:W-:-:S02]  /*22d00*/  IADD3 R6, P5, R14, UR6, RZ ;  /* 0x000000060e067c10 */ /* 0x000fc4000ffbe0ff */
[C---:B-1----:R-:W-:Y:S02]  /*22d10*/  IADD3 R2, P4, R14.reuse, UR4, RZ ;  /* 0x000000040e027c10 */ /* 0x042fe4000ff9e0ff */
[----:B------:R-:W-:Y:S02]  /*22d20*/  ISETP.NE.AND.EX P3, PT, RZ, UR11, PT, P3 ;  /* 0x0000000bff007c0c */ /* 0x000fe4000bf65330 */
[C---:B------:R-:W-:Y:S02]  /*22d30*/  IADD3.X R3, R13.reuse, UR5, RZ, P4, !PT ;  /* 0x000000050d037c10 */ /* 0x040fe4000a7fe4ff */
[----:B0-----:R-:W-:Y:S02]  /*22d40*/  IADD3 R4, P4, R14, UR8, RZ ;  /* 0x000000080e047c10 */ /* 0x001fe4000ff9e0ff */
[----:B------:R-:W-:Y:S01]  /*22d50*/  ISETP.NE.AND.EX P0, PT, RZ, UR7, PT, P0 ;  /* 0x00000007ff007c0c */ /* 0x000fe2000bf05300 */
[----:B------:R-:W2:Y:S01]  /*22d60*/  @P1 LDG.E R8, desc[UR12][R2.64] ;  /* 0x0000000c02081981 */ /* 0x000ea2000c1e1900 */
[C---:B------:R-:W-:Y:S01]  /*22d70*/  IADD3.X R5, R13.reuse, UR9, RZ, P4, !PT ;  /* 0x000000090d057c10 */ /* 0x040fe2000a7fe4ff */
[----:B------:R-:W-:Y:S01]  /*22d80*/  ULDC UR4, c[0x0][0x288] ;  /* 0x0000a20000047ab9 */ /* 0x000fe20000000800 */
[----:B------:R-:W-:Y:S01]  /*22d90*/  ISETP.NE.AND.EX P2, PT, RZ, UR9, PT, P2 ;  /* 0x00000009ff007c0c */ /* 0x000fe2000bf45320 */
[----:B------:R-:W-:Y:S01]  /*22da0*/  IMAD.U32 R12, RZ, RZ, UR4 ;  /* 0x00000004ff0c7e24 */ /* 0x000fe2000f8e00ff */
[----:B------:R-:W-:Y:S01]  /*22db0*/  ULDC.64 UR4, c[0x0][0x418] ;  /* 0x0001060000047ab9 */ /* 0x000fe20000000a00 */
[----:B------:R-:W-:Y:S01]  /*22dc0*/  IADD3.X R7, R13, UR7, RZ, P5, !PT ;  /* 0x000000070d077c10 */ /* 0x000fe2000affe4ff */
[----:B--2---:R0:W-:Y:S01]  /*22dd0*/  STL [R1+0x48], R8 ;  /* 0x0000480801007387 */ /* 0x0041e20000100800 */
[----:B------:R-:W-:-:S03]  /*22de0*/  UISETP.NE.U32.AND UP0, UPT, UR4, URZ, UPT ;  /* 0x0000003f0400728c */ /* 0x000fc6000bf05070 */
[----:B------:R-:W-:Y:S01]  /*22df0*/  ULDC UR4, c[0x0][0x424] ;  /* 0x0001090000047ab9 */ /* 0x000fe20000000800 */
[----:B------:R-:W5:Y:S04]  /*22e00*/  @P0 LDG.E R11, desc[UR12][R6.64] ;  /* 0x0000000c060b0981 */ /* 0x000f68000c1e1900 */
[----:B------:R-:W5:Y:S01]  /*22e10*/  @P2 LDG.E R10, desc[UR12][R4.64] ;  /* 0x0000000c040a2981 */ /* 0x000f62000c1e1900 */
[----:B0-----:R-:W-:-:S04]  /*22e20*/  @P3 IADD3 R8, P4, R14, UR10, RZ ;  /* 0x0000000a0e083c10 */ /* 0x001fc8000ff9e0ff */
[----:B------:R-:W-:-:S05]  /*22e30*/  @P3 IADD3.X R9, R13, UR11, RZ, P4, !PT ;  /* 0x0000000b0d093c10 */ /* 0x000fca000a7fe4ff */
[----:B------:R0:W2:Y:S01]  /*22e40*/  @P3 LDG.E R12, desc[UR12][R8.64] ;  /* 0x0000000c080c3981 */ /* 0x0000a2000c1e1900 */
[----:B------:R-:W-:-:S03]  /*22e50*/  UISETP.NE.AND.EX UP0, UPT, UR5, URZ, UPT, UP0 ;  /* 0x0000003f0500728c */ /* 0x000fc6000bf05300 */
[----:B------:R-:W-:Y:S01]  /*22e60*/  ULDC UR5, c[0x0][0x2f0] ;  /* 0x0000bc0000057ab9 */ /* 0x000fe20000000800 */
[----:B------:R-:W-:-:S04]  /*22e70*/  USEL UR4, UR4, 0x1, UP0 ;  /* 0x0000000104047887 */ /* 0x000fc80008000000 */
[----:B------:R-:W-:-:S03]  /*22e80*/  UIMAD UR4, UR4, UR5, URZ ;  /* 0x00000005040472a4 */ /* 0x000fc6000f8e023f */
[----:B------:R-:W-:Y:S02]  /*22e90*/  ULDC UR5, c[0x0][0x348] ;  /* 0x0000d20000057ab9 */ /* 0x000fe40000000800 */
[----:B0-----:R-:W-:Y:S02]  /*22ea0*/  IMAD.U32 R9, RZ, RZ, UR5 ;  /* 0x00000005ff097e24 */ /* 0x001fe4000f8e00ff */
[----:B------:R-:W-:Y:S01]  /*22eb0*/  IMAD.U32 R8, RZ, RZ, UR4 ;  /* 0x00000004ff087e24 */ /* 0x000fe2000f8e00ff */
[----:B--2---:R0:W-:Y:S01]  /*22ec0*/  STL [R1+0x54], R12 ;  /* 0x0000540c01007387 */ /* 0x0041e20000100800 */
[----:B------:R-:W-:Y:S05]  /*22ed0*/  @P3 BRA `(.L_x_656) ;  /* 0x0000000000183947 */ /* 0x000fea0003800000 */
[----:B------:R-:W-:Y:S05]  /*22ee0*/  @!P1 BRA `(.L_x_656) ;  /* 0x0000000000149947 */ /* 0x000fea0003800000 */
[----:B------:R-:W-:Y:S02]  /*22ef0*/  ULDC.64 UR4, c[0x0][0x208] ;  /* 0x0000820000047ab9 */ /* 0x000fe40000000a00 */
[----:B0-----:R-:W2:Y:S04]  /*22f00*/  LDG.E R12, desc[UR4][R2.64] ;  /* 0x00000004020c7981 */ /* 0x001ea8000c1e1900 */
[----:B------:R-:W2:Y:S02]  /*22f10*/  LDG.E R2, desc[UR4][R2.64+0x4] ;  /* 0x0000040402027981 */ /* 0x000ea4000c1e1900 */
[----:B--2---:R-:W-:-:S05]  /*22f20*/  IMAD.IADD R2, R2, 0x1, -R12 ;  /* 0x0000000102027824 */ /* 0x004fca00078e0a0c */
[----:B------:R1:W-:Y:S02]  /*22f30*/  STL [R1+0x54], R2 ;  /* 0x0000540201007387 */ /* 0x0003e40000100800 */
.L_x_656:
[----:B------:R-:W2:Y:S01]  /*22f40*/  LDL.LU R3, [R1+0x18] ;  /* 0x0000180001037983 */ /* 0x000ea20000300800 */
[----:B0-----:R-:W-:Y:S01]  /*22f50*/  IMAD.MOV.U32 R12, RZ, RZ, R15 ;  /* 0x000000ffff0c7224 */ /* 0x001fe200078e000f */
[----:B------:R-:W-:Y:S02]  /*22f60*/  ULDC.64 UR4, c[0x0][0xa20] ;  /* 0x0002880000047ab9 */ /* 0x000fe40000000a00 */
[----:B------:R-:W-:Y:S02]  /*22f70*/  ISETP.NE.U32.AND P1, PT, RZ, UR4, PT ;  /* 0x00000004ff007c0c */ /* 0x000fe4000bf25070 */
[----:B------:R0:W-:Y:S02]  /*22f80*/  STL [R1+0x8], R12 ;  /* 0x0000080c01007387 */ /* 0x0001e40000100800 */
[----:B------:R-:W-:Y:S02]  /*22f90*/  ISETP.NE.AND.EX P1, PT, RZ, UR5, PT, P1 ;  /* 0x00000005ff007c0c */ /* 0x000fe4000bf25310 */
[----:B--2---:R-:W-:-:S02]  /*22fa0*/  LOP3.LUT R17, R3, 0xff000000, RZ, 0xc0, !PT ;  /* 0xff00000003117812 */ /* 0x004fc400078ec0ff */
[C---:B-1----:R-:W-:Y:S02]  /*22fb0*/  LOP3.LUT R2, R3.reuse, 0xff0000, RZ, 0xc0, !PT ;  /* 0x00ff000003027812 */ /* 0x042fe400078ec0ff */
[----:B------:R-:W-:Y:S02]  /*22fc0*/  SHF.R.U32.HI R17, RZ, 0x8, R17 ;  /* 0x00000008ff117819 */ /* 0x000fe40000011611 */
[----:B------:R-:W-:Y:S02]  /*22fd0*/  LOP3.LUT R16, R3, 0xffff, RZ, 0xc0, !PT ;  /* 0x0000ffff03107812 */ /* 0x000fe400078ec0ff */
[----:B------:R-:W-:Y:S01]  /*22fe0*/  LEA.HI R17, R2, R17, RZ, 0x10 ;  /* 0x0000001102117211 */ /* 0x000fe200078f80ff */
[----:B-----5:R-:W-:-:S05]  /*22ff0*/  IMAD.IADD R2, R11, 0x1, R0 ;  /* 0x000000010b027824 */ /* 0x020fca00078e0200 */
[----:B------:R0:W-:Y:S01]  /*23000*/  STL [R1+0x18], R2 ;  /* 0x0000180201007387 */ /* 0x0001e20000100800 */
[----:B------:R-:W-:Y:S05]  /*23010*/  @!P1 BRA `(.L_x_657) ;  /* 0x0000000000149947 */ /* 0x000fea0003800000 */
[----:B0-----:R-:W-:Y:S01]  /*23020*/  IADD3 R2, P0, R14, UR4, RZ ;  /* 0x000000040e027c10 */ /* 0x001fe2000ff1e0ff */
[----:B------:R-:W-:-:S03]  /*23030*/  ULDC.64 UR6, c[0x0][0x208] ;  /* 0x0000820000067ab9 */ /* 0x000fc60000000a00 */
[----:B------:R-:W-:-:S05]  /*23040*/  IADD3.X R3, R13, UR5, RZ, P0, !PT ;  /* 0x000000050d037c10 */ /* 0x000fca00087fe4ff */
[----:B------:R0:W5:Y:S01]  /*23050*/  LDG.E R8, desc[UR6][R2.64] ;  /* 0x0000000602087981 */ /* 0x000162000c1e1900 */
[----:B------:R-:W-:Y:S05]  /*23060*/  BRA `(.L_x_658) ;  /* 0x0000000000147947 */ /* 0x000fea0003800000 */
.L_x_657:
[----:B------:R-:W-:Y:S05]  /*23070*/  @!P0 BRA `(.L_x_658) ;  /* 0x0000000000108947 */ /* 0x000fea0003800000 */
[----:B------:R-:W-:Y:S02]  /*23080*/  ULDC.64 UR4, c[0x0][0x208] ;  /* 0x0000820000047ab9 */ /* 0x000fe40000000a00 */
[----:B------:R-:W2:Y:S04]  /*23090*/  LDG.E R8, desc[UR4][R6.64] ;  /* 0x0000000406087981 */ /* 0x000ea8000c1e1900 */
[----:B------:R-:W2:Y:S02]  /*230a0*/  LDG.E R6, desc[UR4][R6.64+0x4] ;  /* 0x0000040406067981 */ /* 0x000ea4000c1e1900 */
[----:B--2---:R-:W-:-:S07]  /*230b0*/  IMAD.IADD R8, R6, 0x1, -R8 ;  /* 0x0000000106087824 */ /* 0x004fce00078e0a08 */
.L_x_658:
[----:B------:R-:W-:Y:S01]  /*230c0*/  ULDC.64 UR4, c[0x0][0x208] ;  /* 0x0000820000047ab9 */ /* 0x000fe20000000a00 */
[----:B-----5:R-:W-:Y:S02]  /*230d0*/  IMAD.IADD R6, R8, 0x1, -R0 ;  /* 0x0000000108067824 */ /* 0x020fe400078e0a00 */
[----:B------:R-:W2:Y:S04]  /*230e0*/  @P2 LDG.E R0, desc[UR4][R4.64] ;  /* 0x0000000404002981 */ /* 0x000ea8000c1e1900 */
[----:B------:R-:W2:Y:S01]  /*230f0*/  @P2 LDG.E R4, desc[UR4][R4.64+0x4] ;  /* 0x0000040404042981 */ /* 0x000ea2000c1e1900 */
[----:B------:R-:W-:Y:S01]  /*23100*/  LOP3.LUT R13, R17, 0xff, RZ, 0xc0, !PT ;  /* 0x000000ff110d7812 */ /* 0x000fe200078ec0ff */
[----:B------:R-:W-:Y:S01]  /*23110*/  BSSY B0, `(.L_x_659) ;  /* 0x000002a000007945 */ /* 0x000fe20003800000 */
[----:B------:R-:W-:Y:S01]  /*23120*/  SHF.R.U32.HI R17, RZ, 0x10, R17 ;  /* 0x00000010ff117819 */ /* 0x000fe20000011611 */
[----:B--2---:R-:W-:-:S04]  /*23130*/  @P2 IMAD.IADD R9, R4, 0x1, -R0 ;  /* 0x0000000104092824 */ /* 0x004fc800078e0a00 */
[----:B0-----:R-:W-:-:S04]  /*23140*/  IMAD.IADD R2, R6, 0x1, R9 ;  /* 0x0000000106027824 */ /* 0x001fc800078e0209 */
[C---:B------:R-:W-:Y:S01]  /*23150*/  VIADD R0, R2.reuse, 0xaf ;  /* 0x000000af02007836 */ /* 0x040fe20000000000 */
[----:B------:R-:W-:-:S03]  /*23160*/  ISETP.GE.AND P1, PT, R2, 0x1, PT ;  /* 0x000000010200780c */ /* 0x000fc60003f26270 */
[----:B------:R-:W-:-:S05]  /*23170*/  IMAD.HI R0, R0, 0x2e8ba2e9, RZ ;  /* 0x2e8ba2e900007827 */ /* 0x000fca00078e02ff */
[----:B------:R-:W-:-:S04]  /*23180*/  SHF.R.U32.HI R2, RZ, 0x1f, R0 ;  /* 0x0000001fff027819 */ /* 0x000fc80000011600 */
[----:B------:R-:W-:Y:S01]  /*23190*/  LEA.HI.SX32 R11, R0, R2, 0x1b ;  /* 0x00000002000b7211 */ /* 0x000fe200078fdaff */
[----:B------:R-:W-:-:S04]  /*231a0*/  IMAD.MOV.U32 R0, RZ, RZ, RZ ;  /* 0x000000ffff007224 */ /* 0x000fc800078e00ff */
[----:B------:R0:W-:Y:S04]  /*231b0*/  STL [R1+0x3c], R11 ;  /* 0x00003c0b01007387 */ /* 0x0001e80000100800 */
[----:B------:R0:W-:Y:S01]  /*231c0*/  STL [R1+0x58], R13 ;  /* 0x0000580d01007387 */ /* 0x0001e20000100800 */
[----:B------:R-:W-:Y:S05]  /*231d0*/  @!P1 BRA `(.L_x_660) ;  /* 0x0000000000749947 */ /* 0x000fea0003800000 */
[----:B------:R-:W-:Y:S01]  /*231e0*/  ISETP.NE.AND P0, PT, R17, RZ, PT ;  /* 0x000000ff1100720c */ /* 0x000fe20003f05270 */
[----:B------:R-:W-:-:S03]  /*231f0*/  ULDC UR4, c[0x0][0x9f0] ;  /* 0x00027c0000047ab9 */ /* 0x000fc60000000800 */
[----:B------:R-:W-:-:S04]  /*23200*/  SEL R2, R17, UR4, P0 ;  /* 0x0000000411027c07 */ /* 0x000fc80008000000 */
[----:B------:R-:W-:Y:S02]  /*23210*/  IABS R3, R2 ;  /* 0x0000000200037213 */ /* 0x000fe40000000000 */
[----:B------:R-:W-:Y:S02]  /*23220*/  IADD3 R0, R2, -0x1, R11 ;  /* 0xffffffff02007810 */ /* 0x000fe40007ffe00b */
[----:B------:R-:W1:Y:S08]  /*23230*/  I2F.RP R4, R3 ;  /* 0x0000000300047306 */ /* 0x000e700000209400 */
[----:B-1----:R-:W1:Y:S02]  /*23240*/  MUFU.RCP R4, R4 ;  /* 0x0000000400047308 */ /* 0x002e640000001000 */
[----:B-1----:R-:W-:-:S06]  /*23250*/  VIADD R4, R4, 0xffffffe ;  /* 0x0ffffffe04047836 */ /* 0x002fcc0000000000 */
[----:B------:R1:W2:Y:S02]  /*23260*/  F2I.FTZ.U32.TRUNC.NTZ R5, R4 ;  /* 0x0000000400057305 */ /* 0x0002a4000021f000 */
[----:B-1----:R-:W-:-:S04]  /*23270*/  LOP3.LUT R4, R0, R2, RZ, 0x3c, !PT ;  /* 0x0000000200047212 */ /* 0x002fc800078e3cff */
[----:B------:R-:W-:Y:S01]  /*23280*/  ISETP.GE.AND P4, PT, R4, RZ, PT ;  /* 0x000000ff0400720c */ /* 0x000fe20003f86270 */
[----:B--2---:R-:W-:-:S04]  /*23290*/  IMAD.MOV R4, RZ, RZ, -R5 ;  /* 0x000000ffff047224 */ /* 0x004fc800078e0a05 */
[----:B------:R-:W-:Y:S02]  /*232a0*/  IMAD R7, R4, R3, RZ ;  /* 0x0000000304077224 */ /* 0x000fe400078e02ff */
[----:B------:R-:W-:-:S04]  /*232b0*/  IMAD.MOV.U32 R4, RZ, RZ, RZ ;  /* 0x000000ffff047224 */ /* 0x000fc800078e00ff */
[----:B------:R-:W-:Y:S01]  /*232c0*/  IMAD.HI.U32 R7, R5, R7, R4 ;  /* 0x0000000705077227 */ /* 0x000fe200078e0004 */
[----:B------:R-:W-:Y:S02]  /*232d0*/  IABS R4, R0 ;  /* 0x0000000000047213 */ /* 0x000fe40000000000 */
[----:B------:R-:W-:-:S05]  /*232e0*/  IABS R0, R2 ;  /* 0x0000000200007213 */ /* 0x000fca0000000000 */
[----:B------:R-:W-:-:S04]  /*232f0*/  IMAD.MOV R0, RZ, RZ, -R0 ;  /* 0x000000ffff007224 */ /* 0x000fc800078e0a00 */
[----:B------:R-:W-:Y:S02]  /*23300*/  IMAD.MOV.U32 R5, RZ, RZ, R0 ;  /* 0x000000ffff057224 */ /* 0x000fe400078e0000 */
        /* <DEDUP_REMOVED lines=9> */
[----:B------:R-:W-:-:S07]  /*233a0*/  @!P3 LOP3.LUT R0, RZ, R2, RZ, 0x33, !PT ;  /* 0x00000002ff00b212 */ /* 0x000fce00078e33ff */
.L_x_660:
[----:B------:R-:W-:Y:S05]  /*233b0*/  BSYNC B0 ;  /* 0x0000000000007941 */ /* 0x000fea0003800000 */
.L_x_659:
[-C--:B------:R-:W-:Y:S01]  /*233c0*/  IMAD R2, R13, R0.reuse, RZ ;  /* 0x000000000d027224 */ /* 0x080fe200078e02ff */
[----:B------:R-:W-:Y:S04]  /*233d0*/  BSSY B0, `(.L_x_661) ;  /* 0x0000121000007945 */ /* 0x000fe80003800000 */
[C---:B------:R-:W-:Y:S01]  /*233e0*/  VIADDMNMX R0, R2.reuse, R0, R11, PT ;  /* 0x0000000002007246 */ /* 0x040fe2000380010b */
[----:B------:R-:W-:-:S04]  /*233f0*/  IMAD R2, R2, 0xb0, -R6 ;  /* 0x000000b002027824 */ /* 0x000fc800078e0a06 */
[----:B------:R-:W-:Y:S01]  /*23400*/  IMAD R6, R0, 0xb0, -R6 ;  /* 0x000000b000067824 */ /* 0x000fe200078e0a06 */
[----:B------:R-:W-:-:S04]  /*23410*/  VIMNMX R0, RZ, R2, !PT ;  /* 0x00000002ff007248 */ /* 0x000fc80007fe0100 */
[----:B------:R-:W-:Y:S01]  /*23420*/  VIMNMX R9, R6, R9, PT ;  /* 0x0000000906097248 */ /* 0x000fe20003fe0100 */
[----:B------:R-:W-:-:S03]  /*23430*/  IMAD.WIDE.U32 R2, R0, -0x45d1745d, RZ ;  /* 0xba2e8ba300027825 */ /* 0x000fc600078e00ff */
[----:B------:R-:W-:Y:S02]  /*23440*/  ISETP.GT.AND P0, PT, R9, R0, PT ;  /* 0x000000000900720c */ /* 0x000fe40003f04270 */
[----:B------:R-:W-:-:S05]  /*23450*/  SHF.R.U32.HI R2, RZ, 0x7, R3 ;  /* 0x00000007ff027819 */ /* 0x000fca0000011603 */
[----:B------:R-:W-:-:S06]  /*23460*/  IMAD.MOV.U32 R7, RZ, RZ, R2 ;  /* 0x000000ffff077224 */ /* 0x000fcc00078e0002 */
[----:B------:R-:W-:-:S04]  /*23470*/  @P0 VIADD R9, R9, 0xaf ;  /* 0x000000af09090836 */ /* 0x000fc80000000000 */
[----:B------:R-:W-:-:S05]  /*23480*/  @P0 IMAD.HI R0, R9, 0x2e8ba2e9, RZ ;  /* 0x2e8ba2e909000827 */ /* 0x000fca00078e02ff */
[----:B------:R-:W-:-:S04]  /*23490*/  @P0 SHF.R.U32.HI R3, RZ, 0x1f, R0 ;  /* 0x0000001fff030819 */ /* 0x000fc80000011600 */
[----:B------:R-:W-:Y:S02]  /*234a0*/  @P0 LEA.HI.SX32 R7, R0, R3, 0x1b ;  /* 0x0000000300070211 */ /* 0x000fe400078fdaff */
[----:B------:R-:W-:Y:S02]  /*234b0*/  PLOP3.LUT P0, PT, PT, PT, PT, 0x80, 0x0 ;  /* 0x000000000000781c */ /* 0x000fe40003f0f070 */
[----:B------:R-:W-:-:S13]  /*234c0*/  ISETP.GT.AND P3, PT, R7, R2, PT ;  /* 0x000000020700720c */ /* 0x000fda0003f64270 */
[----:B------:R-:W-:Y:S05]  /*234d0*/  @!P3 BRA `(.L_x_662) ;  /* 0x000000100040b947 */ /* 0x000fea0003800000 */
[----:B------:R-:W-:Y:S01]  /*234e0*/  UMOV UR4, 0xffffffff ;  /* 0xffffffff00047882 */ /* 0x000fe20000000000 */
[----:B------:R-:W-:Y:S02]  /*234f0*/  SEL R0, R12, RZ, !P2 ;  /* 0x000000ff0c007207 */ /* 0x000fe40005000000 */
[----:B------:R-:W-:Y:S05]  /*23500*/  BRA.DIV UR4, `(.L_x_663) ;  /* 0x0000007204f47947 */ /* 0x000fea000b800000 */
[----:B------:R-:W1:Y:S02]  /*23510*/  S2R R3, SR_TID.X ;  /* 0x0000000000037919 */ /* 0x000e640000002100 */
[----:B-1----:R-:W-:-:S04]  /*23520*/  SHF.R.U32.HI R3, RZ, 0x5, R3 ;  /* 0x00000005ff037819 */ /* 0x002fc80000011603 */
[----:B------:R-:W-:-:S05]  /*23530*/  LOP3.LUT R3, R3, 0x3, RZ, 0xc0, !PT ;  /* 0x0000000303037812 */ /* 0x000fca00078ec0ff */
[----:B------:R1:W2:Y:S02]  /*23540*/  SHFL.IDX PT, R14, R3, RZ, 0x1f ;  /* 0x00001fff030e7589 */ /* 0x0002a400000e0000 */
.L_x_863:
[----:B--2---:R-:W-:Y:S02]  /*23550*/  ISETP.NE.AND P0, PT, R14, RZ, PT ;  /* 0x000000ff0e00720c */ /* 0x004fe40003f05270 */
[----:B------:R-:W-:-:S11]  /*23560*/  PLOP3.LUT P6, PT, PT, PT, PT, 0x8, 0x0 ;  /* 0x000000000000781c */ /* 0x000fd60003fce170 */
[----:B------:R-:W-:Y:S05]  /*23570*/  @P0 BRA `(.L_x_664) ;  /* 0x00000000000c0947 */ /* 0x000fea0003800000 */
[----:B------:R-:W-:-:S03]  /*23580*/  UMOV UR4, 0xffffffff ;  /* 0xffffffff00047882 */ /* 0x000fc60000000000 */
[----:B------:R-:W-:Y:S05]  /*23590*/  BRA.DIV UR4, `(.L_x_665) ;  /* 0x0000007604047947 */ /* 0x000fea000b800000 */
[----:B------:R-:W-:-:S13]  /*235a0*/  ELECT P6, URZ, PT ;  /* 0x00000000003f782f */ /* 0x000fda00038c0000 */
.L_x_664:
[----:B-1----:R-:W2:Y:S01]  /*235b0*/  LDL R3, [R1+0x5c] ;  /* 0x00005c0001037983 */ /* 0x002ea20000100800 */
[----:B------:R-:W-:Y:S01]  /*235c0*/  BSSY B1, `(.L_x_666) ;  /* 0x0000008000017945 */ /* 0x000fe20003800000 */
[----:B--2---:R-:W-:-:S05]  /*235d0*/  VIADD R3, R3, 0x1 ;  /* 0x0000000103037836 */ /* 0x004fca0000000000 */
[----:B------:R-:W-:-:S04]  /*235e0*/  LEA.HI R4, R3, R3, RZ, 0x1 ;  /* 0x0000000303047211 */ /* 0x000fc800078f08ff */
[----:B------:R-:W-:-:S05]  /*235f0*/  LOP3.LUT R4, R4, 0xfffffffe, RZ, 0xc0, !PT ;  /* 0xfffffffe04047812 */ /* 0x000fca00078ec0ff */
[----:B------:R-:W-:-:S05]  /*23600*/  IMAD.IADD R3, R3, 0x1, -R4 ;  /* 0x0000000103037824 */ /* 0x000fca00078e0a04 */
[----:B------:R-:W-:-:S04]  /*23610*/  SHF.L.U32 R3, R3, 0x1f, RZ ;  /* 0x0000001f03037819 */ /* 0x000fc800000006ff */
[----:B------:R-:W1:Y:S02]  /*23620*/  SYNCS.PHASECHK.TRANS64.TRYWAIT P0, [R18+URZ+0x34820], R3 ;  /* 0x03482003120075a7 */ /* 0x000e64000800017f */
[----:B-1----:R-:W-:Y:S05]  /*23630*/  @!P0 BRA `(.L_x_667) ;  /* 0x0000007000fc8947 */ /* 0x002fea0003800000 */
.L_x_866:
[----:B------:R-:W-:Y:S05]  /*23640*/  BSYNC B1 ;  /* 0x0000000000017941 */ /* 0x000fea0003800000 */
.L_x_666:
[----:B------:R-:W-:Y:S04]  /*23650*/  BSSY B1, `(.L_x_668) ;  /* 0x000006f000017945 */ /* 0x000fe80003800000 */
[----:B------:R-:W-:Y:S05]  /*23660*/  @!P6 BRA `(.L_x_669) ;  /* 0x0000000400b4e947 */ /* 0x000fea0003800000 */
[----:B------:R-:W2:Y:S04]  /*23670*/  LDL R5, [R1+0x20] ;  /* 0x0000200001057983 */ /* 0x000ea80000100800 */
[----:B------:R-:W3:Y:S01]  /*23680*/  LDL R6, [R1+0x24] ;  /* 0x0000240001067983 */ /* 0x000ee20000100800 */
[----:B------:R-:W-:Y:S01]  /*23690*/  BSSY B2, `(.L_x_670) ;  /* 0x0000008000027945 */ /* 0x000fe20003800000 */
[----:B------:R-:W4:Y:S02]  /*236a0*/  S2R R4, SR_TID.X ;  /* 0x0000000000047919 */ /* 0x000f240000002100 */
[----:B----4-:R-:W-:-:S04]  /*236b0*/  LOP3.LUT R4, R4, 0x7f, RZ, 0xc0, !PT ;  /* 0x0000007f04047812 */ /* 0x010fc800078ec0ff */
[----:B------:R-:W-:Y:S01]  /*236c0*/  ISETP.NE.AND P2, PT, R4, RZ, PT ;  /* 0x000000ff0400720c */ /* 0x000fe20003f45270 */
[----:B--2---:R-:W-:Y:S01]  /*236d0*/  IMAD R5, R5, 0x8, R18 ;  /* 0x0000000805057824 */ /* 0x004fe200078e0212 */
[----:B---3--:R-:W-:-:S04]  /*236e0*/  SHF.L.U32 R9, R6, 0x1f, RZ ;  /* 0x0000001f06097819 */ /* 0x008fc800000006ff */
[----:B------:R-:W2:Y:S02]  /*236f0*/  SYNCS.PHASECHK.TRANS64.TRYWAIT P0, [R5+URZ+0x348a0], R9 ;  /* 0x0348a009050075a7 */ /* 0x000ea4000800017f */
[----:B--2---:R-:W-:Y:S05]  /*23700*/  @!P0 BRA `(.L_x_671) ;  /* 0x0000007000dc8947 */ /* 0x004fea0003800000 */
.L_x_867:
[----:B------:R-:W-:Y:S05]  /*23710*/  BSYNC B2 ;  /* 0x0000000000027941 */ /* 0x000fea0003800000 */
.L_x_670:
[----:B------:R-:W-:Y:S04]  /*23720*/  BSSY B2, `(.L_x_672) ;  /* 0x0000009000027945 */ /* 0x000fe80003800000 */
[----:B------:R-:W-:Y:S05]  /*23730*/  @P2 BRA `(.L_x_673) ;  /* 0x00000000001c2947 */ /* 0x000fea0003800000 */
[----:B------:R-:W3:Y:S01]  /*23740*/  S2R R4, SR_TID.X ;  /* 0x0000000000047919 */ /* 0x000ee20000002100 */
[----:B-1----:R-:W-:-:S04]  /*23750*/  IMAD.MOV.U32 R3, RZ, RZ, 0xb000 ;  /* 0x0000b000ff037424 */ /* 0x002fc800078e00ff */
[----:B------:R4:W-:Y:S01]  /*23760*/  SYNCS.ARRIVE.TRANS64 RZ, [R5+URZ+0x34890], R3 ;  /* 0x0348900305ff79a7 */ /* 0x0009e2000800003f */
[----:B---3--:R-:W-:-:S04]  /*23770*/  LOP3.LUT R4, R4, 0x1f, RZ, 0xc0, !PT ;  /* 0x0000001f04047812 */ /* 0x008fc800078ec0ff */
[----:B------:R-:W-:-:S13]  /*23780*/  ISETP.NE.AND P0, PT, R4, RZ, PT ;  /* 0x000000ff0400720c */ /* 0x000fda0003f05270 */
[----:B----4-:R-:W-:Y:S05]  /*23790*/  @!P0 BRA `(.L_x_673) ;  /* 0x0000000000048947 */ /* 0x010fea0003800000 */
[----:B------:R-:W-:Y:S01]  /*237a0*/  BPT.TRAP 0x1 ;  /* 0x000000040000795c */ /* 0x000fe20000300000 */
.L_x_673:
[----:B------:R-:W-:Y:S05]  /*237b0*/  BSYNC B2 ;  /* 0x0000000000027941 */ /* 0x000fea0003800000 */
.L_x_672:
[----:B-1----:R-:W3:Y:S01]  /*237c0*/  LDL R3, [R1+0x20] ;  /* 0x0000200001037983 */ /* 0x002ee20000100800 */
[----:B------:R-:W-:Y:S01]  /*237d0*/  IMAD.MOV.U32 R14, RZ, RZ, RZ ;  /* 0x000000ffff0e7224 */ /* 0x000fe200078e00ff */
[----:B------:R-:W-:Y:S01]  /*237e0*/  UIADD3 UR4, UP0, UR38, 0x570, URZ ;  /* 0x0000057026047890 */ /* 0x000fe2000ff1e03f */
[----:B------:R-:W-:Y:S01]  /*237f0*/  IMAD R4, R7, 0xb0, R10 ;  /* 0x000000b007047824 */ /* 0x000fe200078e020a */
[----:B------:R-:W-:Y:S01]  /*23800*/  PLOP3.LUT P0, PT, PT, PT, PT, 0x80, 0x0 ;  /* 0x000000000000781c */ /* 0x000fe20003f0f070 */
[----:B------:R-:W-:Y:S01]  /*23810*/  UMOV UR6, 0x0 ;  /* 0x0000000000067882 */ /* 0x000fe20000000000 */
[----:B------:R-:W-:Y:S01]  /*23820*/  R2UR UR10, R14 ;  /* 0x000000000e0a72ca */ /* 0x000fe200000e0000 */
[----:B------:R-:W-:Y:S01]  /*23830*/  VIADD R4, R4, 0xffffff50 ;  /* 0xffffff5004047836 */ /* 0x000fe20000000000 */
[----:B------:R-:W-:Y:S01]  /*23840*/  UIADD3.X UR5, URZ, UR39, URZ, UP0, !UPT ;  /* 0x000000273f057290 */ /* 0x000fe200087fe43f */
[----:B------:R-:W-:Y:S01]  /*23850*/  UMOV UR7, 0x12f00000 ;  /* 0x12f0000000077882 */ /* 0x000fe20000000000 */
[----:B---3--:R-:W-:-:S02]  /*23860*/  IMAD R8, R3, 0xb000, R18 ;  /* 0x0000b00003087824 */ /* 0x008fc400078e0212 */
[----:B------:R-:W-:Y:S02]  /*23870*/  VIADD R3, R5, 0x34890 ;  /* 0x0003489005037836 */ /* 0x000fe40000000000 */
[----:B------:R-:W-:-:S07]  /*23880*/  VIADD R6, R8, 0x1e400 ;  /* 0x0001e40008067836 */ /* 0x000fce0000000000 */
.L_x_674:
        /* <DEDUP_REMOVED lines=9> */
[----:B-1----:R-:W-:Y:S05]  /*23920*/  @P0 BRA.U.ANY `(.L_x_674) ;  /* 0xfffffffd00d80947 */ /* 0x002fea000393ffff */
[----:B0-----:R-:W-:Y:S01]  /*23930*/  IMAD.MOV.U32 R11, RZ, RZ, 0x40 ;  /* 0x00000040ff0b7424 */ /* 0x001fe200078e00ff */
[----:B------:R-:W-:Y:S01]  /*23940*/  PLOP3.LUT P0, PT, PT, PT, PT, 0x80, 0x0 ;  /* 0x000000000000781c */ /* 0x000fe20003f0f070 */
[----:B------:R-:W-:Y:S01]  /*23950*/  VIADD R6, R8, 0x23c00 ;  /* 0x00023c0008067836 */ /* 0x000fe20000000000 */
[----:B------:R-:W-:Y:S01]  /*23960*/  UMOV UR6, 0x0 ;  /* 0x0000000000067882 */ /* 0x000fe20000000000 */
[----:B------:R-:W-:Y:S01]  /*23970*/  UMOV UR7, 0x12f00000 ;  /* 0x12f0000000077882 */ /* 0x000fe20000000000 */
[----:B------:R-:W-:-:S15]  /*23980*/  R2UR UR10, R11 ;  /* 0x000000000b0a72ca */ /* 0x000fde00000e0000 */
.L_x_675:
        /* <DEDUP_REMOVED lines=10> */
[----:B------:R-:W0:Y:S01]  /*23a30*/  SYNCS.PHASECHK.TRANS64.TRYWAIT P0, [R5+URZ+0x348c0], R9 ;  /* 0x0348c009050075a7 */ /* 0x000e22000800017f */
[----:B------:R-:W-:Y:S04]  /*23a40*/  BSSY B2, `(.L_x_676) ;  /* 0x0000002000027945 */ /* 0x000fe80003800000 */
[----:B0-----:R-:W-:Y:S05]  /*23a50*/  @!P0 BRA `(.L_x_677) ;  /* 0x00000070001c8947 */ /* 0x001fea0003800000 */
.L_x_868:
[----:B------:R-:W-:Y:S05]  /*23a60*/  BSYNC B2 ;  /* 0x0000000000027941 */ /* 0x000fea0003800000 */
.L_x_676:
[----:B------:R-:W-:Y:S01]  /*23a70*/  BSSY B2, `(.L_x_678) ;  /* 0x000000b000027945 */ /* 0x000fe20003800000 */
[----:B------:R-:W-:Y:S01]  /*23a80*/  MOV R12, 0x0 ;  /* 0x00000000000c7802 */ /* 0x000fe20000000f00 */
[----:B------:R-:W-:Y:S02]  /*23a90*/  IMAD.MOV.U32 R13, RZ, RZ, 0x12f00000 ;  /* 0x12f00000ff0d7424 */ /* 0x000fe400078e00ff */
[----:B------:R-:W-:Y:S05]  /*23aa0*/  @P2 BRA `(.L_x_679) ;  /* 0x00000000001c2947 */ /* 0x000fea0003800000 */
[----:B------:R-:W1:Y:S01]  /*23ab0*/  S2R R6, SR_TID.X ;  /* 0x0000000000067919 */ /* 0x000e620000002100 */
[----:B------:R-:W-:-:S04]  /*23ac0*/  IMAD.MOV.U32 R3, RZ, RZ, 0xb000 ;  /* 0x0000b000ff037424 */ /* 0x000fc800078e00ff */
[----:B------:R3:W-:Y:S01]  /*23ad0*/  SYNCS.ARRIVE.TRANS64 RZ, [R5+URZ+0x348b0], R3 ;  /* 0x0348b00305ff79a7 */ /* 0x0007e2000800003f */
[----:B-1----:R-:W-:-:S04]  /*23ae0*/  LOP3.LUT R6, R6, 0x1f, RZ, 0xc0, !PT ;  /* 0x0000001f06067812 */ /* 0x002fc800078ec0ff */
[----:B------:R-:W-:-:S13]  /*23af0*/  ISETP.NE.AND P0, PT, R6, RZ, PT ;  /* 0x000000ff0600720c */ /* 0x000fda0003f05270 */
[----:B---3--:R-:W-:Y:S05]  /*23b00*/  @!P0 BRA `(.L_x_679) ;  /* 0x0000000000048947 */ /* 0x008fea0003800000 */
[----:B------:R-:W-:Y:S01]  /*23b10*/  BPT.TRAP 0x1 ;  /* 0x000000040000795c */ /* 0x000fe20000300000 */
.L_x_679:
[----:B------:R-:W-:Y:S05]  /*23b20*/  BSYNC B2 ;  /* 0x0000000000027941 */ /* 0x000fea0003800000 */
.L_x_678:
[----:B------:R-:W-:Y:S01]  /*23b30*/  R2UR UR10, R14 ;  /* 0x000000000e0a72ca */ /* 0x000fe200000e0000 */
[----:B------:R-:W-:Y:S01]  /*23b40*/  UIADD3 UR4, UP0, UR38, 0x670, URZ ;  /* 0x0000067026047890 */ /* 0x000fe2000ff1e03f */
[----:B------:R-:W-:Y:S01]  /*23b50*/  R2UR UR6, R12 ;  /* 0x000000000c0672ca */ /* 0x000fe200000e0000 */
[----:B0-2---:R-:W-:Y:S01]  /*23b60*/  VIADD R5, R5, 0x348b0 ;  /* 0x000348b005057836 */ /* 0x005fe20000000000 */
[----:B------:R-:W-:Y:S01]  /*23b70*/  R2UR UR7, R13 ;  /* 0x000000000d0772ca */ /* 0x000fe200000e0000 */
[----:B------:R-:W-:Y:S01]  /*23b80*/  VIADD R3, R8, 0x400 ;  /* 0x0000040008037836 */ /* 0x000fe20000000000 */
[----:B------:R-:W-:Y:S01]  /*23b90*/  PLOP3.LUT P0, PT, PT, PT, PT, 0x80, 0x0 ;  /* 0x000000000000781c */ /* 0x000fe20003f0f070 */
[----:B------:R-:W-:-:S12]  /*23ba0*/  UIADD3.X UR5, URZ, UR39, URZ, UP0, !UPT ;  /* 0x000000273f057290 */ /* 0x000fd800087fe43f */
.L_x_680:
        /* <DEDUP_REMOVED lines=15> */
.L_x_681:
        /* <DEDUP_REMOVED lines=10> */
.L_x_669:
[----:B------:R-:W-:Y:S05]  /*23d40*/  BSYNC B1 ;  /* 0x0000000000017941 */ /* 0x000fea0003800000 */
.L_x_668:
[----:B------:R-:W1:Y:S04]  /*23d50*/  LDL.LU R8, [R1+0x20] ;  /* 0x0000200001087983 */ /* 0x000e680000300800 */
[----:B------:R-:W2:Y:S01]  /*23d60*/  LDL.LU R6, [R1+0x24] ;  /* 0x0000240001067983 */ /* 0x000ea20000300800 */
[----:B------:R-:W-:Y:S01]  /*23d70*/  PLOP3.LUT P0, PT, PT, PT, PT, 0x8, 0x0 ;  /* 0x000000000000781c */ /* 0x000fe20003f0e170 */
[----:B-1----:R-:W-:Y:S02]  /*23d80*/  VIADD R3, R8, 0x1 ;  /* 0x0000000108037836 */ /* 0x002fe40000000000 */
[----:B------:R-:W-:-:S03]  /*23d90*/  VIADD R8, R7, 0xfffffffe ;  /* 0xfffffffe07087836 */ /* 0x000fc60000000000 */
[C---:B------:R-:W-:Y:S02]  /*23da0*/  ISETP.NE.AND P2, PT, R3.reuse, 0x2, PT ;  /* 0x000000020300780c */ /* 0x040fe40003f45270 */
[----:B------:R-:W-:Y:S02]  /*23db0*/  ISETP.GE.AND P3, PT, R8, R2, PT ;  /* 0x000000020800720c */ /* 0x000fe40003f66270 */
[----:B------:R-:W-:Y:S02]  /*23dc0*/  SEL R4, RZ, 0x1, P2 ;  /* 0x00000001ff047807 */ /* 0x000fe40001000000 */
[----:B------:R-:W-:Y:S02]  /*23dd0*/  SEL R3, R3, RZ, P2 ;  /* 0x000000ff03037207 */ /* 0x000fe40001000000 */
[----:B--2---:R-:W-:-:S03]  /*23de0*/  LOP3.LUT R6, R6, R4, RZ, 0x3c, !PT ;  /* 0x0000000406067212 */ /* 0x004fc600078e3cff */
[----:B------:R1:W-:Y:S04]  /*23df0*/  STL [R1+0x20], R3 ;  /* 0x0000200301007387 */ /* 0x0003e80000100800 */
[----:B------:R1:W-:Y:S01]  /*23e00*/  STL [R1+0x24], R6 ;  /* 0x0000240601007387 */ /* 0x0003e20000100800 */
[----:B------:R-:W-:Y:S05]  /*23e10*/  @!P3 BRA `(.L_x_662) ;  /* 0x0000000400f0b947 */ /* 0x000fea0003800000 */
.L_x_696:
[----:B------:R-:W-:Y:S05]  /*23e20*/  YIELD ;  /* 0x0000000000007946 */ /* 0x000fea0003800000 */
[----:B------:R-:W-:Y:S04]  /*23e30*/  BSSY B1, `(.L_x_682) ;  /* 0x000006e000017945 */ /* 0x000fe80003800000 */
[----:B--2---:R-:W-:Y:S05]  /*23e40*/  @!P6 BRA `(.L_x_683) ;  /* 0x0000000400b0e947 */ /* 0x004fea0003800000 */
[----:B------:R-:W2:Y:S04]  /*23e50*/  LDL R5, [R1+0x20] ;  /* 0x0000200001057983 */ /* 0x000ea80000100800 */
[----:B------:R-:W3:Y:S01]  /*23e60*/  LDL R4, [R1+0x24] ;  /* 0x0000240001047983 */ /* 0x000ee20000100800 */
[----:B------:R-:W-:Y:S01]  /*23e70*/  BSSY B2, `(.L_x_684) ;  /* 0x0000008000027945 */ /* 0x000fe20003800000 */
[----:B-1----:R-:W1:Y:S02]  /*23e80*/  S2R R3, SR_TID.X ;  /* 0x0000000000037919 */ /* 0x002e640000002100 */
[----:B-1----:R-:W-:-:S04]  /*23e90*/  LOP3.LUT R3, R3, 0x7f, RZ, 0xc0, !PT ;  /* 0x0000007f03037812 */ /* 0x002fc800078ec0ff */
[----:B------:R-:W-:Y:S01]  /*23ea0*/  ISETP.NE.AND P3, PT, R3, RZ, PT ;  /* 0x000000ff0300720c */ /* 0x000fe20003f65270 */
[----:B--2---:R-:W-:Y:S01]  /*23eb0*/  IMAD R7, R5, 0x8, R18 ;  /* 0x0000000805077824 */ /* 0x004fe200078e0212 */
[----:B---3--:R-:W-:-:S04]  /*23ec0*/  SHF.L.U32 R6, R4, 0x1f, RZ ;  /* 0x0000001f04067819 */ /* 0x008fc800000006ff */
[----:B------:R-:W1:Y:S02]  /*23ed0*/  SYNCS.PHASECHK.TRANS64.TRYWAIT P2, [R7+URZ+0x348a0], R6 ;  /* 0x0348a006070075a7 */ /* 0x000e64000804017f */
[----:B-1----:R-:W-:Y:S05]  /*23ee0*/  @!P2 BRA `(.L_x_685) ;  /* 0x0000006c000ca947 */ /* 0x002fea0003800000 */
.L_x_869:
[----:B------:R-:W-:Y:S05]  /*23ef0*/  BSYNC B2 ;  /* 0x0000000000027941 */ /* 0x000fea0003800000 */
.L_x_684:
[----:B------:R-:W-:Y:S04]  /*23f00*/  BSSY B2, `(.L_x_686) ;  /* 0x0000009000027945 */ /* 0x000fe80003800000 */
[----:B------:R-:W-:Y:S05]  /*23f10*/  @P3 BRA `(.L_x_687) ;  /* 0x00000000001c3947 */ /* 0x000fea0003800000 */
[----:B------:R-:W2:Y:S01]  /*23f20*/  S2R R4, SR_TID.X ;  /* 0x0000000000047919 */ /* 0x000ea20000002100 */
[----:B------:R-:W-:-:S04]  /*23f30*/  IMAD.MOV.U32 R3, RZ, RZ, 0xb000 ;  /* 0x0000b000ff037424 */ /* 0x000fc800078e00ff */
[----:B------:R3:W-:Y:S01]  /*23f40*/  SYNCS.ARRIVE.TRANS64 RZ, [R7+URZ+0x34890], R3 ;  /* 0x0348900307ff79a7 */ /* 0x0007e2000800003f */
[----:B--2---:R-:W-:-:S04]  /*23f50*/  LOP3.LUT R4, R4, 0x1f, RZ, 0xc0, !PT ;  /* 0x0000001f04047812 */ /* 0x004fc800078ec0ff */
[----:B------:R-:W-:-:S13]  /*23f60*/  ISETP.NE.AND P2, PT, R4, RZ, PT ;  /* 0x000000ff0400720c */ /* 0x000fda0003f45270 */
[----:B---3--:R-:W-:Y:S05]  /*23f70*/  @!P2 BRA `(.L_x_687) ;  /* 0x000000000004a947 */ /* 0x008fea0003800000 */
[----:B------:R-:W-:Y:S01]  /*23f80*/  BPT.TRAP 0x1 ;  /* 0x000000040000795c */ /* 0x000fe20000300000 */
.L_x_687:
[----:B------:R-:W-:Y:S05]  /*23f90*/  BSYNC B2 ;  /* 0x0000000000027941 */ /* 0x000fea0003800000 */
.L_x_686:
[----:B------:R-:W2:Y:S01]  /*23fa0*/  LDL R3, [R1+0x20] ;  /* 0x0000200001037983 */ /* 0x000ea20000100800 */
[----:B0-----:R-:W-:Y:S01]  /*23fb0*/  IMAD.MOV.U32 R11, RZ, RZ, RZ ;  /* 0x000000ffff0b7224 */ /* 0x001fe200078e00ff */
[----:B------:R-:W-:Y:S01]  /*23fc0*/  UIADD3 UR4, UP0, UR38, 0x570, URZ ;  /* 0x0000057026047890 */ /* 0x000fe2000ff1e03f */
[----:B------:R-:W-:Y:S01]  /*23fd0*/  PLOP3.LUT P2, PT, PT, PT, PT, 0x80, 0x0 ;  /* 0x000000000000781c */ /* 0x000fe20003f4f070 */
[----:B------:R-:W-:Y:S01]  /*23fe0*/  IMAD R4, R8, 0xb0, R10 ;  /* 0x000000b008047824 */ /* 0x000fe200078e020a */
[----:B------:R-:W-:Y:S01]  /*23ff0*/  UMOV UR6, 0x0 ;  /* 0x0000000000067882 */ /* 0x000fe20000000000 */
[----:B------:R-:W-:Y:S01]  /*24000*/  R2UR UR10, R11 ;  /* 0x000000000b0a72ca */ /* 0x000fe200000e0000 */
[----:B------:R-:W-:Y:S01]  /*24010*/  UIADD3.X UR5, URZ, UR39, URZ, UP0, !UPT ;  /* 0x000000273f057290 */ /* 0x000fe200087fe43f */
[----:B------:R-:W-:Y:S01]  /*24020*/  UMOV UR7, 0x12f00000 ;  /* 0x12f0000000077882 */ /* 0x000fe20000000000 */
[----:B--2---:R-:W-:Y:S02]  /*24030*/  IMAD R5, R3, 0xb000, R18 ;  /* 0x0000b00003057824 */ /* 0x004fe400078e0212 */
[----:B------:R-:W-:-:S02]  /*24040*/  VIADD R3, R7, 0x34890 ;  /* 0x0003489007037836 */ /* 0x000fc40000000000 */
[----:B------:R-:W-:-:S08]  /*24050*/  VIADD R9, R5, 0x1e400 ;  /* 0x0001e40005097836 */ /* 0x000fd00000000000 */
.L_x_688:
        /* <DEDUP_REMOVED lines=16> */
.L_x_689:
        /* <DEDUP_REMOVED lines=13> */
.L_x_870:
[----:B------:R-:W-:Y:S05]  /*24230*/  BSYNC B2 ;  /* 0x0000000000027941 */ /* 0x000fea0003800000 */
.L_x_690:
[----:B------:R-:W-:Y:S01]  /*24240*/  BSSY B2, `(.L_x_692) ;  /* 0x000000b000027945 */ /* 0x000fe20003800000 */
[----:B------:R-:W-:Y:S02]  /*24250*/  IMAD.MOV.U32 R12, RZ, RZ, 0x0 ;  /* 0x00000000ff0c7424 */ /* 0x000fe400078e00ff */
[----:B------:R-:W-:Y:S01]  /*24260*/  IMAD.MOV.U32 R13, RZ, RZ, 0x12f00000 ;  /* 0x12f00000ff0d7424 */ /* 0x000fe200078e00ff */
[----:B------:R-:W-:Y:S06]  /*24270*/  @P3 BRA `(.L_x_693) ;  /* 0x00000000001c3947 */ /* 0x000fec0003800000 */
[----:B------:R-:W2:Y:S01]  /*24280*/  S2R R9, SR_TID.X ;  /* 0x0000000000097919 */ /* 0x000ea20000002100 */
[----:B------:R-:W-:-:S04]  /*24290*/  IMAD.MOV.U32 R3, RZ, RZ, 0xb000 ;  /* 0x0000b000ff037424 */ /* 0x000fc800078e00ff */
[----:B------:R3:W-:Y:S01]  /*242a0*/  SYNCS.ARRIVE.TRANS64 RZ, [R7+URZ+0x348b0], R3 ;  /* 0x0348b00307ff79a7 */ /* 0x0007e2000800003f */
[----:B--2---:R-:W-:-:S04]  /*242b0*/  LOP3.LUT R9, R9, 0x1f, RZ, 0xc0, !PT ;  /* 0x0000001f09097812 */ /* 0x004fc800078ec0ff */
[----:B------:R-:W-:-:S13]  /*242c0*/  ISETP.NE.AND P2, PT, R9, RZ, PT ;  /* 0x000000ff0900720c */ /* 0x000fda0003f45270 */
[----:B---3--:R-:W-:Y:S05]  /*242d0*/  @!P2 BRA `(.L_x_693) ;  /* 0x000000000004a947 */ /* 0x008fea0003800000 */
[----:B------:R-:W-:Y:S01]  /*242e0*/  BPT.TRAP 0x1 ;  /* 0x000000040000795c */ /* 0x000fe20000300000 */
.L_x_693:
[----:B------:R-:W-:Y:S05]  /*242f0*/  BSYNC B2 ;  /* 0x0000000000027941 */ /* 0x000fea0003800000 */
.L_x_692:
[----:B------:R-:W-:Y:S01]  /*24300*/  R2UR UR10, R11 ;  /* 0x000000000b0a72ca */ /* 0x000fe200000e0000 */
[----:B------:R-:W-:Y:S01]  /*24310*/  UIADD3 UR4, UP0, UR38, 0x670, URZ ;  /* 0x0000067026047890 */ /* 0x000fe2000ff1e03f */
[----:B------:R-:W-:Y:S01]  /*24320*/  R2UR UR6, R12 ;  /* 0x000000000c0672ca */ /* 0x000fe200000e0000 */
[----:B01----:R-:W-:Y:S01]  /*24330*/  VIADD R7, R7, 0x348b0 ;  /* 0x000348b007077836 */ /* 0x003fe20000000000 */
[----:B------:R-:W-:Y:S01]  /*24340*/  R2UR UR7, R13 ;  /* 0x000000000d0772ca */ /* 0x000fe200000e0000 */
[----:B------:R-:W-:Y:S01]  /*24350*/  VIADD R3, R5, 0x400 ;  /* 0x0000040005037836 */ /* 0x000fe20000000000 */
[----:B------:R-:W-:Y:S01]  /*24360*/  PLOP3.LUT P2, PT, PT, PT, PT, 0x80, 0x0 ;  /* 0x000000000000781c */ /* 0x000fe20003f4f070 */
[----:B------:R-:W-:-:S12]  /*24370*/  UIADD3.X UR5, URZ, UR39, URZ, UP0, !UPT ;  /* 0x000000273f057290 */ /* 0x000fd800087fe43f */
.L_x_694:
        /* <DEDUP_REMOVED lines=15> */
.L_x_695:
        /* <DEDUP_REMOVED lines=10> */
.L_x_683:
[----:B------:R-:W-:Y:S05]  /*24510*/  BSYNC B1 ;  /* 0x0000000000017941 */ /* 0x000fea0003800000 */
.L_x_682:
[----:B-1----:R-:W2:Y:S04]  /*24520*/  LDL.LU R3, [R1+0x20] ;  /* 0x0000200001037983 */ /* 0x002ea80000300800 */
[----:B------:R-:W3:Y:S01]  /*24530*/  LDL.LU R6, [R1+0x24] ;  /* 0x0000240001067983 */ /* 0x000ee20000300800 */
[C---:B------:R-:W-:Y:S01]  /*24540*/  ISETP.GT.AND P3, PT, R8.reuse, R2, PT ;  /* 0x000000020800720c */ /* 0x040fe20003f64270 */
[----:B------:R-:W-:Y:S02]  /*24550*/  VIADD R8, R8, 0xffffffff ;  /* 0xffffffff08087836 */ /* 0x000fe40000000000 */
[----:B--2---:R-:W-:-:S05]  /*24560*/  VIADD R3, R3, 0x1 ;  /* 0x0000000103037836 */ /* 0x004fca0000000000 */
[----:B------:R-:W-:-:S04]  /*24570*/  ISETP.NE.AND P2, PT, R3, 0x2, PT ;  /* 0x000000020300780c */ /* 0x000fc80003f45270 */
[----:B------:R-:W-:Y:S02]  /*24580*/  SEL R4, RZ, 0x1, P2 ;  /* 0x00000001ff047807 */ /* 0x000fe40001000000 */
[----:B------:R-:W-:Y:S02]  /*24590*/  SEL R3, R3, RZ, P2 ;  /* 0x000000ff03037207 */ /* 0x000fe40001000000 */
[----:B---3--:R-:W-:-:S05]  /*245a0*/  LOP3.LUT R6, R6, R4, RZ, 0x3c, !PT ;  /* 0x0000000406067212 */ /* 0x008fca00078e3cff */
[----:B------:R2:W-:Y:S04]  /*245b0*/  STL [R1+0x24], R6 ;  /* 0x0000240601007387 */ /* 0x0005e80000100800 */
[----:B------:R2:W-:Y:S01]  /*245c0*/  STL [R1+0x20], R3 ;  /* 0x0000200301007387 */ /* 0x0005e20000100800 */
[----:B------:R-:W-:Y:S05]  /*245d0*/  @P3 BRA `(.L_x_696) ;  /* 0xfffffff800103947 */ /* 0x000fea000383ffff */
.L_x_662:
[----:B------:R-:W-:Y:S05]  /*245e0*/  BSYNC B0 ;  /* 0x0000000000007941 */ /* 0x000fea0003800000 */
.L_x_661:
[----:B------:R3:W5:Y:S01]  /*245f0*/  LDL R7, [R1+0x3c] ;  /* 0x00003c0001077983 */ /* 0x0007620000100800 */
[----:B------:R-:W-:Y:S05]  /*24600*/  @!P0 WARPSYNC.ALL ;  /* 0x0000000000008948 */ /* 0x000fea0003800000 */
[----:B------:R3:W-:Y:S01]  /*24610*/  STL [R1+0x44], RZ ;  /* 0x000044ff01007387 */ /* 0x0007e20000100800 */
[----:B------:R-:W-:Y:S01]  /*24620*/  BSSY B0, `(.L_x_697) ;  /* 0x0000020000007945 */ /* 0x000fe20003800000 */
[----:B------:R-:W-:Y:S06]  /*24630*/  @!P0 BAR.SYNC.DEFER_BLOCKING 0xc, 0x180 ;  /* 0x0306000000008b1d */ /* 0x000fec0000010000 */
[----:B---3--:R-:W-:Y:S05]  /*24640*/  @!P1 BRA `(.L_x_698) ;  /* 0x0000000000749947 */ /* 0x008fea0003800000 */
[----:B------:R-:W-:-:S13]  /*24650*/  ISETP.NE.AND P0, PT, R17, RZ, PT ;  /* 0x000000ff1100720c */ /* 0x000fda0003f05270 */
[----:B------:R-:W3:Y:S02]  /*24660*/  @!P0 LDC R17, c[0x0][0x9f0] ;  /* 0x00027c00ff118b82 */ /* 0x000ee40000000800 */
[----:B---3--:R-:W-:-:S04]  /*24670*/  IABS R0, R17 ;  /* 0x0000001100007213 */ /* 0x008fc80000000000 */
[----:B------:R-:W3:Y:S08]  /*24680*/  I2F.RP R2, R0 ;  /* 0x0000000000027306 */ /* 0x000ef00000209400 */
[----:B---3--:R-:W3:Y:S02]  /*24690*/  MUFU.RCP R2, R2 ;  /* 0x0000000200027308 */ /* 0x008ee40000001000 */
[----:B---3--:R-:W-:-:S06]  /*246a0*/  VIADD R2, R2, 0xffffffe ;  /* 0x0ffffffe02027836 */ /* 0x008fcc0000000000 */
[----:B-12---:R-:W1:Y:S02]  /*246b0*/  F2I.FTZ.U32.TRUNC.NTZ R3, R2 ;  /* 0x0000000200037305 */ /* 0x006e64000021f000 */
[----:B-1----:R-:W-:-:S04]  /*246c0*/  IMAD.MOV R2, RZ, RZ, -R3 ;  /* 0x000000ffff027224 */ /* 0x002fc800078e0a03 */
[----:B------:R-:W-:Y:S02]  /*246d0*/  IMAD R4, R2, R0, RZ ;  /* 0x0000000002047224 */ /* 0x000fe400078e02ff */
[----:B------:R-:W-:-:S04]  /*246e0*/  IMAD.MOV.U32 R2, RZ, RZ, RZ ;  /* 0x000000ffff027224 */ /* 0x000fc800078e00ff */
[----:B------:R-:W-:Y:S01]  /*246f0*/  IMAD.HI.U32 R6, R3, R4, R2 ;  /* 0x0000000403067227 */ /* 0x000fe200078e0002 */
[----:B------:R-:W-:Y:S02]  /*24700*/  IABS R2, R17 ;  /* 0x0000001100027213 */ /* 0x000fe40000000000 */
[----:B-----5:R-:W-:-:S03]  /*24710*/  IADD3 R4, R7, -0x1, R17 ;  /* 0xffffffff07047810 */ /* 0x020fc60007ffe011 */
[----:B------:R-:W-:Y:S01]  /*24720*/  IMAD.MOV R2, RZ, RZ, -R2 ;  /* 0x000000ffff027224 */ /* 0x000fe200078e0a02 */
[----:B------:R-:W-:Y:S02]  /*24730*/  IABS R3, R4 ;  /* 0x0000000400037213 */ /* 0x000fe40000000000 */
[----:B------:R-:W-:Y:S01]  /*24740*/  LOP3.LUT R4, R4, R17, RZ, 0x3c, !PT ;  /* 0x0000001104047212 */ /* 0x000fe200078e3cff */
[----:B------:R-:W-:Y:S02]  /*24750*/  IMAD.MOV.U32 R5, RZ, RZ, R2 ;  /* 0x000000ffff057224 */ /* 0x000fe400078e0002 */
        /* <DEDUP_REMOVED lines=11> */
[----:B------:R3:W-:Y:S02]  /*24810*/  STL [R1+0x44], R2 ;  /* 0x0000440201007387 */ /* 0x0007e40000100800 */
.L_x_698:
[----:B------:R-:W-:Y:S05]  /*24820*/  BSYNC B0 ;  /* 0x0000000000007941 */ /* 0x000fea0003800000 */
.L_x_697:
[----:B------:R-:W4:Y:S04]  /*24830*/  LDL R0, [R1+0x44] ;  /* 0x0000440001007983 */ /* 0x000f280000100800 */
[----:B---3--:R-:W4:Y:S01]  /*24840*/  LDL R2, [R1+0x58] ;  /* 0x0000580001027983 */ /* 0x008f220000100800 */
[----:B------:R-:W-:Y:S01]  /*24850*/  BSSY B7, `(.L_x_699) ;  /* 0x00003d8000077945 */ /* 0x000fe20003800000 */
[----:B----4-:R-:W-:-:S05]  /*24860*/  IMAD R2, R2, R0, RZ ;  /* 0x0000000002027224 */ /* 0x010fca00078e02ff */
[----:B-----5:R-:W-:Y:S01]  /*24870*/  VIADDMNMX R0, R2, R0, R7, PT ;  /* 0x0000000002007246 */ /* 0x020fe20003800107 */
[----:B------:R3:W-:Y:S03]  /*24880*/  STL [R1+0x2c], R2 ;  /* 0x00002c0201007387 */ /* 0x0007e60000100800 */
[----:B------:R-:W-:Y:S01]  /*24890*/  ISETP.GT.AND P0, PT, R0, R2, PT ;  /* 0x000000020000720c */ /* 0x000fe20003f04270 */
[----:B------:R3:W-:-:S12]  /*248a0*/  STL [R1+0x40], R0 ;  /* 0x0000400001007387 */ /* 0x0007d80000100800 */
[----:B---3--:R-:W-:Y:S05]  /*248b0*/  @P0 BRA `(.L_x_700) ;  /* 0x00000000004c0947 */ /* 0x008fea0003800000 */
[----:B------:R-:W3:Y:S02]  /*248c0*/  S2R R0, SR_TID.X ;  /* 0x0000000000007919 */ /* 0x000ee40000002100 */
[----:B---3--:R-:W-:-:S04]  /*248d0*/  LOP3.LUT R0, R0, 0x7f, RZ, 0xc0, !PT ;  /* 0x0000007f00007812 */ /* 0x008fc800078ec0ff */
[----:B------:R-:W-:-:S13]  /*248e0*/  ISETP.NE.AND P0, PT, R0, RZ, PT ;  /* 0x000000ff0000720c */ /* 0x000fda0003f05270 */
[----:B------:R-:W-:Y:S05]  /*248f0*/  @P0 BRA `(.L_x_701) ;  /* 0x0000003c00340947 */ /* 0x000fea0003800000 */
[----:B-12---:R-:W1:Y:S01]  /*24900*/  S2R R3, SR_LANEID ;  /* 0x0000000000037919 */ /* 0x006e620000000000 */
[----:B------:R-:W-:Y:S01]  /*24910*/  VOTEU.ANY UR4, UPT, PT ;  /* 0x0000000000047886 */ /* 0x000fe200038e0100 */
[----:B------:R-:W-:Y:S01]  /*24920*/  ULDC.64 UR6, c[0x0][0x208] ;  /* 0x0000820000067ab9 */ /* 0x000fe20000000a00 */
[----:B------:R-:W1:Y:S08]  /*24930*/  FLO.U32 R0, UR4 ;  /* 0x0000000400007d00 */ /* 0x000e7000080e0000 */
[----:B------:R-:W2:Y:S01]  /*24940*/  POPC R5, UR4 ;  /* 0x0000000400057d09 */ /* 0x000ea20008000000 */
[----:B-1----:R-:W-:-:S02]  /*24950*/  ISETP.EQ.U32.AND P0, PT, R0, R3, PT ;  /* 0x000000030000720c */ /* 0x002fc40003f02070 */
[----:B------:R-:W2:Y:S11]  /*24960*/  LDC.64 R2, c[0x0][0xc60] ;  /* 0x00031800ff027b82 */ /* 0x000eb60000000a00 */
[----:B--2---:R-:W2:Y:S01]  /*24970*/  @P0 ATOMG.E.ADD.STRONG.GPU PT, R3, desc[UR6][R2.64], R5 ;  /* 0x00000005020309a8 */ /* 0x004ea200081ee1c6 */
[----:B------:R-:W1:Y:S02]  /*24980*/  S2R R4, SR_LTMASK ;  /* 0x0000000000047919 */ /* 0x000e640000003900 */
[----:B-1----:R-:W-:-:S04]  /*24990*/  LOP3.LUT R4, R4, UR4, RZ, 0xc0, !PT ;  /* 0x0000000404047c12 */ /* 0x002fc8000f8ec0ff */
[----:B------:R-:W1:Y:S01]  /*249a0*/  POPC R7, R4 ;  /* 0x0000000400077309 */ /* 0x000e620000000000 */
[----:B--2---:R-:W1:Y:S02]  /*249b0*/  SHFL.IDX PT, R0, R3, R0, 0x1f ;  /* 0x00001f0003007589 */ /* 0x004e6400000e0000 */
[----:B-1----:R-:W-:-:S05]  /*249c0*/  IADD3 R0, R0, UR36, R7 ;  /* 0x0000002400007c10 */ /* 0x002fca000fffe007 */
[----:B------:R3:W-:Y:S01]  /*249d0*/  STL [R1+0x10], R0 ;  /* 0x0000100001007387 */ /* 0x0007e20000100800 */
[----:B------:R-:W-:Y:S05]  /*249e0*/  BRA `(.L_x_701) ;  /* 0x0000003800f87947 */ /* 0x000fea0003800000 */
.L_x_700:
        /* <DEDUP_REMOVED lines=8> */
[----:B------:R-:W-:Y:S02]  /*24a70*/  IMAD.U32 R4, RZ, RZ, UR6 ;  /* 0x00000006ff047e24 */ /* 0x000fe4000f8e00ff */
[----:B-12---:R-:W1:Y:S01]  /*24a80*/  LDC.64 R2, c[0x4][R2] ;  /* 0x0100000002027b82 */ /* 0x006e620000000a00 */
[----:B------:R-:W-:Y:S02]  /*24a90*/  IMAD.U32 R5, RZ, RZ, UR7 ;  /* 0x00000007ff057e24 */ /* 0x000fe4000f8e00ff */
[----:B------:R-:W-:Y:S02]  /*24aa0*/  IMAD.U32 R6, RZ, RZ, UR8 ;  /* 0x00000008ff067e24 */ /* 0x000fe4000f8e00ff */
[----:B------:R-:W-:-:S02]  /*24ab0*/  IMAD.U32 R7, RZ, RZ, UR9 ;  /* 0x00000009ff077e24 */ /* 0x000fc4000f8e00ff */
[----:B------:R-:W-:Y:S02]  /*24ac0*/  IMAD.U32 R10, RZ, RZ, UR4 ;  /* 0x00000004ff0a7e24 */ /* 0x000fe4000f8e00ff */
[----:B0-----:R-:W-:Y:S02]  /*24ad0*/  IMAD.U32 R11, RZ, RZ, UR5 ;  /* 0x00000005ff0b7e24 */ /* 0x001fe4000f8e00ff */
[----:B------:R-:W-:Y:S02]  /*24ae0*/  IMAD.MOV.U32 R8, RZ, RZ, 0x70 ;  /* 0x00000070ff087424 */ /* 0x000fe400078e00ff */
[----:B------:R-:W-:Y:S02]  /*24af0*/  IMAD.MOV.U32 R12, RZ, RZ, 0x1 ;  /* 0x00000001ff0c7424 */ /* 0x000fe400078e00ff */
[----:B------:R-:W-:-:S07]  /*24b00*/  IMAD.MOV.U32 R13, RZ, RZ, RZ ;  /* 0x000000ffff0d7224 */ /* 0x000fce00078e00ff */
[----:B------:R-:W-:-:S07]  /*24b10*/  LEPC R20, `(.L_x_703) ;  /* 0x000000001014794e */ /* 0x000fce0000000000 */
[----:B-1----:R-:W-:Y:S05]  /*24b20*/  CALL.ABS.NOINC R2 ;  /* 0x0000000002007343 */ /* 0x002fea0003c00000 */
.L_x_703:
[----:B------:R-:W-:Y:S05]  /*24b30*/  BSYNC B6 ;  /* 0x0000000000067941 */ /* 0x000fea0003800000 */
.L_x_702:
        /* <DEDUP_REMOVED lines=8> */
[----:B-12---:R1:W2:Y:S01]  /*24bc0*/  LDC.64 R2, c[0x4][R17] ;  /* 0x0100000011027b82 */ /* 0x0062a20000000a00 */
[----:B------:R-:W-:Y:S02]  /*24bd0*/  IMAD.U32 R4, RZ, RZ, UR6 ;  /* 0x00000006ff047e24 */ /* 0x000fe4000f8e00ff */
[----:B------:R-:W-:Y:S02]  /*24be0*/  IMAD.U32 R5, RZ, RZ, UR7 ;  /* 0x00000007ff057e24 */ /* 0x000fe4000f8e00ff */
[----:B------:R-:W-:Y:S02]  /*24bf0*/  IMAD.U32 R6, RZ, RZ, UR8 ;  /* 0x00000008ff067e24 */ /* 0x000fe4000f8e00ff */
[----:B------:R-:W-:-:S02]  /*24c00*/  IMAD.U32 R7, RZ, RZ, UR9 ;  /* 0x00000009ff077e24 */ /* 0x000fc4000f8e00ff */
[----:B------:R-:W-:Y:S02]  /*24c10*/  IMAD.U32 R10, RZ, RZ, UR4 ;  /* 0x00000004ff0a7e24 */ /* 0x000fe4000f8e00ff */
[----:B0-----:R-:W-:Y:S02]  /*24c20*/  IMAD.U32 R11, RZ, RZ, UR5 ;  /* 0x00000005ff0b7e24 */ /* 0x001fe4000f8e00ff */
[----:B------:R-:W-:Y:S02]  /*24c30*/  IMAD.MOV.U32 R8, RZ, RZ, 0x70 ;  /* 0x00000070ff087424 */ /* 0x000fe400078e00ff */
[----:B------:R-:W-:Y:S02]  /*24c40*/  IMAD.MOV.U32 R12, RZ, RZ, 0x1 ;  /* 0x00000001ff0c7424 */ /* 0x000fe400078e00ff */
[----:B-1----:R-:W-:-:S07]  /*24c50*/  IMAD.MOV.U32 R13, RZ, RZ, RZ ;  /* 0x000000ffff0d7224 */ /* 0x002fce00078e00ff */
[----:B------:R-:W-:-:S07]  /*24c60*/  LEPC R20, `(.L_x_706) ;  /* 0x000000001014794e */ /* 0x000fce0000000000 */
[----:B--2---:R-:W-:Y:S05]  /*24c70*/  CALL.ABS.NOINC R2 ;  /* 0x0000000002007343 */ /* 0x004fea0003c00000 */
.L_x_706:
[----:B------:R0:W1:Y:S01]  /*24c80*/  LDC.64 R2, c[0x4][R17] ;  /* 0x0100000011027b82 */ /* 0x0000620000000a00 */
[----:B------:R-:W-:Y:S01]  /*24c90*/  ULDC.64 UR4, c[0x4][0xa0] ;  /* 0x0100280000047ab9 */ /* 0x000fe20000000a00 */
[----:B------:R-:W-:Y:S01]  /*24ca0*/  ULDC.64 UR6, c[0x4][0xa8] ;  /* 0x01002a0000067ab9 */ /* 0x000fe20000000a00 */
[----:B------:R-:W-:Y:S01]  /*24cb0*/  ULDC.64 UR8, c[0x4][0x38] ;  /* 0x01000e0000087ab9 */ /* 0x000fe20000000a00 */
[----:B------:R-:W-:Y:S02]  /*24cc0*/  IMAD.U32 R4, RZ, RZ, UR4 ;  /* 0x00000004ff047e24 */ /* 0x000fe4000f8e00ff */
[----:B------:R-:W-:Y:S02]  /*24cd0*/  IMAD.U32 R5, RZ, RZ, UR5 ;  /* 0x00000005ff057e24 */ /* 0x000fe4000f8e00ff */
[----:B------:R-:W-:Y:S02]  /*24ce0*/  IMAD.U32 R6, RZ, RZ, UR6 ;  /* 0x00000006ff067e24 */ /* 0x000fe4000f8e00ff */
[----:B------:R-:W-:-:S02]  /*24cf0*/  IMAD.U32 R7, RZ, RZ, UR7 ;  /* 0x00000007ff077e24 */ /* 0x000fc4000f8e00ff */
[----:B------:R-:W-:Y:S02]  /*24d00*/  IMAD.U32 R10, RZ, RZ, UR8 ;  /* 0x00000008ff0a7e24 */ /* 0x000fe4000f8e00ff */
[----:B------:R-:W-:Y:S02]  /*24d10*/  IMAD.U32 R11, RZ, RZ, UR9 ;  /* 0x00000009ff0b7e24 */ /* 0x000fe4000f8e00ff */
[----:B------:R-:W-:Y:S02]  /*24d20*/  IMAD.MOV.U32 R8, RZ, RZ, 0x70 ;  /* 0x00000070ff087424 */ /* 0x000fe400078e00ff */
[----:B------:R-:W-:Y:S02]  /*24d30*/  IMAD.MOV.U32 R12, RZ, RZ, 0x1 ;  /* 0x00000001ff0c7424 */ /* 0x000fe400078e00ff */
[----:B0-----:R-:W-:-:S07]  /*24d40*/  IMAD.MOV.U32 R13, RZ, RZ, RZ ;  /* 0x000000ffff0d7224 */ /* 0x001fce00078e00ff */
[----:B------:R-:W-:-:S07]  /*24d50*/  LEPC R20, `(.L_x_705) ;  /* 0x000000001014794e */ /* 0x000fce0000000000 */
[----:B-1----:R-:W-:Y:S05]  /*24d60*/  CALL.ABS.NOINC R2 ;  /* 0x0000000002007343 */ /* 0x002fea0003c00000 */
.L_x_705:
[----:B------:R-:W-:Y:S05]  /*24d70*/  BSYNC B6 ;  /* 0x0000000000067941 */ /* 0x000fea0003800000 */
.L_x_704:
[----:B------:R-:W3:Y:S01]  /*24d80*/  LDL.LU R2, [R1+0x4] ;  /* 0x0000040001027983 */ /* 0x000ee20000300800 */
[----:B------:R-:W-:-:S03]  /*24d90*/  ULDC.64 UR4, c[0x0][0x9f8] ;  /* 0x00027e0000047ab9 */ /* 0x000fc60000000a00 */
[----:B------:R-:W1:Y:S04]  /*24da0*/  LDL.LU R0, [R1+0x28] ;  /* 0x0000280001007983 */ /* 0x000e680000300800 */
[----:B------:R-:W4:Y:S01]  /*24db0*/  LDL R7, [R1+0x8] ;  /* 0x0000080001077983 */ /* 0x000f220000100800 */
[----:B------:R-:W-:Y:S01]  /*24dc0*/  ISETP.NE.U32.AND P0, PT, RZ, UR4, PT ;  /* 0x00000004ff007c0c */ /* 0x000fe2000bf05070 */
[----:B------:R-:W-:Y:S02]  /*24dd0*/  ULDC.64 UR6, c[0x0][0x208] ;  /* 0x0000820000067ab9 */ /* 0x000fe40000000a00 */
[----:B------:R-:W5:Y:S01]  /*24de0*/  LDL R17, [R1+0x40] ;  /* 0x0000400001117983 */ /* 0x000f620000100800 */
[----:B------:R-:W-:-:S13]  /*24df0*/  ISETP.NE.AND.EX P0, PT, RZ, UR5, PT, P0 ;  /* 0x00000005ff007c0c */ /* 0x000fda000bf05300 */
[----:B---3--:R-:W-:-:S04]  /*24e00*/  @P0 IADD3 R2, P1, R2, UR4, RZ ;  /* 0x0000000402020c10 */ /* 0x008fc8000ff3e0ff */
[----:B-12---:R-:W-:Y:S01]  /*24e10*/  @P0 IADD3.X R3, R0, UR5, RZ, P1, !PT ;  /* 0x0000000500030c10 */ /* 0x006fe20008ffe4ff */
[----:B------:R-:W-:-:S04]  /*24e20*/  ULDC.64 UR4, c[0x0][0xa08] ;  /* 0x0002820000047ab9 */ /* 0x000fc80000000a00 */
[----:B----4-:R1:W2:Y:S02]  /*24e30*/  @P0 LDG.E R7, desc[UR6][R2.64] ;  /* 0x0000000602070981 */ /* 0x0102a4000c1e1900 */
[----:B-1----:R-:W1:Y:S01]  /*24e40*/  LDC.64 R2, c[0x0][0x418] ;  /* 0x00010600ff027b82 */ /* 0x002e620000000a00 */
[----:B-----5:R-:W-:Y:S01]  /*24e50*/  VIADD R0, R17, 0xffffffff ;  /* 0xffffffff11007836 */ /* 0x020fe20000000000 */
[----:B--2---:R-:W-:Y:S01]  /*24e60*/  SHF.R.S32.HI R8, RZ, 0x1f, R7 ;  /* 0x0000001fff087819 */ /* 0x004fe20000011407 */
[----:B------:R2:W-:Y:S04]  /*24e70*/  @P0 STL [R1+0x8], R7 ;  /* 0x0000080701000387 */ /* 0x0005e80000100800 */
[----:B------:R2:W-:Y:S01]  /*24e80*/  STL [R1+0x28], R8 ;  /* 0x0000280801007387 */ /* 0x0005e20000100800 */
[----:B-1----:R-:W-:Y:S01]  /*24e90*/  LOP3.LUT P0, RZ, R2, UR4, RZ, 0xfc, !PT ;  /* 0x0000000402ff7c12 */ /* 0x002fe2000f80fcff */
[----:B------:R-:W-:-:S03]  /*24ea0*/  UMOV UR4, 0xffffffff ;  /* 0xffffffff00047882 */ /* 0x000fc60000000000 */
[----:B------:R-:W-:-:S04]  /*24eb0*/  LOP3.LUT P0, RZ, R3, UR5, RZ, 0xfc, P0 ;  /* 0x0000000503ff7c12 */ /* 0x000fc8000800fcff */
[----:B------:R-:W-:Y:S01]  /*24ec0*/  SEL R17, R7, RZ, !P0 ;  /* 0x000000ff07117207 */ /* 0x000fe20004000000 */
[----:B--2---:R-:W-:Y:S08]  /*24ed0*/  BRA.DIV UR4, `(.L_x_707) ;  /* 0x0000005e04387947 */ /* 0x004ff0000b800000 */
[----:B------:R-:W1:Y:S02]  /*24ee0*/  S2R R4, SR_TID.X ;  /* 0x0000000000047919 */ /* 0x000e640000002100 */
[----:B-1----:R-:W-:-:S04]  /*24ef0*/  SHF.R.U32.HI R4, RZ, 0x5, R4 ;  /* 0x00000005ff047819 */ /* 0x002fc80000011604 */
[----:B------:R-:W-:-:S05]  /*24f00*/  LOP3.LUT R4, R4, 0x3, RZ, 0xc0, !PT ;  /* 0x0000000304047812 */ /* 0x000fca00078ec0ff */
[----:B------:R1:W2:Y:S02]  /*24f10*/  SHFL.IDX PT, R14, R4, RZ, 0x1f ;  /* 0x00001fff040e7589 */ /* 0x0002a400000e0000 */
.L_x_873:
[----:B-1----:R-:W3:Y:S01]  /*24f20*/  LDL.LU R4, [R1] ;  /* 0x0000000001047983 */ /* 0x002ee20000300800 */
[----:B------:R-:W-:Y:S02]  /*24f30*/  PLOP3.LUT P1, PT, PT, PT, PT, 0x8, 0x0 ;  /* 0x000000000000781c */ /* 0x000fe40003f2e170 */
[----:B--2---:R-:W-:Y:S01]  /*24f40*/  ISETP.NE.AND P0, PT, R14, RZ, PT ;  /* 0x000000ff0e00720c */ /* 0x004fe20003f05270 */
[----:B------:R1:W-:Y:S01]  /*24f50*/  STL [R1+0x4], R0 ;  /* 0x0000040001007387 */ /* 0x0003e20000100800 */
[----:B---3--:R-:W-:-:S09]  /*24f60*/  LOP3.LUT R4, R4, 0xfffffffe, RZ, 0xc0, !PT ;  /* 0xfffffffe04047812 */ /* 0x008fd200078ec0ff */
[----:B------:R-:W-:-:S05]  /*24f70*/  @P1 LOP3.LUT R4, R4, 0x1, RZ, 0xfc, !PT ;  /* 0x0000000104041812 */ /* 0x000fca00078efcff */
[----:B------:R1:W-:Y:S01]  /*24f80*/  STL [R1], R4 ;  /* 0x0000000401007387 */ /* 0x0003e20000100800 */
[----:B------:R-:W-:Y:S05]  /*24f90*/  @P0 BRA `(.L_x_708) ;  /* 0x0000000400240947 */ /* 0x000fea0003800000 */
[----:B------:R-:W-:-:S03]  /*24fa0*/  UMOV UR4, 0xffffffff ;  /* 0xffffffff00047882 */ /* 0x000fc60000000000 */
[----:B------:R-:W-:Y:S05]  /*24fb0*/  BRA.DIV UR4, `(.L_x_709) ;  /* 0x0000005e04347947 */ /* 0x000fea000b800000 */
[----:B------:R-:W-:-:S13]  /*24fc0*/  ELECT P6, URZ, PT ;  /* 0x00000000003f782f */ /* 0x000fda00038c0000 */
.L_x_876:
        /* <DEDUP_REMOVED lines=8> */
[----:B-1----:R-:W-:Y:S01]  /*25050*/  IMAD.MOV.U32 R0, RZ, RZ, R9 ;  /* 0x000000ffff007224 */ /* 0x002fe200078e0009 */
[----:B--2---:R-:W-:-:S13]  /*25060*/  ISETP.NE.AND P0, PT, R6, 0x1, PT ;  /* 0x000000010600780c */ /* 0x004fda0003f05270 */
[----:B------:R-:W1:Y:S02]  /*25070*/  @P0 LDC.64 R4, c[0x0][0x440] ;  /* 0x00011000ff040b82 */ /* 0x000e640000000a00 */
[----:B-1----:R-:W-:-:S05]  /*25080*/  @P0 IMAD.HI.U32 R4, R9, R4, RZ ;  /* 0x0000000409040227 */ /* 0x002fca00078e00ff */
        /* <DEDUP_REMOVED lines=13> */
.L_x_710:
[----:B--2---:R-:W2:Y:S01]  /*25160*/  LDL R2, [R1+0xc] ;  /* 0x00000c0001027983 */ /* 0x004ea20000100800 */
[----:B-1----:R-:W-:Y:S02]  /*25170*/  LEA R0, R19, R18, 0x3 ;  /* 0x0000001213007211 */ /* 0x002fe400078e18ff */
[----:B--2---:R-:W-:-:S04]  /*25180*/  SHF.L.U32 R2, R2, 0x1f, RZ ;  /* 0x0000001f02027819 */ /* 0x004fc800000006ff */
[----:B------:R-:W1:Y:S02]  /*25190*/  SYNCS.PHASECHK.TRANS64.TRYWAIT P0, [R0+URZ+0x34840], R2 ;  /* 0x03484002000075a7 */ /* 0x000e64000800017f */
[----:B-1----:R-:W-:Y:S05]  /*251a0*/  @!P0 BRA `(.L_x_711) ;  /* 0x0000005800d88947 */ /* 0x002fea0003800000 */
.L_x_877:
[----:B------:R-:W2:Y:S02]  /*251b0*/  S2R R3, SR_TID.X ;  /* 0x0000000000037919 */ /* 0x000ea40000002100 */
[----:B--2---:R-:W-:-:S04]  /*251c0*/  LOP3.LUT R3, R3, 0x7f, RZ, 0xc0, !PT ;  /* 0x0000007f03037812 */ /* 0x004fc800078ec0ff */
[----:B------:R-:W-:-:S13]  /*251d0*/  ISETP.NE.AND P0, PT, R3, RZ, PT ;  /* 0x000000ff0300720c */ /* 0x000fda0003f05270 */
[----:B------:R-:W-:Y:S05]  /*251e0*/  @P0 BRA `(.L_x_712) ;  /* 0x00000000001c0947 */ /* 0x000fea0003800000 */
[----:B------:R-:W2:Y:S01]  /*251f0*/  S2R R3, SR_TID.X ;  /* 0x0000000000037919 */ /* 0x000ea20000002100 */
[----:B-1----:R-:W-:-:S04]  /*25200*/  IMAD.MOV.U32 R2, RZ, RZ, 0xb000 ;  /* 0x0000b000ff027424 */ /* 0x002fc800078e00ff */
[----:B------:R3:W-:Y:S01]  /*25210*/  SYNCS.ARRIVE.TRANS64 RZ, [R0+URZ+0x34830], R2 ;  /* 0x0348300200ff79a7 */ /* 0x0007e2000800003f */
[----:B--2---:R-:W-:-:S04]  /*25220*/  LOP3.LUT R3, R3, 0x1f, RZ, 0xc0, !PT ;  /* 0x0000001f03037812 */ /* 0x004fc800078ec0ff */
[----:B------:R-:W-:-:S13]  /*25230*/  ISETP.NE.AND P0, PT, R3, RZ, PT ;  /* 0x000000ff0300720c */ /* 0x000fda0003f05270 */
[----:B---3--:R-:W-:Y:S05]  /*25240*/  @!P0 BRA `(.L_x_712) ;  /* 0x0000000000048947 */ /* 0x008fea0003800000 */
[----:B------:R-:W-:Y:S01]  /*25250*/  BPT.TRAP 0x1 ;  /* 0x000000040000795c */ /* 0x000fe20000300000 */
.L_x_712:
[----:B------:R-:W2:Y:S04]  /*25260*/  LDL R4, [R1+0x4] ;  /* 0x0000040001047983 */ /* 0x000ea80000100800 */
[----:B------:R-:W3:Y:S04]  /*25270*/  LDL R3, [R1+0x18] ;  /* 0x0000180001037983 */ /* 0x000ee80000100800 */
[----:B-1----:R-:W4:Y:S01]  /*25280*/  LDL.LU R2, [R1] ;  /* 0x0000000001027983 */ /* 0x002f220000300800 */
[----:B------:R-:W-:Y:S01]  /*25290*/  R2UR UR9, R0 ;  /* 0x00000000000972ca */ /* 0x000fe200000e0000 */
[----:B------:R-:W-:Y:S01]  /*252a0*/  IMAD R0, R19, 0xb000, R18 ;  /* 0x0000b00013007824 */ /* 0x000fe200078e0212 */
[----:B------:R-:W-:Y:S01]  /*252b0*/  PLOP3.LUT P0, PT, PT, PT, PT, 0x80, 0x0 ;  /* 0x000000000000781c */ /* 0x000fe20003f0f070 */
[----:B------:R-:W-:Y:S01]  /*252c0*/  UIADD3 UR4, UP0, UR38, 0x370, URZ ;  /* 0x0000037026047890 */ /* 0x000fe2000ff1e03f */
[----:B------:R-:W-:Y:S01]  /*252d0*/  R2UR UR12, R16 ;  /* 0x00000000100c72ca */ /* 0x000fe200000e0000 */
[----:B------:R-:W-:Y:S01]  /*252e0*/  UMOV UR10, URZ ;  /* 0x0000003f000a7c82 */ /* 0x000fe20008000000 */
[----:B------:R-:W-:Y:S01]  /*252f0*/  R2UR UR6, R0 ;  /* 0x00000000000672ca */ /* 0x000fe200000e0000 */
[----:B------:R-:W-:Y:S01]  /*25300*/  UMOV UR7, 0x14f00000 ;  /* 0x14f0000000077882 */ /* 0x000fe20000000000 */
[----:B-----5:R-:W-:Y:S01]  /*25310*/  R2UR UR13, R17 ;  /* 0x00000000110d72ca */ /* 0x020fe200000e0000 */
[----:B------:R-:W-:-:S04]  /*25320*/  UMOV UR15, 0x40 ;  /* 0x00000040000f7882 */ /* 0x000fc80000000000 */
[----:B------:R-:W-:-:S06]  /*25330*/  UIADD3 UR9, UR9, 0x34830, URZ ;  /* 0x0003483009097890 */ /* 0x000fcc000fffe03f */
[----:B------:R-:W-:Y:S02]  /*25340*/  UIADD3 UR8, UR6, 0x1e400, URZ ;  /* 0x0001e40006087890 */ /* 0x000fe4000fffe03f */
[----:B------:R-:W-:-:S03]  /*25350*/  UIADD3 UR14, UR6, 0x23c00, URZ ;  /* 0x00023c00060e7890 */ /* 0x000fc6000fffe03f */
[----:B------:R-:W-:Y:S01]  /*25360*/  UMOV UR6, 0x0 ;  /* 0x0000000000067882 */ /* 0x000fe20000000000 */
[----:B--2---:R-:W-:Y:S02]  /*25370*/  R2UR UR11, R4 ;  /* 0x00000000040b72ca */ /* 0x004fe400000e0000 */
[----:B---3--:R-:W-:Y:S02]  /*25380*/  R2UR UR5, R3 ;  /* 0x00000000030572ca */ /* 0x008fe400000e0000 */
[----:B----4-:R-:W-:-:S04]  /*25390*/  LOP3.LUT R2, R2, 0xfffffffe, RZ, 0xc0, !PT ;  /* 0xfffffffe02027812 */ /* 0x010fc800078ec0ff */
[----:B------:R-:W-:-:S07]  /*253a0*/  @P0 LOP3.LUT R2, R2, 0x1, RZ, 0xfc, !PT ;  /* 0x0000000102020812 */ /* 0x000fce00078efcff */
[----:B------:R-:W-:Y:S01]  /*253b0*/  UIMAD UR11, UR11, 0xb0, UR5 ;  /* 0x000000b00b0b78a4 */ /* 0x000fe2000f8e0205 */
[----:B------:R2:W-:Y:S01]  /*253c0*/  STL [R1], R2 ;  /* 0x0000000201007387 */ /* 0x0005e20000100800 */
[----:B------:R-:W-:-:S09]  /*253d0*/  UIADD3.X UR5, URZ, UR39, URZ, UP0, !UPT ;  /* 0x000000273f057290 */ /* 0x000fd200087fe43f */
[----:B------:R1:W-:Y:S02]  /*253e0*/  UTMALDG.4D [UR8], [UR4], desc[UR6] ;  /* 0x00000608040075b4 */ /* 0x0003e40008019000 */
[----:B-1----:R-:W-:Y:S01]  /*253f0*/  UMOV UR8, UR14 ;  /* 0x0000000e00087c82 */ /* 0x002fe20008000000 */
[----:B------:R-:W-:Y:S02]  /*25400*/  UMOV UR10, UR15 ;  /* 0x0000000f000a7c82 */ /* 0x000fe40008000000 */
[----:B------:R2:W-:Y:S02]  /*25410*/  UTMALDG.4D [UR8], [UR4], desc[UR6] ;  /* 0x00000608040075b4 */ /* 0x0005e40008019000 */
[----:B--2---:R-:W-:Y:S01]  /*25420*/  NOP ;  /* 0x0000000000007918 */ /* 0x004fe20000000000 */
.L_x_708:
[----:B------:R-:W2:Y:S04]  /*25430*/  LDL.LU R3, [R1+0x48] ;  /* 0x0000480001037983 */ /* 0x000ea80000300800 */
[----:B------:R-:W3:Y:S04]  /*25440*/  LDL.LU R5, [R1+0x34] ;  /* 0x0000340001057983 */ /* 0x000ee80000300800 */
[----:B-1----:R-:W4:Y:S01]  /*25450*/  LDL.LU R4, [R1+0x50] ;  /* 0x0000500001047983 */ /* 0x002f220000300800 */
[----:B------:R-:W-:Y:S05]  /*25460*/  WARPSYNC.ALL ;  /* 0x0000000000007948 */ /* 0x000fea0003800000 */
[----:B------:R-:W-:Y:S01]  /*25470*/  ULDC.64 UR6, c[0x0][0xa00] ;  /* 0x0002800000067ab9 */ /* 0x000fe20000000a00 */
[----:B------:R-:W-:Y:S01]  /*25480*/  ULDC.64 UR4, c[0x0][0x298] ;  /* 0x0000a60000047ab9 */ /* 0x000fe20000000a00 */
[----:B------:R-:W-:Y:S01]  /*25490*/  BAR.SYNC.DEFER_BLOCKING 0x8, 0x180 ;  /* 0x0206000000007b1d */ /* 0x000fe20000010000 */
[----:B------:R-:W-:Y:S01]  /*254a0*/  ISETP.NE.U32.AND P0, PT, RZ, UR6, PT ;  /* 0x00000006ff007c0c */ /* 0x000fe2000bf05070 */
[----:B------:R-:W-:-:S03]  /*254b0*/  VIADD R2, R18, 0x16400 ;  /* 0x0001640012027836 */ /* 0x000fc60000000000 */
[----:B------:R-:W-:Y:S01]  /*254c0*/  ISETP.NE.AND.EX P0, PT, RZ, UR7, PT, P0 ;  /* 0x00000007ff007c0c */ /* 0x000fe2000bf05300 */
[----:B------:R-:W-:Y:S01]  /*254d0*/  BSSY B6, `(.L_x_713) ;  /* 0x000001e000067945 */ /* 0x000fe20003800000 */
[----:B------:R-:W-:Y:S02]  /*254e0*/  LOP3.LUT P1, RZ, R2, 0x3ff, RZ, 0xc0, !PT ;  /* 0x000003ff02ff7812 */ /* 0x000fe4000782c0ff */
[----:B--2---:R-:W-:Y:S02]  /*254f0*/  SHF.R.S32.HI R0, RZ, 0x1f, R3 ;  /* 0x0000001fff007819 */ /* 0x004fe40000011403 */
[----:B---3--:R-:W-:-:S03]  /*25500*/  SEL R5, R5, RZ, !P0 ;  /* 0x000000ff05057207 */ /* 0x008fc60004000000 */
[----:B------:R-:W-:Y:S01]  /*25510*/  IMAD R0, R0, UR4, RZ ;  /* 0x0000000400007c24 */ /* 0x000fe2000f8e02ff */
[----:B----4-:R-:W-:-:S03]  /*25520*/  SEL R4, R4, RZ, !P0 ;  /* 0x000000ff04047207 */ /* 0x010fc60004000000 */
[C---:B------:R-:W-:Y:S02]  /*25530*/  IMAD R0, R3.reuse, UR5, R0 ;  /* 0x0000000503007c24 */ /* 0x040fe4000f8e0200 */
[----:B------:R-:W-:-:S04]  /*25540*/  IMAD.WIDE.U32 R2, R3, UR4, RZ ;  /* 0x0000000403027c25 */ /* 0x000fc8000f8e00ff */
[----:B------:R-:W-:Y:S01]  /*25550*/  IMAD.IADD R0, R3, 0x1, R0 ;  /* 0x0000000103007824 */ /* 0x000fe200078e0200 */
[----:B------:R1:W-:Y:S04]  /*25560*/  STL.64 [R1+0x48], R2 ;  /* 0x0000480201007387 */ /* 0x0003e80000100a00 */
[----:B------:R1:W-:Y:S04]  /*25570*/  STL [R1+0x34], R5 ;  /* 0x0000340501007387 */ /* 0x0003e80000100800 */
[----:B------:R1:W-:Y:S04]  /*25580*/  STL [R1+0x60], R4 ;  /* 0x0000600401007387 */ /* 0x0003e80000100800 */
[----:B------:R1:W-:Y:S01]  /*25590*/  STL [R1+0x50], R0 ;  /* 0x0000500001007387 */ /* 0x0003e20000100800 */
[----:B------:R-:W-:Y:S05]  /*255a0*/  @!P1 BRA `(.L_x_714) ;  /* 0x0000000000409947 */ /* 0x000fea0003800000 */
[----:B-1----:R-:W-:Y:S01]  /*255b0*/  MOV R2, 0x0 ;  /* 0x0000000000027802 */ /* 0x002fe20000000f00 */
[----:B------:R-:W-:Y:S01]  /*255c0*/  ULDC.64 UR4, c[0x4][0xa0] ;  /* 0x0100280000047ab9 */ /* 0x000fe20000000a00 */
[----:B------:R-:W-:Y:S01]  /*255d0*/  ULDC.64 UR6, c[0x4][0xa8] ;  /* 0x01002a0000067ab9 */ /* 0x000fe20000000a00 */
[----:B------:R-:W-:Y:S01]  /*255e0*/  ULDC.64 UR8, c[0x4][0x20] ;  /* 0x0100080000087ab9 */ /* 0x000fe20000000a00 */
[----:B------:R-:W-:Y:S02]  /*255f0*/  IMAD.U32 R4, RZ, RZ, UR4 ;  /* 0x00000004ff047e24 */ /* 0x000fe4000f8e00ff */
[----:B------:R-:W1:Y:S01]  /*25600*/  LDC.64 R2, c[0x4][R2] ;  /* 0x0100000002027b82 */ /* 0x000e620000000a00 */
        /* <DEDUP_REMOVED lines=10> */
.L_x_714:
[----:B------:R-:W-:Y:S05]  /*256b0*/  BSYNC B6 ;  /* 0x0000000000067941 */ /* 0x000fea0003800000 */
.L_x_713:
[----:B-1----:R-:W2:Y:S01]  /*256c0*/  LDL.LU R0, [R1+0x60] ;  /* 0x0000600001007983 */ /* 0x002ea20000300800 */
[----:B------:R-:W-:Y:S01]  /*256d0*/  ULDC.64 UR4, c[0x0][0x2d8] ;  /* 0x0000b60000047ab9 */ /* 0x000fe20000000a00 */
[----:B------:R-:W1:Y:S01]  /*256e0*/  LDC R8, c[0x0][0x448] ;  /* 0x00011200ff087b82 */ /* 0x000e620000000800 */
[----:B------:R-:W-:Y:S01]  /*256f0*/  ULDC.64 UR6, c[0x0][0x280] ;  /* 0x0000a00000067ab9 */ /* 0x000fe20000000a00 */
[----:B------:R-:W3:Y:S04]  /*25700*/  LDL.LU R5, [R1+0x50] ;  /* 0x0000500001057983 */ /* 0x000ee80000300800 */
[----:B------:R-:W3:Y:S04]  /*25710*/  LDL.LU.64 R2, [R1+0x48] ;  /* 0x0000480001027983 */ /* 0x000ee80000300a00 */
[----:B------:R-:W4:Y:S01]  /*25720*/  LDL.LU R4, [R1+0x34] ;  /* 0x0000340001047983 */ /* 0x000f220000300800 */
[----:B-1----:R-:W-:Y:S01]  /*25730*/  ISETP.NE.AND P0, PT, R8, 0x1, PT ;  /* 0x000000010800780c */ /* 0x002fe20003f05270 */
[----:B------:R-:W1:-:S12]  /*25740*/  S2R R9, SR_TID.X ;  /* 0x0000000000097919 */ /* 0x000e580000002100 */
[----:B------:R-:W0:Y:S01]  /*25750*/  @P0 LDC R7, c[0x0][0x450] ;  /* 0x00011400ff070b82 */ /* 0x000e220000000800 */
[----:B---3--:R-:W-:Y:S02]  /*25760*/  IMAD.MOV.U32 R3, RZ, RZ, R5 ;  /* 0x000000ffff037224 */ /* 0x008fe400078e0005 */
[----:B------:R-:W3:Y:S01]  /*25770*/  LDL.LU R5, [R1+0x14] ;  /* 0x0000140001057983 */ /* 0x000ee20000300800 */
[----:B-1----:R-:W-:Y:S02]  /*25780*/  IMAD.SHL.U32 R9, R9, 0x8, RZ ;  /* 0x0000000809097824 */ /* 0x002fe400078e00ff */
[C---:B------:R-:W-:Y:S01]  /*25790*/  IMAD.WIDE.U32 R2, R16.reuse, UR4, R2 ;  /* 0x0000000410027c25 */ /* 0x040fe2000f8e0002 */
[----:B------:R-:W1:Y:S02]  /*257a0*/  S2R R10, SR_TID.X ;  /* 0x00000000000a7919 */ /* 0x000e640000002100 */
[----:B------:R-:W-:Y:S01]  /*257b0*/  LOP3.LUT R9, R9, 0x38, RZ, 0xc0, !PT ;  /* 0x0000003809097812 */ /* 0x000fe200078ec0ff */
[----:B------:R-:W-:Y:S01]  /*257c0*/  IMAD R3, R16, UR5, R3 ;  /* 0x0000000510037c24 */ /* 0x000fe2000f8e0203 */
[----:B------:R-:W-:-:S02]  /*257d0*/  ULDC.64 UR4, c[0x0][0x2e0] ;  /* 0x0000b80000047ab9 */ /* 0x000fc40000000a00 */
[----:B--2---:R-:W-:Y:S01]  /*257e0*/  IMAD R0, R0, UR4, RZ ;  /* 0x0000000400007c24 */ /* 0x004fe2000f8e02ff */
[----:B------:R-:W-:Y:S01]  /*257f0*/  LOP3.LUT R9, R9, 0x40, RZ, 0xfc, !PT ;  /* 0x0000004009097812 */ /* 0x000fe200078efcff */
[----:B----4-:R-:W-:-:S04]  /*25800*/  IMAD.WIDE.U32 R2, R4, UR4, R2 ;  /* 0x0000000404027c25 */ /* 0x010fc8000f8e0002 */
[----:B------:R-:W-:Y:S01]  /*25810*/  IMAD R0, R4, UR5, R0 ;  /* 0x0000000504007c24 */ /* 0x000fe2000f8e0200 */
[----:B------:R-:W-:Y:S01]  /*25820*/  ULDC.64 UR4, c[0x0][0x2d0] ;  /* 0x0000b40000047ab9 */ /* 0x000fe20000000a00 */
[----:B------:R-:W2:Y:S02]  /*25830*/  S2R R4, SR_TID.X ;  /* 0x0000000000047919 */ /* 0x000ea40000002100 */
[----:B------:R-:W-:Y:S02]  /*25840*/  IMAD.IADD R3, R3, 0x1, R0 ;  /* 0x0000000103037824 */ /* 0x000fe400078e0200 */
[----:B-1----:R-:W-:-:S05]  /*25850*/  IMAD.SHL.U32 R10, R10, 0x8, RZ ;  /* 0x000000080a0a7824 */ /* 0x002fca00078e00ff */
[----:B------:R-:W-:Y:S02]  /*25860*/  LOP3.LUT R10, R10, 0x38, RZ, 0xc0, !PT ;  /* 0x000000380a0a7812 */ /* 0x000fe400078ec0ff */
[----:B--2---:R-:W-:-:S04]  /*25870*/  LOP3.LUT R4, R4, 0x7f, RZ, 0xc0, !PT ;  /* 0x0000007f04047812 */ /* 0x004fc800078ec0ff */
[----:B------:R-:W-:Y:S02]  /*25880*/  SHF.R.U32.HI R6, RZ, 0x3, R4 ;  /* 0x00000003ff067819 */ /* 0x000fe40000011604 */
[----:B------:R-:W1:Y:S02]  /*25890*/  S2R R4, SR_TID.X ;  /* 0x0000000000047919 */ /* 0x000e640000002100 */
[----:B-1----:R-:W-:-:S05]  /*258a0*/  IMAD.SHL.U32 R4, R4, 0x10, RZ ;  /* 0x0000001004047824 */ /* 0x002fca00078e00ff */
[----:B------:R-:W-:Y:S02]  /*258b0*/  LOP3.LUT R4, R6, 0x70, R4, 0xf8, !PT ;  /* 0x0000007006047812 */ /* 0x000fe400078ef804 */
[----:B------:R-:W1:Y:S01]  /*258c0*/  @P0 LDC R6, c[0x0][0x44c] ;  /* 0x00011300ff060b82 */ /* 0x000e620000000800 */
[----:B---3--:R-:W-:-:S05]  /*258d0*/  IMAD.SHL.U32 R5, R5, 0x80, RZ ;  /* 0x0000008005057824 */ /* 0x008fca00078e00ff */
[----:B------:R-:W-:-:S05]  /*258e0*/  LOP3.LUT R4, R4, R5, RZ, 0xfc, !PT ;  /* 0x0000000504047212 */ /* 0x000fca00078efcff */
[----:B-1----:R-:W-:-:S04]  /*258f0*/  @P0 IMAD.HI.U32 R6, R4, R6, RZ ;  /* 0x0000000604060227 */ /* 0x002fc800078e00ff */
[----:B------:R-:W-:Y:S01]  /*25900*/  IMAD.MOV.U32 R0, RZ, RZ, R4 ;  /* 0x000000ffff007224 */ /* 0x000fe200078e0004 */
[----:B0-----:R-:W-:-:S05]  /*25910*/  @P0 SHF.R.U32.HI R0, RZ, R7, R6 ;  /* 0x00000007ff000219 */ /* 0x001fca0000011606 */
[----:B------:R-:W-:Y:S02]  /*25920*/  IMAD.MOV R6, RZ, RZ, -R0 ;  /* 0x000000ffff067224 */ /* 0x000fe400078e0a00 */
[----:B------:R-:W-:-:S04]  /*25930*/  IMAD.WIDE.U32 R2, R0, UR4, R2 ;  /* 0x0000000400027c25 */ /* 0x000fc8000f8e0002 */
[----:B------:R-:W-:Y:S01]  /*25940*/  IMAD R4, R8, R6, R4 ;  /* 0x0000000608047224 */ /* 0x000fe200078e0204 */
[----:B------:R-:W-:-:S05]  /*25950*/  SHF.R.S32.HI R6, RZ, 0x1f, R0 ;  /* 0x0000001fff067819 */ /* 0x000fca0000011400 */
        /* <DEDUP_REMOVED lines=8> */
[----:B------:R-:W-:Y:S01]  /*259e0*/  ISETP.GE.AND P1, PT, R9, UR4, PT ;  /* 0x0000000409007c0c */ /* 0x000fe2000bf26270 */
[----:B------:R-:W-:Y:S01]  /*259f0*/  IMAD R0, R4, UR5, R0 ;  /* 0x0000000504007c24 */ /* 0x000fe2000f8e0200 */
[----:B------:R0:W5:Y:S01]  /*25a00*/  LDL R9, [R1+0x30] ;  /* 0x0000300001097983 */ /* 0x0001620000100800 */
[----:B------:R-:W-:Y:S02]  /*25a10*/  LEA R4, P2, R2, UR6, 0x1 ;  /* 0x0000000602047c11 */ /* 0x000fe4000f8408ff */
[----:B------:R-:W-:Y:S01]  /*25a20*/  IMAD.IADD R0, R3, 0x1, R0 ;  /* 0x0000000103007824 */ /* 0x000fe200078e0200 */
[----:B------:R-:W-:Y:S01]  /*25a30*/  ISETP.GE.AND P0, PT, R10, UR4, PT ;  /* 0x000000040a007c0c */ /* 0x000fe2000bf06270 */
[----:B------:R-:W-:-:S03]  /*25a40*/  UMOV UR4, 0xffffffff ;  /* 0xffffffff00047882 */ /* 0x000fc60000000000 */
[----:B------:R-:W-:Y:S01]  /*25a50*/  LEA.HI.X R3, R2, UR7, R0, 0x1, P2 ;  /* 0x0000000702037c11 */ /* 0x000fe200090f0c00 */
[----:B0-----:R-:W-:Y:S08]  /*25a60*/  BRA.DIV UR4, `(.L_x_715) ;  /* 0x0000005204bc7947 */ /* 0x001ff0000b800000 */
        /* <DEDUP_REMOVED lines=80> */
.L_x_894:
[----:B------:R-:W-:Y:S01]  /*25f70*/  VIADD R0, R0, 0x70 ;  /* 0x0000007000007836 */ /* 0x000fe20000000000 */
[----:B------:R-:W-:Y:S04]  /*25f80*/  BSSY B0, `(.L_x_716) ;  /* 0x000000b000007945 */ /* 0x000fe80003800000 */
[----:B------:R-:W-:-:S13]  /*25f90*/  ISETP.GE.AND P2, PT, R0, R2, PT ;  /* 0x000000020000720c */ /* 0x000fda0003f46270 */
[----:B------:R-:W-:Y:S05]  /*25fa0*/  @P2 BRA `(.L_x_717) ;  /* 0x0000000000202947 */ /* 0x000fea0003800000 */
[----:B--2---:R-:W-:Y:S01]  /*25fb0*/  LEA R2, P2, R10, R3, 0x1 ;  /* 0x000000030a027211 */ /* 0x004fe200078408ff */
[----:B------:R-:W-:-:S04]  /*25fc0*/  ULDC.64 UR4, c[0x0][0x208] ;  /* 0x0000820000047ab9 */ /* 0x000fc80000000a00 */
[----:B01----:R-:W-:-:S05]  /*25fd0*/  IMAD.X R3, RZ, RZ, R5, P2 ;  /* 0x000000ffff037224 */ /* 0x003fca00010e0605 */
[----:B------:R-:W-:Y:S01]  /*25fe0*/  @!PT LDS RZ, [RZ] ;  /* 0x00000000fffff984 */ /* 0x000fe20000000800 */
[----:B------:R-:W-:Y:S01]  /*25ff0*/  @!PT LDS RZ, [RZ] ;  /* 0x00000000fffff984 */ /* 0x000fe20000000800 */
[----:B------:R-:W-:Y:S01]  /*26000*/  @!PT LDS RZ, [RZ] ;  /* 0x00000000fffff984 */ /* 0x000fe20000000800 */
[----:B------:R3:W-:Y:S04]  /*26010*/  LDGSTS.E.BYPASS.LTC128B.128 [R9+0x19c00], desc[UR4][R2.64], !P0 ;  /* 0x19c0000002097fae */ /* 0x0007e8000c101d44 */
[----:B------:R3:W-:Y:S02]  /*26020*/  LDGSTS.E.BYPASS.LTC128B.128 [R9+0x1dc00], desc[UR4][R2.64+0x80], !P1 ;  /* 0x1dc0008002097fae */ /* 0x0007e4000c901d44 */
.L_x_717:
[----:B------:R-:W-:Y:S05]  /*26030*/  BSYNC B0 ;  /* 0x0000000000007941 */ /* 0x000fea0003800000 */
.L_x_716:
[----:B------:R-:W-:Y:S01]  /*26040*/  NOP ;  /* 0x0000000000007918 */ /* 0x000fe20000000000 */
[----:B------:R-:W-:Y:S01]  /*26050*/  PLOP3.LUT P0, PT, PT, PT, PT, 0x80, 0x0 ;  /* 0x000000000000781c */ /* 0x000fe20003f0f070 */
[----:B------:R-:W-:-:S12]  /*26060*/  VIADD R11, R18, 0x34800 ;  /* 0x00034800120b7836 */ /* 0x000fd80000000000 */
.L_x_718:
        /* <DEDUP_REMOVED lines=16> */
[----:B------:R-:W4:Y:S03]  /*26170*/  SYNCS.PHASECHK.TRANS64.TRYWAIT P0, [R18+URZ+0x34820], R0 ;  /* 0x03482000120075a7 */ /* 0x000f26000800017f */
[----:B---34-:R-:W-:Y:S05]  /*26180*/  @!P0 BRA `(.L_x_720) ;  /* 0x0000005400cc8947 */ /* 0x018fea0003800000 */
.L_x_895:
[----:B------:R-:W-:Y:S05]  /*26190*/  BSYNC B0 ;  /* 0x0000000000007941 */ /* 0x000fea0003800000 */
.L_x_719:
[----:B0-2---:R-:W3:Y:S04]  /*261a0*/  LDL R3, [R1+0x40] ;  /* 0x0000400001037983 */ /* 0x005ee80000100800 */
[----:B------:R-:W2:Y:S01]  /*261b0*/  LDL R2, [R1+0x2c] ;  /* 0x00002c0001027983 */ /* 0x000ea20000100800 */
[----:B------:R-:W-:Y:S01]  /*261c0*/  BSSY B0, `(.L_x_721) ;  /* 0x00001e9000007945 */ /* 0x000fe20003800000 */
[----:B---3--:R-:W-:-:S05]  /*261d0*/  VIADD R0, R3, 0xfffffffe ;  /* 0xfffffffe03007836 */ /* 0x008fca0000000000 */
[----:B--2---:R-:W-:-:S13]  /*261e0*/  ISETP.GE.AND P0, PT, R0, R2, PT ;  /* 0x000000020000720c */ /* 0x004fda0003f06270 */
[----:B------:R-:W-:Y:S05]  /*261f0*/  @!P0 BRA `(.L_x_722) ;  /* 0x0000001c00948947 */ /* 0x000fea0003800000 */
[----:B-1----:R-:W2:Y:S04]  /*26200*/  LDL.LU R5, [R1+0x58] ;  /* 0x0000580001057983 */ /* 0x002ea80000300800 */
[----:B------:R-:W3:Y:S04]  /*26210*/  LDL.LU R4, [R1+0x44] ;  /* 0x0000440001047983 */ /* 0x000ee80000300800 */
        /* <DEDUP_REMOVED lines=12> */
[----:B------:R-:W2:Y:S04]  /*262e0*/  LDL R4, [R1] ;  /* 0x0000000001047983 */ /* 0x000ea80000100800 */
[----:B------:R-:W3:Y:S01]  /*262f0*/  LDL R3, [R1+0xc] ;  /* 0x00000c0001037983 */ /* 0x000ee20000100800 */
[----:B------:R-:W-:Y:S01]  /*26300*/  VIADD R7, R19, 0x1 ;  /* 0x0000000113077836 */ /* 0x000fe20000000000 */
[----:B------:R-:W-:Y:S04]  /*26310*/  BSSY B1, `(.L_x_725) ;  /* 0x0000095000017945 */ /* 0x000fe80003800000 */
[----:B------:R-:W-:-:S04]  /*26320*/  ISETP.NE.AND P0, PT, R7, 0x2, PT ;  /* 0x000000020700780c */ /* 0x000fc80003f05270 */
[----:B------:R-:W-:Y:S02]  /*26330*/  SEL R10, RZ, 0x1, P0 ;  /* 0x00000001ff0a7807 */ /* 0x000fe40000000000 */
[----:B------:R-:W-:Y:S02]  /*26340*/  SEL R7, R7, RZ, P0 ;  /* 0x000000ff07077207 */ /* 0x000fe40000000000 */
[----:B--2---:R-:W-:Y:S02]  /*26350*/  LOP3.LUT P1, RZ, R4, 0x1, RZ, 0xc0, !PT ;  /* 0x0000000104ff7812 */ /* 0x004fe4000782c0ff */
        /* <DEDUP_REMOVED lines=27> */
.L_x_727:
[----:B------:R-:W-:Y:S01]  /*26510*/  IMAD R3, R7, 0x8, R18 ;  /* 0x0000000807037824 */ /* 0x000fe200078e0212 */
[----:B------:R-:W-:Y:S01]  /*26520*/  SHF.L.U32 R2, R10, 0x1f, RZ ;  /* 0x0000001f0a027819 */ /* 0x000fe200000006ff */
[----:B------:R-:W-:Y:S03]  /*26530*/  BSSY B3, `(.L_x_728) ;  /* 0x0000003000037945 */ /* 0x000fe60003800000 */
[----:B------:R-:W1:Y:S02]  /*26540*/  SYNCS.PHASECHK.TRANS64.TRYWAIT P0, [R3+URZ+0x34840], R2 ;  /* 0x03484002030075a7 */ /* 0x000e64000800017f */
[----:B-1----:R-:W-:Y:S05]  /*26550*/  @!P0 BRA `(.L_x_729) ;  /* 0x0000005000ec8947 */ /* 0x002fea0003800000 */
.L_x_896:
[----:B------:R-:W-:Y:S05]  /*26560*/  BSYNC B3 ;  /* 0x0000000000037941 */ /* 0x000fea0003800000 */
.L_x_728:
        /* <DEDUP_REMOVED lines=12> */
.L_x_731:
[----:B------:R-:W-:Y:S05]  /*26630*/  BSYNC B3 ;  /* 0x0000000000037941 */ /* 0x000fea0003800000 */
.L_x_730:
        /* <DEDUP_REMOVED lines=12> */
.L_x_732:
        /* <DEDUP_REMOVED lines=12> */
[----:B------:R-:W-:Y:S01]  /*267c0*/  UMOV UR6, 0x0 ;  /* 0x0000000000067882 */ /* 0x000fe20000000000 */
[----:B------:R-:W-:Y:S01]  /*267d0*/  IADD3 R5, R8, 0x23c00, RZ ;  /* 0x00023c0008057810 */ /* 0x000fe20007ffe0ff */
[----:B------:R-:W-:Y:S01]  /*267e0*/  UMOV UR7, 0x14f00000 ;  /* 0x14f0000000077882 */ /* 0x000fe20000000000 */
[----:B------:R-:W-:-:S15]  /*267f0*/  R2UR UR10, R15 ;  /* 0x000000000f0a72ca */ /* 0x000fde00000e0000 */
.L_x_733:
        /* <DEDUP_REMOVED lines=16> */
.L_x_897:
[----:B------:R-:W-:Y:S05]  /*26900*/  BSYNC B3 ;  /* 0x0000000000037941 */ /* 0x000fea0003800000 */
.L_x_734:
        /* <DEDUP_REMOVED lines=12> */
.L_x_737:
[----:B------:R-:W-:Y:S05]  /*269d0*/  BSYNC B3 ;  /* 0x0000000000037941 */ /* 0x000fea0003800000 */
.L_x_736:
        /* <DEDUP_REMOVED lines=13> */
.L_x_738:
        /* <DEDUP_REMOVED lines=15> */
.L_x_739:
        /* <DEDUP_REMOVED lines=12> */
.L_x_726:
[----:B------:R-:W-:Y:S05]  /*26c60*/  BSYNC B1 ;  /* 0x0000000000017941 */ /* 0x000fea0003800000 */
.L_x_725:
[----:B0-----:R-:W2:Y:S01]  /*26c70*/  LDL.LU R0, [R1+0x40] ;  /* 0x0000400001007983 */ /* 0x001ea20000300800 */
[----:B------:R-:W-:-:S03]  /*26c80*/  IMAD.MOV.U32 R19, RZ, RZ, R7 ;  /* 0x000000ffff137224 */ /* 0x000fc600078e0007 */
[----:B------:R0:W-:Y:S02]  /*26c90*/  STL [R1+0xc], R10 ;  /* 0x00000c0a01007387 */ /* 0x0001e40000100800 */
[----:B0-2---:R-:W-:-:S07]  /*26ca0*/  VIADD R0, R0, 0xfffffffd ;  /* 0xfffffffd00007836 */ /* 0x005fce0000000000 */
.L_x_724:
[----:B------:R-:W-:Y:S05]  /*26cb0*/  BSYNC B2 ;  /* 0x0000000000027941 */ /* 0x000fea0003800000 */
.L_x_723:
[----:B------:R-:W-:Y:S01]  /*26cc0*/  VIADD R9, R9, 0xfffffffe ;  /* 0xfffffffe09097836 */ /* 0x000fe20000000000 */
[----:B------:R-:W-:-:S04]  /*26cd0*/  LOP3.LUT R6, RZ, R6, RZ, 0x33, !PT ;  /* 0x00000006ff067212 */ /* 0x000fc800078e33ff */
[----:B------:R-:W-:-:S13]  /*26ce0*/  ISETP.NE.AND P0, PT, R9, R6, PT ;  /* 0x000000060900720c */ /* 0x000fda0003f05270 */
[----:B------:R-:W-:Y:S05]  /*26cf0*/  @!P0 BRA `(.L_x_722) ;  /* 0x0000001000d48947 */ /* 0x000fea0003800000 */
[----:B------:R-:W-:-:S07]  /*26d00*/  IMAD.MOV.U32 R8, RZ, RZ, R17 ;  /* 0x000000ffff087224 */ /* 0x000fce00078e0011 */
.L_x_770:
[----:B------:R-:W2:Y:S04]  /*26d10*/  LDL R3, [R1] ;  /* 0x0000000001037983 */ /* 0x000ea80000100800 */
[----:B------:R-:W3:Y:S01]  /*26d20*/  LDL R2, [R1+0xc] ;  /* 0x00000c0001027983 */ /* 0x000ee20000100800 */
[----:B------:R-:W-:Y:S01]  /*26d30*/  VIADD R4, R19, 0x1 ;  /* 0x0000000113047836 */ /* 0x000fe20000000000 */
[----:B------:R-:W-:Y:S05]  /*26d40*/  YIELD ;  /* 0x0000000000007946 */ /* 0x000fea0003800000 */
[----:B------:R-:W-:Y:S01]  /*26d50*/  ISETP.NE.AND P0, PT, R4, 0x2, PT ;  /* 0x000000020400780c */ /* 0x000fe20003f05270 */
[----:B------:R-:W-:Y:S03]  /*26d60*/  BSSY B1, `(.L_x_740) ;  /* 0x0000092000017945 */ /* 0x000fe60003800000 */
[----:B------:R-:W-:-:S02]  /*26d70*/  SEL R5, RZ, 0x1, P0 ;  /* 0x00000001ff057807 */ /* 0x000fc40000000000 */
[----:B------:R-:W-:Y:S02]  /*26d80*/  SEL R4, R4, RZ, P0 ;  /* 0x000000ff04047207 */ /* 0x000fe40000000000 */
[----:B--2---:R-:W-:Y:S02]  /*26d90*/  LOP3.LUT P1, RZ, R3, 0x1, RZ, 0xc0, !PT ;  /* 0x0000000103ff7812 */ /* 0x004fe4000782c0ff */
        /* <DEDUP_REMOVED lines=27> */
.L_x_742:
[----:B------:R-:W-:Y:S01]  /*26f50*/  IMAD R3, R4, 0x8, R18 ;  /* 0x0000000804037824 */ /* 0x000fe200078e0212 */
[----:B------:R-:W-:Y:S01]  /*26f60*/  SHF.L.U32 R2, R5, 0x1f, RZ ;  /* 0x0000001f05027819 */ /* 0x000fe200000006ff */
[----:B------:R-:W-:Y:S03]  /*26f70*/  BSSY B2, `(.L_x_743) ;  /* 0x0000003000027945 */ /* 0x000fe60003800000 */
[----:B------:R-:W1:Y:S02]  /*26f80*/  SYNCS.PHASECHK.TRANS64.TRYWAIT P0, [R3+URZ+0x34840], R2 ;  /* 0x03484002030075a7 */ /* 0x000e64000800017f */
[----:B-1----:R-:W-:Y:S05]  /*26f90*/  @!P0 BRA `(.L_x_744) ;  /* 0x0000004800848947 */ /* 0x002fea0003800000 */
.L_x_898:
[----:B------:R-:W-:Y:S05]  /*26fa0*/  BSYNC B2 ;  /* 0x0000000000027941 */ /* 0x000fea0003800000 */
.L_x_743:
[----:B------:R-:W2:Y:S01]  /*26fb0*/  S2R R7, SR_TID.X ;  /* 0x0000000000077919 */ /* 0x000ea20000002100 */
[----:B------:R-:W-:Y:S01]  /*26fc0*/  BSSY B2, `(.L_x_745) ;  /* 0x000000b000027945 */ /* 0x000fe20003800000 */
        /* <DEDUP_REMOVED lines=10> */
.L_x_746:
[----:B------:R-:W-:Y:S05]  /*27070*/  BSYNC B2 ;  /* 0x0000000000027941 */ /* 0x000fea0003800000 */
.L_x_745:
[----:B------:R-:W2:Y:S01]  /*27080*/  LDL R7, [R1+0x18] ;  /* 0x0000180001077983 */ /* 0x000ea20000100800 */
[----:B------:R-:W-:Y:S01]  /*27090*/  IMAD.MOV.U32 R10, RZ, RZ, RZ ;  /* 0x000000ffff0a7224 */ /* 0x000fe200078e00ff */
[----:B------:R-:W-:Y:S01]  /*270a0*/  UIADD3 UR4, UP0, UR38, 0x370, URZ ;  /* 0x0000037026047890 */ /* 0x000fe2000ff1e03f */
[----:B-1----:R-:W-:Y:S01]  /*270b0*/  IMAD R2, R4, 0xb000, R18 ;  /* 0x0000b00004027824 */ /* 0x002fe200078e0212 */
[----:B------:R-:W-:Y:S01]  /*270c0*/  PLOP3.LUT P0, PT, PT, PT, PT, 0x80, 0x0 ;  /* 0x000000000000781c */ /* 0x000fe20003f0f070 */
[----:B------:R-:W-:Y:S01]  /*270d0*/  VIADD R3, R3, 0x34830 ;  /* 0x0003483003037836 */ /* 0x000fe20000000000 */
[----:B------:R-:W-:Y:S01]  /*270e0*/  R2UR UR10, R10 ;  /* 0x000000000a0a72ca */ /* 0x000fe200000e0000 */
[----:B0-----:R-:W-:Y:S01]  /*270f0*/  VIADD R9, R2, 0x1e400 ;  /* 0x0001e40002097836 */ /* 0x001fe20000000000 */
[----:B------:R-:W-:Y:S01]  /*27100*/  UIADD3.X UR5, URZ, UR39, URZ, UP0, !UPT ;  /* 0x000000273f057290 */ /* 0x000fe200087fe43f */
[----:B------:R-:W-:Y:S01]  /*27110*/  UMOV UR6, 0x0 ;  /* 0x0000000000067882 */ /* 0x000fe20000000000 */
[----:B------:R-:W-:Y:S01]  /*27120*/  UMOV UR7, 0x14f00000 ;  /* 0x14f0000000077882 */ /* 0x000fe20000000000 */
[----:B--2---:R-:W-:-:S10]  /*27130*/  IMAD R7, R6, 0xb0, R7 ;  /* 0x000000b006077824 */ /* 0x004fd400078e0207 */
.L_x_747:
        /* <DEDUP_REMOVED lines=16> */
.L_x_748:
        /* <DEDUP_REMOVED lines=16> */
.L_x_899:
[----:B------:R-:W-:Y:S05]  /*27340*/  BSYNC B2 ;  /* 0x0000000000027941 */ /* 0x000fea0003800000 */
.L_x_749:
        /* <DEDUP_REMOVED lines=11> */
.L_x_752:
[----:B------:R-:W-:Y:S05]  /*27400*/  BSYNC B2 ;  /* 0x0000000000027941 */ /* 0x000fea0003800000 */
.L_x_751:
        /* <DEDUP_REMOVED lines=12> */
.L_x_753:
        /* <DEDUP_REMOVED lines=15> */
.L_x_754:
        /* <DEDUP_REMOVED lines=12> */
.L_x_741:
[----:B------:R-:W-:Y:S05]  /*27680*/  BSYNC B1 ;  /* 0x0000000000017941 */ /* 0x000fea0003800000 */
.L_x_740:
[----:B------:R-:W2:Y:S01]  /*27690*/  LDL R2, [R1] ;  /* 0x0000000001027983 */ /* 0x000ea20000100800 */
[----:B------:R-:W-:Y:S01]  /*276a0*/  VIADD R19, R4, 0x1 ;  /* 0x0000000104137836 */ /* 0x000fe20000000000 */
[----:B------:R-:W-:Y:S01]  /*276b0*/  BSSY B1, `(.L_x_755) ;  /* 0x0000095000017945 */ /* 0x000fe20003800000 */
[----:B0-----:R-:W-:-:S03]  /*276c0*/  VIADD R6, R0, 0xffffffff ;  /* 0xffffffff00067836 */ /* 0x001fc60000000000 */
[----:B------:R-:W-:-:S04]  /*276d0*/  ISETP.NE.AND P0, PT, R19, 0x2, PT ;  /* 0x000000021300780c */ /* 0x000fc80003f05270 */
[----:B------:R-:W-:Y:S02]  /*276e0*/  SEL R19, R19, RZ, P0 ;  /* 0x000000ff13137207 */ /* 0x000fe40000000000 */
[----:B--2---:R-:W-:Y:S02]  /*276f0*/  LOP3.LUT P1, RZ, R2, 0x1, RZ, 0xc0, !PT ;  /* 0x0000000102ff7812 */ /* 0x004fe4000782c0ff */
        /* <DEDUP_REMOVED lines=29> */
.L_x_757:
[----:B------:R-:W-:Y:S01]  /*278d0*/  IMAD R2, R19, 0x8, R18 ;  /* 0x0000000813027824 */ /* 0x000fe200078e0212 */
[----:B------:R-:W-:Y:S01]  /*278e0*/  SHF.L.U32 R3, R10, 0x1f, RZ ;  /* 0x0000001f0a037819 */ /* 0x000fe200000006ff */
[----:B------:R-:W-:Y:S03]  /*278f0*/  BSSY B2, `(.L_x_758) ;  /* 0x0000003000027945 */ /* 0x000fe60003800000 */
[----:B------:R-:W2:Y:S02]  /*27900*/  SYNCS.PHASECHK.TRANS64.TRYWAIT P0, [R2+URZ+0x34840], R3 ;  /* 0x03484003020075a7 */ /* 0x000ea4000800017f */
[----:B--2---:R-:W-:Y:S05]  /*27910*/  @!P0 BRA `(.L_x_759) ;  /* 0x00000040004c8947 */ /* 0x004fea0003800000 */
.L_x_900:
[----:B------:R-:W-:Y:S05]  /*27920*/  BSYNC B2 ;  /* 0x0000000000027941 */ /* 0x000fea0003800000 */
.L_x_758:
        /* <DEDUP_REMOVED lines=12> */
.L_x_761:
[----:B------:R-:W-:Y:S05]  /*279f0*/  BSYNC B2 ;  /* 0x0000000000027941 */ /* 0x000fea0003800000 */
.L_x_760:
[----:B--2---:R-:W2:Y:S01]  /*27a00*/  LDL R3, [R1+0x18] ;  /* 0x0000180001037983 */ /* 0x004ea20000100800 */
[----:B------:R-:W-:Y:S01]  /*27a10*/  IMAD.MOV.U32 R14, RZ, RZ, RZ ;  /* 0x000000ffff0e7224 */ /* 0x000fe200078e00ff */
[----:B------:R-:W-:Y:S01]  /*27a20*/  UIADD3 UR4, UP0, UR38, 0x370, URZ ;  /* 0x0000037026047890 */ /* 0x000fe2000ff1e03f */
[C---:B------:R-:W-:Y:S01]  /*27a30*/  IMAD R2, R19.reuse, 0x8, R11 ;  /* 0x0000000813027824 */ /* 0x040fe200078e020b */
[----:B------:R-:W-:Y:S01]  /*27a40*/  PLOP3.LUT P0, PT, PT, PT, PT, 0x80, 0x0 ;  /* 0x000000000000781c */ /* 0x000fe20003f0f070 */
[----:B0-----:R-:W-:Y:S01]  /*27a50*/  IMAD R10, R19, 0xb000, R18 ;  /* 0x0000b000130a7824 */ /* 0x001fe200078e0212 */
[----:B------:R-:W-:Y:S01]  /*27a60*/  R2UR UR10, R14 ;  /* 0x000000000e0a72ca */ /* 0x000fe200000e0000 */
[----:B------:R-:W-:Y:S01]  /*27a70*/  VIADD R2, R2, 0x30 ;  /* 0x0000003002027836 */ /* 0x000fe20000000000 */
[----:B------:R-:W-:Y:S01]  /*27a80*/  UIADD3.X UR5, URZ, UR39, URZ, UP0, !UPT ;  /* 0x000000273f057290 */ /* 0x000fe200087fe43f */
[----:B------:R-:W-:Y:S01]  /*27a90*/  VIADD R9, R10, 0x1e400 ;  /* 0x0001e4000a097836 */ /* 0x000fe20000000000 */
[----:B------:R-:W-:Y:S01]  /*27aa0*/  UMOV UR6, 0x0 ;  /* 0x0000000000067882 */ /* 0x000fe20000000000 */
[----:B------:R-:W-:Y:S01]  /*27ab0*/  UMOV UR7, 0x14f00000 ;  /* 0x14f0000000077882 */ /* 0x000fe20000000000 */
[----:B--2---:R-:W-:-:S09]  /*27ac0*/  IMAD R3, R7, 0xb0, R3 ;  /* 0x000000b007037824 */ /* 0x004fd200078e0203 */
.L_x_762:
        /* <DEDUP_REMOVED lines=16> */
.L_x_763:
        /* <DEDUP_REMOVED lines=15> */
.L_x_901:
[----:B------:R-:W-:Y:S05]  /*27cc0*/  BSYNC B2 ;  /* 0x0000000000027941 */ /* 0x000fea0003800000 */
.L_x_764:
[----:B------:R-:W-:Y:S01]  /*27cd0*/  BSSY B2, `(.L_x_766) ;  /* 0x000000b000027945 */ /* 0x000fe20003800000 */
[----:B------:R-:W-:Y:S02]  /*27ce0*/  IMAD.MOV.U32 R12, RZ, RZ, 0x0 ;  /* 0x00000000ff0c7424 */ /* 0x000fe400078e00ff */
[----:B------:R-:W-:Y:S01]  /*27cf0*/  IMAD.MOV.U32 R13, RZ, RZ, 0x14f00000 ;  /* 0x14f00000ff0d7424 */ /* 0x000fe200078e00ff */
[----:B------:R-:W-:Y:S06]  /*27d00*/  @P1 BRA `(.L_x_767) ;  /* 0x00000000001c1947 */ /* 0x000fec0003800000 */
[----:B------:R-:W1:Y:S01]  /*27d10*/  S2R R10, SR_TID.X ;  /* 0x00000000000a7919 */ /* 0x000e620000002100 */
[----:B------:R-:W-:-:S04]  /*27d20*/  IMAD.MOV.U32 R3, RZ, RZ, 0xb000 ;  /* 0x0000b000ff037424 */ /* 0x000fc800078e00ff */
[----:B------:R2:W-:Y:S01]  /*27d30*/  SYNCS.ARRIVE.TRANS64 RZ, [R2+URZ+0x50], R3 ;  /* 0x0000500302ff79a7 */ /* 0x0005e2000800003f */
[----:B-1----:R-:W-:-:S04]  /*27d40*/  LOP3.LUT R10, R10, 0x1f, RZ, 0xc0, !PT ;  /* 0x0000001f0a0a7812 */ /* 0x002fc800078ec0ff */
[----:B------:R-:W-:-:S13]  /*27d50*/  ISETP.NE.AND P0, PT, R10, RZ, PT ;  /* 0x000000ff0a00720c */ /* 0x000fda0003f05270 */
[----:B--2---:R-:W-:Y:S05]  /*27d60*/  @!P0 BRA `(.L_x_767) ;  /* 0x0000000000048947 */ /* 0x004fea0003800000 */
[----:B------:R-:W-:Y:S01]  /*27d70*/  BPT.TRAP 0x1 ;  /* 0x000000040000795c */ /* 0x000fe20000300000 */
.L_x_767:
[----:B------:R-:W-:Y:S05]  /*27d80*/  BSYNC B2 ;  /* 0x0000000000027941 */ /* 0x000fea0003800000 */
.L_x_766:
        /* <DEDUP_REMOVED lines=12> */
.L_x_768:
        /* <DEDUP_REMOVED lines=15> */
.L_x_769:
        /* <DEDUP_REMOVED lines=12> */
.L_x_756:
[----:B------:R-:W-:Y:S05]  /*28000*/  BSYNC B1 ;  /* 0x0000000000017941 */ /* 0x000fea0003800000 */
.L_x_755:
[----:B------:R-:W2:Y:S01]  /*28010*/  LDL R2, [R1+0x2c] ;  /* 0x00002c0001027983 */ /* 0x000ea20000100800 */
[----:B------:R-:W-:Y:S01]  /*28020*/  VIADD R0, R0, 0xfffffffe ;  /* 0xfffffffe00007836 */ /* 0x000fe20000000000 */
[----:B--2---:R-:W-:-:S13]  /*28030*/  ISETP.GT.AND P0, PT, R6, R2, PT ;  /* 0x000000020600720c */ /* 0x004fda0003f04270 */
[----:B------:R-:W-:Y:S05]  /*28040*/  @P0 BRA `(.L_x_770) ;  /* 0xffffffec00300947 */ /* 0x000fea000383ffff */
.L_x_722:
[----:B------:R-:W-:Y:S05]  /*28050*/  BSYNC B0 ;  /* 0x0000000000007941 */ /* 0x000fea0003800000 */
.L_x_721:
        /* <DEDUP_REMOVED lines=18> */
[----:B------:R2:W-:Y:S02]  /*28180*/  STL [R1+0x10], R0 ;  /* 0x0000100001007387 */ /* 0x0005e40000100800 */
.L_x_772:
[----:B------:R-:W-:Y:S05]  /*28190*/  BSYNC B0 ;  /* 0x0000000000007941 */ /* 0x000fea0003800000 */
.L_x_771:
[----:B--2---:R-:W2:Y:S01]  /*281a0*/  LDL R0, [R1] ;  /* 0x0000000001007983 */ /* 0x004ea20000100800 */
[----:B------:R-:W-:Y:S01]  /*281b0*/  BSSY B0, `(.L_x_773) ;  /* 0x000003a000007945 */ /* 0x000fe20003800000 */
[----:B--2---:R-:W-:-:S13]  /*281c0*/  LOP3.LUT P0, RZ, R0, 0x1, RZ, 0xc0, !PT ;  /* 0x0000000100ff7812 */ /* 0x004fda000780c0ff */
        /* <DEDUP_REMOVED lines=8> */
.L_x_902:
[----:B------:R-:W-:Y:S05]  /*28250*/  BSYNC B1 ;  /* 0x0000000000017941 */ /* 0x000fea0003800000 */
.L_x_775:
        /* <DEDUP_REMOVED lines=9> */
.L_x_778:
[----:B------:R-:W-:Y:S05]  /*282f0*/  BSYNC B1 ;  /* 0x0000000000017941 */ /* 0x000fea0003800000 */
.L_x_777:
        /* <DEDUP_REMOVED lines=12> */
.L_x_779:
        /* <DEDUP_REMOVED lines=15> */
.L_x_780:
        /* <DEDUP_REMOVED lines=10> */
.L_x_774:
[----:B------:R-:W-:Y:S05]  /*28550*/  BSYNC B0 ;  /* 0x0000000000007941 */ /* 0x000fea0003800000 */
.L_x_773:
[----:B------:R-:W2:Y:S01]  /*28560*/  LDL.LU R4, [R1+0xc] ;  /* 0x00000c0001047983 */ /* 0x000ea20000300800 */
[----:B------:R-:W-:-:S05]  /*28570*/  VIADD R19, R19, 0x1 ;  /* 0x0000000113137836 */ /* 0x000fca0000000000 */
[----:B------:R-:W-:-:S04]  /*28580*/  ISETP.NE.AND P0, PT, R19, 0x2, PT ;  /* 0x000000021300780c */ /* 0x000fc80003f05270 */
[----:B------:R-:W-:Y:S02]  /*28590*/  SEL R0, RZ, 0x1, P0 ;  /* 0x00000001ff007807 */ /* 0x000fe40000000000 */
[----:B------:R-:W-:Y:S02]  /*285a0*/  SEL R19, R19, RZ, P0 ;  /* 0x000000ff13137207 */ /* 0x000fe40000000000 */
[----:B--2---:R-:W-:-:S05]  /*285b0*/  LOP3.LUT R4, R4, R0, RZ, 0x3c, !PT ;  /* 0x0000000004047212 */ /* 0x004fca00078e3cff */
[----:B------:R2:W-:Y:S02]  /*285c0*/  STL [R1+0xc], R4 ;  /* 0x00000c0401007387 */ /* 0x0005e40000100800 */
.L_x_701:
[----:B------:R-:W-:Y:S05]  /*285d0*/  BSYNC B7 ;  /* 0x0000000000077941 */ /* 0x000fea0003800000 */
.L_x_699:
[----:B---3--:R-:W3:Y:S02]  /*285e0*/  LDL R0, [R1] ;  /* 0x0000000001007983 */ /* 0x008ee40000100800 */
[----:B---3--:R-:W-:-:S13]  /*285f0*/  LOP3.LUT P0, RZ, R0, 0x2, RZ, 0xc0, !PT ;  /* 0x0000000200ff7812 */ /* 0x008fda000780c0ff */
[----:B------:R-:W-:Y:S05]  /*28600*/  @!P0 BRA `(.L_x_781) ;  /* 0x00000000002c8947 */ /* 0x000fea0003800000 */
[----:B------:R-:W-:Y:S05]  /*28610*/  WARPSYNC.ALL ;  /* 0x0000000000007948 */ /* 0x000fea0003800000 */
[----:B------:R-:W3:Y:S08]  /*28620*/  S2UR UR5, SR_CgaCtaId ;  /* 0x00000000000579c3 */ /* 0x000ef00000008800 */
[----:B------:R-:W-:Y:S06]  /*28630*/  BAR.SYNC.DEFER_BLOCKING 0x5, 0x180 ;  /* 0x0146000000007b1d */ /* 0x000fec0000010000 */
[----:B------:R-:W-:-:S02]  /*28640*/  UMOV UR4, 0x400 ;  /* 0x0000040000047882 */ /* 0x000fc40000000000 */
[----:B---3--:R-:W-:-:S06]  /*28650*/  ULEA UR4, UR5, UR4, 0x18 ;  /* 0x0000000405047291 */ /* 0x008fcc000f8ec03f */
[----:B------:R-:W-:-:S05]  /*28660*/  IMAD.U32 R18, RZ, RZ, UR4 ;  /* 0x00000004ff127e24 */ /* 0x000fca000f8e00ff */
[----:B-12---:R-:W1:Y:S04]  /*28670*/  LDS.128 R4, [R18+0x348d0] ;  /* 0x0348d00012047984 */ /* 0x006e680000000c00 */
[----:B-1----:R1:W-:Y:S04]  /*28680*/  STL.64 [R1+0x10], R4 ;  /* 0x0000100401007387 */ /* 0x0023e80000100a00 */
[----:B------:R1:W-:Y:S01]  /*28690*/  STL.64 [R1+0x18], R6 ;  /* 0x0000180601007387 */ /* 0x0003e20000100a00 */
[----:B------:R-:W-:Y:S06]  /*286a0*/  BAR.ARV 0x4, 0x180 ;  /* 0x0106000000007b1d */ /* 0x000fec0000002000 */
[----:B------:R-:W-:Y:S05]  /*286b0*/  BRA `(.L_x_782) ;  /* 0x0000000c00287947 */ /* 0x000fea0003800000 */
.L_x_781:
[----:B------:R-:W3:Y:S01]  /*286c0*/  S2R R16, SR_TID.X ;  /* 0x0000000000107919 */ /* 0x000ee20000002100 */
[----:B------:R-:W-:Y:S01]  /*286d0*/  UMOV UR4, 0xffffffff ;  /* 0xffffffff00047882 */ /* 0x000fe20000000000 */
[----:B---3--:R-:W-:-:S04]  /*286e0*/  LOP3.LUT R16, R16, 0x1f, RZ, 0xc0, !PT ;  /* 0x0000001f10107812 */ /* 0x008fc800078ec0ff */
[----:B------:R-:W-:Y:S01]  /*286f0*/  ISETP.NE.AND P0, PT, R16, 0x1f, PT ;  /* 0x0000001f1000780c */ /* 0x000fe20003f05270 */
[----:B------:R-:W-:-:S12]  /*28700*/  BRA.DIV UR4, `(.L_x_783) ;  /* 0x00000036040c7947 */ /* 0x000fd8000b800000 */
[----:B------:R-:W0:Y:S01]  /*28710*/  LDL.LU R2, [R1+0x10] ;  /* 0x0000100001027983 */ /* 0x000e220000300800 */
[----:B------:R-:W-:-:S03]  /*28720*/  ULDC UR4, c[0x0][0xc3c] ;  /* 0x00030f0000047ab9 */ /* 0x000fc60000000800 */
[----:B-12---:R-:W2:Y:S01]  /*28730*/  LDL R3, [R1+0x1c] ;  /* 0x00001c0001037983 */ /* 0x006ea20000100800 */
[----:B------:R-:W-:Y:S01]  /*28740*/  ULDC.64 UR6, c[0x0][0x208] ;  /* 0x0000820000067ab9 */ /* 0x000fe20000000a00 */
[----:B0-----:R-:W-:Y:S02]  /*28750*/  IMAD.MOV.U32 R10, RZ, RZ, R2 ;  /* 0x000000ffff0a7224 */ /* 0x001fe400078e0002 */
[----:B--2---:R-:W-:-:S05]  /*28760*/  IMAD.IADD R0, R3, 0x1, R16 ;  /* 0x0000000103007824 */ /* 0x004fca00078e0210 */
[----:B------:R-:W-:-:S13]  /*28770*/  ISETP.GE.OR P1, PT, R0, UR4, !P0 ;  /* 0x0000000400007c0c */ /* 0x000fda000c726670 */
[----:B------:R-:W0:Y:S08]  /*28780*/  @!P1 LDC.64 R2, c[0x0][0xc80] ;  /* 0x00032000ff029b82 */ /* 0x000e300000000a00 */
[----:B------:R-:W1:Y:S01]  /*28790*/  @!P1 LDC.64 R6, c[0x0][0xc78] ;  /* 0x00031e00ff069b82 */ /* 0x000e620000000a00 */
[----:B0-----:R-:W-:-:S05]  /*287a0*/  @!P1 IMAD.WIDE R2, R0, 0x4, R2 ;  /* 0x0000000400029825 */ /* 0x001fca00078e0202 */
[----:B------:R1:W2:Y:S02]  /*287b0*/  @!P1 LDG.E R8, desc[UR6][R2.64] ;  /* 0x0000000602089981 */ /* 0x0002a4000c1e1900 */
[----:B-1----:R-:W-:-:S06]  /*287c0*/  @!P1 IMAD.WIDE R2, R0, 0x4, R6 ;  /* 0x0000000400029825 */ /* 0x002fcc00078e0206 */
[----:B------:R-:W3:Y:S01]  /*287d0*/  @!P1 LDG.E R2, desc[UR6][R2.64] ;  /* 0x0000000602029981 */ /* 0x000ee2000c1e1900 */
[----:B------:R-:W-:Y:S01]  /*287e0*/  MOV R4, RZ ;  /* 0x000000ff00047202 */ /* 0x000fe20000000f00 */
[----:B------:R-:W-:Y:S01]  /*287f0*/  IMAD.MOV.U32 R6, RZ, RZ, RZ ;  /* 0x000000ffff067224 */ /* 0x000fe200078e00ff */
[C---:B------:R-:W-:Y:S01]  /*28800*/  ISETP.GE.U32.AND P2, PT, R16.reuse, 0x2, PT ;  /* 0x000000021000780c */ /* 0x040fe20003f46070 */
[----:B------:R-:W-:Y:S01]  /*28810*/  SHFL.IDX PT, R5, R10, RZ, 0x1f ;  /* 0x00001fff0a057589 */ /* 0x000fe200000e0000 */
[C---:B------:R-:W-:Y:S02]  /*28820*/  ISETP.GE.U32.AND P3, PT, R16.reuse, 0x4, PT ;  /* 0x000000041000780c */ /* 0x040fe40003f66070 */
[C---:B------:R-:W-:Y:S01]  /*28830*/  ISETP.GE.U32.AND P4, PT, R16.reuse, 0x8, PT ;  /* 0x000000081000780c */ /* 0x040fe20003f86070 */
[----:B------:R-:W-:Y:S01]  /*28840*/  SHFL.IDX PT, R0, R10, 0x1, 0x1f ;  /* 0x00201f000a007f89 */ /* 0x000fe200000e0000 */
[----:B------:R-:W-:Y:S01]  /*28850*/  ISETP.GE.U32.AND P5, PT, R16, 0x10, PT ;  /* 0x000000101000780c */ /* 0x000fe20003fa6070 */
[----:B--2---:R-:W-:-:S02]  /*28860*/  @!P1 IMAD.MOV.U32 R4, RZ, RZ, R8 ;  /* 0x000000ffff049224 */ /* 0x004fc400078e0008 */
[----:B------:R-:W-:Y:S02]  /*28870*/  IMAD.MOV.U32 R8, RZ, RZ, RZ ;  /* 0x000000ffff087224 */ /* 0x000fe400078e00ff */
[----:B---3--:R-:W-:Y:S01]  /*28880*/  @!P1 IMAD.MOV.U32 R6, RZ, RZ, R2 ;  /* 0x000000ffff069224 */ /* 0x008fe200078e0002 */
[----:B------:R-:W-:-:S03]  /*28890*/  ISETP.NE.AND P1, PT, R16, RZ, PT ;  /* 0x000000ff1000720c */ /* 0x000fc60003f25270 */
[----:B------:R-:W-:-:S05]  /*288a0*/  IMAD R2, R6, R4, RZ ;  /* 0x0000000406027224 */ /* 0x000fca00078e02ff */
        /* <DEDUP_REMOVED lines=15> */
[----:B------:R0:W1:Y:S02]  /*289a0*/  SHFL.IDX PT, R9, R7, 0x1f, 0x1f ;  /* 0x03e01f0007097f89 */ /* 0x00006400000e0000 */
.L_x_912:
[----:B------:R-:W-:Y:S02]  /*289b0*/  ULDC UR4, c[0x0][0xc38] ;  /* 0x00030e0000047ab9 */ /* 0x000fe40000000800 */
[----:B------:R-:W-:-:S04]  /*289c0*/  IMAD.U32 R2, RZ, RZ, UR4 ;  /* 0x00000004ff027e24 */ /* 0x000fc8000f8e00ff */
[----:B-1----:R-:W-:-:S04]  /*289d0*/  IMAD R9, R9, R2, RZ ;  /* 0x0000000209097224 */ /* 0x002fc800078e02ff */
[----:B------:R-:W-:-:S05]  /*289e0*/  IMAD.IADD R0, R0, 0x1, R9 ;  /* 0x0000000100007824 */ /* 0x000fca00078e0209 */
[----:B------:R-:W-:-:S13]  /*289f0*/  ISETP.GT.AND P6, PT, R0, R5, PT ;  /* 0x000000050000720c */ /* 0x000fda0003fc4270 */
[----:B------:R-:W-:Y:S05]  /*28a00*/  @P6 BRA `(.L_x_784) ;  /* 0x0000000000b06947 */ /* 0x000fea0003800000 */
.L_x_787:
[----:B------:R-:W2:Y:S01]  /*28a10*/  LDL.LU R3, [R1+0x1c] ;  /* 0x00001c0001037983 */ /* 0x000ea20000300800 */
        /* <DEDUP_REMOVED lines=35> */
[----:B0-----:R-:W-:-:S05]  /*28c50*/  IMAD.IADD R7, R2, 0x1, R3 ;  /* 0x0000000102077824 */ /* 0x001fca00078e0203 */
[----:B------:R0:W1:Y:S02]  /*28c60*/  SHFL.IDX PT, R9, R7, 0x1f, 0x1f ;  /* 0x03e01f0007097f89 */ /* 0x00006400000e0000 */
.L_x_920:
[----:B------:R-:W-:Y:S02]  /*28c70*/  ULDC UR4, c[0x0][0xc38] ;  /* 0x00030e0000047ab9 */ /* 0x000fe40000000800 */
[----:B------:R-:W-:-:S04]  /*28c80*/  IMAD.U32 R2, RZ, RZ, UR4 ;  /* 0x00000004ff027e24 */ /* 0x000fc8000f8e00ff */
[----:B-1----:R-:W-:-:S04]  /*28c90*/  IMAD R9, R9, R2, RZ ;  /* 0x0000000209097224 */ /* 0x002fc800078e02ff */
[----:B------:R-:W-:-:S05]  /*28ca0*/  IMAD.IADD R0, R9, 0x1, R0 ;  /* 0x0000000109007824 */ /* 0x000fca00078e0200 */
[----:B------:R-:W-:-:S13]  /*28cb0*/  ISETP.GT.AND P6, PT, R0, R5, PT ;  /* 0x000000050000720c */ /* 0x000fda0003fc4270 */
[----:B------:R-:W-:Y:S05]  /*28cc0*/  @!P6 BRA `(.L_x_787) ;  /* 0xfffffffc0050e947 */ /* 0x000fea000383ffff */
.L_x_784:
[----:B------:R-:W-:Y:S01]  /*28cd0*/  IMAD.IADD R9, R0, 0x1, -R9 ;  /* 0x0000000100097824 */ /* 0x000fe200078e0a09 */
[----:B------:R-:W-:-:S03]  /*28ce0*/  UMOV UR4, 0xffffffff ;  /* 0xffffffff00047882 */ /* 0x000fc60000000000 */
[----:B------:R-:W-:-:S05]  /*28cf0*/  IMAD R0, R7, R2, R9 ;  /* 0x0000000207007224 */ /* 0x000fca00078e0209 */
[----:B------:R-:W-:Y:S01]  /*28d00*/  ISETP.GT.AND P6, PT, R0, R5, PT ;  /* 0x000000050000720c */ /* 0x000fe20003fc4270 */
[----:B------:R-:W-:-:S12]  /*28d10*/  BRA.DIV UR4, `(.L_x_788) ;  /* 0x0000003604c47947 */ /* 0x000fd8000b800000 */
[----:B------:R-:W-:-:S04]  /*28d20*/  VOTE.ANY R3, PT, !P6 ;  /* 0x0000000000037806 */ /* 0x000fc800070e0100 */
[----:B------:R-:W1:Y:S02]  /*28d30*/  POPC R0, R3 ;  /* 0x0000000300007309 */ /* 0x000e640000000000 */
[----:B-1----:R1:W2:Y:S04]  /*28d40*/  SHFL.IDX PT, R4, R4, R0, 0x1f ;  /* 0x00001f0004047589 */ /* 0x0022a800000e0000 */
[----:B------:R1:W3:Y:S02]  /*28d50*/  SHFL.IDX PT, R6, R6, R0, 0x1f ;  /* 0x00001f0006067589 */ /* 0x0002e400000e0000 */
.L_x_925:
[----:B------:R-:W-:-:S13]  /*28d60*/  ISETP.NE.AND P0, PT, R3, RZ, PT ;  /* 0x000000ff0300720c */ /* 0x000fda0003f05270 */
[----:B------:R-:W-:Y:S05]  /*28d70*/  @!P0 BRA `(.L_x_789) ;  /* 0x0000000000148947 */ /* 0x000fea0003800000 */
[----:B------:R-:W-:Y:S01]  /*28d80*/  UMOV UR4, 0xffffffff ;  /* 0xffffffff00047882 */ /* 0x000fe20000000000 */
[----:B------:R-:W-:Y:S02]  /*28d90*/  VIADD R12, R0, 0xffffffff ;  /* 0xffffffff000c7836 */ /* 0x000fe40000000000 */
[----:B------:R-:W-:Y:S05]  /*28da0*/  BRA.DIV UR4, `(.L_x_790) ;  /* 0x0000003604fc7947 */ /* 0x000fea000b800000 */
[----:B0-----:R0:W4:Y:S02]  /*28db0*/  SHFL.IDX PT, R7, R7, R12, 0x1f ;  /* 0x00001f0c07077589 */ /* 0x00112400000e0000 */
.L_x_928:
[----:B----4-:R-:W-:-:S07]  /*28dc0*/  IMAD.MOV.U32 R8, RZ, RZ, R7 ;  /* 0x000000ffff087224 */ /* 0x010fce00078e0007 */
.L_x_789:
[----:B------:R-:W4:Y:S01]  /*28dd0*/  LDL.LU R10, [R1+0x1c] ;  /* 0x00001c00010a7983 */ /* 0x000f220000300800 */
[----:B0-2---:R-:W-:Y:S01]  /*28de0*/  IABS R7, R4 ;  /* 0x0000000400077213 */ /* 0x005fe20000000000 */
[----:B------:R-:W-:-:S03]  /*28df0*/  IMAD R9, R8, R2, R9 ;  /* 0x0000000208097224 */ /* 0x000fc600078e0209 */
[----:B------:R-:W0:Y:S01]  /*28e00*/  I2F.RP R2, R7 ;  /* 0x0000000700027306 */ /* 0x000e220000209400 */
[----:B------:R-:W-:Y:S01]  /*28e10*/  IMAD.IADD R5, R5, 0x1, -R9 ;  /* 0x0000000105057824 */ /* 0x000fe200078e0a09 */
[----:B------:R2:W-:Y:S02]  /*28e20*/  STL [R1+0x10], R9 ;  /* 0x0000100901007387 */ /* 0x0005e40000100800 */
[----:B--2---:R-:W-:-:S04]  /*28e30*/  IABS R9, R4 ;  /* 0x0000000400097213 */ /* 0x004fc80000000000 */
[----:B0-----:R-:W0:Y:S01]  /*28e40*/  MUFU.RCP R2, R2 ;  /* 0x0000000200027308 */ /* 0x001e220000001000 */
[----:B------:R-:W-:Y:S02]  /*28e50*/  IMAD.MOV R9, RZ, RZ, -R9 ;  /* 0x000000ffff097224 */ /* 0x000fe400078e0a09 */
[----:B0-----:R-:W-:-:S05]  /*28e60*/  VIADD R2, R2, 0xffffffe ;  /* 0x0ffffffe02027836 */ /* 0x001fca0000000000 */
[----:B------:R-:W0:Y:S02]  /*28e70*/  F2I.FTZ.U32.TRUNC.NTZ R3, R2 ;  /* 0x0000000200037305 */ /* 0x000e24000021f000 */
[----:B0-----:R-:W-:-:S04]  /*28e80*/  IMAD.MOV R2, RZ, RZ, -R3 ;  /* 0x000000ffff027224 */ /* 0x001fc800078e0a03 */
        /* <DEDUP_REMOVED lines=11> */
[----:B---3--:R-:W-:-:S04]  /*28f40*/  IABS R7, R6 ;  /* 0x0000000600077213 */ /* 0x008fc80000000000 */
[----:B------:R-:W0:Y:S07]  /*28f50*/  I2F.RP R2, R7 ;  /* 0x0000000700027306 */ /* 0x000e2e0000209400 */
[----:B------:R-:W-:Y:S01]  /*28f60*/  @P0 VIADD R8, R8, 0x1 ;  /* 0x0000000108080836 */ /* 0x000fe20000000000 */
[----:B0-----:R-:W0:Y:S02]  /*28f70*/  MUFU.RCP R2, R2 ;  /* 0x0000000200027308 */ /* 0x001e240000001000 */
[----:B0-----:R-:W-:-:S06]  /*28f80*/  VIADD R2, R2, 0xffffffe ;  /* 0x0ffffffe02027836 */ /* 0x001fcc0000000000 */
[----:B------:R-:W0:Y:S02]  /*28f90*/  F2I.FTZ.U32.TRUNC.NTZ R3, R2 ;  /* 0x0000000200037305 */ /* 0x000e24000021f000 */
[----:B0-----:R-:W-:-:S04]  /*28fa0*/  IMAD.MOV R2, RZ, RZ, -R3 ;  /* 0x000000ffff027224 */ /* 0x001fc800078e0a03 */
        /* <DEDUP_REMOVED lines=12> */
[----:B------:R-:W-:Y:S02]  /*29070*/  IMAD R3, R2, R9, R3 ;  /* 0x0000000902037224 */ /* 0x000fe400078e0203 */
[----:B------:R-:W-:-:S03]  /*29080*/  IMAD.IADD R4, R5, 0x1, -R4 ;  /* 0x0000000105047824 */ /* 0x000fc600078e0a04 */
[----:B------:R-:W-:-:S13]  /*29090*/  ISETP.GT.U32.AND P1, PT, R7, R3, PT ;  /* 0x000000030700720c */ /* 0x000fda0003f24070 */
[----:B------:R-:W-:Y:S02]  /*290a0*/  @!P1 IMAD.IADD R3, R3, 0x1, -R7 ;  /* 0x0000000103039824 */ /* 0x000fe400078e0a07 */
        /* <DEDUP_REMOVED lines=11> */
[----:B----4-:R-:W-:Y:S02]  /*29160*/  IMAD.IADD R10, R0, 0x1, R10 ;  /* 0x00000001000a7824 */ /* 0x010fe400078e020a */
[----:B-1----:R-:W-:-:S05]  /*29170*/  IMAD R0, R3, 0x10000, R2 ;  /* 0x0001000003007824 */ /* 0x002fca00078e0202 */
[----:B------:R2:W-:Y:S04]  /*29180*/  STL [R1+0x18], R0 ;  /* 0x0000180001007387 */ /* 0x0005e80000100800 */
[----:B------:R2:W-:Y:S04]  /*29190*/  STL [R1+0x1c], R10 ;  /* 0x00001c0a01007387 */ /* 0x0005e80000100800 */
[----:B------:R2:W-:Y:S01]  /*291a0*/  STL [R1+0x14], R4 ;  /* 0x0000140401007387 */ /* 0x0005e20000100800 */
[----:B------:R-:W-:Y:S05]  /*291b0*/  BRA `(.L_x_791) ;  /* 0x0000000000287947 */ /* 0x000fea0003800000 */
.L_x_785:
[----:B------:R-:W-:Y:S01]  /*291c0*/  UMOV UR4, URZ ;  /* 0x0000003f00047c82 */ /* 0x000fe20008000000 */
[----:B------:R-:W-:Y:S01]  /*291d0*/  ULDC UR6, c[0x0][0xc3c] ;  /* 0x00030f0000067ab9 */ /* 0x000fe20000000800 */
[----:B------:R-:W-:Y:S01]  /*291e0*/  UMOV UR5, URZ ;  /* 0x0000003f00057c82 */ /* 0x000fe20008000000 */
[----:B------:R-:W-:Y:S01]  /*291f0*/  IMAD.U32 R3, RZ, RZ, UR4 ;  /* 0x00000004ff037e24 */ /* 0x000fe2000f8e00ff */
[----:B------:R1:W-:Y:S01]  /*29200*/  STL [R1+0x10], R5 ;  /* 0x0000100501007387 */ /* 0x0003e20000100800 */
[----:B------:R-:W-:Y:S02]  /*29210*/  IMAD.U32 R0, RZ, RZ, UR6 ;  /* 0x00000006ff007e24 */ /* 0x000fe4000f8e00ff */
[----:B------:R-:W-:Y:S01]  /*29220*/  IMAD.U32 R2, RZ, RZ, UR5 ;  /* 0x00000005ff027e24 */ /* 0x000fe2000f8e00ff */
[----:B------:R1:W-:Y:S04]  /*29230*/  STL [R1+0x14], R3 ;  /* 0x0000140301007387 */ /* 0x0003e80000100800 */
[----:B------:R1:W-:Y:S04]  /*29240*/  STL [R1+0x1c], R0 ;  /* 0x00001c0001007387 */ /* 0x0003e80000100800 */
[----:B------:R1:W-:Y:S02]  /*29250*/  STL [R1+0x18], R2 ;  /* 0x0000180201007387 */ /* 0x0003e40000100800 */
.L_x_791:
[----:B-1----:R-:W0:Y:S04]  /*29260*/  LDL R2, [R1+0x1c] ;  /* 0x00001c0001027983 */ /* 0x002e280000100800 */
[----:B------:R-:W3:Y:S04]  /*29270*/  LDL R3, [R1+0x18] ;  /* 0x0000180001037983 */ /* 0x000ee80000100800 */
[----:B------:R-:W4:Y:S04]  /*29280*/  LDL R5, [R1+0x14] ;  /* 0x0000140001057983 */ /* 0x000f280000100800 */
[----:B--2---:R-:W4:Y:S01]  /*29290*/  LDL R4, [R1+0x10] ;  /* 0x0000100001047983 */ /* 0x004f220000100800 */
[----:B------:R-:W1:Y:S01]  /*292a0*/  S2R R0, SR_TID.X ;  /* 0x0000000000007919 */ /* 0x000e620000002100 */
[----:B------:R-:W-:Y:S05]  /*292b0*/  WARPSYNC.ALL ;  /* 0x0000000000007948 */ /* 0x000fea0003800000 */
[----:B-1----:R-:W-:Y:S01]  /*292c0*/  LOP3.LUT R0, R0, 0x1f, RZ, 0xc0, !PT ;  /* 0x0000001f00007812 */ /* 0x002fe200078ec0ff */
[----:B------:R-:W-:Y:S03]  /*292d0*/  BAR.SYNC.DEFER_BLOCKING 0x4, 0x180 ;  /* 0x0106000000007b1d */ /* 0x000fe60000010000 */
[----:B------:R-:W-:-:S13]  /*292e0*/  ISETP.NE.AND P0, PT, R0, RZ, PT ;  /* 0x000000ff0000720c */ /* 0x000fda0003f05270 */
[----:B------:R-:W1:Y:S01]  /*292f0*/  @!P0 S2R R0, SR_CgaCtaId ;  /* 0x0000000000008919 */ /* 0x000e620000008800 */
[----:B0-----:R-:W-:Y:S01]  /*29300*/  IMAD.MOV.U32 R7, RZ, RZ, R2 ;  /* 0x000000ffff077224 */ /* 0x001fe200078e0002 */
[----:B------:R-:W-:Y:S01]  /*29310*/  @!P0 MOV R2, 0x400 ;  /* 0x0000040000028802 */ /* 0x000fe20000000f00 */
[----:B---3--:R-:W-:-:S03]  /*29320*/  IMAD.MOV.U32 R6, RZ, RZ, R3 ;  /* 0x000000ffff067224 */ /* 0x008fc600078e0003 */
[----:B-1----:R-:W-:-:S05]  /*29330*/  @!P0 LEA R18, R0, R2, 0x18 ;  /* 0x0000000200128211 */ /* 0x002fca00078ec0ff */
[----:B----4-:R0:W-:Y:S01]  /*29340*/  @!P0 STS.128 [R18+0x348d0], R4 ;  /* 0x0348d00412008388 */ /* 0x0101e20000000c00 */
[----:B------:R-:W-:Y:S06]  /*29350*/  BAR.ARV 0x5, 0x180 ;  /* 0x0146000000007b1d */ /* 0x000fec0000002000 */
.L_x_782:
[----:B------:R-:W2:Y:S01]  /*29360*/  LDL R0, [R1+0x1c] ;  /* 0x00001c0001007983 */ /* 0x000ea20000100800 */
[----:B------:R-:W-:Y:S02]  /*29370*/  ULDC UR4, c[0x0][0xc3c] ;  /* 0x00030f0000047ab9 */ /* 0x000fe40000000800 */
[----:B--2---:R-:W-:-:S13]  /*29380*/  ISETP.GE.AND P0, PT, R0, UR4, PT ;  /* 0x0000000400007c0c */ /* 0x004fda000bf06270 */
[----:B------:R-:W-:Y:S05]  /*29390*/  @!P0 BRA `(.L_x_792) ;  /* 0xffffff9400d88947 */ /* 0x000fea000383ffff */
[----:B------:R-:W-:Y:S05]  /*293a0*/  BSYNC B8 ;  /* 0x0000000000087941 */ /* 0x000fea0003800000 */
.L_x_655:
[----:B--2---:R-:W2:Y:S01]  /*293b0*/  LDL.LU R0, [R1+0x5c] ;  /* 0x00005c0001007983 */ /* 0x004ea20000300800 */
[----:B------:R-:W-:Y:S01]  /*293c0*/  BSSY B0, `(.L_x_793) ;  /* 0x000000b000007945 */ /* 0x000fe20003800000 */
[----:B01----:R-:W0:Y:S01]  /*293d0*/  S2R R5, SR_CgaCtaId ;  /* 0x0000000000057919 */ /* 0x003e220000008800 */
[----:B--2---:R-:W-:-:S05]  /*293e0*/  VIADD R0, R0, 0x1 ;  /* 0x0000000100007836 */ /* 0x004fca0000000000 */
        /* <DEDUP_REMOVED lines=8> */
.L_x_929:
[----:B------:R-:W-:Y:S05]  /*29470*/  BSYNC B0 ;  /* 0x0000000000007941 */ /* 0x000fea0003800000 */
.L_x_793:
[----:B------:R-:W-:-:S03]  /*29480*/  UMOV UR4, 0xffffffff ;  /* 0xffffffff00047882 */ /* 0x000fc60000000000 */
[----:B------:R-:W-:Y:S05]  /*29490*/  BRA.DIV UR4, `(.L_x_795) ;  /* 0x00000032047c7947 */ /* 0x000fea000b800000 */
[----:B------:R-:W1:Y:S02]  /*294a0*/  S2R R2, SR_TID.X ;  /* 0x0000000000027919 */ /* 0x000e640000002100 */
[----:B-1----:R-:W-:-:S04]  /*294b0*/  SHF.R.U32.HI R2, RZ, 0x5, R2 ;  /* 0x00000005ff027819 */ /* 0x002fc80000011602 */
[----:B------:R-:W-:-:S05]  /*294c0*/  LOP3.LUT R2, R2, 0x3, RZ, 0xc0, !PT ;  /* 0x0000000302027812 */ /* 0x000fca00078ec0ff */
[----:B------:R1:W2:Y:S02]  /*294d0*/  SHFL.IDX PT, R14, R2, RZ, 0x1f ;  /* 0x00001fff020e7589 */ /* 0x0002a400000e0000 */
.L_x_932:
[----:B--2---:R-:W-:-:S13]  /*294e0*/  ISETP.NE.AND P0, PT, R14, RZ, PT ;  /* 0x000000ff0e00720c */ /* 0x004fda0003f05270 */
[----:B------:R-:W-:Y:S05]  /*294f0*/  @P0 BRA `(.L_x_416) ;  /* 0x00000000008c0947 */ /* 0x000fea0003800000 */
[----:B------:R-:W-:-:S03]  /*29500*/  UMOV UR4, 0xffffffff ;  /* 0xffffffff00047882 */ /* 0x000fc60000000000 */
[----:B------:R-:W-:Y:S05]  /*29510*/  BRA.DIV UR4, `(.L_x_796) ;  /* 0x0000003204907947 */ /* 0x000fea000b800000 */
[----:B------:R-:W-:-:S13]  /*29520*/  ELECT P6, URZ, PT ;  /* 0x00000000003f782f */ /* 0x000fda00038c0000 */
.L_x_935:
[----:B------:R-:W-:Y:S05]  /*29530*/  @!P6 BRA `(.L_x_416) ;  /* 0x00000000007ce947 */ /* 0x000fea0003800000 */
[----:B-1----:R-:W2:Y:S02]  /*29540*/  LDL.LU R2, [R1+0x68] ;  /* 0x0000680001027983 */ /* 0x002ea40000300800 */
[----:B--2---:R-:W-:-:S04]  /*29550*/  LOP3.LUT R2, R2, 0x2, RZ, 0xfc, !PT ;  /* 0x0000000202027812 */ /* 0x004fc800078efcff */
[----:B------:R-:W-:-:S13]  /*29560*/  ISETP.NE.AND P2, PT, R2, 0x3, PT ;  /* 0x000000030200780c */ /* 0x000fda0003f45270 */
[----:B------:R-:W-:Y:S05]  /*29570*/  @!P2 BRA `(.L_x_797) ;  /* 0x000000000004a947 */ /* 0x000fea0003800000 */
[----:B------:R-:W-:Y:S01]  /*29580*/  BPT.TRAP 0x1 ;  /* 0x000000040000795c */ /* 0x000fe20000300000 */
.L_x_797:
        /* <DEDUP_REMOVED lines=13> */
.L_x_936:
[----:B------:R-:W1:Y:S02]  /*29660*/  SYNCS.PHASECHK.TRANS64.TRYWAIT P0, [R7+URZ], R2 ;  /* 0x00000002070075a7 */ /* 0x000e64000800017f */
[----:B-1----:R-:W-:Y:S05]  /*29670*/  @!P0 BRA `(.L_x_799) ;  /* 0x00000030006c8947 */ /* 0x002fea0003800000 */
.L_x_937:
[----:B------:R-:W-:Y:S05]  /*29680*/  @!P2 BRA `(.L_x_800) ;  /* 0x000000000004a947 */ /* 0x000fea0003800000 */
[----:B------:R-:W-:Y:S01]  /*29690*/  BPT.TRAP 0x1 ;  /* 0x000000040000795c */ /* 0x000fe20000300000 */
.L_x_800:
[----:B------:R-:W-:-:S04]  /*296a0*/  VIADD R0, R0, 0x34860 ;  /* 0x0003486000007836 */ /* 0x000fc80000000000 */
[----:B------:R-:W-:-:S04]  /*296b0*/  IMAD R4, R19, 0x8, R0 ;  /* 0x0000000813047824 */ /* 0x000fc800078e0200 */
[----:B------:R-:W2:Y:S02]  /*296c0*/  SYNCS.PHASECHK.TRANS64.TRYWAIT P0, [R4+URZ], R5 ;  /* 0x00000005040075a7 */ /* 0x000ea4000800017f */
[----:B--2---:R-:W-:Y:S05]  /*296d0*/  @!P0 BRA `(.L_x_801) ;  /* 0x0000003000688947 */ /* 0x004fea0003800000 */
.L_x_938:
[----:B------:R-:W-:-:S07]  /*296e0*/  IMAD R3, R3, 0x8, R0 ;  /* 0x0000000803037824 */ /* 0x000fce00078e0200 */
.L_x_802:
[----:B---3--:R3:W4:Y:S02]  /*296f0*/  SYNCS.PHASECHK.TRANS64.TRYWAIT P0, [R3+URZ], R2 ;  /* 0x00000002030075a7 */ /* 0x008724000800017f */
[----:B----4-:R-:W-:Y:S05]  /*29700*/  @!P0 NANOSLEEP.SYNCS 0x989680 ;  /* 0x009896800000895d */ /* 0x010fea0003900000 */
[----:B------:R-:W4:Y:S02]  /*29710*/  @!P0 SYNCS.PHASECHK.TRANS64 P0, [R3+URZ], R2 ;  /* 0x00000002030085a7 */ /* 0x000f24000800007f */
[----:B----4-:R-:W-:Y:S05]  /*29720*/  @!P0 BRA `(.L_x_802) ;  /* 0xfffffffc00f08947 */ /* 0x010fea000383ffff */
.L_x_416:
[----:B------:R-:W-:Y:S05]  /*29730*/  BSYNC B9 ;  /* 0x0000000000097941 */ /* 0x000fea0003800000 */
.L_x_413:
[----:B------:R-:W-:Y:S05]  /*29740*/  EXIT ;  /* 0x000000000000794d */ /* 0x000fea0003800000 */
.L_x_444:
[----:B-1----:R1:W2:Y:S02]  /*29750*/  SYNCS.PHASECHK.TRANS64.TRYWAIT P6, [R3+URZ+0x34890], R0 ;  /* 0x03489000030075a7 */ /* 0x0022a400080c017f */
[----:B--2---:R-:W-:Y:S05]  /*29760*/  @!P6 NANOSLEEP.SYNCS 0x989680 ;  /* 0x009896800000e95d */ /* 0x004fea0003900000 */
[----:B------:R-:W2:Y:S02]  /*29770*/  @!P6 SYNCS.PHASECHK.TRANS64 P6, [R3+URZ+0x34890], R0 ;  /* 0x034890000300e5a7 */ /* 0x000ea400080c007f */
[----:B--2---:R-:W-:Y:S05]  /*29780*/  @!P6 BRA `(.L_x_444) ;  /* 0xfffffffc00f0e947 */ /* 0x004fea000383ffff */
[----:B------:R-:W-:Y:S05]  /*29790*/  BRA `(.L_x_803) ;  /* 0xfffffda800a47947 */ /* 0x000fea000383ffff */
.L_x_498:
[----:B-1----:R1:W3:Y:S02]  /*297a0*/  SYNCS.PHASECHK.TRANS64.TRYWAIT P4, [R3+URZ+0x34890], R0 ;  /* 0x03489000030075a7 */ /* 0x0022e4000808017f */
[----:B---3--:R-:W-:Y:S05]  /*297b0*/  @!P4 NANOSLEEP.SYNCS 0x989680 ;  /* 0x009896800000c95d */ /* 0x008fea0003900000 */
[----:B------:R-:W3:Y:S02]  /*297c0*/  @!P4 SYNCS.PHASECHK.TRANS64 P4, [R3+URZ+0x34890], R0 ;  /* 0x034890000300c5a7 */ /* 0x000ee4000808007f */
[----:B---3--:R-:W-:Y:S05]  /*297d0*/  @!P4 BRA `(.L_x_498) ;  /* 0xfffffffc00f0c947 */ /* 0x008fea000383ffff */
[----:B------:R-:W-:Y:S05]  /*297e0*/  BRA `(.L_x_804) ;  /* 0xfffffde400dc7947 */ /* 0x000fea000383ffff */
.L_x_523:
[----:B-1----:R1:W2:Y:S02]  /*297f0*/  SYNCS.PHASECHK.TRANS64.TRYWAIT P3, [R3+URZ+0x34890], R0 ;  /* 0x03489000030075a7 */ /* 0x0022a4000806017f */
[----:B--2---:R-:W-:Y:S05]  /*29800*/  @!P3 NANOSLEEP.SYNCS 0x989680 ;  /* 0x009896800000b95d */ /* 0x004fea0003900000 */
[----:B------:R-:W2:Y:S02]  /*29810*/  @!P3 SYNCS.PHASECHK.TRANS64 P3, [R3+URZ+0x34890], R0 ;  /* 0x034890000300b5a7 */ /* 0x000ea4000806007f */
[----:B--2---:R-:W-:Y:S05]  /*29820*/  @!P3 BRA `(.L_x_523) ;  /* 0xfffffffc00f0b947 */ /* 0x004fea000383ffff */
[----:B------:R-:W-:Y:S05]  /*29830*/  BRA `(.L_x_805) ;  /* 0xfffffe1c00ac7947 */ /* 0x000fea000383ffff */
.L_x_537:
[----:B--2---:R2:W3:Y:S02]  /*29840*/  SYNCS.PHASECHK.TRANS64.TRYWAIT P2, [R3+URZ+0x348b0], R0 ;  /* 0x0348b000030075a7 */ /* 0x0044e4000804017f */
[----:B---3--:R-:W-:Y:S05]  /*29850*/  @!P2 NANOSLEEP.SYNCS 0x989680 ;  /* 0x009896800000a95d */ /* 0x008fea0003900000 */
[----:B------:R-:W3:Y:S02]  /*29860*/  @!P2 SYNCS.PHASECHK.TRANS64 P2, [R3+URZ+0x348b0], R0 ;  /* 0x0348b0000300a5a7 */ /* 0x000ee4000804007f */
[----:B---3--:R-:W-:Y:S05]  /*29870*/  @!P2 BRA `(.L_x_537) ;  /* 0xfffffffc00f0a947 */ /* 0x008fea000383ffff */
[----:B------:R-:W-:Y:S05]  /*29880*/  BRA `(.L_x_806) ;  /* 0xfffffe28001c7947 */ /* 0x000fea000383ffff */
.L_x_555:
[----:B------:R-:W-:Y:S01]  /*29890*/  BSSY B0, `(.L_x_807) ;  /* 0x0000007000007945 */ /* 0x000fe20003800000 */
[----:B------:R-:W-:Y:S02]  /*298a0*/  IMAD.MOV.U32 R12, RZ, RZ, RZ ;  /* 0x000000ffff0c7224 */ /* 0x000fe400078e00ff */
[----:B------:R-:W-:Y:S02]  /*298b0*/  IMAD.MOV.U32 R11, RZ, RZ, 0x1f ;  /* 0x0000001fff0b7424 */ /* 0x000fe400078e00ff */
[----:B------:R-:W-:-:S07]  /*298c0*/  IMAD.MOV.U32 R15, RZ, RZ, -0x1 ;  /* 0xffffffffff0f7424 */ /* 0x000fce00078e00ff */
[----:B-----5:R-:W-:Y:S05]  /*298d0*/  WARPSYNC.COLLECTIVE R15, `(.L_x_808) ;  /* 0x000000000f087348 */ /* 0x020fea0003c00000 */
[----:B------:R0:W1:Y:S02]  /*298e0*/  SHFL.IDX P6, R14, R13, R12, R11 ;  /* 0x0000000c0d0e7389 */ /* 0x00006400000c000b */
[----:B01---5:R-:W-:Y:S01]  /*298f0*/  ENDCOLLECTIVE ;  /* 0x000000000000791b */ /* 0x023fe20003800000 */
.L_x_808:
[----:B------:R-:W-:Y:S05]  /*29900*/  BSYNC B0 ;  /* 0x0000000000007941 */ /* 0x000fea0003800000 */
.L_x_807:
[----:B------:R1:W-:Y:S01]  /*29910*/  STL [R1+0x1c], R14 ;  /* 0x00001c0e01007387 */ /* 0x0003e20000100800 */
[----:B------:R-:W-:Y:S05]  /*29920*/  BRA `(.L_x_809) ;  /* 0xfffffe3400c07947 */ /* 0x000fea000383ffff */
.L_x_565:
[----:B------:R-:W-:Y:S01]  /*29930*/  BSSY B1, `(.L_x_810) ;  /* 0x0000008000017945 */ /* 0x000fe20003800000 */
[----:B------:R-:W-:Y:S01]  /*29940*/  IMAD.MOV.U32 R13, RZ, RZ, R25 ;  /* 0x000000ffff0d7224 */ /* 0x000fe200078e0019 */
[----:B------:R-:W-:Y:S01]  /*29950*/  MOV R11, 0x181f ;  /* 0x0000181f000b7802 */ /* 0x000fe20000000f00 */
[----:B------:R-:W-:Y:S02]  /*29960*/  IMAD.MOV.U32 R12, RZ, RZ, RZ ;  /* 0x000000ffff0c7224 */ /* 0x000fe400078e00ff */
[----:B------:R-:W-:-:S07]  /*29970*/  IMAD.MOV.U32 R15, RZ, RZ, -0x1 ;  /* 0xffffffffff0f7424 */ /* 0x000fce00078e00ff */
[----:B-1----:R-:W-:Y:S05]  /*29980*/  WARPSYNC.COLLECTIVE R15, `(.L_x_811) ;  /* 0x000000000f087348 */ /* 0x002fea0003c00000 */
[----:B-1----:R0:W1:Y:S02]  /*29990*/  SHFL.IDX P6, R14, R13, R12, R11 ;  /* 0x0000000c0d0e7389 */ /* 0x00206400000c000b */
[----:B01----:R-:W-:Y:S01]  /*299a0*/  ENDCOLLECTIVE ;  /* 0x000000000000791b */ /* 0x003fe20003800000 */
.L_x_811:
[----:B------:R-:W-:Y:S05]  /*299b0*/  BSYNC B1 ;  /* 0x0000000000017941 */ /* 0x000fea0003800000 */
.L_x_810:
[----:B------:R-:W-:Y:S02]  /*299c0*/  IMAD.MOV.U32 R13, RZ, RZ, R24 ;  /* 0x000000ffff0d7224 */ /* 0x000fe400078e0018 */
[----:B------:R-:W-:Y:S02]  /*299d0*/  IMAD.MOV.U32 R12, RZ, RZ, RZ ;  /* 0x000000ffff0c7224 */ /* 0x000fe400078e00ff */
[----:B------:R-:W-:Y:S02]  /*299e0*/  IMAD.MOV.U32 R11, RZ, RZ, 0x181f ;  /* 0x0000181fff0b7424 */ /* 0x000fe400078e00ff */
[----:B------:R-:W-:Y:S02]  /*299f0*/  IMAD.MOV.U32 R15, RZ, RZ, -0x1 ;  /* 0xffffffffff0f7424 */ /* 0x000fe400078e00ff */
[----:B------:R-:W-:-:S07]  /*29a00*/  IMAD.MOV.U32 R0, RZ, RZ, R14 ;  /* 0x000000ffff007224 */ /* 0x000fce00078e000e */
[----:B------:R-:W-:Y:S05]  /*29a10*/  WARPSYNC.COLLECTIVE R15, `(.L_x_812) ;  /* 0x000000000f087348 */ /* 0x000fea0003c00000 */
[----:B------:R0:W1:Y:S02]  /*29a20*/  SHFL.IDX P6, R14, R13, R12, R11 ;  /* 0x0000000c0d0e7389 */ /* 0x00006400000c000b */
[----:B01----:R-:W-:Y:S01]  /*29a30*/  ENDCOLLECTIVE ;  /* 0x000000000000791b */ /* 0x003fe20003800000 */
.L_x_812:
[----:B------:R-:W-:Y:S02]  /*29a40*/  IMAD.MOV.U32 R13, RZ, RZ, R27 ;  /* 0x000000ffff0d7224 */ /* 0x000fe400078e001b */
[----:B------:R-:W-:-:S07]  /*29a50*/  IMAD.MOV.U32 R3, RZ, RZ, R14 ;  /* 0x000000ffff037224 */ /* 0x000fce00078e000e */
[----:B------:R-:W-:Y:S05]  /*29a60*/  WARPSYNC.COLLECTIVE R15, `(.L_x_813) ;  /* 0x000000000f087348 */ /* 0x000fea0003c00000 */
[----:B------:R0:W1:Y:S02]  /*29a70*/  SHFL.IDX P6, R14, R13, R12, R11 ;  /* 0x0000000c0d0e7389 */ /* 0x00006400000c000b */
[----:B01----:R-:W-:Y:S01]  /*29a80*/  ENDCOLLECTIVE ;  /* 0x000000000000791b */ /* 0x003fe20003800000 */
.L_x_813:
[----:B------:R-:W-:Y:S02]  /*29a90*/  IMAD.MOV.U32 R13, RZ, RZ, R26 ;  /* 0x000000ffff0d7224 */ /* 0x000fe400078e001a */
[----:B------:R-:W-:-:S07]  /*29aa0*/  IMAD.MOV.U32 R4, RZ, RZ, R14 ;  /* 0x000000ffff047224 */ /* 0x000fce00078e000e */
[----:B------:R-:W-:Y:S05]  /*29ab0*/  WARPSYNC.COLLECTIVE R15, `(.L_x_814) ;  /* 0x000000000f087348 */ /* 0x000fea0003c00000 */
[----:B------:R0:W1:Y:S02]  /*29ac0*/  SHFL.IDX P6, R14, R13, R12, R11 ;  /* 0x0000000c0d0e7389 */ /* 0x00006400000c000b */
[----:B01----:R-:W-:Y:S01]  /*29ad0*/  ENDCOLLECTIVE ;  /* 0x000000000000791b */ /* 0x003fe20003800000 */
.L_x_814:
[----:B------:R-:W-:Y:S05]  /*29ae0*/  BRA `(.L_x_815) ;  /* 0xfffffe3800c87947 */ /* 0x000fea000383ffff */
.L_x_569:
[----:B0-----:R0:W1:Y:S02]  /*29af0*/  SYNCS.PHASECHK.TRANS64.TRYWAIT P0, [R2+URZ+0x34800], R5 ;  /* 0x03480005020075a7 */ /* 0x001064000800017f */
[----:B-1----:R-:W-:Y:S05]  /*29b00*/  @!P0 NANOSLEEP.SYNCS 0x989680 ;  /* 0x009896800000895d */ /* 0x002fea0003900000 */
[----:B------:R-:W1:Y:S02]  /*29b10*/  @!P0 SYNCS.PHASECHK.TRANS64 P0, [R2+URZ+0x34800], R5 ;  /* 0x03480005020085a7 */ /* 0x000e64000800007f */
[----:B-1----:R-:W-:Y:S05]  /*29b20*/  @!P0 BRA `(.L_x_569) ;  /* 0xfffffffc00f08947 */ /* 0x002fea000383ffff */
[----:B------:R-:W-:Y:S05]  /*29b30*/  BRA `(.L_x_816) ;  /* 0xfffffe3c00c07947 */ /* 0x000fea000383ffff */
.L_x_585:
[----:B------:R-:W-:Y:S01]  /*29b40*/  BSSY B1, `(.L_x_817) ;  /* 0x0000008000017945 */ /* 0x000fe20003800000 */
[----:B------:R-:W-:Y:S02]  /*29b50*/  IMAD.MOV.U32 R13, RZ, RZ, R25 ;  /* 0x000000ffff0d7224 */ /* 0x000fe400078e0019 */
[----:B------:R-:W-:Y:S02]  /*29b60*/  IMAD.MOV.U32 R12, RZ, RZ, RZ ;  /* 0x000000ffff0c7224 */ /* 0x000fe400078e00ff */
[----:B------:R-:W-:Y:S02]  /*29b70*/  IMAD.MOV.U32 R11, RZ, RZ, 0x181f ;  /* 0x0000181fff0b7424 */ /* 0x000fe400078e00ff */
[----:B------:R-:W-:-:S07]  /*29b80*/  IMAD.MOV.U32 R15, RZ, RZ, -0x1 ;  /* 0xffffffffff0f7424 */ /* 0x000fce00078e00ff */
[----:B-1----:R-:W-:Y:S05]  /*29b90*/  WARPSYNC.COLLECTIVE R15, `(.L_x_818) ;  /* 0x000000000f087348 */ /* 0x002fea0003c00000 */
[----:B-1----:R0:W1:Y:S02]  /*29ba0*/  SHFL.IDX P6, R14, R13, R12, R11 ;  /* 0x0000000c0d0e7389 */ /* 0x00206400000c000b */
[----:B01----:R-:W-:Y:S01]  /*29bb0*/  ENDCOLLECTIVE ;  /* 0x000000000000791b */ /* 0x003fe20003800000 */
.L_x_818:
[----:B------:R-:W-:Y:S05]  /*29bc0*/  BSYNC B1 ;  /* 0x0000000000017941 */ /* 0x000fea0003800000 */
.L_x_817:
        /* <DEDUP_REMOVED lines=8> */
.L_x_819:
[----:B------:R-:W-:Y:S02]  /*29c50*/  IMAD.MOV.U32 R13, RZ, RZ, R27 ;  /* 0x000000ffff0d7224 */ /* 0x000fe400078e001b */
[----:B------:R-:W-:-:S07]  /*29c60*/  IMAD.MOV.U32 R3, RZ, RZ, R14 ;  /* 0x000000ffff037224 */ /* 0x000fce00078e000e */
[----:B------:R-:W-:Y:S05]  /*29c70*/  WARPSYNC.COLLECTIVE R15, `(.L_x_820) ;  /* 0x000000000f087348 */ /* 0x000fea0003c00000 */
[----:B------:R0:W1:Y:S02]  /*29c80*/  SHFL.IDX P6, R14, R13, R12, R11 ;  /* 0x0000000c0d0e7389 */ /* 0x00006400000c000b */
[----:B01----:R-:W-:Y:S01]  /*29c90*/  ENDCOLLECTIVE ;  /* 0x000000000000791b */ /* 0x003fe20003800000 */
.L_x_820:
[----:B------:R-:W-:Y:S02]  /*29ca0*/  IMAD.MOV.U32 R13, RZ, RZ, R26 ;  /* 0x000000ffff0d7224 */ /* 0x000fe400078e001a */
[----:B------:R-:W-:-:S07]  /*29cb0*/  IMAD.MOV.U32 R20, RZ, RZ, R14 ;  /* 0x000000ffff147224 */ /* 0x000fce00078e000e */
[----:B------:R-:W-:Y:S05]  /*29cc0*/  WARPSYNC.COLLECTIVE R15, `(.L_x_821) ;  /* 0x000000000f087348 */ /* 0x000fea0003c00000 */
[----:B------:R0:W1:Y:S02]  /*29cd0*/  SHFL.IDX P6, R14, R13, R12, R11 ;  /* 0x0000000c0d0e7389 */ /* 0x00006400000c000b */
[----:B01----:R-:W-:Y:S01]  /*29ce0*/  ENDCOLLECTIVE ;  /* 0x000000000000791b */ /* 0x003fe20003800000 */
.L_x_821:
[----:B------:R-:W-:Y:S05]  /*29cf0*/  BRA `(.L_x_822) ;  /* 0xfffffe5000f07947 */ /* 0x000fea000383ffff */
.L_x_589:
[----:B0-----:R0:W1:Y:S02]  /*29d00*/  SYNCS.PHASECHK.TRANS64.TRYWAIT P4, [R2+URZ+0x34800], R27 ;  /* 0x0348001b020075a7 */ /* 0x001064000808017f */
[----:B-1----:R-:W-:Y:S05]  /*29d10*/  @!P4 NANOSLEEP.SYNCS 0x989680 ;  /* 0x009896800000c95d */ /* 0x002fea0003900000 */
[----:B------:R-:W1:Y:S02]  /*29d20*/  @!P4 SYNCS.PHASECHK.TRANS64 P4, [R2+URZ+0x34800], R27 ;  /* 0x0348001b0200c5a7 */ /* 0x000e64000808007f */
[----:B-1----:R-:W-:Y:S05]  /*29d30*/  @!P4 BRA `(.L_x_589) ;  /* 0xfffffffc00f0c947 */ /* 0x002fea000383ffff */
[----:B------:R-:W-:Y:S05]  /*29d40*/  BRA `(.L_x_823) ;  /* 0xfffffe5400e47947 */ /* 0x000fea000383ffff */
.L_x_599:
[----:B-1----:R1:W2:Y:S02]  /*29d50*/  SYNCS.PHASECHK.TRANS64.TRYWAIT P2, [R0+URZ+0x34830], R3 ;  /* 0x03483003000075a7 */ /* 0x0022a4000804017f */
[----:B--2---:R-:W-:Y:S05]  /*29d60*/  @!P2 NANOSLEEP.SYNCS 0x989680 ;  /* 0x009896800000a95d */ /* 0x004fea0003900000 */
[----:B------:R-:W2:Y:S02]  /*29d70*/  @!P2 SYNCS.PHASECHK.TRANS64 P2, [R0+URZ+0x34830], R3 ;  /* 0x034830030000a5a7 */ /* 0x000ea4000804007f */
[----:B--2---:R-:W-:Y:S05]  /*29d80*/  @!P2 BRA `(.L_x_599) ;  /* 0xfffffffc00f0a947 */ /* 0x004fea000383ffff */
[----:B------:R-:W-:Y:S05]  /*29d90*/  BRA `(.L_x_598) ;  /* 0xfffffe7000c47947 */ /* 0x000fea000383ffff */
.L_x_605:
[----:B-1----:R1:W2:Y:S02]  /*29da0*/  SYNCS.PHASECHK.TRANS64.TRYWAIT P3, [R7+URZ+0x34830], R8 ;  /* 0x03483008070075a7 */ /* 0x0022a4000806017f */
[----:B--2---:R-:W-:Y:S05]  /*29db0*/  @!P3 NANOSLEEP.SYNCS 0x989680 ;  /* 0x009896800000b95d */ /* 0x004fea0003900000 */
[----:B------:R-:W2:Y:S02]  /*29dc0*/  @!P3 SYNCS.PHASECHK.TRANS64 P3, [R7+URZ+0x34830], R8 ;  /* 0x034830080700b5a7 */ /* 0x000ea4000806007f */
[----:B--2---:R-:W-:Y:S05]  /*29dd0*/  @!P3 BRA `(.L_x_605) ;  /* 0xfffffffc00f0b947 */ /* 0x004fea000383ffff */
[----:B------:R-:W-:Y:S05]  /*29de0*/  BRA `(.L_x_604) ;  /* 0xfffffed800887947 */ /* 0x000fea000383ffff */
.L_x_609:
[----:B-1----:R1:W2:Y:S02]  /*29df0*/  SYNCS.PHASECHK.TRANS64.TRYWAIT P2, [R7+URZ+0x34850], R5 ;  /* 0x03485005070075a7 */ /* 0x0022a4000804017f */
[----:B--2---:R-:W-:Y:S05]  /*29e00*/  @!P2 NANOSLEEP.SYNCS 0x989680 ;  /* 0x009896800000a95d */ /* 0x004fea0003900000 */
[----:B------:R-:W2:Y:S02]  /*29e10*/  @!P2 SYNCS.PHASECHK.TRANS64 P2, [R7+URZ+0x34850], R5 ;  /* 0x034850050700a5a7 */ /* 0x000ea4000804007f */
[----:B--2---:R-:W-:Y:S05]  /*29e20*/  @!P2 BRA `(.L_x_609) ;  /* 0xfffffffc00f0a947 */ /* 0x004fea000383ffff */
[----:B------:R-:W-:Y:S05]  /*29e30*/  BRA `(.L_x_606) ;  /* 0xffffff0c00cc7947 */ /* 0x000fea000383ffff */
.L_x_614:
[----:B-1----:R1:W2:Y:S02]  /*29e40*/  SYNCS.PHASECHK.TRANS64.TRYWAIT P0, [R9+URZ+0x34850], R0 ;  /* 0x03485000090075a7 */ /* 0x0022a4000800017f */
[----:B--2---:R-:W-:Y:S05]  /*29e50*/  @!P0 NANOSLEEP.SYNCS 0x989680 ;  /* 0x009896800000895d */ /* 0x004fea0003900000 */
[----:B------:R-:W2:Y:S02]  /*29e60*/  @!P0 SYNCS.PHASECHK.TRANS64 P0, [R9+URZ+0x34850], R0 ;  /* 0x03485000090085a7 */ /* 0x000ea4000800007f */
[----:B--2---:R-:W-:Y:S05]  /*29e70*/  @!P0 BRA `(.L_x_614) ;  /* 0xfffffffc00f08947 */ /* 0x004fea000383ffff */
[----:B------:R-:W-:Y:S05]  /*29e80*/  BRA `(.L_x_613) ;  /* 0xffffff3c00cc7947 */ /* 0x000fea000383ffff */
.L_x_619:
[----:B------:R-:W-:Y:S02]  /*29e90*/  IMAD.MOV.U32 R13, RZ, RZ, R8 ;  /* 0x000000ffff0d7224 */ /* 0x000fe400078e0008 */
[----:B------:R-:W-:Y:S02]  /*29ea0*/  IMAD.MOV.U32 R12, RZ, RZ, RZ ;  /* 0x000000ffff0c7224 */ /* 0x000fe400078e00ff */
[----:B------:R-:W-:Y:S02]  /*29eb0*/  IMAD.MOV.U32 R11, RZ, RZ, 0x181f ;  /* 0x0000181fff0b7424 */ /* 0x000fe400078e00ff */
[----:B------:R-:W-:-:S07]  /*29ec0*/  IMAD.MOV.U32 R15, RZ, RZ, -0x1 ;  /* 0xffffffffff0f7424 */ /* 0x000fce00078e00ff */
[----:B-----5:R-:W-:Y:S05]  /*29ed0*/  WARPSYNC.COLLECTIVE R15, `(.L_x_824) ;  /* 0x000000000f087348 */ /* 0x020fea0003c00000 */
[----:B------:R0:W1:Y:S02]  /*29ee0*/  SHFL.IDX P6, R14, R13, R12, R11 ;  /* 0x0000000c0d0e7389 */ /* 0x00006400000c000b */
[----:B01---5:R-:W-:Y:S01]  /*29ef0*/  ENDCOLLECTIVE ;  /* 0x000000000000791b */ /* 0x023fe20003800000 */
.L_x_824:
[----:B------:R-:W-:Y:S02]  /*29f00*/  IMAD.MOV.U32 R13, RZ, RZ, R3 ;  /* 0x000000ffff0d7224 */ /* 0x000fe400078e0003 */
[----:B------:R-:W-:-:S07]  /*29f10*/  IMAD.MOV.U32 R0, RZ, RZ, R14 ;  /* 0x000000ffff007224 */ /* 0x000fce00078e000e */
[----:B------:R-:W-:Y:S05]  /*29f20*/  WARPSYNC.COLLECTIVE R15, `(.L_x_825) ;  /* 0x000000000f087348 */ /* 0x000fea0003c00000 */
[----:B------:R0:W1:Y:S02]  /*29f30*/  SHFL.IDX P6, R14, R13, R12, R11 ;  /* 0x0000000c0d0e7389 */ /* 0x00006400000c000b */
[----:B01----:R-:W-:Y:S01]  /*29f40*/  ENDCOLLECTIVE ;  /* 0x000000000000791b */ /* 0x003fe20003800000 */
.L_x_825:
[----:B------:R-:W-:Y:S05]  /*29f50*/  BRA `(.L_x_826) ;  /* 0xffffff5c00587947 */ /* 0x000fea000383ffff */
.L_x_622:
[----:B------:R-:W-:Y:S01]  /*29f60*/  BSSY B1, `(.L_x_827) ;  /* 0x0000008000017945 */ /* 0x000fe20003800000 */
[----:B------:R-:W-:Y:S02]  /*29f70*/  IMAD.MOV.U32 R13, RZ, RZ, R8 ;  /* 0x000000ffff0d7224 */ /* 0x000fe400078e0008 */
[----:B------:R-:W-:Y:S02]  /*29f80*/  IMAD.MOV.U32 R12, RZ, RZ, 0x1 ;  /* 0x00000001ff0c7424 */ /* 0x000fe400078e00ff */
[----:B---3--:R-:W-:Y:S02]  /*29f90*/  IMAD.MOV.U32 R11, RZ, RZ, 0x181f ;  /* 0x0000181fff0b7424 */ /* 0x008fe400078e00ff */
[----:B------:R-:W-:-:S07]  /*29fa0*/  IMAD.MOV.U32 R15, RZ, RZ, -0x1 ;  /* 0xffffffffff0f7424 */ /* 0x000fce00078e00ff */
[----:B012--5:R-:W-:Y:S05]  /*29fb0*/  WARPSYNC.COLLECTIVE R15, `(.L_x_828) ;  /* 0x000000000f087348 */ /* 0x027fea0003c00000 */
[----:B--2---:R2:W3:Y:S02]  /*29fc0*/  SHFL.IDX P6, R14, R13, R12, R11 ;  /* 0x0000000c0d0e7389 */ /* 0x0044e400000c000b */
[----:B0123-5:R-:W-:Y:S01]  /*29fd0*/  ENDCOLLECTIVE ;  /* 0x000000000000791b */ /* 0x02ffe20003800000 */
.L_x_828:
[----:B------:R-:W-:Y:S05]  /*29fe0*/  BSYNC B1 ;  /* 0x0000000000017941 */ /* 0x000fea0003800000 */
.L_x_827:
[----:B------:R-:W-:Y:S02]  /*29ff0*/  IMAD.MOV.U32 R13, RZ, RZ, R3 ;  /* 0x000000ffff0d7224 */ /* 0x000fe400078e0003 */
[----:B------:R-:W-:Y:S02]  /*2a000*/  IMAD.MOV.U32 R12, RZ, RZ, 0x1 ;  /* 0x00000001ff0c7424 */ /* 0x000fe400078e00ff */
[----:B------:R-:W-:Y:S02]  /*2a010*/  IMAD.MOV.U32 R11, RZ, RZ, 0x181f ;  /* 0x0000181fff0b7424 */ /* 0x000fe400078e00ff */
[----:B------:R-:W-:Y:S02]  /*2a020*/  IMAD.MOV.U32 R15, RZ, RZ, -0x1 ;  /* 0xffffffffff0f7424 */ /* 0x000fe400078e00ff */
[----:B------:R-:W-:-:S07]  /*2a030*/  IMAD.MOV.U32 R0, RZ, RZ, R14 ;  /* 0x000000ffff007224 */ /* 0x000fce00078e000e */
[----:B------:R-:W-:Y:S05]  /*2a040*/  WARPSYNC.COLLECTIVE R15, `(.L_x_829) ;  /* 0x000000000f087348 */ /* 0x000fea0003c00000 */
[----:B------:R0:W1:Y:S02]  /*2a050*/  SHFL.IDX P6, R14, R13, R12, R11 ;  /* 0x0000000c0d0e7389 */ /* 0x00006400000c000b */
[----:B01----:R-:W-:Y:S01]  /*2a060*/  ENDCOLLECTIVE ;  /* 0x000000000000791b */ /* 0x003fe20003800000 */
.L_x_829:
[----:B------:R-:W-:Y:S05]  /*2a070*/  BRA `(.L_x_830) ;  /* 0xffffff5c00587947 */ /* 0x000fea000383ffff */
.L_x_625:
[----:B------:R-:W-:Y:S01]  /*2a080*/  BSSY B1, `(.L_x_831) ;  /* 0x0000008000017945 */ /* 0x000fe20003800000 */
[----:B------:R-:W-:Y:S02]  /*2a090*/  IMAD.MOV.U32 R13, RZ, RZ, R8 ;  /* 0x000000ffff0d7224 */ /* 0x000fe400078e0008 */
[----:B------:R-:W-:Y:S02]  /*2a0a0*/  IMAD.MOV.U32 R12, RZ, RZ, 0x2 ;  /* 0x00000002ff0c7424 */ /* 0x000fe400078e00ff */
[----:B------:R-:W-:Y:S02]  /*2a0b0*/  IMAD.MOV.U32 R11, RZ, RZ, 0x181f ;  /* 0x0000181fff0b7424 */ /* 0x000fe400078e00ff */
[----:B---3--:R-:W-:-:S07]  /*2a0c0*/  IMAD.MOV.U32 R15, RZ, RZ, -0x1 ;  /* 0xffffffffff0f7424 */ /* 0x008fce00078e00ff */
[----:B012-4-:R-:W-:Y:S05]  /*2a0d0*/  WARPSYNC.COLLECTIVE R15, `(.L_x_832) ;  /* 0x000000000f087348 */ /* 0x017fea0003c00000 */
[----:B--2---:R2:W3:Y:S02]  /*2a0e0*/  SHFL.IDX P6, R14, R13, R12, R11 ;  /* 0x0000000c0d0e7389 */ /* 0x0044e400000c000b */
[----:B01234-:R-:W-:Y:S01]  /*2a0f0*/  ENDCOLLECTIVE ;  /* 0x000000000000791b */ /* 0x01ffe20003800000 */
.L_x_832:
[----:B------:R-:W-:Y:S05]  /*2a100*/  BSYNC B1 ;  /* 0x0000000000017941 */ /* 0x000fea0003800000 */
.L_x_831:
        /* <DEDUP_REMOVED lines=8> */
.L_x_833:
[----:B------:R-:W-:Y:S05]  /*2a190*/  BRA `(.L_x_834) ;  /* 0xffffff5c005c7947 */ /* 0x000fea000383ffff */
.L_x_628:
        /* <DEDUP_REMOVED lines=8> */
.L_x_836:
[----:B------:R-:W-:Y:S05]  /*2a220*/  BSYNC B1 ;  /* 0x0000000000017941 */ /* 0x000fea0003800000 */
.L_x_835:
        /* <DEDUP_REMOVED lines=8> */
.L_x_837:
[----:B------:R-:W-:Y:S05]  /*2a2b0*/  BRA `(.L_x_838) ;  /* 0xffffff5c00607947 */ /* 0x000fea000383ffff */
.L_x_630:
[----:B------:R-:W-:Y:S02]  /*2a2c0*/  IMAD.MOV.U32 R13, RZ, RZ, R4 ;  /* 0x000000ffff0d7224 */ /* 0x000fe400078e0004 */
[----:B------:R-:W-:Y:S02]  /*2a2d0*/  IMAD.MOV.U32 R12, RZ, RZ, RZ ;  /* 0x000000ffff0c7224 */ /* 0x000fe400078e00ff */
[----:B------:R-:W-:Y:S02]  /*2a2e0*/  IMAD.MOV.U32 R11, RZ, RZ, 0x1c1f ;  /* 0x00001c1fff0b7424 */ /* 0x000fe400078e00ff */
[----:B------:R-:W-:-:S07]  /*2a2f0*/  IMAD.MOV.U32 R15, RZ, RZ, -0x1 ;  /* 0xffffffffff0f7424 */ /* 0x000fce00078e00ff */
[----:B------:R-:W-:Y:S05]  /*2a300*/  WARPSYNC.COLLECTIVE R15, `(.L_x_839) ;  /* 0x000000000f087348 */ /* 0x000fea0003c00000 */
[----:B------:R0:W1:Y:S02]  /*2a310*/  SHFL.IDX P6, R14, R13, R12, R11 ;  /* 0x0000000c0d0e7389 */ /* 0x00006400000c000b */
[----:B01----:R-:W-:Y:S01]  /*2a320*/  ENDCOLLECTIVE ;  /* 0x000000000000791b */ /* 0x003fe20003800000 */
.L_x_839:
[----:B------:R-:W-:Y:S02]  /*2a330*/  IMAD.MOV.U32 R13, RZ, RZ, R0 ;  /* 0x000000ffff0d7224 */ /* 0x000fe400078e0000 */
[----:B------:R-:W-:-:S07]  /*2a340*/  IMAD.MOV.U32 R3, RZ, RZ, R14 ;  /* 0x000000ffff037224 */ /* 0x000fce00078e000e */
[----:B------:R-:W-:Y:S05]  /*2a350*/  WARPSYNC.COLLECTIVE R15, `(.L_x_840) ;  /* 0x000000000f087348 */ /* 0x000fea0003c00000 */
[----:B------:R0:W1:Y:S02]  /*2a360*/  SHFL.IDX P6, R14, R13, R12, R11 ;  /* 0x0000000c0d0e7389 */ /* 0x00006400000c000b */
[----:B01----:R-:W-:Y:S01]  /*2a370*/  ENDCOLLECTIVE ;  /* 0x000000000000791b */ /* 0x003fe20003800000 */
.L_x_840:
[----:B------:R-:W-:Y:S05]  /*2a380*/  BRA `(.L_x_841) ;  /* 0xffffff6000a07947 */ /* 0x000fea000383ffff */
.L_x_633:
[----:B------:R-:W-:Y:S01]  /*2a390*/  BSSY B1, `(.L_x_842) ;  /* 0x0000008000017945 */ /* 0x000fe20003800000 */
[----:B--2---:R-:W-:Y:S02]  /*2a3a0*/  IMAD.MOV.U32 R13, RZ, RZ, R4 ;  /* 0x000000ffff0d7224 */ /* 0x004fe400078e0004 */
[----:B------:R-:W-:Y:S02]  /*2a3b0*/  IMAD.MOV.U32 R12, RZ, RZ, 0x1 ;  /* 0x00000001ff0c7424 */ /* 0x000fe400078e00ff */
[----:B------:R-:W-:Y:S02]  /*2a3c0*/  IMAD.MOV.U32 R11, RZ, RZ, 0x1c1f ;  /* 0x00001c1fff0b7424 */ /* 0x000fe400078e00ff */
[----:B------:R-:W-:-:S07]  /*2a3d0*/  IMAD.MOV.U32 R15, RZ, RZ, -0x1 ;  /* 0xffffffffff0f7424 */ /* 0x000fce00078e00ff */
[----:B01----:R-:W-:Y:S05]  /*2a3e0*/  WARPSYNC.COLLECTIVE R15, `(.L_x_843) ;  /* 0x000000000f087348 */ /* 0x003fea0003c00000 */
[----:B------:R2:W3:Y:S02]  /*2a3f0*/  SHFL.IDX P6, R14, R13, R12, R11 ;  /* 0x0000000c0d0e7389 */ /* 0x0004e400000c000b */
[----:B0123--:R-:W-:Y:S01]  /*2a400*/  ENDCOLLECTIVE ;  /* 0x000000000000791b */ /* 0x00ffe20003800000 */
.L_x_843:
[----:B------:R-:W-:Y:S05]  /*2a410*/  BSYNC B1 ;  /* 0x0000000000017941 */ /* 0x000fea0003800000 */
.L_x_842:
[----:B------:R-:W-:Y:S01]  /*2a420*/  IMAD.MOV.U32 R13, RZ, RZ, R0 ;  /* 0x000000ffff0d7224 */ /* 0x000fe200078e0000 */
[----:B------:R-:W-:Y:S01]  /*2a430*/  MOV R3, R14 ;  /* 0x0000000e00037202 */ /* 0x000fe20000000f00 */
[----:B------:R-:W-:Y:S02]  /*2a440*/  IMAD.MOV.U32 R12, RZ, RZ, 0x1 ;  /* 0x00000001ff0c7424 */ /* 0x000fe400078e00ff */
[----:B------:R-:W-:Y:S02]  /*2a450*/  IMAD.MOV.U32 R11, RZ, RZ, 0x1c1f ;  /* 0x00001c1fff0b7424 */ /* 0x000fe400078e00ff */
[----:B------:R-:W-:-:S07]  /*2a460*/  IMAD.MOV.U32 R15, RZ, RZ, -0x1 ;  /* 0xffffffffff0f7424 */ /* 0x000fce00078e00ff */
[----:B------:R-:W-:Y:S05]  /*2a470*/  WARPSYNC.COLLECTIVE R15, `(.L_x_844) ;  /* 0x000000000f087348 */ /* 0x000fea0003c00000 */
[----:B------:R0:W1:Y:S02]  /*2a480*/  SHFL.IDX P6, R14, R13, R12, R11 ;  /* 0x0000000c0d0e7389 */ /* 0x00006400000c000b */
[----:B01----:R-:W-:Y:S01]  /*2a490*/  ENDCOLLECTIVE ;  /* 0x000000000000791b */ /* 0x003fe20003800000 */
.L_x_844:
[----:B------:R-:W-:Y:S05]  /*2a4a0*/  BRA `(.L_x_845) ;  /* 0xffffff6400807947 */ /* 0x000fea000383ffff */
.L_x_637:
[----:B------:R-:W-:Y:S02]  /*2a4b0*/  IMAD.MOV.U32 R13, RZ, RZ, R4 ;  /* 0x000000ffff0d7224 */ /* 0x000fe400078e0004 */
[----:B------:R-:W-:Y:S02]  /*2a4c0*/  IMAD.MOV.U32 R12, RZ, RZ, RZ ;  /* 0x000000ffff0c7224 */ /* 0x000fe400078e00ff */
[----:B------:R-:W-:Y:S02]  /*2a4d0*/  IMAD.MOV.U32 R11, RZ, RZ, 0x181f ;  /* 0x0000181fff0b7424 */ /* 0x000fe400078e00ff */
[----:B------:R-:W-:-:S07]  /*2a4e0*/  IMAD.MOV.U32 R15, RZ, RZ, -0x1 ;  /* 0xffffffffff0f7424 */ /* 0x000fce00078e00ff */
[----:B-12---:R-:W-:Y:S05]  /*2a4f0*/  WARPSYNC.COLLECTIVE R15, `(.L_x_846) ;  /* 0x000000000f087348 */ /* 0x006fea0003c00000 */
[----:B------:R0:W3:Y:S02]  /*2a500*/  SHFL.IDX P6, R14, R13, R12, R11 ;  /* 0x0000000c0d0e7389 */ /* 0x0000e400000c000b */
[----:B0123--:R-:W-:Y:S01]  /*2a510*/  ENDCOLLECTIVE ;  /* 0x000000000000791b */ /* 0x00ffe20003800000 */
.L_x_846:
[----:B------:R-:W-:Y:S02]  /*2a520*/  IMAD.MOV.U32 R13, RZ, RZ, R3 ;  /* 0x000000ffff0d7224 */ /* 0x000fe400078e0003 */
[----:B------:R-:W-:-:S07]  /*2a530*/  IMAD.MOV.U32 R0, RZ, RZ, R14 ;  /* 0x000000ffff007224 */ /* 0x000fce00078e000e */
[----:B------:R-:W-:Y:S05]  /*2a540*/  WARPSYNC.COLLECTIVE R15, `(.L_x_847) ;  /* 0x000000000f087348 */ /* 0x000fea0003c00000 */
[----:B------:R0:W1:Y:S02]  /*2a550*/  SHFL.IDX P6, R14, R13, R12, R11 ;  /* 0x0000000c0d0e7389 */ /* 0x00006400000c000b */
[----:B01----:R-:W-:Y:S01]  /*2a560*/  ENDCOLLECTIVE ;  /* 0x000000000000791b */ /* 0x003fe20003800000 */
.L_x_847:
[----:B------:R-:W-:Y:S05]  /*2a570*/  BRA `(.L_x_848) ;  /* 0xffffff7000b07947 */ /* 0x000fea000383ffff */
.L_x_640:
[----:B------:R-:W-:Y:S01]  /*2a580*/  BSSY B1, `(.L_x_849) ;  /* 0x0000008000017945 */ /* 0x000fe20003800000 */
[----:B------:R-:W-:Y:S02]  /*2a590*/  IMAD.MOV.U32 R13, RZ, RZ, R4 ;  /* 0x000000ffff0d7224 */ /* 0x000fe400078e0004 */
[----:B------:R-:W-:Y:S02]  /*2a5a0*/  IMAD.MOV.U32 R12, RZ, RZ, 0x1 ;  /* 0x00000001ff0c7424 */ /* 0x000fe400078e00ff */
[----:B------:R-:W-:Y:S02]  /*2a5b0*/  IMAD.MOV.U32 R11, RZ, RZ, 0x181f ;  /* 0x0000181fff0b7424 */ /* 0x000fe400078e00ff */
[----:B---3--:R-:W-:-:S07]  /*2a5c0*/  IMAD.MOV.U32 R15, RZ, RZ, -0x1 ;  /* 0xffffffffff0f7424 */ /* 0x008fce00078e00ff */
[----:B012-4-:R-:W-:Y:S05]  /*2a5d0*/  WARPSYNC.COLLECTIVE R15, `(.L_x_850) ;  /* 0x000000000f087348 */ /* 0x017fea0003c00000 */
[----:B----4-:R3:W4:Y:S02]  /*2a5e0*/  SHFL.IDX P6, R14, R13, R12, R11 ;  /* 0x0000000c0d0e7389 */ /* 0x01072400000c000b */
[----:B01234-:R-:W-:Y:S01]  /*2a5f0*/  ENDCOLLECTIVE ;  /* 0x000000000000791b */ /* 0x01ffe20003800000 */
.L_x_850:
[----:B------:R-:W-:Y:S05]  /*2a600*/  BSYNC B1 ;  /* 0x0000000000017941 */ /* 0x000fea0003800000 */
.L_x_849:
        /* <DEDUP_REMOVED lines=8> */
.L_x_851:
[----:B------:R-:W-:Y:S05]  /*2a690*/  BRA `(.L_x_852) ;  /* 0xffffff7000b47947 */ /* 0x000fea000383ffff */
.L_x_643:
[----:B------:R-:W-:Y:S01]  /*2a6a0*/  BSSY B1, `(.L_x_853) ;  /* 0x0000008000017945 */ /* 0x000fe20003800000 */
[----:B------:R-:W-:Y:S02]  /*2a6b0*/  IMAD.MOV.U32 R13, RZ, RZ, R4 ;  /* 0x000000ffff0d7224 */ /* 0x000fe400078e0004 */
[----:B------:R-:W-:Y:S02]  /*2a6c0*/  IMAD.MOV.U32 R12, RZ, RZ, 0x2 ;  /* 0x00000002ff0c7424 */ /* 0x000fe400078e00ff */
[----:B------:R-:W-:Y:S02]  /*2a6d0*/  IMAD.MOV.U32 R11, RZ, RZ, 0x181f ;  /* 0x0000181fff0b7424 */ /* 0x000fe400078e00ff */
[----:B0-----:R-:W-:-:S07]  /*2a6e0*/  IMAD.MOV.U32 R15, RZ, RZ, -0x1 ;  /* 0xffffffffff0f7424 */ /* 0x001fce00078e00ff */
[----:B-1234-:R-:W-:Y:S05]  /*2a6f0*/  WARPSYNC.COLLECTIVE R15, `(.L_x_854) ;  /* 0x000000000f087348 */ /* 0x01efea0003c00000 */
[----:B----4-:R0:W4:Y:S02]  /*2a700*/  SHFL.IDX P6, R14, R13, R12, R11 ;  /* 0x0000000c0d0e7389 */ /* 0x01012400000c000b */
[----:B01234-:R-:W-:Y:S01]  /*2a710*/  ENDCOLLECTIVE ;  /* 0x000000000000791b */ /* 0x01ffe20003800000 */
.L_x_854:
[----:B------:R-:W-:Y:S05]  /*2a720*/  BSYNC B1 ;  /* 0x0000000000017941 */ /* 0x000fea0003800000 */
.L_x_853:
        /* <DEDUP_REMOVED lines=8> */
.L_x_855:
[----:B------:R-:W-:Y:S05]  /*2a7b0*/  BRA `(.L_x_856) ;  /* 0xffffff7000b87947 */ /* 0x000fea000383ffff */
.L_x_646:
[----:B------:R-:W-:Y:S01]  /*2a7c0*/  BSSY B1, `(.L_x_857) ;  /* 0x0000008000017945 */ /* 0x000fe20003800000 */
[----:B------:R-:W-:Y:S02]  /*2a7d0*/  IMAD.MOV.U32 R13, RZ, RZ, R4 ;  /* 0x000000ffff0d7224 */ /* 0x000fe400078e0004 */
[----:B------:R-:W-:Y:S02]  /*2a7e0*/  IMAD.MOV.U32 R12, RZ, RZ, 0x3 ;  /* 0x00000003ff0c7424 */ /* 0x000fe400078e00ff */
[----:B------:R-:W-:Y:S02]  /*2a7f0*/  IMAD.MOV.U32 R11, RZ, RZ, 0x181f ;  /* 0x0000181fff0b7424 */ /* 0x000fe400078e00ff */
[----:B0-----:R-:W-:-:S07]  /*2a800*/  IMAD.MOV.U32 R15, RZ, RZ, -0x1 ;  /* 0xffffffffff0f7424 */ /* 0x001fce00078e00ff */
[----:B-1234-:R-:W-:Y:S05]  /*2a810*/  WARPSYNC.COLLECTIVE R15, `(.L_x_858) ;  /* 0x000000000f087348 */ /* 0x01efea0003c00000 */
[----:B------:R0:W0:Y:S02]  /*2a820*/  SHFL.IDX P6, R14, R13, R12, R11 ;  /* 0x0000000c0d0e7389 */ /* 0x00002400000c000b */
[----:B01234-:R-:W-:Y:S01]  /*2a830*/  ENDCOLLECTIVE ;  /* 0x000000000000791b */ /* 0x01ffe20003800000 */
.L_x_858:
[----:B------:R-:W-:Y:S05]  /*2a840*/  BSYNC B1 ;  /* 0x0000000000017941 */ /* 0x000fea0003800000 */
.L_x_857:
        /* <DEDUP_REMOVED lines=8> */
.L_x_859:
[----:B------:R-:W-:Y:S05]  /*2a8d0*/  BRA `(.L_x_860) ;  /* 0xffffff7000bc7947 */ /* 0x000fea000383ffff */
.L_x_663:
[----:B------:R-:W1:Y:S01]  /*2a8e0*/  S2R R4, SR_TID.X ;  /* 0x0000000000047919 */ /* 0x000e620000002100 */
[----:B------:R-:W-:Y:S01]  /*2a8f0*/  BSSY B1, `(.L_x_861) ;  /* 0x000000a000017945 */ /* 0x000fe20003800000 */
[----:B------:R-:W-:Y:S02]  /*2a900*/  IMAD.MOV.U32 R12, RZ, RZ, RZ ;  /* 0x000000ffff0c7224 */ /* 0x000fe400078e00ff */
[----:B0-----:R-:W-:Y:S02]  /*2a910*/  IMAD.MOV.U32 R11, RZ, RZ, 0x1f ;  /* 0x0000001fff0b7424 */ /* 0x001fe400078e00ff */
[----:B------:R-:W-:Y:S01]  /*2a920*/  IMAD.MOV.U32 R15, RZ, RZ, -0x1 ;  /* 0xffffffffff0f7424 */ /* 0x000fe200078e00ff */
[----:B-1----:R-:W-:-:S04]  /*2a930*/  SHF.R.U32.HI R4, RZ, 0x5, R4 ;  /* 0x00000005ff047819 */ /* 0x002fc80000011604 */
[----:B------:R-:W-:-:S05]  /*2a940*/  LOP3.LUT R4, R4, 0x3, RZ, 0xc0, !PT ;  /* 0x0000000304047812 */ /* 0x000fca00078ec0ff */
[----:B------:R-:W-:-:S07]  /*2a950*/  IMAD.MOV.U32 R13, RZ, RZ, R4 ;  /* 0x000000ffff0d7224 */ /* 0x000fce00078e0004 */
[----:B------:R-:W-:Y:S05]  /*2a960*/  WARPSYNC.COLLECTIVE R15, `(.L_x_862) ;  /* 0x000000000f087348 */ /* 0x000fea0003c00000 */
[----:B------:R0:W1:Y:S02]  /*2a970*/  SHFL.IDX P6, R14, R13, R12, R11 ;  /* 0x0000000c0d0e7389 */ /* 0x00006400000c000b */
[----:B01----:R-:W-:Y:S01]  /*2a980*/  ENDCOLLECTIVE ;  /* 0x000000000000791b */ /* 0x003fe20003800000 */
.L_x_862:
[----:B------:R-:W-:Y:S05]  /*2a990*/  BSYNC B1 ;  /* 0x0000000000017941 */ /* 0x000fea0003800000 */
.L_x_861:
[----:B------:R-:W-:Y:S05]  /*2a9a0*/  BRA `(.L_x_863) ;  /* 0xffffff8800e87947 */ /* 0x000fea000383ffff */
.L_x_665:
[----:B------:R-:W-:Y:S01]  /*2a9b0*/  BSSY B1, `(.L_x_864) ;  /* 0x0000006000017945 */ /* 0x000fe20003800000 */
[----:B------:R-:W-:-:S07]  /*2a9c0*/  IMAD.MOV.U32 R15, RZ, RZ, -0x1 ;  /* 0xffffffffff0f7424 */ /* 0x000fce00078e00ff */
[----:B01----:R-:W-:Y:S05]  /*2a9d0*/  WARPSYNC.COLLECTIVE R15, `(.L_x_865) ;  /* 0x000000000f0c7348 */ /* 0x003fea0003c00000 */
[----:B------:R-:W-:Y:S02]  /*2a9e0*/  ELECT P6, UR62, PT ;  /* 0x00000000003e782f */ /* 0x000fe400038c0000 */
[----:B------:R-:W-:Y:S01]  /*2a9f0*/  MOV R14, UR62 ;  /* 0x0000003e000e7c02 */ /* 0x000fe20008000f00 */
[----:B01----:R-:W-:Y:S10]  /*2aa00*/  ENDCOLLECTIVE ;  /* 0x000000000000791b */ /* 0x003ff40003800000 */
.L_x_865:
[----:B------:R-:W-:Y:S05]  /*2aa10*/  BSYNC B1 ;  /* 0x0000000000017941 */ /* 0x000fea0003800000 */
.L_x_864:
[----:B------:R-:W-:Y:S05]  /*2aa20*/  BRA `(.L_x_664) ;  /* 0xffffff8800e07947 */ /* 0x000fea000383ffff */
.L_x_667:
[----:B-1----:R1:W2:Y:S02]  /*2aa30*/  SYNCS.PHASECHK.TRANS64.TRYWAIT P0, [R18+URZ+0x34820], R3 ;  /* 0x03482003120075a7 */ /* 0x0022a4000800017f */
[----:B--2---:R-:W-:Y:S05]  /*2aa40*/  @!P0 NANOSLEEP.SYNCS 0x989680 ;  /* 0x009896800000895d */ /* 0x004fea0003900000 */
[----:B------:R-:W2:Y:S02]  /*2aa50*/  @!P0 SYNCS.PHASECHK.TRANS64 P0, [R18+URZ+0x34820], R3 ;  /* 0x03482003120085a7 */ /* 0x000ea4000800007f */
[----:B--2---:R-:W-:Y:S05]  /*2aa60*/  @!P0 BRA `(.L_x_667) ;  /* 0xfffffffc00f08947 */ /* 0x004fea000383ffff */
[----:B------:R-:W-:Y:S05]  /*2aa70*/  BRA `(.L_x_866) ;  /* 0xffffff8800f07947 */ /* 0x000fea000383ffff */
.L_x_671:
[----:B--2---:R2:W3:Y:S02]  /*2aa80*/  SYNCS.PHASECHK.TRANS64.TRYWAIT P0, [R5+URZ+0x348a0], R9 ;  /* 0x0348a009050075a7 */ /* 0x0044e4000800017f */
[----:B---3--:R-:W-:Y:S05]  /*2aa90*/  @!P0 NANOSLEEP.SYNCS 0x989680 ;  /* 0x009896800000895d */ /* 0x008fea0003900000 */
[----:B------:R-:W3:Y:S02]  /*2aaa0*/  @!P0 SYNCS.PHASECHK.TRANS64 P0, [R5+URZ+0x348a0], R9 ;  /* 0x0348a009050085a7 */ /* 0x000ee4000800007f */
[----:B---3--:R-:W-:Y:S05]  /*2aab0*/  @!P0 BRA `(.L_x_671) ;  /* 0xfffffffc00f08947 */ /* 0x008fea000383ffff */
[----:B------:R-:W-:Y:S05]  /*2aac0*/  BRA `(.L_x_867) ;  /* 0xffffff8c00107947 */ /* 0x000fea000383ffff */
.L_x_677:
[----:B0-----:R0:W1:Y:S02]  /*2aad0*/  SYNCS.PHASECHK.TRANS64.TRYWAIT P0, [R5+URZ+0x348c0], R9 ;  /* 0x0348c009050075a7 */ /* 0x001064000800017f */
[----:B-1----:R-:W-:Y:S05]  /*2aae0*/  @!P0 NANOSLEEP.SYNCS 0x989680 ;  /* 0x009896800000895d */ /* 0x002fea0003900000 */
[----:B------:R-:W1:Y:S02]  /*2aaf0*/  @!P0 SYNCS.PHASECHK.TRANS64 P0, [R5+URZ+0x348c0], R9 ;  /* 0x0348c009050085a7 */ /* 0x000e64000800007f */
[----:B-1----:R-:W-:Y:S05]  /*2ab00*/  @!P0 BRA `(.L_x_677) ;  /* 0xfffffffc00f08947 */ /* 0x002fea000383ffff */
[----:B------:R-:W-:Y:S05]  /*2ab10*/  BRA `(.L_x_868) ;  /* 0xffffff8c00d07947 */ /* 0x000fea000383ffff */
.L_x_685:
[----:B-1----:R1:W2:Y:S02]  /*2ab20*/  SYNCS.PHASECHK.TRANS64.TRYWAIT P2, [R7+URZ+0x348a0], R6 ;  /* 0x0348a006070075a7 */ /* 0x0022a4000804017f */
[----:B--2---:R-:W-:Y:S05]  /*2ab30*/  @!P2 NANOSLEEP.SYNCS 0x989680 ;  /* 0x009896800000a95d */ /* 0x004fea0003900000 */
[----:B------:R-:W2:Y:S02]  /*2ab40*/  @!P2 SYNCS.PHASECHK.TRANS64 P2, [R7+URZ+0x348a0], R6 ;  /* 0x0348a0060700a5a7 */ /* 0x000ea4000804007f */
[----:B--2---:R-:W-:Y:S05]  /*2ab50*/  @!P2 BRA `(.L_x_685) ;  /* 0xfffffffc00f0a947 */ /* 0x004fea000383ffff */
[----:B------:R-:W-:Y:S05]  /*2ab60*/  BRA `(.L_x_869) ;  /* 0xffffff9000e07947 */ /* 0x000fea000383ffff */
.L_x_691:
[----:B0-----:R0:W2:Y:S02]  /*2ab70*/  SYNCS.PHASECHK.TRANS64.TRYWAIT P2, [R7+URZ+0x348c0], R6 ;  /* 0x0348c006070075a7 */ /* 0x0010a4000804017f */
[----:B--2---:R-:W-:Y:S05]  /*2ab80*/  @!P2 NANOSLEEP.SYNCS 0x989680 ;  /* 0x009896800000a95d */ /* 0x004fea0003900000 */
[----:B------:R-:W2:Y:S02]  /*2ab90*/  @!P2 SYNCS.PHASECHK.TRANS64 P2, [R7+URZ+0x348c0], R6 ;  /* 0x0348c0060700a5a7 */ /* 0x000ea4000804007f */
[----:B--2---:R-:W-:Y:S05]  /*2aba0*/  @!P2 BRA `(.L_x_691) ;  /* 0xfffffffc00f0a947 */ /* 0x004fea000383ffff */
[----:B------:R-:W-:Y:S05]  /*2abb0*/  BRA `(.L_x_870) ;  /* 0xffffff94009c7947 */ /* 0x000fea000383ffff */
.L_x_707:
        /* <DEDUP_REMOVED lines=11> */
.L_x_872:
[----:B------:R-:W-:Y:S05]  /*2ac70*/  BSYNC B0 ;  /* 0x0000000000007941 */ /* 0x000fea0003800000 */
.L_x_871:
[----:B------:R-:W-:Y:S05]  /*2ac80*/  BRA `(.L_x_873) ;  /* 0xffffffa000a47947 */ /* 0x000fea000383ffff */
.L_x_709:
[----:B------:R-:W-:Y:S01]  /*2ac90*/  BSSY B0, `(.L_x_874) ;  /* 0x0000006000007945 */ /* 0x000fe20003800000 */
[----:B------:R-:W-:-:S07]  /*2aca0*/  IMAD.MOV.U32 R15, RZ, RZ, -0x1 ;  /* 0xffffffffff0f7424 */ /* 0x000fce00078e00ff */
[----:B01----:R-:W-:Y:S05]  /*2acb0*/  WARPSYNC.COLLECTIVE R15, `(.L_x_875) ;  /* 0x000000000f0c7348 */ /* 0x003fea0003c00000 */
[----:B------:R-:W-:Y:S02]  /*2acc0*/  ELECT P6, UR62, PT ;  /* 0x00000000003e782f */ /* 0x000fe400038c0000 */
[----:B------:R-:W-:Y:S01]  /*2acd0*/  MOV R14, UR62 ;  /* 0x0000003e000e7c02 */ /* 0x000fe20008000f00 */
[----:B01----:R-:W-:Y:S10]  /*2ace0*/  ENDCOLLECTIVE ;  /* 0x000000000000791b */ /* 0x003ff40003800000 */
.L_x_875:
[----:B------:R-:W-:Y:S05]  /*2acf0*/  BSYNC B0 ;  /* 0x0000000000007941 */ /* 0x000fea0003800000 */
.L_x_874:
[----:B------:R-:W-:Y:S05]  /*2ad00*/  BRA `(.L_x_876) ;  /* 0xffffffa000b07947 */ /* 0x000fea000383ffff */
.L_x_711:
[----:B-1----:R1:W2:Y:S02]  /*2ad10*/  SYNCS.PHASECHK.TRANS64.TRYWAIT P0, [R0+URZ+0x34840], R2 ;  /* 0x03484002000075a7 */ /* 0x0022a4000800017f */
[----:B--2---:R-:W-:Y:S05]  /*2ad20*/  @!P0 NANOSLEEP.SYNCS 0x989680 ;  /* 0x009896800000895d */ /* 0x004fea0003900000 */
[----:B------:R-:W2:Y:S02]  /*2ad30*/  @!P0 SYNCS.PHASECHK.TRANS64 P0, [R0+URZ+0x34840], R2 ;  /* 0x03484002000085a7 */ /* 0x000ea4000800007f */
[----:B--2---:R-:W-:Y:S05]  /*2ad40*/  @!P0 BRA `(.L_x_711) ;  /* 0xfffffffc00f08947 */ /* 0x004fea000383ffff */
[----:B------:R-:W-:Y:S05]  /*2ad50*/  BRA `(.L_x_877) ;  /* 0xffffffa400147947 */ /* 0x000fea000383ffff */
.L_x_715:
[----:B------:R-:W2:Y:S01]  /*2ad60*/  LDL.LU R11, [R1+0x54] ;  /* 0x00005400010b7983 */ /* 0x000ea20000300800 */
[----:B------:R-:W-:Y:S02]  /*2ad70*/  IMAD.MOV.U32 R13, RZ, RZ, R3 ;  /* 0x000000ffff0d7224 */ /* 0x000fe400078e0003 */
[----:B------:R-:W-:Y:S01]  /*2ad80*/  IMAD.MOV.U32 R12, RZ, RZ, RZ ;  /* 0x000000ffff0c7224 */ /* 0x000fe200078e00ff */
[----:B------:R-:W0:Y:S01]  /*2ad90*/  S2R R7, SR_TID.X ;  /* 0x0000000000077919 */ /* 0x000e220000002100 */
[----:B------:R-:W-:Y:S01]  /*2ada0*/  IMAD.MOV.U32 R15, RZ, RZ, -0x1 ;  /* 0xffffffffff0f7424 */ /* 0x000fe200078e00ff */
[----:B0-----:R-:W-:-:S04]  /*2adb0*/  LOP3.LUT R7, R7, 0x7f, RZ, 0xc0, !PT ;  /* 0x0000007f07077812 */ /* 0x001fc800078ec0ff */
        /* <DEDUP_REMOVED lines=9> */
.L_x_878:
[----:B------:R-:W-:Y:S02]  /*2ae50*/  IMAD.MOV.U32 R13, RZ, RZ, R4 ;  /* 0x000000ffff0d7224 */ /* 0x000fe400078e0004 */
[----:B------:R-:W-:-:S07]  /*2ae60*/  IMAD.MOV.U32 R6, RZ, RZ, R14 ;  /* 0x000000ffff067224 */ /* 0x000fce00078e000e */
[----:B------:R-:W-:Y:S05]  /*2ae70*/  WARPSYNC.COLLECTIVE R15, `(.L_x_879) ;  /* 0x000000000f087348 */ /* 0x000fea0003c00000 */
[----:B------:R0:W1:Y:S02]  /*2ae80*/  SHFL.IDX P6, R14, R13, R12, R11 ;  /* 0x0000000c0d0e7389 */ /* 0x00006400000c000b */
[----:B01----:R-:W-:Y:S01]  /*2ae90*/  ENDCOLLECTIVE ;  /* 0x000000000000791b */ /* 0x003fe20003800000 */
.L_x_879:
        /* <DEDUP_REMOVED lines=18> */
.L_x_880:
[----:B------:R-:W-:Y:S02]  /*2afc0*/  IMAD.MOV.U32 R13, RZ, RZ, R4 ;  /* 0x000000ffff0d7224 */ /* 0x000fe400078e0004 */
[----:B------:R-:W-:-:S07]  /*2afd0*/  IMAD.MOV.U32 R8, RZ, RZ, R14 ;  /* 0x000000ffff087224 */ /* 0x000fce00078e000e */
[----:B------:R-:W-:Y:S05]  /*2afe0*/  WARPSYNC.COLLECTIVE R15, `(.L_x_881) ;  /* 0x000000000f087348 */ /* 0x000fea0003c00000 */
[----:B------:R0:W1:Y:S02]  /*2aff0*/  SHFL.IDX P6, R14, R13, R12, R11 ;  /* 0x0000000c0d0e7389 */ /* 0x00006400000c000b */
[----:B01----:R-:W-:Y:S01]  /*2b000*/  ENDCOLLECTIVE ;  /* 0x000000000000791b */ /* 0x003fe20003800000 */
.L_x_881:
        /* <DEDUP_REMOVED lines=19> */
.L_x_882:
[----:B------:R-:W-:Y:S01]  /*2b140*/  IMAD.MOV.U32 R13, RZ, RZ, R4 ;  /* 0x000000ffff0d7224 */ /* 0x000fe200078e0004 */
[----:B------:R-:W-:-:S07]  /*2b150*/  MOV R6, R14 ;  /* 0x0000000e00067202 */ /* 0x000fce0000000f00 */
[----:B------:R-:W-:Y:S05]  /*2b160*/  WARPSYNC.COLLECTIVE R15, `(.L_x_883) ;  /* 0x000000000f087348 */ /* 0x000fea0003c00000 */
[----:B------:R0:W1:Y:S02]  /*2b170*/  SHFL.IDX P6, R14, R13, R12, R11 ;  /* 0x0000000c0d0e7389 */ /* 0x00006400000c000b */
[----:B01----:R-:W-:Y:S01]  /*2b180*/  ENDCOLLECTIVE ;  /* 0x000000000000791b */ /* 0x003fe20003800000 */
.L_x_883:
        /* <DEDUP_REMOVED lines=18> */
.L_x_884:
[----:B------:R-:W-:Y:S02]  /*2b2b0*/  IMAD.MOV.U32 R13, RZ, RZ, R4 ;  /* 0x000000ffff0d7224 */ /* 0x000fe400078e0004 */
[----:B------:R-:W-:-:S07]  /*2b2c0*/  IMAD.MOV.U32 R6, RZ, RZ, R14 ;  /* 0x000000ffff067224 */ /* 0x000fce00078e000e */
[----:B------:R-:W-:Y:S05]  /*2b2d0*/  WARPSYNC.COLLECTIVE R15, `(.L_x_885) ;  /* 0x000000000f087348 */ /* 0x000fea0003c00000 */
[----:B------:R0:W1:Y:S02]  /*2b2e0*/  SHFL.IDX P6, R14, R13, R12, R11 ;  /* 0x0000000c0d0e7389 */ /* 0x00006400000c000b */
[----:B01----:R-:W-:Y:S01]  /*2b2f0*/  ENDCOLLECTIVE ;  /* 0x000000000000791b */ /* 0x003fe20003800000 */
.L_x_885:
        /* <DEDUP_REMOVED lines=18> */
.L_x_886:
[----:B------:R-:W-:Y:S02]  /*2b420*/  IMAD.MOV.U32 R13, RZ, RZ, R4 ;  /* 0x000000ffff0d7224 */ /* 0x000fe400078e0004 */
[----:B------:R-:W-:-:S07]  /*2b430*/  IMAD.MOV.U32 R6, RZ, RZ, R14 ;  /* 0x000000ffff067224 */ /* 0x000fce00078e000e */
[----:B------:R-:W-:Y:S05]  /*2b440*/  WARPSYNC.COLLECTIVE R15, `(.L_x_887) ;  /* 0x000000000f087348 */ /* 0x000fea0003c00000 */
[----:B------:R0:W1:Y:S02]  /*2b450*/  SHFL.IDX P6, R14, R13, R12, R11 ;  /* 0x0000000c0d0e7389 */ /* 0x00006400000c000b */
[----:B01----:R-:W-:Y:S01]  /*2b460*/  ENDCOLLECTIVE ;  /* 0x000000000000791b */ /* 0x003fe20003800000 */
.L_x_887:
        /* <DEDUP_REMOVED lines=18> */
.L_x_888:
[----:B------:R-:W-:Y:S02]  /*2b590*/  IMAD.MOV.U32 R13, RZ, RZ, R4 ;  /* 0x000000ffff0d7224 */ /* 0x000fe400078e0004 */
[----:B------:R-:W-:-:S07]  /*2b5a0*/  IMAD.MOV.U32 R6, RZ, RZ, R14 ;  /* 0x000000ffff067224 */ /* 0x000fce00078e000e */
[----:B------:R-:W-:Y:S05]  /*2b5b0*/  WARPSYNC.COLLECTIVE R15, `(.L_x_889) ;  /* 0x000000000f087348 */ /* 0x000fea0003c00000 */
[----:B------:R0:W1:Y:S02]  /*2b5c0*/  SHFL.IDX P6, R14, R13, R12, R11 ;  /* 0x0000000c0d0e7389 */ /* 0x00006400000c000b */
[----:B01----:R-:W-:Y:S01]  /*2b5d0*/  ENDCOLLECTIVE ;  /* 0x000000000000791b */ /* 0x003fe20003800000 */
.L_x_889:
        /* <DEDUP_REMOVED lines=16> */
.L_x_890:
[----:B------:R-:W-:-:S05]  /*2b6e0*/  VIADD R7, R0, 0x60 ;  /* 0x0000006000077836 */ /* 0x000fca0000000000 */
[----:B------:R-:W-:Y:S01]  /*2b6f0*/  ISETP.GE.AND P2, PT, R7, R2, PT ;  /* 0x000000020700720c */ /* 0x000fe20003f46270 */
[----:B------:R-:W-:Y:S02]  /*2b700*/  IMAD.MOV.U32 R13, RZ, RZ, R4 ;  /* 0x000000ffff0d7224 */ /* 0x000fe400078e0004 */
[----:B------:R-:W-:-:S10]  /*2b710*/  IMAD.MOV.U32 R6, RZ, RZ, R14 ;  /* 0x000000ffff067224 */ /* 0x000fd400078e000e */
[----:B------:R-:W-:Y:S05]  /*2b720*/  WARPSYNC.COLLECTIVE R15, `(.L_x_891) ;  /* 0x000000000f087348 */ /* 0x000fea0003c00000 */
[----:B------:R0:W1:Y:S02]  /*2b730*/  SHFL.IDX P6, R14, R13, R12, R11 ;  /* 0x0000000c0d0e7389 */ /* 0x00006400000c000b */
[----:B01----:R-:W-:Y:S01]  /*2b740*/  ENDCOLLECTIVE ;  /* 0x000000000000791b */ /* 0x003fe20003800000 */
.L_x_891:
        /* <DEDUP_REMOVED lines=16> */
.L_x_892:
[----:B------:R-:W-:Y:S02]  /*2b850*/  IMAD.MOV.U32 R13, RZ, RZ, R4 ;  /* 0x000000ffff0d7224 */ /* 0x000fe400078e0004 */
[----:B------:R-:W-:-:S07]  /*2b860*/  IMAD.MOV.U32 R5, RZ, RZ, R14 ;  /* 0x000000ffff057224 */ /* 0x000fce00078e000e */
[----:B------:R-:W-:Y:S05]  /*2b870*/  WARPSYNC.COLLECTIVE R15, `(.L_x_893) ;  /* 0x000000000f087348 */ /* 0x000fea0003c00000 */
[----:B------:R0:W1:Y:S02]  /*2b880*/  SHFL.IDX P6, R14, R13, R12, R11 ;  /* 0x0000000c0d0e7389 */ /* 0x00006400000c000b */
[----:B01----:R-:W-:Y:S01]  /*2b890*/  ENDCOLLECTIVE ;  /* 0x000000000000791b */ /* 0x003fe20003800000 */
.L_x_893:
[----:B------:R-:W-:Y:S01]  /*2b8a0*/  IMAD.MOV.U32 R3, RZ, RZ, R14 ;  /* 0x000000ffff037224 */ /* 0x000fe200078e000e */
[----:B------:R-:W-:Y:S06]  /*2b8b0*/  BRA `(.L_x_894) ;  /* 0xffffffa400ac7947 */ /* 0x000fec000383ffff */
.L_x_720:
[----:B---3--:R3:W4:Y:S02]  /*2b8c0*/  SYNCS.PHASECHK.TRANS64.TRYWAIT P0, [R18+URZ+0x34820], R0 ;  /* 0x03482000120075a7 */ /* 0x008724000800017f */
[----:B----4-:R-:W-:Y:S05]  /*2b8d0*/  @!P0 NANOSLEEP.SYNCS 0x989680 ;  /* 0x009896800000895d */ /* 0x010fea0003900000 */
[----:B------:R-:W4:Y:S02]  /*2b8e0*/  @!P0 SYNCS.PHASECHK.TRANS64 P0, [R18+URZ+0x34820], R0 ;  /* 0x03482000120085a7 */ /* 0x000f24000800007f */
[----:B----4-:R-:W-:Y:S05]  /*2b8f0*/  @!P0 BRA `(.L_x_720) ;  /* 0xfffffffc00f08947 */ /* 0x010fea000383ffff */
[----:B------:R-:W-:Y:S05]  /*2b900*/  BRA `(.L_x_895) ;  /* 0xffffffa800207947 */ /* 0x000fea000383ffff */
.L_x_729:
[----:B-1----:R1:W2:Y:S02]  /*2b910*/  SYNCS.PHASECHK.TRANS64.TRYWAIT P0, [R3+URZ+0x34840], R2 ;  /* 0x03484002030075a7 */ /* 0x0022a4000800017f */
[----:B--2---:R-:W-:Y:S05]  /*2b920*/  @!P0 NANOSLEEP.SYNCS 0x989680 ;  /* 0x009896800000895d */ /* 0x004fea0003900000 */
[----:B------:R-:W2:Y:S02]  /*2b930*/  @!P0 SYNCS.PHASECHK.TRANS64 P0, [R3+URZ+0x34840], R2 ;  /* 0x03484002030085a7 */ /* 0x000ea4000800007f */
[----:B--2---:R-:W-:Y:S05]  /*2b940*/  @!P0 BRA `(.L_x_729) ;  /* 0xfffffffc00f08947 */ /* 0x004fea000383ffff */
[----:B------:R-:W-:Y:S05]  /*2b950*/  BRA `(.L_x_896) ;  /* 0xffffffac00007947 */ /* 0x000fea000383ffff */
.L_x_735:
[----:B0-----:R0:W1:Y:S02]  /*2b960*/  SYNCS.PHASECHK.TRANS64.TRYWAIT P0, [R3+URZ+0x60], R2 ;  /* 0x00006002030075a7 */ /* 0x001064000800017f */
[----:B-1----:R-:W-:Y:S05]  /*2b970*/  @!P0 NANOSLEEP.SYNCS 0x989680 ;  /* 0x009896800000895d */ /* 0x002fea0003900000 */
[----:B------:R-:W1:Y:S02]  /*2b980*/  @!P0 SYNCS.PHASECHK.TRANS64 P0, [R3+URZ+0x60], R2 ;  /* 0x00006002030085a7 */ /* 0x000e64000800007f */
[----:B-1----:R-:W-:Y:S05]  /*2b990*/  @!P0 BRA `(.L_x_735) ;  /* 0xfffffffc00f08947 */ /* 0x002fea000383ffff */
[----:B------:R-:W-:Y:S05]  /*2b9a0*/  BRA `(.L_x_897) ;  /* 0xffffffac00d47947 */ /* 0x000fea000383ffff */
.L_x_744:
[----:B-1----:R1:W2:Y:S02]  /*2b9b0*/  SYNCS.PHASECHK.TRANS64.TRYWAIT P0, [R3+URZ+0x34840], R2 ;  /* 0x03484002030075a7 */ /* 0x0022a4000800017f */
[----:B--2---:R-:W-:Y:S05]  /*2b9c0*/  @!P0 NANOSLEEP.SYNCS 0x989680 ;  /* 0x009896800000895d */ /* 0x004fea0003900000 */
[----:B------:R-:W2:Y:S02]  /*2b9d0*/  @!P0 SYNCS.PHASECHK.TRANS64 P0, [R3+URZ+0x34840], R2 ;  /* 0x03484002030085a7 */ /* 0x000ea4000800007f */
[----:B--2---:R-:W-:Y:S05]  /*2b9e0*/  @!P0 BRA `(.L_x_744) ;  /* 0xfffffffc00f08947 */ /* 0x004fea000383ffff */
[----:B------:R-:W-:Y:S05]  /*2b9f0*/  BRA `(.L_x_898) ;  /* 0xffffffb400687947 */ /* 0x000fea000383ffff */
.L_x_750:
[----:B0-----:R0:W1:Y:S02]  /*2ba00*/  SYNCS.PHASECHK.TRANS64.TRYWAIT P0, [R2+URZ+0x60], R3 ;  /* 0x00006003020075a7 */ /* 0x001064000800017f */
[----:B-1----:R-:W-:Y:S05]  /*2ba10*/  @!P0 NANOSLEEP.SYNCS 0x989680 ;  /* 0x009896800000895d */ /* 0x002fea0003900000 */
[----:B------:R-:W1:Y:S02]  /*2ba20*/  @!P0 SYNCS.PHASECHK.TRANS64 P0, [R2+URZ+0x60], R3 ;  /* 0x00006003020085a7 */ /* 0x000e64000800007f */
[----:B-1----:R-:W-:Y:S05]  /*2ba30*/  @!P0 BRA `(.L_x_750) ;  /* 0xfffffffc00f08947 */ /* 0x002fea000383ffff */
[----:B------:R-:W-:Y:S05]  /*2ba40*/  BRA `(.L_x_899) ;  /* 0xffffffb8003c7947 */ /* 0x000fea000383ffff */
.L_x_759:
[----:B--2---:R2:W3:Y:S02]  /*2ba50*/  SYNCS.PHASECHK.TRANS64.TRYWAIT P0, [R2+URZ+0x34840], R3 ;  /* 0x03484003020075a7 */ /* 0x0044e4000800017f */
[----:B---3--:R-:W-:Y:S05]  /*2ba60*/  @!P0 NANOSLEEP.SYNCS 0x989680 ;  /* 0x009896800000895d */ /* 0x008fea0003900000 */
[----:B------:R-:W3:Y:S02]  /*2ba70*/  @!P0 SYNCS.PHASECHK.TRANS64 P0, [R2+URZ+0x34840], R3 ;  /* 0x03484003020085a7 */ /* 0x000ee4000800007f */
[----:B---3--:R-:W-:Y:S05]  /*2ba80*/  @!P0 BRA `(.L_x_759) ;  /* 0xfffffffc00f08947 */ /* 0x008fea000383ffff */
[----:B------:R-:W-:Y:S05]  /*2ba90*/  BRA `(.L_x_900) ;  /* 0xffffffbc00a07947 */ /* 0x000fea000383ffff */
.L_x_765:
[----:B0-----:R0:W1:Y:S02]  /*2baa0*/  SYNCS.PHASECHK.TRANS64.TRYWAIT P0, [R2+URZ+0x60], R5 ;  /* 0x00006005020075a7 */ /* 0x001064000800017f */
[----:B-1----:R-:W-:Y:S05]  /*2bab0*/  @!P0 NANOSLEEP.SYNCS 0x989680 ;  /* 0x009896800000895d */ /* 0x002fea0003900000 */
[----:B------:R-:W1:Y:S02]  /*2bac0*/  @!P0 SYNCS.PHASECHK.TRANS64 P0, [R2+URZ+0x60], R5 ;  /* 0x00006005020085a7 */ /* 0x000e64000800007f */
[----:B-1----:R-:W-:Y:S05]  /*2bad0*/  @!P0 BRA `(.L_x_765) ;  /* 0xfffffffc00f08947 */ /* 0x002fea000383ffff */
[----:B------:R-:W-:Y:S05]  /*2bae0*/  BRA `(.L_x_901) ;  /* 0xffffffc000747947 */ /* 0x000fea000383ffff */
.L_x_776:
[----:B--2---:R2:W3:Y:S02]  /*2baf0*/  SYNCS.PHASECHK.TRANS64.TRYWAIT P0, [R0+URZ+0x34860], R2 ;  /* 0x03486002000075a7 */ /* 0x0044e4000800017f */
[----:B---3--:R-:W-:Y:S05]  /*2bb00*/  @!P0 NANOSLEEP.SYNCS 0x989680 ;  /* 0x009896800000895d */ /* 0x008fea0003900000 */
[----:B------:R-:W3:Y:S02]  /*2bb10*/  @!P0 SYNCS.PHASECHK.TRANS64 P0, [R0+URZ+0x34860], R2 ;  /* 0x03486002000085a7 */ /* 0x000ee4000800007f */
[----:B---3--:R-:W-:Y:S05]  /*2bb20*/  @!P0 BRA `(.L_x_776) ;  /* 0xfffffffc00f08947 */ /* 0x008fea000383ffff */
[----:B------:R-:W-:Y:S05]  /*2bb30*/  BRA `(.L_x_902) ;  /* 0xffffffc400c47947 */ /* 0x000fea000383ffff */
.L_x_783:
[----:B------:R-:W3:Y:S01]  /*2bb40*/  LDL R0, [R1+0x10] ;  /* 0x0000100001007983 */ /* 0x000ee20000100800 */
[----:B------:R-:W-:Y:S01]  /*2bb50*/  BSSY B0, `(.L_x_903) ;  /* 0x0000008000007945 */ /* 0x000fe20003800000 */
[----:B------:R-:W-:Y:S02]  /*2bb60*/  IMAD.MOV.U32 R12, RZ, RZ, RZ ;  /* 0x000000ffff0c7224 */ /* 0x000fe400078e00ff */
[----:B0-----:R-:W-:Y:S02]  /*2bb70*/  IMAD.MOV.U32 R11, RZ, RZ, 0x1f ;  /* 0x0000001fff0b7424 */ /* 0x001fe400078e00ff */
[----:B------:R-:W-:Y:S02]  /*2bb80*/  IMAD.MOV.U32 R15, RZ, RZ, -0x1 ;  /* 0xffffffffff0f7424 */ /* 0x000fe400078e00ff */
[----:B---3--:R-:W-:-:S07]  /*2bb90*/  IMAD.MOV.U32 R13, RZ, RZ, R0 ;  /* 0x000000ffff0d7224 */ /* 0x008fce00078e0000 */
[----:B-12---:R-:W-:Y:S05]  /*2bba0*/  WARPSYNC.COLLECTIVE R15, `(.L_x_904) ;  /* 0x000000000f087348 */ /* 0x006fea0003c00000 */
[----:B------:R0:W3:Y:S02]  /*2bbb0*/  SHFL.IDX P6, R14, R13, R12, R11 ;  /* 0x0000000c0d0e7389 */ /* 0x0000e400000c000b */
[----:B0123--:R-:W-:Y:S01]  /*2bbc0*/  ENDCOLLECTIVE ;  /* 0x000000000000791b */ /* 0x00ffe20003800000 */
.L_x_904:
[----:B------:R-:W-:Y:S05]  /*2bbd0*/  BSYNC B0 ;  /* 0x0000000000007941 */ /* 0x000fea0003800000 */
.L_x_903:
        /* <DEDUP_REMOVED lines=9> */
.L_x_905:
        /* <DEDUP_REMOVED lines=27> */
.L_x_906:
[----:B------:R-:W-:Y:S01]  /*2be20*/  MOV R12, 0x2 ;  /* 0x00000002000c7802 */ /* 0x000fe20000000f00 */
[----:B------:R-:W-:-:S05]  /*2be30*/  IMAD.MOV.U32 R3, RZ, RZ, R14 ;  /* 0x000000ffff037224 */ /* 0x000fca00078e000e */
[----:B------:R-:W-:-:S05]  /*2be40*/  SEL R3, R3, RZ, P1 ;  /* 0x000000ff03037207 */ /* 0x000fca0000800000 */
[----:B------:R-:W-:-:S04]  /*2be50*/  IMAD.IADD R2, R2, 0x1, R3 ;  /* 0x0000000102027824 */ /* 0x000fc800078e0203 */
[----:B------:R-:W-:-:S07]  /*2be60*/  IMAD.MOV.U32 R13, RZ, RZ, R2 ;  /* 0x000000ffff0d7224 */ /* 0x000fce00078e0002 */
[----:B------:R-:W-:Y:S05]  /*2be70*/  WARPSYNC.COLLECTIVE R15, `(.L_x_907) ;  /* 0x000000000f087348 */ /* 0x000fea0003c00000 */
[----:B------:R0:W1:Y:S02]  /*2be80*/  SHFL.UP P6, R14, R13, R12, R11 ;  /* 0x0400000c0d0e7389 */ /* 0x00006400000c000b */
[----:B01----:R-:W-:Y:S01]  /*2be90*/  ENDCOLLECTIVE ;  /* 0x000000000000791b */ /* 0x003fe20003800000 */
.L_x_907:
        /* <DEDUP_REMOVED lines=8> */
.L_x_908:
        /* <DEDUP_REMOVED lines=8> */
.L_x_909:
        /* <DEDUP_REMOVED lines=8> */
.L_x_910:
        /* <DEDUP_REMOVED lines=9> */
.L_x_911:
[----:B------:R-:W-:Y:S01]  /*2c0b0*/  IMAD.MOV.U32 R9, RZ, RZ, R14 ;  /* 0x000000ffff097224 */ /* 0x000fe200078e000e */
[----:B------:R-:W-:Y:S06]  /*2c0c0*/  BRA `(.L_x_912) ;  /* 0xffffffc800387947 */ /* 0x000fec000383ffff */
.L_x_786:
[----:B------:R-:W-:Y:S01]  /*2c0d0*/  BSSY B0, `(.L_x_913) ;  /* 0x0000008000007945 */ /* 0x000fe20003800000 */
[----:B------:R-:W-:Y:S02]  /*2c0e0*/  IMAD.MOV.U32 R13, RZ, RZ, R2 ;  /* 0x000000ffff0d7224 */ /* 0x000fe400078e0002 */
[----:B------:R-:W-:Y:S02]  /*2c0f0*/  IMAD.MOV.U32 R12, RZ, RZ, 0x1 ;  /* 0x00000001ff0c7424 */ /* 0x000fe400078e00ff */
[----:B------:R-:W-:Y:S02]  /*2c100*/  IMAD.MOV.U32 R11, RZ, RZ, RZ ;  /* 0x000000ffff0b7224 */ /* 0x000fe400078e00ff */
[----:B------:R-:W-:-:S07]  /*2c110*/  IMAD.MOV.U32 R15, RZ, RZ, -0x1 ;  /* 0xffffffffff0f7424 */ /* 0x000fce00078e00ff */
[----:B0-----:R-:W-:Y:S05]  /*2c120*/  WARPSYNC.COLLECTIVE R15, `(.L_x_914) ;  /* 0x000000000f087348 */ /* 0x001fea0003c00000 */
[----:B------:R1:W2:Y:S02]  /*2c130*/  SHFL.UP P6, R14, R13, R12, R11 ;  /* 0x0400000c0d0e7389 */ /* 0x0002a400000c000b */
[----:B012---:R-:W-:Y:S01]  /*2c140*/  ENDCOLLECTIVE ;  /* 0x000000000000791b */ /* 0x007fe20003800000 */
.L_x_914:
[----:B------:R-:W-:Y:S05]  /*2c150*/  BSYNC B0 ;  /* 0x0000000000007941 */ /* 0x000fea0003800000 */
.L_x_913:
        /* <DEDUP_REMOVED lines=10> */
.L_x_915:
        /* <DEDUP_REMOVED lines=8> */
.L_x_916:
        /* <DEDUP_REMOVED lines=8> */
.L_x_917:
        /* <DEDUP_REMOVED lines=8> */
.L_x_918:
        /* <DEDUP_REMOVED lines=9> */
.L_x_919:
[----:B------:R-:W-:Y:S01]  /*2c410*/  IMAD.MOV.U32 R9, RZ, RZ, R14 ;  /* 0x000000ffff097224 */ /* 0x000fe200078e000e */
[----:B------:R-:W-:Y:S06]  /*2c420*/  BRA `(.L_x_920) ;  /* 0xffffffc800107947 */ /* 0x000fec000383ffff */
.L_x_788:
[----:B------:R-:W-:Y:S01]  /*2c430*/  BSSY B0, `(.L_x_921) ;  /* 0x0000006000007945 */ /* 0x000fe20003800000 */
[----:B------:R-:W-:Y:S01]  /*2c440*/  PLOP3.LUT P6, PT, P6, PT, PT, 0x8, 0x0 ;  /* 0x000000000000781c */ /* 0x000fe200037ce170 */
[----:B------:R-:W-:-:S12]  /*2c450*/  IMAD.MOV.U32 R15, RZ, RZ, -0x1 ;  /* 0xffffffffff0f7424 */ /* 0x000fd800078e00ff */
[----:B0-----:R-:W-:Y:S05]  /*2c460*/  WARPSYNC.COLLECTIVE R15, `(.L_x_922) ;  /* 0x000000000f087348 */ /* 0x001fea0003c00000 */
[----:B------:R-:W-:Y:S01]  /*2c470*/  VOTE.ANY R14, PT, P6 ;  /* 0x00000000000e7806 */ /* 0x000fe200030e0100 */
[----:B0-----:R-:W-:Y:S06]  /*2c480*/  ENDCOLLECTIVE ;  /* 0x000000000000791b */ /* 0x001fec0003800000 */
.L_x_922:
[----:B------:R-:W-:Y:S05]  /*2c490*/  BSYNC B0 ;  /* 0x0000000000007941 */ /* 0x000fea0003800000 */
.L_x_921:
        /* <DEDUP_REMOVED lines=9> */
.L_x_923:
[----:B------:R-:W-:Y:S02]  /*2c530*/  IMAD.MOV.U32 R13, RZ, RZ, R6 ;  /* 0x000000ffff0d7224 */ /* 0x000fe400078e0006 */
[----:B------:R-:W-:-:S07]  /*2c540*/  IMAD.MOV.U32 R4, RZ, RZ, R14 ;  /* 0x000000ffff047224 */ /* 0x000fce00078e000e */
[----:B------:R-:W-:Y:S05]  /*2c550*/  WARPSYNC.COLLECTIVE R15, `(.L_x_924) ;  /* 0x000000000f087348 */ /* 0x000fea0003c00000 */
[----:B------:R0:W1:Y:S02]  /*2c560*/  SHFL.IDX P6, R14, R13, R12, R11 ;  /* 0x0000000c0d0e7389 */ /* 0x00006400000c000b */
[----:B01----:R-:W-:Y:S01]  /*2c570*/  ENDCOLLECTIVE ;  /* 0x000000000000791b */ /* 0x003fe20003800000 */
.L_x_924:
[----:B------:R-:W-:Y:S01]  /*2c580*/  IMAD.MOV.U32 R6, RZ, RZ, R14 ;  /* 0x000000ffff067224 */ /* 0x000fe200078e000e */
[----:B------:R-:W-:Y:S06]  /*2c590*/  BRA `(.L_x_925) ;  /* 0xffffffc400f07947 */ /* 0x000fec000383ffff */
.L_x_790:
[----:B------:R-:W-:Y:S01]  /*2c5a0*/  BSSY B0, `(.L_x_926) ;  /* 0x0000007000007945 */ /* 0x000fe20003800000 */
[----:B------:R-:W-:Y:S02]  /*2c5b0*/  IMAD.MOV.U32 R13, RZ, RZ, R7 ;  /* 0x000000ffff0d7224 */ /* 0x000fe400078e0007 */
[----:B------:R-:W-:Y:S02]  /*2c5c0*/  IMAD.MOV.U32 R11, RZ, RZ, 0x1f ;  /* 0x0000001fff0b7424 */ /* 0x000fe400078e00ff */
[----:B------:R-:W-:-:S07]  /*2c5d0*/  IMAD.MOV.U32 R15, RZ, RZ, -0x1 ;  /* 0xffffffffff0f7424 */ /* 0x000fce00078e00ff */
[----:B0123--:R-:W-:Y:S05]  /*2c5e0*/  WARPSYNC.COLLECTIVE R15, `(.L_x_927) ;  /* 0x000000000f087348 */ /* 0x00ffea0003c00000 */
[----:B------:R4:W0:Y:S02]  /*2c5f0*/  SHFL.IDX P6, R14, R13, R12, R11 ;  /* 0x0000000c0d0e7389 */ /* 0x00082400000c000b */
[----:B01234-:R-:W-:Y:S01]  /*2c600*/  ENDCOLLECTIVE ;  /* 0x000000000000791b */ /* 0x01ffe20003800000 */
.L_x_927:
[----:B------:R-:W-:Y:S05]  /*2c610*/  BSYNC B0 ;  /* 0x0000000000007941 */ /* 0x000fea0003800000 */
.L_x_926:
[----:B------:R-:W-:Y:S01]  /*2c620*/  IMAD.MOV.U32 R7, RZ, RZ, R14 ;  /* 0x000000ffff077224 */ /* 0x000fe200078e000e */
[----:B------:R-:W-:Y:S06]  /*2c630*/  BRA `(.L_x_928) ;  /* 0xffffffc400e07947 */ /* 0x000fec000383ffff */
.L_x_794:
[----:B0-----:R0:W1:Y:S02]  /*2c640*/  SYNCS.PHASECHK.TRANS64.TRYWAIT P0, [R0+URZ+0x34820], R3 ;  /* 0x03482003000075a7 */ /* 0x001064000800017f */
[----:B-1----:R-:W-:Y:S05]  /*2c650*/  @!P0 NANOSLEEP.SYNCS 0x989680 ;  /* 0x009896800000895d */ /* 0x002fea0003900000 */
[----:B------:R-:W1:Y:S02]  /*2c660*/  @!P0 SYNCS.PHASECHK.TRANS64 P0, [R0+URZ+0x34820], R3 ;  /* 0x03482003000085a7 */ /* 0x000e64000800007f */
[----:B-1----:R-:W-:Y:S05]  /*2c670*/  @!P0 BRA `(.L_x_794) ;  /* 0xfffffffc00f08947 */ /* 0x002fea000383ffff */
[----:B------:R-:W-:Y:S05]  /*2c680*/  BRA `(.L_x_929) ;  /* 0xffffffcc00787947 */ /* 0x000fea000383ffff */
.L_x_795:
        /* <DEDUP_REMOVED lines=11> */
.L_x_931:
[----:B------:R-:W-:Y:S05]  /*2c740*/  BSYNC B0 ;  /* 0x0000000000007941 */ /* 0x000fea0003800000 */
.L_x_930:
[----:B------:R-:W-:Y:S05]  /*2c750*/  BRA `(.L_x_932) ;  /* 0xffffffcc00607947 */ /* 0x000fea000383ffff */
.L_x_796:
[----:B------:R-:W-:Y:S01]  /*2c760*/  BSSY B0, `(.L_x_933) ;  /* 0x0000006000007945 */ /* 0x000fe20003800000 */
[----:B------:R-:W-:-:S07]  /*2c770*/  IMAD.MOV.U32 R15, RZ, RZ, -0x1 ;  /* 0xffffffffff0f7424 */ /* 0x000fce00078e00ff */
[----:B01----:R-:W-:Y:S05]  /*2c780*/  WARPSYNC.COLLECTIVE R15, `(.L_x_934) ;  /* 0x000000000f0c7348 */ /* 0x003fea0003c00000 */
[----:B------:R-:W-:Y:S02]  /*2c790*/  ELECT P6, UR62, PT ;  /* 0x00000000003e782f */ /* 0x000fe400038c0000 */
[----:B------:R-:W-:Y:S01]  /*2c7a0*/  MOV R14, UR62 ;  /* 0x0000003e000e7c02 */ /* 0x000fe20008000f00 */
[----:B01----:R-:W-:Y:S10]  /*2c7b0*/  ENDCOLLECTIVE ;  /* 0x000000000000791b */ /* 0x003ff40003800000 */
.L_x_934:
[----:B------:R-:W-:Y:S05]  /*2c7c0*/  BSYNC B0 ;  /* 0x0000000000007941 */ /* 0x000fea0003800000 */
.L_x_933:
[----:B------:R-:W-:Y:S05]  /*2c7d0*/  BRA `(.L_x_935) ;  /* 0xffffffcc00547947 */ /* 0x000fea000383ffff */
.L_x_798:
[----:B0-----:R0:W1:Y:S02]  /*2c7e0*/  SYNCS.PHASECHK.TRANS64.TRYWAIT P0, [R6+URZ], R5 ;  /* 0x00000005060075a7 */ /* 0x001064000800017f */
[----:B-1----:R-:W-:Y:S05]  /*2c7f0*/  @!P0 NANOSLEEP.SYNCS 0x989680 ;  /* 0x009896800000895d */ /* 0x002fea0003900000 */
[----:B------:R-:W1:Y:S02]  /*2c800*/  @!P0 SYNCS.PHASECHK.TRANS64 P0, [R6+URZ], R5 ;  /* 0x00000005060085a7 */ /* 0x000e64000800007f */
[----:B-1----:R-:W-:Y:S05]  /*2c810*/  @!P0 BRA `(.L_x_798) ;  /* 0xfffffffc00f08947 */ /* 0x002fea000383ffff */
[----:B------:R-:W-:Y:S05]  /*2c820*/  BRA `(.L_x_936) ;  /* 0xffffffcc008c7947 */ /* 0x000fea000383ffff */
.L_x_799:
[----:B-1----:R1:W2:Y:S02]  /*2c830*/  SYNCS.PHASECHK.TRANS64.TRYWAIT P0, [R7+URZ], R2 ;  /* 0x00000002070075a7 */ /* 0x0022a4000800017f */
[----:B--2---:R-:W-:Y:S05]  /*2c840*/  @!P0 NANOSLEEP.SYNCS 0x989680 ;  /* 0x009896800000895d */ /* 0x004fea0003900000 */
[----:B------:R-:W2:Y:S02]  /*2c850*/  @!P0 SYNCS.PHASECHK.TRANS64 P0, [R7+URZ], R2 ;  /* 0x00000002070085a7 */ /* 0x000ea4000800007f */
[----:B--2---:R-:W-:Y:S05]  /*2c860*/  @!P0 BRA `(.L_x_799) ;  /* 0xfffffffc00f08947 */ /* 0x004fea000383ffff */
[----:B------:R-:W-:Y:S05]  /*2c870*/  BRA `(.L_x_937) ;  /* 0xffffffcc00807947 */ /* 0x000fea000383ffff */
.L_x_801:
[----:B--2---:R2:W3:Y:S02]  /*2c880*/  SYNCS.PHASECHK.TRANS64.TRYWAIT P0, [R4+URZ], R5 ;  /* 0x00000005040075a7 */ /* 0x0044e4000800017f */
[----:B---3--:R-:W-:Y:S05]  /*2c890*/  @!P0 NANOSLEEP.SYNCS 0x989680 ;  /* 0x009896800000895d */ /* 0x008fea0003900000 */
[----:B------:R-:W3:Y:S02]  /*2c8a0*/  @!P0 SYNCS.PHASECHK.TRANS64 P0, [R4+URZ], R5 ;  /* 0x00000005040085a7 */ /* 0x000ee4000800007f */
[----:B---3--:R-:W-:Y:S05]  /*2c8b0*/  @!P0 BRA `(.L_x_801) ;  /* 0xfffffffc00f08947 */ /* 0x008fea000383ffff */
[----:B------:R-:W-:Y:S05]  /*2c8c0*/  BRA `(.L_x_938) ;  /* 0xffffffcc00847947 */ /* 0x000fea000383ffff */
.L_x_939:
        /* <DEDUP_REMOVED lines=11> */
.L_x_3093:


//--------------------- .text._ZN7cutlass13device_kernelIN5flash11enable_sm90INS1_16FlashAttnFwdSm90INS1_25CollectiveMainloopFwdSm90ILi2EN4cute5tupleIJNS5_1CILi1EEES8_S8_EEENS6_IJNS7_ILi128EEESA_SA_EEELi128ENS_10bfloat16_tEfNS_4arch4Sm90ELb0ELb1ELb1ELb0ELb0ELb0ELb0ELb1ELb1ELb1ELb1ELb0EEENS1_21CollectiveEpilogueFwdISB_S9_SC_SE_Li256ELb0ELb1ELb1ELb0EEENS1_19SingleTileSchedulerILb0ELb1ELb1ELi128EEEEEEEEEvNT_6ParamsE --------------------------
	.section	.text._ZN7cutlass13device_kernelIN5flash11enable_sm90INS1_16FlashAttnFwdSm90INS1_25CollectiveMainloopFwdSm90ILi2EN4cute5tupleIJNS5_1CILi1EEES8_S8_EEENS6_IJNS7_ILi128EEESA_SA_EEELi128ENS_10bfloat16_tEfNS_4arch4Sm90ELb0ELb1ELb1ELb0ELb0ELb0ELb0ELb1ELb1ELb1ELb1ELb0EEENS1_21CollectiveEpilogueFwdISB_S9_SC_SE_Li256ELb0ELb1ELb1ELb0EEENS1_19SingleTileSchedulerILb0ELb1ELb1ELi128EEEEEEEEEvNT_6ParamsE,"ax",@progbits
	.align	128
.text._ZN7cutlass13device_kernelIN5flash11enable_sm90INS1_16FlashAttnFwdSm90INS1_25CollectiveMainloopFwdSm90ILi2EN4cute5tupleIJNS5_1CILi1EEES8_S8_EEENS6_IJNS7_ILi128EEESA_SA_EEELi128ENS_10bfloat16_tEfNS_4arch4Sm90ELb0ELb1ELb1ELb0ELb0ELb0ELb0ELb1ELb1ELb1ELb1ELb0EEENS1_21CollectiveEpilogueFwdISB_S9_SC_SE_Li256ELb0ELb1ELb1ELb0EEENS1_19SingleTileSchedulerILb0ELb1ELb1ELi128EEEEEEEEEvNT_6ParamsE:
        .type           _ZN7cutlass13device_kernelIN5flash11enable_sm90INS1_16FlashAttnFwdSm90INS1_25CollectiveMainloopFwdSm90ILi2EN4cute5tupleIJNS5_1CILi1EEES8_S8_EEENS6_IJNS7_ILi128EEESA_SA_EEELi128ENS_10bfloat16_tEfNS_4arch4Sm90ELb0ELb1ELb1ELb0ELb0ELb0ELb0ELb1ELb1ELb1ELb1ELb0EEENS1_21CollectiveEpilogueFwdISB_S9_SC_SE_Li256ELb0ELb1ELb1ELb0EEENS1_19SingleTileSchedulerILb0ELb1ELb1ELi128EEEEEEEEEvNT_6ParamsE,@function
        .size           _ZN7cutlass13device_kernelIN5flash11enable_sm90INS1_16FlashAttnFwdSm90INS1_25CollectiveMainloopFwdSm90ILi2EN4cute5tupleIJNS5_1CILi1EEES8_S8_EEENS6_IJNS7_ILi128EEESA_SA_EEELi128ENS_10bfloat16_tEfNS_4arch4Sm90ELb0ELb1ELb1ELb0ELb0ELb0ELb0ELb1ELb1ELb1ELb1ELb0EEENS1_21CollectiveEpilogueFwdISB_S9_SC_SE_Li256ELb0ELb1ELb1ELb0EEENS1_19SingleTileSchedulerILb0ELb1ELb1ELi128EEEEEEEEEvNT_6ParamsE,(.L_x_3094 - _ZN7cutlass13device_kernelIN5flash11enable_sm90INS1_16FlashAttnFwdSm90INS1_25CollectiveMainloopFwdSm90ILi2EN4cute5tupleIJNS5_1CILi1EEES8_S8_EEENS6_IJNS7_ILi128EEESA_SA_EEELi128ENS_10bfloat16_tEfNS_4arch4Sm90ELb0ELb1ELb1ELb0ELb0ELb0ELb0ELb1ELb1ELb1ELb1ELb0EEENS1_21CollectiveEpilogueFwdISB_S9_SC_SE_Li256ELb0ELb1ELb1ELb0EEENS1_19SingleTileSchedulerILb0ELb1ELb1ELi128EEEEEEEEEvNT_6ParamsE)
        .other          _ZN7cutlass13device_kernelIN5flash11enable_sm90INS1_16FlashAttnFwdSm90INS1_25CollectiveMainloopFwdSm90ILi2EN4cute5tupleIJNS5_1CILi1EEES8_S8_EEENS6_IJNS7_ILi128EEESA_SA_EEELi128ENS_10bfloat16_tEfNS_4arch4Sm90ELb0ELb1ELb1ELb0ELb0ELb0ELb0ELb1ELb1ELb1ELb1ELb0EEENS1_21CollectiveEpilogueFwdISB_S9_SC_SE_Li256ELb0ELb1ELb1ELb0EEENS1_19SingleTileSchedulerILb0ELb1ELb1ELi128EEEEEEEEEvNT_6ParamsE,@"STO_CUDA_ENTRY STV_DEFAULT"
_ZN7cutlass13device_kernelIN5flash11enable_sm90INS1_16FlashAttnFwdSm90INS1_25CollectiveMainloopFwdSm90ILi2EN4cute5tupleIJNS5_1CILi1EEES8_S8_EEENS6_IJNS7_ILi128EEESA_SA_EEELi128ENS_10bfloat16_tEfNS_4arch4Sm90ELb0ELb1ELb1ELb0ELb0ELb0ELb0ELb1ELb1ELb1ELb1ELb0EEENS1_21CollectiveEpilogueFwdISB_S9_SC_SE_Li256ELb0ELb1ELb1ELb0EEENS1_19SingleTileSchedulerILb0ELb1ELb1ELi128EEEEEEEEEvNT_6ParamsE:
        /* <DEDUP_REMOVED lines=17> */
.L_x_941:
[----:B------:R-:W-:Y:S05]  /*0110*/  BSYNC B0 ;  /* 0x0000000000007941 */ /* 0x000fea0003800000 */
.L_x_940:
        /* <DEDUP_REMOVED lines=40> */
.L_x_942:
        /* <DEDUP_REMOVED lines=22> */
.L_x_943:
        /* <DEDUP_REMOVED lines=18> */
.L_x_944:
        /* <DEDUP_REMOVED lines=22> */
.L_x_945:
        /* <DEDUP_REMOVED lines=22> */
.L_x_946:
[----:B--2---:R-:W-:Y:S01]  /*08e0*/  ISETP.NE.AND P0, PT, R2, RZ, PT ;  /* 0x000000ff0200720c */ /* 0x004fe20003f05270 */
[----:B------:R-:W-:Y:S01]  /*08f0*/  IMAD.MOV.U32 R2, RZ, RZ, 0x1 ;  /* 0x00000001ff027424 */ /* 0x000fe200078e00ff */
[----:B------:R-:W-:Y:S01]  /*0900*/  NOP ;  /* 0x0000000000007918 */ /* 0x000fe20000000000 */
[----:B------:R-:W-:Y:S01]  /*0910*/  ULDC.64 UR44, c[0x0][0x208] ;  /* 0x00008200002c7ab9 */ /* 0x000fe20000000a00 */
[----:B------:R-:W-:Y:S02]  /*0920*/  BSSY B6, `(.L_x_947) ;  /* 0x0001459000067945 */ /* 0x000fe40003800000 */
[----:B------:R-:W-:-:S05]  /*0930*/  SEL R2, R2, 0x2, !P0 ;  /* 0x0000000202027807 */ /* 0x000fca0004000000 */
[----:B------:R2:W-:Y:S01]  /*0940*/  STL [R1+0x14], R2 ;  /* 0x0000140201007387 */ /* 0x0005e20000100800 */
[----:B01-34-:R-:W-:Y:S06]  /*0950*/  BAR.SYNC.DEFER_BLOCKING 0x0 ;  /* 0x0000000000007b1d */ /* 0x01bfec0000010000 */
[----:B------:R-:W-:Y:S05]  /*0960*/  @!P0 BRA `(.L_x_948) ;  /* 0x0000010400b08947 */ /* 0x000fea0003800000 */
.L_x_949:
[----:B------:R-:W-:-:S08]  /*0970*/  NOP ;  /* 0x0000000000007918 */ /* 0x000fd00000000000 */
[----:B------:R-:W0:Y:S02]  /*0980*/  USETMAXREG.TRY_ALLOC.CTAPOOL UP0, 0xf0 ;  /* 0x000000f0000079c8 */ /* 0x000e240008000600 */
[----:B0-----:R-:W-:-:S13]  /*0990*/  PLOP3.LUT P0, PT, PT, PT, UP0, 0x80, 0x0 ;  /* 0x000000000000781c */ /* 0x001fda0003f0f008 */
[----:B------:R-:W-:Y:S05]  /*09a0*/  @!P0 BRA `(.L_x_949) ;  /* 0xfffffffc00f08947 */ /* 0x000fea000383ffff */
[----:B--2---:R-:W0:Y:S01]  /*09b0*/  LDC R2, c[0x0][0xc50] ;  /* 0x00031400ff027b82 */ /* 0x004e220000000800 */
[----:B------:R-:W1:Y:S07]  /*09c0*/  S2R R6, SR_TID.X ;  /* 0x0000000000067919 */ /* 0x000e6e0000002100 */
[----:B------:R-:W2:Y:S08]  /*09d0*/  S2UR UR4, SR_CTAID.Y ;  /* 0x00000000000479c3 */ /* 0x000eb00000002600 */
[----:B------:R-:W3:Y:S08]  /*09e0*/  S2UR UR5, SR_CTAID.Z ;  /* 0x00000000000579c3 */ /* 0x000ef00000002700 */
[----:B------:R-:W-:Y:S06]  /*09f0*/  BAR.ARV 0x8, 0x180 ;  /* 0x0206000000007b1d */ /* 0x000fec0000002000 */
[----:B0-----:R-:W-:Y:S01]  /*0a00*/  ISETP.NE.AND P1, PT, R2, 0x1, PT ;  /* 0x000000010200780c */ /* 0x001fe20003f25270 */
[----:B--2---:R-:W-:Y:S01]  /*0a10*/  IMAD.U32 R18, RZ, RZ, UR4 ;  /* 0x00000004ff127e24 */ /* 0x004fe2000f8e00ff */
[----:B-1----:R-:W-:-:S11]  /*0a20*/  LOP3.LUT R4, R6, 0xffffff80, RZ, 0xc0, !PT ;  /* 0xffffff8006047812 */ /* 0x002fd600078ec0ff */
[----:B------:R-:W0:Y:S01]  /*0a30*/  @P1 LDC R0, c[0x0][0xc54] ;  /* 0x00031500ff001b82 */ /* 0x000e220000000800 */
[----:B------:R-:W-:-:S07]  /*0a40*/  ISETP.NE.AND P0, PT, R4, 0x80, PT ;  /* 0x000000800400780c */ /* 0x000fce0003f05270 */
[----:B------:R-:W1:Y:S08]  /*0a50*/  @P1 LDC R3, c[0x0][0xc58] ;  /* 0x00031600ff031b82 */ /* 0x000e700000000800 */
[----:B------:R-:W-:Y:S06]  /*0a60*/  @!P0 BAR.ARV 0x9, 0x100 ;  /* 0x0244000000008b1d */ /* 0x000fec0000002000 */
[----:B---3--:R-:W-:Y:S01]  /*0a70*/  ISETP.LE.AND P0, PT, RZ, UR5, PT ;  /* 0x00000005ff007c0c */ /* 0x008fe2000bf03270 */
[----:B0-----:R-:W-:-:S05]  /*0a80*/  @P1 IMAD.HI.U32 R0, R0, UR4, RZ ;  /* 0x0000000400001c27 */ /* 0x001fca000f8e00ff */
[----:B-1----:R-:W-:-:S05]  /*0a90*/  @P1 SHF.R.U32.HI R18, RZ, R3, R0 ;  /* 0x00000003ff121219 */ /* 0x002fca0000011600 */
[----:B------:R-:W-:-:S04]  /*0aa0*/  IMAD.MOV R3, RZ, RZ, -R18 ;  /* 0x000000ffff037224 */ /* 0x000fc800078e0a12 */
[----:B------:R-:W-:Y:S01]  /*0ab0*/  IMAD R17, R2, R3, UR4 ;  /* 0x0000000402117e24 */ /* 0x000fe2000f8e0203 */
[----:B------:R-:W-:Y:S06]  /*0ac0*/  @!P0 BRA `(.L_x_950) ;  /* 0x0000014000f88947 */ /* 0x000fec0003800000 */
[----:B------:R-:W0:Y:S01]  /*0ad0*/  LDC R0, c[0x0][0x448] ;  /* 0x00011200ff007b82 */ /* 0x000e220000000800 */
[----:B------:R-:W1:Y:S01]  /*0ae0*/  S2R R23, SR_CTAID.X ;  /* 0x0000000000177919 */ /* 0x000e620000002500 */
[----:B------:R-:W-:-:S06]  /*0af0*/  VIADD R89, R6, 0xffffff80 ;  /* 0xffffff8006597836 */ /* 0x000fcc0000000000 */
[----:B------:R-:W2:Y:S08]  /*0b00*/  LDC.64 R2, c[0x0][0x418] ;  /* 0x00010600ff027b82 */ /* 0x000eb00000000a00 */
[----:B------:R-:W3:Y:S01]  /*0b10*/  LDC.64 R12, c[0x0][0x9e0] ;  /* 0x00027800ff0c7b82 */ /* 0x000ee20000000a00 */
[----:B0-----:R-:W-:-:S07]  /*0b20*/  ISETP.NE.AND P1, PT, R0, 0x1, PT ;  /* 0x000000010000780c */ /* 0x001fce0003f25270 */
[----:B------:R-:W0:Y:S01]  /*0b30*/  LDC R9, c[0x0][0x288] ;  /* 0x0000a200ff097b82 */ /* 0x000e220000000800 */
[----:B--2---:R-:W-:-:S07]  /*0b40*/  ISETP.NE.U32.AND P0, PT, R2, RZ, PT ;  /* 0x000000ff0200720c */ /* 0x004fce0003f05070 */
[----:B------:R-:W2:Y:S01]  /*0b50*/  LDC R16, c[0x0][0x424] ;  /* 0x00010900ff107b82 */ /* 0x000ea20000000800 */
[----:B-1----:R-:W-:Y:S01]  /*0b60*/  IMAD.SHL.U32 R23, R23, 0x80, RZ ;  /* 0x0000008017177824 */ /* 0x002fe200078e00ff */
[----:B------:R-:W-:-:S03]  /*0b70*/  ISETP.NE.AND.EX P0, PT, R3, RZ, PT, P0 ;  /* 0x000000ff0300720c */ /* 0x000fc60003f05300 */
[----:B------:R-:W-:Y:S01]  /*0b80*/  @P1 VIADD R0, R23, 0x7f ;  /* 0x0000007f17001836 */ /* 0x000fe20000000000 */
[----:B---3--:R-:W-:Y:S02]  /*0b90*/  ISETP.GE.AND P2, PT, R13, 0x1, PT ;  /* 0x000000010d00780c */ /* 0x008fe40003f46270 */
[----:B------:R-:W1:Y:S08]  /*0ba0*/  @P1 LDC R5, c[0x0][0x44c] ;  /* 0x00011300ff051b82 */ /* 0x000e700000000800 */
[----:B------:R-:W3:Y:S01]  /*0bb0*/  @P1 LDC R7, c[0x0][0x450] ;  /* 0x00011400ff071b82 */ /* 0x000ee20000000800 */
[----:B0-----:R-:W-:-:S07]  /*0bc0*/  IADD3 R3, -R9, 0x1, RZ ;  /* 0x0000000109037810 */ /* 0x001fce0007ffe1ff */
[----:B------:R-:W0:Y:S01]  /*0bd0*/  LDC R11, c[0x0][0x2f0] ;  /* 0x0000bc00ff0b7b82 */ /* 0x000e220000000800 */
[----:B--2---:R-:W-:Y:S01]  /*0be0*/  SEL R16, R16, 0x1, P0 ;  /* 0x0000000110107807 */ /* 0x004fe20000000000 */
[----:B-1----:R-:W-:-:S04]  /*0bf0*/  @P1 IMAD.HI.U32 R2, R0, R5, RZ ;  /* 0x0000000500021227 */ /* 0x002fc800078e00ff */
[----:B------:R-:W-:Y:S01]  /*0c00*/  VIADD R0, R23, 0x7f ;  /* 0x0000007f17007836 */ /* 0x000fe20000000000 */
[----:B---3--:R-:W-:Y:S01]  /*0c10*/  @P1 SHF.R.U32.HI R0, RZ, R7, R2 ;  /* 0x00000007ff001219 */ /* 0x008fe20000011602 */
[----:B0-----:R-:W-:-:S04]  /*0c20*/  IMAD R3, R16, R11, R3 ;  /* 0x0000000b10037224 */ /* 0x001fc800078e0203 */
[----:B------:R-:W-:-:S04]  /*0c30*/  IMAD.IADD R3, R3, 0x1, R0 ;  /* 0x0000000103037824 */ /* 0x000fc800078e0200 */
[----:B------:R-:W-:Y:S01]  /*0c40*/  IMAD.IADD R0, R3, 0x1, R12 ;  /* 0x0000000103007824 */ /* 0x000fe200078e020c */
[----:B------:R-:W-:Y:S06]  /*0c50*/  @!P2 BRA `(.L_x_951) ;  /* 0x000000000040a947 */ /* 0x000fec0003800000 */
[C---:B------:R-:W-:Y:S01]  /*0c60*/  ISETP.GT.AND P0, PT, R3.reuse, RZ, PT ;  /* 0x000000ff0300720c */ /* 0x040fe20003f04270 */
[----:B------:R-:W-:-:S12]  /*0c70*/  VIADD R2, R3, 0xffffffff ;  /* 0xffffffff03027836 */ /* 0x000fd80000000000 */
[----:B------:R-:W-:Y:S05]  /*0c80*/  @P0 BRA `(.L_x_952) ;  /* 0x00000000001c0947 */ /* 0x000fea0003800000 */
[----:B------:R-:W-:Y:S01]  /*0c90*/  ISETP.NE.AND P0, PT, R13, 0x1, PT ;  /* 0x000000010d00780c */ /* 0x000fe20003f05270 */
[----:B------:R-:W-:-:S12]  /*0ca0*/  IMAD.MOV R3, RZ, RZ, -R3 ;  /* 0x000000ffff037224 */ /* 0x000fd800078e0a03 */
[----:B------:R-:W0:Y:S02]  /*0cb0*/  @P0 LDC.64 R4, c[0x0][0x9e8] ;  /* 0x00027a00ff040b82 */ /* 0x000e240000000a00 */
[----:B0-----:R-:W-:-:S05]  /*0cc0*/  @P0 IMAD.HI.U32 R2, R3, R4, RZ ;  /* 0x0000000403020227 */ /* 0x001fca00078e00ff */
[----:B------:R-:W-:-:S04]  /*0cd0*/  @P0 SHF.R.U32.HI R3, RZ, R5, R2 ;  /* 0x00000005ff030219 */ /* 0x000fc80000011602 */
[----:B------:R-:W-:Y:S01]  /*0ce0*/  LOP3.LUT R2, RZ, R3, RZ, 0x33, !PT ;  /* 0x00000003ff027212 */ /* 0x000fe200078e33ff */
[----:B------:R-:W-:Y:S06]  /*0cf0*/  BRA `(.L_x_953) ;  /* 0x0000000000107947 */ /* 0x000fec0003800000 */
.L_x_952:
[----:B------:R-:W-:-:S13]  /*0d00*/  ISETP.NE.AND P0, PT, R13, 0x1, PT ;  /* 0x000000010d00780c */ /* 0x000fda0003f05270 */
[----:B------:R-:W0:Y:S02]  /*0d10*/  @P0 LDC.64 R4, c[0x0][0x9e8] ;  /* 0x00027a00ff040b82 */ /* 0x000e240000000a00 */
[----:B0-----:R-:W-:-:S05]  /*0d20*/  @P0 IMAD.HI.U32 R4, R2, R4, RZ ;  /* 0x0000000402040227 */ /* 0x001fca00078e00ff */
[----:B------:R-:W-:-:S07]  /*0d30*/  @P0 SHF.R.U32.HI R2, RZ, R5, R4 ;  /* 0x00000005ff020219 */ /* 0x000fce0000011604 */
.L_x_953:
[----:B------:R-:W-:-:S05]  /*0d40*/  IMAD R3, R2, R13, R13 ;  /* 0x0000000d02037224 */ /* 0x000fca00078e020d */
[----:B------:R-:W-:-:S07]  /*0d50*/  VIMNMX R0, R0, R3, PT ;  /* 0x0000000300007248 */ /* 0x000fce0003fe0100 */
.L_x_951:
[----:B------:R-:W0:Y:S01]  /*0d60*/  @P1 LDC R4, c[0x0][0x44c] ;  /* 0x00011300ff041b82 */ /* 0x000e220000000800 */
[----:B------:R-:W-:Y:S01]  /*0d70*/  VIADD R2, R0, 0x7f ;  /* 0x0000007f00027836 */ /* 0x000fe20000000000 */
[----:B------:R-:W-:Y:S01]  /*0d80*/  ULDC UR4, c[0x0][0x9dc] ;  /* 0x0002770000047ab9 */ /* 0x000fe20000000800 */
[CC--:B------:R-:W-:Y:S02]  /*0d90*/  IMAD R0, R16.reuse, R11.reuse, 0x7f ;  /* 0x0000007f10007424 */ /* 0x0c0fe400078e020b */
[----:B------:R-:W-:Y:S01]  /*0da0*/  IMAD.MOV.U32 R7, RZ, RZ, R23 ;  /* 0x000000ffff077224 */ /* 0x000fe200078e0017 */
[----:B------:R-:W-:Y:S01]  /*0db0*/  SHF.R.S32.HI R5, RZ, 0x1f, R2 ;  /* 0x0000001fff057819 */ /* 0x000fe20000011402 */
[----:B------:R-:W-:Y:S01]  /*0dc0*/  IMAD R88, R16, R11, -R9 ;  /* 0x0000000b10587224 */ /* 0x000fe200078e0a09 */
[----:B------:R-:W1:Y:S01]  /*0dd0*/  @P1 LDC R15, c[0x0][0x450] ;  /* 0x00011400ff0f1b82 */ /* 0x000e620000000800 */
[----:B------:R-:W-:Y:S02]  /*0de0*/  SHF.R.S32.HI R3, RZ, 0x1f, R0 ;  /* 0x0000001fff037819 */ /* 0x000fe40000011400 */
[----:B------:R-:W-:-:S02]  /*0df0*/  LEA.HI R5, R5, R2, RZ, 0x7 ;  /* 0x0000000205057211 */ /* 0x000fc400078f38ff */
[----:B------:R-:W-:Y:S02]  /*0e00*/  LEA.HI R3, R3, R0, RZ, 0x7 ;  /* 0x0000000003037211 */ /* 0x000fe400078f38ff */
[----:B------:R-:W-:Y:S02]  /*0e10*/  SHF.R.S32.HI R0, RZ, 0x7, R5 ;  /* 0x00000007ff007819 */ /* 0x000fe40000011405 */
[----:B------:R-:W-:-:S04]  /*0e20*/  SHF.R.S32.HI R3, RZ, 0x7, R3 ;  /* 0x00000007ff037819 */ /* 0x000fc80000011403 */
[----:B------:R-:W-:Y:S01]  /*0e30*/  VIMNMX R9, R3, R0, PT ;  /* 0x0000000003097248 */ /* 0x000fe20003fe0100 */
[----:B0-----:R-:W-:-:S05]  /*0e40*/  @P1 IMAD.HI.U32 R4, R23, R4, RZ ;  /* 0x0000000417041227 */ /* 0x001fca00078e00ff */
[----:B-1----:R-:W-:-:S05]  /*0e50*/  @P1 SHF.R.U32.HI R7, RZ, R15, R4 ;  /* 0x0000000fff071219 */ /* 0x002fca0000011604 */
[----:B------:R-:W-:-:S04]  /*0e60*/  IMAD.IADD R2, R88, 0x1, R7 ;  /* 0x0000000158027824 */ /* 0x000fc800078e0207 */
[----:B------:R-:W-:Y:S01]  /*0e70*/  VIADD R0, R2, -UR4 ;  /* 0x8000000402007c36 */ /* 0x000fe20008000000 */
[----:B------:R-:W-:Y:S06]  /*0e80*/  @!P2 BRA `(.L_x_954) ;  /* 0x00000000003ca947 */ /* 0x000fec0003800000 */
[----:B------:R-:W-:-:S13]  /*0e90*/  ISETP.GT.AND P0, PT, R2, -0x1, PT ;  /* 0xffffffff0200780c */ /* 0x000fda0003f04270 */
[----:B------:R-:W-:Y:S05]  /*0ea0*/  @P0 BRA `(.L_x_955) ;  /* 0x00000000001c0947 */ /* 0x000fea0003800000 */
[----:B------:R-:W-:Y:S02]  /*0eb0*/  ISETP.NE.AND P0, PT, R13, 0x1, PT ;  /* 0x000000010d00780c */ /* 0x000fe40003f05270 */
[----:B------:R-:W-:-:S11]  /*0ec0*/  LOP3.LUT R3, RZ, R2, RZ, 0x33, !PT ;  /* 0x00000002ff037212 */ /* 0x000fd600078e33ff */
[----:B------:R-:W0:Y:S02]  /*0ed0*/  @P0 LDC.64 R4, c[0x0][0x9e8] ;  /* 0x00027a00ff040b82 */ /* 0x000e240000000a00 */
[----:B0-----:R-:W-:-:S05]  /*0ee0*/  @P0 IMAD.HI.U32 R2, R3, R4, RZ ;  /* 0x0000000403020227 */ /* 0x001fca00078e00ff */
[----:B------:R-:W-:-:S04]  /*0ef0*/  @P0 SHF.R.U32.HI R3, RZ, R5, R2 ;  /* 0x00000005ff030219 */ /* 0x000fc80000011602 */
[----:B------:R-:W-:Y:S01]  /*0f00*/  LOP3.LUT R2, RZ, R3, RZ, 0x33, !PT ;  /* 0x00000003ff027212 */ /* 0x000fe200078e33ff */
[----:B------:R-:W-:Y:S06]  /*0f10*/  BRA `(.L_x_956) ;  /* 0x0000000000107947 */ /* 0x000fec0003800000 */
.L_x_955:
[----:B------:R-:W-:-:S13]  /*0f20*/  ISETP.NE.AND P0, PT, R13, 0x1, PT ;  /* 0x000000010d00780c */ /* 0x000fda0003f05270 */
[----:B------:R-:W0:Y:S02]  /*0f30*/  @P0 LDC.64 R4, c[0x0][0x9e8] ;  /* 0x00027a00ff040b82 */ /* 0x000e240000000a00 */
[----:B0-----:R-:W-:-:S05]  /*0f40*/  @P0 IMAD.HI.U32 R4, R2, R4, RZ ;  /* 0x0000000402040227 */ /* 0x001fca00078e00ff */
[----:B------:R-:W-:-:S07]  /*0f50*/  @P0 SHF.R.U32.HI R2, RZ, R5, R4 ;  /* 0x00000005ff020219 */ /* 0x000fce0000011604 */
.L_x_956:
[----:B------:R-:W-:-:S05]  /*0f60*/  IMAD R3, R2, R13, RZ ;  /* 0x0000000d02037224 */ /* 0x000fca00078e02ff */
[----:B------:R-:W-:-:S07]  /*0f70*/  VIMNMX R0, R0, R3, !PT ;  /* 0x0000000300007248 */ /* 0x000fce0007fe0100 */
.L_x_954:
[----:B------:R-:W-:Y:S01]  /*0f80*/  SHF.R.S32.HI R3, RZ, 0x1f, R0 ;  /* 0x0000001fff037819 */ /* 0x000fe20000011400 */
[----:B------:R-:W-:-:S03]  /*0f90*/  IMAD.MOV.U32 R22, RZ, RZ, RZ ;  /* 0x000000ffff167224 */ /* 0x000fc600078e00ff */
[----:B------:R-:W-:Y:S02]  /*0fa0*/  LEA.HI R3, R3, R0, RZ, 0x7 ;  /* 0x0000000003037211 */ /* 0x000fe400078f38ff */
[----:B------:R-:W-:Y:S02]  /*0fb0*/  SHF.R.U32.HI R0, RZ, 0x10, R17 ;  /* 0x00000010ff007819 */ /* 0x000fe40000011611 */
[----:B------:R-:W-:Y:S02]  /*0fc0*/  SHF.R.S32.HI R3, RZ, 0x7, R3 ;  /* 0x00000007ff037819 */ /* 0x000fe40000011403 */
[----:B------:R-:W-:Y:S02]  /*0fd0*/  ISETP.NE.AND P0, PT, R0, RZ, PT ;  /* 0x000000ff0000720c */ /* 0x000fe40003f05270 */
[----:B------:R-:W-:Y:S02]  /*0fe0*/  VIMNMX R8, RZ, R3, !PT ;  /* 0x00000003ff087248 */ /* 0x000fe40007fe0100 */
[----:B------:R-:W-:-:S02]  /*0ff0*/  LOP3.LUT R17, R17, 0xffff, RZ, 0xc0, !PT ;  /* 0x0000ffff11117812 */ /* 0x000fc400078ec0ff */
[----:B------:R-:W-:-:S07]  /*1000*/  ISETP.GT.AND P1, PT, R9, R8, PT ;  /* 0x000000080900720c */ /* 0x000fce0003f24270 */
[----:B------:R-:W0:Y:S06]  /*1010*/  @!P0 LDC R0, c[0x0][0x9f0] ;  /* 0x00027c00ff008b82 */ /* 0x000e2c0000000800 */
[----:B------:R-:W-:Y:S05]  /*1020*/  @!P1 BRA `(.L_x_957) ;  /* 0x0000000000709947 */ /* 0x000fea0003800000 */
[-C--:B0-----:R-:W-:Y:S02]  /*1030*/  IABS R6, R0.reuse ;  /* 0x0000000000067213 */ /* 0x081fe40000000000 */
[----:B------:R-:W-:Y:S02]  /*1040*/  IADD3 R2, R0, -0x1, R9 ;  /* 0xffffffff00027810 */ /* 0x000fe40007ffe009 */
[----:B------:R-:W0:Y:S03]  /*1050*/  I2F.RP R4, R6 ;  /* 0x0000000600047306 */ /* 0x000e260000209400 */
[----:B------:R-:W-:Y:S01]  /*1060*/  IMAD.IADD R5, R2, 0x1, -R8 ;  /* 0x0000000102057824 */ /* 0x000fe200078e0a08 */
[----:B------:R-:W-:-:S04]  /*1070*/  IABS R2, R0 ;  /* 0x0000000000027213 */ /* 0x000fc80000000000 */
[----:B------:R-:W-:Y:S02]  /*1080*/  IABS R10, R5 ;  /* 0x00000005000a7213 */ /* 0x000fe40000000000 */
[----:B------:R-:W-:-:S04]  /*1090*/  LOP3.LUT R5, R5, R0, RZ, 0x3c, !PT ;  /* 0x0000000005057212 */ /* 0x000fc800078e3cff */
[----:B------:R-:W-:Y:S01]  /*10a0*/  ISETP.GE.AND P2, PT, R5, RZ, PT ;  /* 0x000000ff0500720c */ /* 0x000fe20003f46270 */
[----:B0-----:R-:W0:Y:S02]  /*10b0*/  MUFU.RCP R4, R4 ;  /* 0x0000000400047308 */ /* 0x001e240000001000 */
[----:B0-----:R-:W-:Y:S02]  /*10c0*/  VIADD R3, R4, 0xffffffe ;  /* 0x0ffffffe04037836 */ /* 0x001fe40000000000 */
[----:B------:R-:W-:Y:S02]  /*10d0*/  IMAD.MOV R4, RZ, RZ, -R2 ;  /* 0x000000ffff047224 */ /* 0x000fe400078e0a02 */
[----:B------:R-:W-:Y:S02]  /*10e0*/  IMAD.MOV.U32 R2, RZ, RZ, RZ ;  /* 0x000000ffff027224 */ /* 0x000fe400078e00ff */
[----:B------:R-:W0:Y:S02]  /*10f0*/  F2I.FTZ.U32.TRUNC.NTZ R3, R3 ;  /* 0x0000000300037305 */ /* 0x000e24000021f000 */
[----:B0-----:R-:W-:-:S04]  /*1100*/  IMAD.MOV R7, RZ, RZ, -R3 ;  /* 0x000000ffff077224 */ /* 0x001fc800078e0a03 */
[----:B------:R-:W-:-:S04]  /*1110*/  IMAD R7, R7, R6, RZ ;  /* 0x0000000607077224 */ /* 0x000fc800078e02ff */
[----:B------:R-:W-:-:S04]  /*1120*/  IMAD.HI.U32 R2, R3, R7, R2 ;  /* 0x0000000703027227 */ /* 0x000fc800078e0002 */
[----:B------:R-:W-:-:S04]  /*1130*/  IMAD.MOV.U32 R3, RZ, RZ, R10 ;  /* 0x000000ffff037224 */ /* 0x000fc800078e000a */
        /* <DEDUP_REMOVED lines=10> */
[----:B------:R-:W-:-:S07]  /*11e0*/  IMAD.MOV.U32 R22, RZ, RZ, R2 ;  /* 0x000000ffff167224 */ /* 0x000fce00078e0002 */
.L_x_957:
[-C--:B------:R-:W-:Y:S01]  /*11f0*/  IMAD R17, R17, R22.reuse, R8 ;  /* 0x0000001611117224 */ /* 0x080fe200078e0208 */
[----:B------:R-:W-:Y:S01]  /*1200*/  PLOP3.LUT P0, PT, PT, PT, PT, 0x80, 0x0 ;  /* 0x000000000000781c */ /* 0x000fe20003f0f070 */
[----:B0-----:R-:W-:Y:S01]  /*1210*/  IMAD.MOV.U32 R0, RZ, RZ, RZ ;  /* 0x000000ffff007224 */ /* 0x001fe200078e00ff */
[----:B------:R-:W-:Y:S01]  /*1220*/  CS2R R150, SRZ ;  /* 0x0000000000967805 */ /* 0x000fe2000001ff00 */
[----:B------:R-:W-:Y:S01]  /*1230*/  IMAD.MOV.U32 R4, RZ, RZ, RZ ;  /* 0x000000ffff047224 */ /* 0x000fe200078e00ff */
[----:B------:R-:W-:Y:S02]  /*1240*/  VIADDMNMX R22, R17, R22, R9, PT ;  /* 0x0000001611167246 */ /* 0x000fe40003800109 */
[----:B------:R-:W-:Y:S02]  /*1250*/  CS2R R148, SRZ ;  /* 0x0000000000947805 */ /* 0x000fe4000001ff00 */
[----:B------:R-:W-:Y:S02]  /*1260*/  CS2R R146, SRZ ;  /* 0x0000000000927805 */ /* 0x000fe4000001ff00 */
[----:B------:R-:W-:-:S02]  /*1270*/  CS2R R144, SRZ ;  /* 0x0000000000907805 */ /* 0x000fc4000001ff00 */
[----:B------:R-:W-:Y:S02]  /*1280*/  ISETP.GT.AND P1, PT, R22, R17, PT ;  /* 0x000000111600720c */ /* 0x000fe40003f24270 */
        /* <DEDUP_REMOVED lines=28> */
[----:B------:R-:W-:Y:S06]  /*1450*/  @!P1 BRA `(.L_x_958) ;  /* 0x000000e000d89947 */ /* 0x000fec0003800000 */
[----:B------:R-:W-:Y:S01]  /*1460*/  SHF.R.S32.HI R92, RZ, 0x1f, R89 ;  /* 0x0000001fff5c7819 */ /* 0x000fe20000011459 */
[----:B------:R-:W0:Y:S01]  /*1470*/  S2UR UR5, SR_CgaCtaId ;  /* 0x00000000000579c3 */ /* 0x000e220000008800 */
[----:B------:R-:W-:Y:S02]  /*1480*/  UMOV UR36, 0x400 ;  /* 0x0000040000247882 */ /* 0x000fe40000000000 */
[----:B------:R-:W-:-:S04]  /*1490*/  LEA.HI R93, R92, R89, RZ, 0x7 ;  /* 0x000000595c5d7211 */ /* 0x000fc800078f38ff */
[----:B------:R-:W-:-:S05]  /*14a0*/  SHF.R.S32.HI R91, RZ, 0x7, R93 ;  /* 0x00000007ff5b7819 */ /* 0x000fca000001145d */
[----:B------:R-:W1:Y:S01]  /*14b0*/  SHFL.IDX PT, R0, R91, RZ, 0x1f ;  /* 0x00001fff5b007589 */ /* 0x000e6200000e0000 */
[----:B0-----:R-:W-:-:S04]  /*14c0*/  ULEA UR36, UR5, UR36, 0x18 ;  /* 0x0000002405247291 */ /* 0x001fc8000f8ec03f */
[----:B------:R-:W-:-:S04]  /*14d0*/  UIADD3 UR5, UR36, 0x10400, URZ ;  /* 0x0001040024057890 */ /* 0x000fc8000fffe03f */
[----:B------:R-:W-:Y:S01]  /*14e0*/  ULOP3.LUT UP0, URZ, UR5, 0x3ff, URZ, 0xc0, !UPT ;  /* 0x000003ff053f7892 */ /* 0x000fe2000f80c03f */
[----:B-1----:R-:W-:-:S05]  /*14f0*/  R2UR UR37, R0 ;  /* 0x00000000002572ca */ /* 0x002fca00000e0000 */
[----:B------:R-:W-:-:S08]  /*1500*/  PLOP3.LUT P0, PT, PT, PT, UP0, 0x80, 0x0 ;  /* 0x000000000000781c */ /* 0x000fd00003f0f008 */
[----:B------:R-:W-:-:S04]  /*1510*/  ULEA.HI UR4, UR37, UR37, URZ, 0x1 ;  /* 0x0000002525047291 */ /* 0x000fc8000f8f083f */
        /* <DEDUP_REMOVED lines=22> */
.L_x_959:
[----:B------:R-:W2:Y:S01]  /*1680*/  LDL.LU R20, [R1+0x14] ;  /* 0x0000140001147983 */ /* 0x000ea20000300800 */
[----:B------:R-:W-:-:S04]  /*1690*/  SHF.L.U32 R2, RZ, 0x1f, RZ ;  /* 0x0000001fff027819 */ /* 0x000fc800000006ff */
[----:B------:R-:W0:Y:S01]  /*16a0*/  SYNCS.PHASECHK.TRANS64.TRYWAIT P1, [UR36+0x28800], R2 ;  /* 0x02880002ff0075a7 */ /* 0x000e220008020164 */
[----:B--2---:R-:W-:-:S04]  /*16b0*/  LOP3.LUT R0, R20, 0x1, RZ, 0xfc, !PT ;  /* 0x0000000114007812 */ /* 0x004fc800078efcff */
[----:B------:R-:W-:Y:S01]  /*16c0*/  ISETP.NE.AND P0, PT, R0, 0x3, PT ;  /* 0x000000030000780c */ /* 0x000fe20003f05270 */
[----:B0-----:R-:W-:-:S12]  /*16d0*/  @!P1 BRA `(.L_x_960) ;  /* 0x0000013400fc9947 */ /* 0x001fd80003800000 */
.L_x_1120:
[----:B------:R-:W-:Y:S05]  /*16e0*/  @!P0 BRA `(.L_x_961) ;  /* 0x0000000000048947 */ /* 0x000fea0003800000 */
[----:B------:R-:W-:Y:S01]  /*16f0*/  BPT.TRAP 0x1 ;  /* 0x000000040000795c */ /* 0x000fe20000300000 */
.L_x_961:
[----:B------:R1:W2:Y:S01]  /*1700*/  SYNCS.PHASECHK.TRANS64.TRYWAIT P2, [UR36+0x28830], R2 ;  /* 0x02883002ff0075a7 */ /* 0x0002a20008040164 */
[----:B------:R-:W-:Y:S05]  /*1710*/  @!P0 BRA `(.L_x_962) ;  /* 0x0000000000048947 */ /* 0x000fea0003800000 */
[----:B------:R-:W-:Y:S01]  /*1720*/  BPT.TRAP 0x1 ;  /* 0x000000040000795c */ /* 0x000fe20000300000 */
.L_x_962:
[----:B------:R-:W3:Y:S01]  /*1730*/  S2R R0, SR_TID.X ;  /* 0x0000000000007919 */ /* 0x000ee20000002100 */
[----:B------:R-:W-:-:S05]  /*1740*/  IMAD.U32 R6, RZ, RZ, UR38 ;  /* 0x00000026ff067e24 */ /* 0x000fca000f8e00ff */
[----:B------:R-:W-:Y:S02]  /*1750*/  LOP3.LUT R6, R6, 0x10000, RZ, 0xfc, !PT ;  /* 0x0001000006067812 */ /* 0x000fe400078efcff */
[----:B---3--:R-:W-:-:S04]  /*1760*/  LOP3.LUT R0, R0, 0x7f, RZ, 0xc0, !PT ;  /* 0x0000007f00007812 */ /* 0x008fc800078ec0ff */
[----:B------:R-:W-:Y:S01]  /*1770*/  ISETP.NE.AND P1, PT, R0, RZ, PT ;  /* 0x000000ff0000720c */ /* 0x000fe20003f25270 */
[----:B--2---:R-:W-:-:S12]  /*1780*/  @P2 BRA `(.L_x_963) ;  /* 0x0000000000082947 */ /* 0x004fd80003800000 */
[----:B------:R-:W2:Y:S02]  /*1790*/  SYNCS.PHASECHK.TRANS64.TRYWAIT P2, [UR36+0x28830], R2 ;  /* 0x02883002ff0075a7 */ /* 0x000ea40008040164 */
[----:B--2---:R-:W-:Y:S05]  /*17a0*/  @!P2 BRA `(.L_x_964) ;  /* 0x0000013400e0a947 */ /* 0x004fea0003800000 */
.L_x_963:
[----:B------:R-:W-:Y:S05]  /*17b0*/  WARPSYNC.ALL ;  /* 0x0000000000007948 */ /* 0x000fea0003800000 */
[----:B------:R-:W-:Y:S01]  /*17c0*/  IMAD.MOV.U32 R7, RZ, RZ, 0x40000040 ;  /* 0x40000040ff077424 */ /* 0x000fe200078e00ff */
[----:B------:R-:W-:Y:S01]  /*17d0*/  UIADD3 UR4, UR36, 0x18400, URZ ;  /* 0x0001840024047890 */ /* 0x000fe2000fffe03f */
[----:B------:R-:W-:Y:S01]  /*17e0*/  R2UR UR8, R6 ;  /* 0x00000000060872ca */ /* 0x000fe200000e0000 */
[----:B------:R-:W-:Y:S02]  /*17f0*/  WARPGROUP.ARRIVE ;  /* 0x00000000000079c5 */ /* 0x000fe40000000000 */
[----:B------:R-:W-:Y:S01]  /*1800*/  R2UR UR9, R7 ;  /* 0x00000000070972ca */ /* 0x000fe200000e0000 */
[----:B------:R-:W-:Y:S01]  /*1810*/  USHF.R.U32.HI UR4, URZ, 0x4, UR4 ;  /* 0x000000043f047899 */ /* 0x000fe20008011604 */
[----:B01----:R-:W0:Y:S01]  /*1820*/  LDC R2, c[0x0][0x448] ;  /* 0x00011200ff027b82 */ /* 0x003e220000000800 */
[----:B------:R-:W-:Y:S01]  /*1830*/  UMOV UR11, 0x40000040 ;  /* 0x40000040000b7882 */ /* 0x000fe20000000000 */
[----:B------:R-:W-:Y:S01]  /*1840*/  UMOV UR33, 0x40000040 ;  /* 0x4000004000217882 */ /* 0x000fe20000000000 */
[----:B------:R-:W-:Y:S01]  /*1850*/  ULOP3.LUT UR4, UR4, 0x3fff, URZ, 0xc0, !UPT ;  /* 0x00003fff04047892 */ /* 0x000fe2000f8ec03f */
[----:B------:R-:W-:Y:S01]  /*1860*/  LEA.HI R11, R91, R91, RZ, 0x1 ;  /* 0x0000005b5b0b7211 */ /* 0x000fe200078f08ff */
[----:B------:R-:W-:Y:S01]  /*1870*/  UMOV UR35, 0x40000040 ;  /* 0x4000004000237882 */ /* 0x000fe20000000000 */
[----:B------:R-:W-:Y:S01]  /*1880*/  UMOV UR29, 0x40000040 ;  /* 0x40000040001d7882 */ /* 0x000fe20000000000 */
[----:B------:R-:W-:Y:S01]  /*1890*/  ULOP3.LUT UR6, UR4, 0x10000, URZ, 0xfc, !UPT ;  /* 0x0001000004067892 */ /* 0x000fe2000f8efc3f */
[----:B------:R-:W-:Y:S01]  /*18a0*/  LEA.HI R92, R92, R89, RZ, 0x2 ;  /* 0x000000595c5c7211 */ /* 0x000fe200078f10ff */
[----:B------:R-:W-:Y:S01]  /*18b0*/  UMOV UR31, 0x40000040 ;  /* 0x40000040001f7882 */ /* 0x000fe20000000000 */
[----:B------:R-:W-:Y:S01]  /*18c0*/  UMOV UR25, 0x40000040 ;  /* 0x4000004000197882 */ /* 0x000fe20000000000 */
[----:B------:R-:W-:Y:S01]  /*18d0*/  UIADD3 UR34, UR6, 0x2, URZ ;  /* 0x0000000206227890 */ /* 0x000fe2000fffe03f */
[----:B------:R-:W-:Y:S01]  /*18e0*/  LOP3.LUT R92, R92, 0xfffffffc, RZ, 0xc0, !PT ;  /* 0xfffffffc5c5c7812 */ /* 0x000fe200078ec0ff */
[----:B------:R-:W-:-:S02]  /*18f0*/  UIADD3 UR30, UR6, 0x4, URZ ;  /* 0x00000004061e7890 */ /* 0x000fc4000fffe03f */
[----:B------:R-:W-:Y:S01]  /*1900*/  UMOV UR10, UR6 ;  /* 0x00000006000a7c82 */ /* 0x000fe20008000000 */
[----:B------:R-:W-:Y:S01]  /*1910*/  UIADD3 UR26, UR6, 0x6, URZ ;  /* 0x00000006061a7890 */ /* 0x000fe2000fffe03f */
[----:B------:R-:W-:Y:S01]  /*1920*/  HGMMA.64x128x16.F32.BF16 R24, gdesc[UR8], RZ, !UPT, gsb0 ;  /* 0x01e00000081879f0 */ /* 0x000fe2000c0018ff */
[----:B------:R-:W-:Y:S01]  /*1930*/  R2UR UR8, R6 ;  /* 0x00000000060872ca */ /* 0x000fe200000e0000 */
[----:B------:R-:W-:Y:S01]  /*1940*/  UMOV UR27, 0x40000040 ;  /* 0x40000040001b7882 */ /* 0x000fe20000000000 */
[----:B------:R-:W-:Y:S01]  /*1950*/  UIADD3 UR22, UR6, 0x400, URZ ;  /* 0x0000040006167890 */ /* 0x000fe2000fffe03f */
[----:B------:R-:W-:Y:S01]  /*1960*/  IMAD.IADD R92, R89, 0x1, -R92 ;  /* 0x00000001595c7824 */ /* 0x000fe200078e0a5c */
[----:B------:R-:W-:Y:S01]  /*1970*/  UMOV UR21, 0x40000040 ;  /* 0x4000004000157882 */ /* 0x000fe20000000000 */
[----:B------:R-:W-:Y:S01]  /*1980*/  UMOV UR23, 0x40000040 ;  /* 0x4000004000177882 */ /* 0x000fe20000000000 */
[----:B------:R-:W-:Y:S01]  /*1990*/  UIADD3 UR18, UR6, 0x402, URZ ;  /* 0x0000040206127890 */ /* 0x000fe2000fffe03f */
[----:B0-----:R-:W-:Y:S01]  /*19a0*/  ISETP.NE.AND P2, PT, R2, 0x1, PT ;  /* 0x000000010200780c */ /* 0x001fe20003f45270 */
[----:B------:R-:W-:Y:S01]  /*19b0*/  UMOV UR17, 0x40000040 ;  /* 0x4000004000117882 */ /* 0x000fe20000000000 */
[----:B------:R-:W-:Y:S01]  /*19c0*/  UMOV UR19, 0x40000040 ;  /* 0x4000004000137882 */ /* 0x000fe20000000000 */
[----:B------:R-:W-:Y:S01]  /*19d0*/  UIADD3 UR14, UR6, 0x404, URZ ;  /* 0x00000404060e7890 */ /* 0x000fe2000fffe03f */
[----:B------:R-:W-:Y:S01]  /*19e0*/  LOP3.LUT R2, R93, 0xffffff80, RZ, 0xc0, !PT ;  /* 0xffffff805d027812 */ /* 0x000fe200078ec0ff */
[----:B------:R-:W-:Y:S01]  /*19f0*/  UMOV UR13, 0x40000040 ;  /* 0x40000040000d7882 */ /* 0x000fe20000000000 */
[----:B------:R-:W-:Y:S01]  /*1a00*/  UIADD3 UR32, UR8, 0x2, URZ ;  /* 0x0000000208207890 */ /* 0x000fe2000fffe03f */
[----:B------:R-:W-:Y:S01]  /*1a10*/  LEA.HI R15, R92, R92, RZ, 0x1 ;  /* 0x0000005c5c0f7211 */ /* 0x000fe200078f08ff */
[----:B------:R-:W-:Y:S01]  /*1a20*/  UIADD3 UR28, UR8, 0x4, URZ ;  /* 0x00000004081c7890 */ /* 0x000fe2000fffe03f */
[----:B------:R-:W-:Y:S01]  /*1a30*/  IMAD.IADD R2, R89, 0x1, -R2 ;  /* 0x0000000159027824 */ /* 0x000fe200078e0a02 */
[----:B------:R-:W-:Y:S01]  /*1a40*/  UIADD3 UR24, UR8, 0x6, URZ ;  /* 0x0000000608187890 */ /* 0x000fe2000fffe03f */
[----:B------:R-:W-:Y:S01]  /*1a50*/  LOP3.LUT R15, R15, 0x1ffffffe, RZ, 0xc0, !PT ;  /* 0x1ffffffe0f0f7812 */ /* 0x000fe200078ec0ff */
[----:B------:R-:W-:-:S02]  /*1a60*/  UIADD3 UR20, UR8, 0x400, URZ ;  /* 0x0000040008147890 */ /* 0x000fc4000fffe03f */
[----:B------:R-:W-:Y:S01]  /*1a70*/  UIADD3 UR16, UR8, 0x402, URZ ;  /* 0x0000040208107890 */ /* 0x000fe2000fffe03f */
[----:B------:R-:W-:Y:S01]  /*1a80*/  SHF.R.S32.HI R5, RZ, 0x1f, R2 ;  /* 0x0000001fff057819 */ /* 0x000fe20000011402 */
[----:B------:R-:W-:Y:S01]  /*1a90*/  UIADD3 UR12, UR8, 0x404, URZ ;  /* 0x00000404080c7890 */ /* 0x000fe2000fffe03f */
[----:B------:R-:W-:Y:S01]  /*1aa0*/  UMOV UR15, 0x40000040 ;  /* 0x40000040000f7882 */ /* 0x000fe20000000000 */
[----:B------:R-:W-:Y:S01]  /*1ab0*/  UIADD3 UR8, UR8, 0x406, URZ ;  /* 0x0000040608087890 */ /* 0x000fe2000fffe03f */
[----:B------:R-:W-:Y:S01]  /*1ac0*/  LEA.HI R14, R5, R2, RZ, 0x5 ;  /* 0x00000002050e7211 */ /* 0x000fe200078f28ff */
[----:B------:R-:W-:Y:S01]  /*1ad0*/  UIADD3 UR10, UR6, 0x406, URZ ;  /* 0x00000406060a7890 */ /* 0x000fe2000fffe03f */
[----:B------:R-:W-:Y:S01]  /*1ae0*/  UMOV UR9, 0x40000040 ;  /* 0x4000004000097882 */ /* 0x000fe20000000000 */
[----:B------:R-:W-:Y:S01]  /*1af0*/  UMOV UR11, 0x40000040 ;  /* 0x40000040000b7882 */ /* 0x000fe20000000000 */
[----:B------:R-:W-:Y:S01]  /*1b00*/  ULDC UR4, c[0x0][0x9d8] ;  /* 0x0002760000047ab9 */ /* 0x000fe20000000800 */
[----:B------:R-:W-:Y:S01]  /*1b10*/  SHF.R.S32.HI R14, RZ, 0x5, R14 ;  /* 0x00000005ff0e7819 */ /* 0x000fe2000001140e */
[----:B------:R-:W-:Y:S01]  /*1b20*/  ULDC UR38, c[0x0][0x2f0] ;  /* 0x0000bc0000267ab9 */ /* 0x000fe20000000800 */
[----:B------:R-:W-:-:S02]  /*1b30*/  ULDC UR5, c[0x0][0x9dc] ;  /* 0x0002770000057ab9 */ /* 0x000fc40000000800 */
[----:B------:R-:W-:Y:S01]  /*1b40*/  ULOP3.LUT UR5, URZ, UR5, URZ, 0x33, !UPT ;  /* 0x000000053f057292 */ /* 0x000fe2000f8e333f */
[----:B------:R-:W-:Y:S01]  /*1b50*/  IMAD R14, R14, 0x10, R23 ;  /* 0x000000100e0e7824 */ /* 0x000fe200078e0217 */
[----:B------:R-:W-:Y:S02]  /*1b60*/  WARPGROUP.DEPBAR.LE gsb0, 0x0 ;  /* 0x00008000000079c5 */ /* 0x000fe40000010000 */
[----:B------:R-:W-:-:S06]  /*1b70*/  WARPGROUP.ARRIVE ;  /* 0x00000000000079c5 */ /* 0x000fcc0000000000 */
[----:B------:R-:W-:Y:S03]  /*1b80*/  HGMMA.64x128x16.F32.BF16 R24, gdesc[UR32], R24, gsb0 ;  /* 0x01e00000201879f0 */ /* 0x000fe60008001818 */
[----:B------:R-:W-:Y:S02]  /*1b90*/  WARPGROUP.DEPBAR.LE gsb0, 0x0 ;  /* 0x00008000000079c5 */ /* 0x000fe40000010000 */
[----:B------:R-:W-:-:S07]  /*1ba0*/  WARPGROUP.ARRIVE ;  /* 0x00000000000079c5 */ /* 0x000fce0000000000 */
        /* <DEDUP_REMOVED lines=17> */
[----:B------:R-:W-:Y:S01]  /*1cc0*/  FMUL.FTZ R8, R30, UR4 ;  /* 0x000000041e087c20 */ /* 0x000fe20008410000 */
[----:B------:R-:W-:Y:S01]  /*1cd0*/  FMUL.FTZ R30, R46, UR4 ;  /* 0x000000042e1e7c20 */ /* 0x000fe20008410000 */
[----:B------:R-:W-:Y:S01]  /*1ce0*/  FMUL.FTZ R46, R62, UR4 ;  /* 0x000000043e2e7c20 */ /* 0x000fe20008410000 */
[----:B------:R-:W-:Y:S01]  /*1cf0*/  LOP3.LUT R62, R11, 0x3fffffe, RZ, 0xc0, !PT ;  /* 0x03fffffe0b3e7812 */ /* 0x000fe200078ec0ff */
[----:B------:R-:W-:Y:S01]  /*1d00*/  FMUL.FTZ R10, R34, UR4 ;  /* 0x00000004220a7c20 */ /* 0x000fe20008410000 */
[----:B------:R-:W-:Y:S01]  /*1d10*/  LEA.HI R11, R5, R2, RZ, 0x2 ;  /* 0x00000002050b7211 */ /* 0x000fe200078f10ff */
[----:B------:R-:W-:Y:S01]  /*1d20*/  FMUL.FTZ R3, R24, UR4 ;  /* 0x0000000418037c20 */ /* 0x000fe20008410000 */
[----:B------:R-:W-:Y:S01]  /*1d30*/  FMUL.FTZ R34, R50, UR4 ;  /* 0x0000000432227c20 */ /* 0x000fe20008410000 */
[----:B------:R-:W-:Y:S01]  /*1d40*/  FMUL.FTZ R50, R66, UR4 ;  /* 0x0000000442327c20 */ /* 0x000fe20008410000 */
[--C-:B------:R-:W-:Y:S01]  /*1d50*/  SHF.R.S32.HI R5, RZ, 0x2, R11.reuse ;  /* 0x00000002ff057819 */ /* 0x100fe2000001140b */
[----:B------:R-:W0:Y:S01]  /*1d60*/  @P2 LDC R66, c[0x0][0x44c] ;  /* 0x00011300ff422b82 */ /* 0x000e220000000800 */
[----:B------:R-:W-:Y:S01]  /*1d70*/  SHF.R.S32.HI R24, RZ, 0x1f, R11 ;  /* 0x0000001fff187819 */ /* 0x000fe2000001140b */
[----:B------:R-:W-:Y:S01]  /*1d80*/  FMUL.FTZ R90, R25, UR4 ;  /* 0x00000004195a7c20 */ /* 0x000fe20008410000 */
[----:B------:R-:W-:-:S02]  /*1d90*/  IMAD.IADD R62, R91, 0x1, -R62 ;  /* 0x000000015b3e7824 */ /* 0x000fc400078e0a3e */
[----:B------:R-:W-:Y:S01]  /*1da0*/  FMUL.FTZ R103, R49, UR4 ;  /* 0x0000000431677c20 */ /* 0x000fe20008410000 */
[-C--:B------:R-:W-:Y:S01]  /*1db0*/  LEA.HI R24, R24, R5.reuse, RZ, 0x3 ;  /* 0x0000000518187211 */ /* 0x080fe200078f18ff */
[----:B------:R-:W-:Y:S01]  /*1dc0*/  FMUL.FTZ R9, R31, UR4 ;  /* 0x000000041f097c20 */ /* 0x000fe20008410000 */
[----:B------:R-:W-:Y:S01]  /*1dd0*/  FMUL.FTZ R31, R32, UR4 ;  /* 0x00000004201f7c20 */ /* 0x000fe20008410000 */
[----:B------:R-:W1:Y:S01]  /*1de0*/  @P2 LDC R25, c[0x0][0x450] ;  /* 0x00011400ff192b82 */ /* 0x000e620000000800 */
[----:B------:R-:W-:Y:S01]  /*1df0*/  LOP3.LUT R24, R24, 0xfffffff8, RZ, 0xc0, !PT ;  /* 0xfffffff818187812 */ /* 0x000fe200078ec0ff */
[----:B------:R-:W-:Y:S01]  /*1e00*/  FMUL.FTZ R4, R27, UR4 ;  /* 0x000000041b047c20 */ /* 0x000fe20008410000 */
[----:B------:R-:W-:Y:S01]  /*1e10*/  FMUL.FTZ R32, R47, UR4 ;  /* 0x000000042f207c20 */ /* 0x000fe20008410000 */
[----:B------:R-:W-:Y:S01]  /*1e20*/  FMUL.FTZ R27, R28, UR4 ;  /* 0x000000041c1b7c20 */ /* 0x000fe20008410000 */
[----:B------:R-:W-:Y:S01]  /*1e30*/  IADD3 R21, R14, R5, -R24 ;  /* 0x000000050e157210 */ /* 0x000fe20007ffe818 */
[----:B------:R-:W-:-:S02]  /*1e40*/  IMAD.IADD R5, R92, 0x1, -R15 ;  /* 0x000000015c057824 */ /* 0x000fc400078e0a0f */
[----:B------:R-:W-:Y:S01]  /*1e50*/  FMUL.FTZ R28, R43, UR4 ;  /* 0x000000042b1c7c20 */ /* 0x000fe20008410000 */
[----:B------:R-:W-:Y:S02]  /*1e60*/  IMAD.MOV.U32 R47, RZ, RZ, -0x80 ;  /* 0xffffff80ff2f7424 */ /* 0x000fe400078e00ff */
[----:B------:R-:W-:Y:S01]  /*1e70*/  FMUL.FTZ R43, R44, UR4 ;  /* 0x000000042c2b7c20 */ /* 0x000fe20008410000 */
[----:B------:R-:W-:Y:S02]  /*1e80*/  IMAD R62, R62, 0x40, R21 ;  /* 0x000000403e3e7824 */ /* 0x000fe400078e0215 */
[----:B------:R-:W-:Y:S01]  /*1e90*/  FMUL.FTZ R44, R59, UR4 ;  /* 0x000000043b2c7c20 */ /* 0x000fe20008410000 */
[----:B------:R-:W-:Y:S02]  /*1ea0*/  IMAD.U32 R24, RZ, RZ, UR36 ;  /* 0x00000024ff187e24 */ /* 0x000fe4000f8e00ff */
[----:B------:R-:W-:Y:S01]  /*1eb0*/  FMUL.FTZ R52, R52, UR4 ;  /* 0x0000000434347c20 */ /* 0x000fe20008410000 */
[----:B------:R-:W-:-:S02]  /*1ec0*/  IMAD R5, R5, 0x8, R62 ;  /* 0x0000000805057824 */ /* 0x000fc400078e023e */
[----:B------:R-:W-:Y:S01]  /*1ed0*/  FMUL.FTZ R56, R56, UR4 ;  /* 0x0000000438387c20 */ /* 0x000fe20008410000 */
[----:B------:R-:W-:Y:S02]  /*1ee0*/  IMAD R59, R22, R47, 0x80 ;  /* 0x00000080163b7424 */ /* 0x000fe400078e022f */
[----:B------:R-:W-:Y:S01]  /*1ef0*/  FMUL.FTZ R60, R60, UR4 ;  /* 0x000000043c3c7c20 */ /* 0x000fe20008410000 */
[----:B0-----:R-:W-:-:S04]  /*1f00*/  @P2 IMAD.HI.U32 R14, R5, R66, RZ ;  /* 0x00000042050e2227 */ /* 0x001fc800078e00ff */
[----:B------:R-:W-:Y:S01]  /*1f10*/  FMUL.FTZ R64, R64, UR4 ;  /* 0x0000000440407c20 */ /* 0x000fe20008410000 */
[----:B------:R-:W-:Y:S01]  /*1f20*/  FMUL.FTZ R0, R26, UR4 ;  /* 0x000000041a007c20 */ /* 0x000fe20008410000 */
[----:B------:R-:W-:Y:S01]  /*1f30*/  FMUL.FTZ R12, R35, UR4 ;  /* 0x00000004230c7c20 */ /* 0x000fe20008410000 */
[----:B------:R-:W-:Y:S02]  /*1f40*/  IMAD.MOV.U32 R49, RZ, RZ, R5 ;  /* 0x000000ffff317224 */ /* 0x000fe400078e0005 */
[----:B------:R-:W-:Y:S01]  /*1f50*/  FMUL.FTZ R13, R38, UR4 ;  /* 0x00000004260d7c20 */ /* 0x000fe20008410000 */
[----:B-1----:R-:W-:Y:S01]  /*1f60*/  @P2 SHF.R.U32.HI R49, RZ, R25, R14 ;  /* 0x00000019ff312219 */ /* 0x002fe2000001160e */
[----:B------:R-:W-:Y:S01]  /*1f70*/  VIADD R47, R59, 0x1 ;  /* 0x000000013b2f7836 */ /* 0x000fe20000000000 */
[----:B------:R-:W0:Y:S01]  /*1f80*/  LDC.64 R14, c[0x0][0x9e0] ;  /* 0x00027800ff0e7b82 */ /* 0x000e220000000a00 */
[----:B------:R-:W-:Y:S01]  /*1f90*/  LOP3.LUT R25, R11, 0x7ffffffc, RZ, 0xc0, !PT ;  /* 0x7ffffffc0b197812 */ /* 0x000fe200078ec0ff */
[----:B------:R-:W-:Y:S01]  /*1fa0*/  @!P1 VIADD R11, R24, 0x28840 ;  /* 0x00028840180b9836 */ /* 0x000fe20000000000 */
[----:B------:R-:W1:Y:S01]  /*1fb0*/  SHFL.IDX PT, R66, R49, RZ, 0x1c1f ;  /* 0x001c1fff31427589 */ /* 0x000e6200000e0000 */
[----:B------:R-:W-:Y:S01]  /*1fc0*/  FMUL.FTZ R20, R39, UR4 ;  /* 0x0000000427147c20 */ /* 0x000fe20008410000 */
[----:B------:R-:W-:Y:S01]  /*1fd0*/  FMUL.FTZ R26, R42, UR4 ;  /* 0x000000042a1a7c20 */ /* 0x000fe20008410000 */
[----:B------:R-:W-:-:S02]  /*1fe0*/  IMAD.IADD R2, R2, 0x1, -R25 ;  /* 0x0000000102027824 */ /* 0x000fc400078e0a19 */
[----:B------:R-:W-:Y:S01]  /*1ff0*/  FMUL.FTZ R35, R36, UR4 ;  /* 0x0000000424237c20 */ /* 0x000fe20008410000 */
[----:B------:R-:W-:Y:S01]  /*2000*/  FMUL.FTZ R39, R40, UR4 ;  /* 0x0000000428277c20 */ /* 0x000fe20008410000 */
[----:B------:R-:W-:Y:S01]  /*2010*/  FMUL.FTZ R129, R48, UR4 ;  /* 0x0000000430817c20 */ /* 0x000fe20008410000 */
[----:B------:R2:W3:Y:S01]  /*2020*/  MUFU.TANH R127, R52 ;  /* 0x00000034007f7308 */ /* 0x0004e20000002400 */
[----:B------:R-:W-:Y:S01]  /*2030*/  FMUL.FTZ R38, R54, UR4 ;  /* 0x0000000436267c20 */ /* 0x000fe20008410000 */
[----:B------:R-:W-:Y:S01]  /*2040*/  FMUL.FTZ R42, R58, UR4 ;  /* 0x000000043a2a7c20 */ /* 0x000fe20008410000 */
[----:B------:R-:W-:Y:S01]  /*2050*/  FMUL.FTZ R29, R29, UR4 ;  /* 0x000000041d1d7c20 */ /* 0x000fe20008410000 */
[----:B------:R-:W-:Y:S01]  /*2060*/  FMUL.FTZ R33, R33, UR4 ;  /* 0x0000000421217c20 */ /* 0x000fe20008410000 */
[----:B------:R-:W-:Y:S01]  /*2070*/  FMUL.FTZ R37, R37, UR4 ;  /* 0x0000000425257c20 */ /* 0x000fe20008410000 */
[----:B------:R-:W-:Y:S01]  /*2080*/  FMUL.FTZ R41, R41, UR4 ;  /* 0x0000000429297c20 */ /* 0x000fe20008410000 */
[----:B------:R-:W-:Y:S01]  /*2090*/  FMUL.FTZ R45, R45, UR4 ;  /* 0x000000042d2d7c20 */ /* 0x000fe20008410000 */
[----:B------:R4:W0:Y:S01]  /*20a0*/  MUFU.TANH R125, R56 ;  /* 0x00000038007d7308 */ /* 0x0008220000002400 */
        /* <DEDUP_REMOVED lines=8> */
[----:B--2---:R-:W-:Y:S01]  /*2130*/  FMUL.FTZ R52, R67, UR4 ;  /* 0x0000000443347c20 */ /* 0x004fe20008410000 */
[----:B------:R-:W-:Y:S01]  /*2140*/  FMUL.FTZ R69, R69, UR4 ;  /* 0x0000000445457c20 */ /* 0x000fe20008410000 */
[----:B------:R-:W-:Y:S01]  /*2150*/  FMUL.FTZ R54, R70, UR4 ;  /* 0x0000000446367c20 */ /* 0x000fe20008410000 */
[----:B----4-:R-:W-:Y:S01]  /*2160*/  FMUL.FTZ R56, R71, UR4 ;  /* 0x0000000447387c20 */ /* 0x010fe20008410000 */
[----:B------:R-:W-:Y:S01]  /*2170*/  FMUL.FTZ R72, R72, UR4 ;  /* 0x0000000448487c20 */ /* 0x000fe20008410000 */
[----:B------:R-:W-:Y:S01]  /*2180*/  FMUL.FTZ R73, R73, UR4 ;  /* 0x0000000449497c20 */ /* 0x000fe20008410000 */
[----:B------:R-:W-:Y:S01]  /*2190*/  FMUL.FTZ R58, R74, UR4 ;  /* 0x000000044a3a7c20 */ /* 0x000fe20008410000 */
[----:B------:R2:W4:Y:S01]  /*21a0*/  MUFU.TANH R117, R64 ;  /* 0x0000004000757308 */ /* 0x0005220000002400 */
[----:B-----5:R-:W-:Y:S01]  /*21b0*/  FMUL.FTZ R60, R75, UR4 ;  /* 0x000000044b3c7c20 */ /* 0x020fe20008410000 */
[----:B------:R-:W-:Y:S01]  /*21c0*/  FMUL.FTZ R76, R76, UR4 ;  /* 0x000000044c4c7c20 */ /* 0x000fe20008410000 */
[----:B------:R-:W-:Y:S01]  /*21d0*/  FMUL.FTZ R77, R77, UR4 ;  /* 0x000000044d4d7c20 */ /* 0x000fe20008410000 */
[----:B------:R-:W-:Y:S01]  /*21e0*/  FMUL.FTZ R80, R80, UR4 ;  /* 0x0000000450507c20 */ /* 0x000fe20008410000 */
[----:B------:R-:W-:Y:S01]  /*21f0*/  FMUL.FTZ R81, R81, UR4 ;  /* 0x0000000451517c20 */ /* 0x000fe20008410000 */
[----:B------:R-:W-:Y:S01]  /*2200*/  FMUL.FTZ R82, R82, UR4 ;  /* 0x0000000452527c20 */ /* 0x000fe20008410000 */
[----:B------:R-:W-:Y:S01]  /*2210*/  FMUL.FTZ R21, R83, UR4 ;  /* 0x0000000453157c20 */ /* 0x000fe20008410000 */
[----:B------:R-:W-:Y:S01]  /*2220*/  FMUL.FTZ R84, R84, UR4 ;  /* 0x0000000454547c20 */ /* 0x000fe20008410000 */
[----:B--2---:R-:W-:Y:S01]  /*2230*/  FMUL.FTZ R64, R78, UR4 ;  /* 0x000000044e407c20 */ /* 0x004fe20008410000 */
[----:B------:R-:W-:Y:S01]  /*2240*/  FMUL.FTZ R85, R85, UR4 ;  /* 0x0000000455557c20 */ /* 0x000fe20008410000 */
[----:B------:R-:W-:Y:S01]  /*2250*/  @!P1 PRMT R11, RZ, 0x654, R11 ;  /* 0x00000654ff0b9816 */ /* 0x000fe2000000000b */
[----:B------:R-:W-:Y:S01]  /*2260*/  FMUL.FTZ R25, R86, UR4 ;  /* 0x0000000456197c20 */ /* 0x000fe20008410000 */
[----:B------:R-:W-:Y:S01]  /*2270*/  FMUL.FTZ R24, R87, UR4 ;  /* 0x0000000457187c20 */ /* 0x000fe20008410000 */
[----:B------:R-:W-:-:S02]  /*2280*/  IMAD R47, R2, -0x2, R47 ;  /* 0xfffffffe022f7824 */ /* 0x000fc400078e022f */
[----:B------:R-:W-:Y:S01]  /*2290*/  FMUL.FTZ R68, R68, UR4 ;  /* 0x0000000444447c20 */ /* 0x000fe20008410000 */
[----:B------:R-:W-:Y:S01]  /*22a0*/  FMUL.FTZ R79, R79, UR4 ;  /* 0x000000044f4f7c20 */ /* 0x000fe20008410000 */
[----:B------:R-:W-:Y:S01]  /*22b0*/  ULDC UR4, c[0x0][0x288] ;  /* 0x0000a20000047ab9 */ /* 0x000fe20000000800 */
[----:B0-----:R-:W-:Y:S01]  /*22c0*/  ISETP.GE.AND P3, PT, R15, 0x1, PT ;  /* 0x000000010f00780c */ /* 0x001fe20003f66270 */
[----:B------:R0:W-:Y:S01]  /*22d0*/  @!P1 SYNCS.ARRIVE.TRANS64.RED.A1T0 RZ, [R11+URZ], RZ ;  /* 0x000000ff0bff99a7 */ /* 0x0001e2000810043f */
[C---:B------:R-:W-:Y:S01]  /*22e0*/  IMAD R62, R16.reuse, UR38, R47 ;  /* 0x00000026103e7c24 */ /* 0x040fe2000f8e022f */
[----:B------:R-:W2:Y:S01]  /*22f0*/  MUFU.TANH R3, R3 ;  /* 0x0000000300037308 */ /* 0x000ea20000002400 */
[----:B------:R-:W-:Y:S01]  /*2300*/  IMAD R47, R16, UR38, R59 ;  /* 0x00000026102f7c24 */ /* 0x000fe2000f8e023b */
[----:B------:R-:W-:-:S03]  /*2310*/  LEA R55, R22, 0xffffff80, 0x7 ;  /* 0xffffff8016377811 */ /* 0x000fc600078e38ff */
[----:B------:R-:W-:Y:S02]  /*2320*/  IMAD R63, R2, -0x2, R47 ;  /* 0xfffffffe023f7824 */ /* 0x000fe400078e022f */
[----:B0-----:R-:W-:Y:S01]  /*2330*/  IMAD.U32 R11, RZ, RZ, UR4 ;  /* 0x00000004ff0b7e24 */ /* 0x001fe2000f8e00ff */
[----:B------:R-:W0:Y:S03]  /*2340*/  MUFU.TANH R90, R90 ;  /* 0x0000005a005a7308 */ /* 0x000e260000002400 */
[----:B------:R-:W-:-:S04]  /*2350*/  IMAD.IADD R51, R62, 0x1, -R11 ;  /* 0x000000013e337824 */ /* 0x000fc800078e0a0b */
[C---:B------:R-:W-:Y:S01]  /*2360*/  IMAD.IADD R70, R51.reuse, 0x1, R14 ;  /* 0x0000000133467824 */ /* 0x040fe200078e020e */
[----:B------:R-:W0:Y:S01]  /*2370*/  MUFU.TANH R0, R0 ;  /* 0x0000000000007308 */ /* 0x000e220000002400 */
[----:B------:R-:W-:-:S03]  /*2380*/  VIADD R67, R51, UR5 ;  /* 0x0000000533437c36 */ /* 0x000fc60008000000 */
[----:B-1----:R-:W-:Y:S01]  /*2390*/  VIADDMNMX R62, R66, R70, R63, PT ;  /* 0x00000046423e7246 */ /* 0x002fe2000380013f */
[----:B------:R-:W-:-:S03]  /*23a0*/  IMAD.IADD R47, R67, 0x1, R66 ;  /* 0x00000001432f7824 */ /* 0x000fc600078e0242 */
[----:B------:R-:W1:Y:S08]  /*23b0*/  MUFU.TANH R4, R4 ;  /* 0x0000000400047308 */ /* 0x000e700000002400 */
[----:B------:R-:W0:Y:S08]  /*23c0*/  MUFU.TANH R27, R27 ;  /* 0x0000001b001b7308 */ /* 0x000e300000002400 */
        /* <DEDUP_REMOVED lines=35> */
[----:B------:R0:W0:Y:S08]  /*2600*/  MUFU.TANH R113, R68 ;  /* 0x0000004400717308 */ /* 0x0000300000002400 */
        /* <DEDUP_REMOVED lines=18> */
[----:B------:R-:W0:Y:S01]  /*2730*/  MUFU.TANH R24, R24 ;  /* 0x0000001800187308 */ /* 0x000e220000002400 */
[----:B-1234-:R-:W-:Y:S05]  /*2740*/  @!P3 BRA `(.L_x_965) ;  /* 0x000000000054b947 */ /* 0x01efea0003800000 */
[----:B------:R-:W-:Y:S01]  /*2750*/  IMAD R66, R16, UR38, R66 ;  /* 0x0000002610427c24 */ /* 0x000fe2000f8e0242 */
[----:B------:R-:W-:Y:S03]  /*2760*/  BSSY B0, `(.L_x_966) ;  /* 0x000000f000007945 */ /* 0x000fe60003800000 */
[----:B------:R-:W-:-:S05]  /*2770*/  IMAD.IADD R66, R66, 0x1, -R11 ;  /* 0x0000000142427824 */ /* 0x000fca00078e0a0b */
[----:B------:R-:W-:-:S13]  /*2780*/  ISETP.GT.AND P4, PT, R66, -0x1, PT ;  /* 0xffffffff4200780c */ /* 0x000fda0003f84270 */
[----:B------:R-:W-:Y:S05]  /*2790*/  @P4 BRA `(.L_x_967) ;  /* 0x00000000001c4947 */ /* 0x000fea0003800000 */
[----:B------:R-:W-:Y:S02]  /*27a0*/  ISETP.NE.AND P4, PT, R15, 0x1, PT ;  /* 0x000000010f00780c */ /* 0x000fe40003f85270 */
[----:B------:R-:W-:-:S11]  /*27b0*/  LOP3.LUT R51, RZ, R66, RZ, 0x33, !PT ;  /* 0x00000042ff337212 */ /* 0x000fd600078e33ff */
[----:B------:R-:W1:Y:S02]  /*27c0*/  @P4 LDC.64 R74, c[0x0][0x9e8] ;  /* 0x00027a00ff4a4b82 */ /* 0x000e640000000a00 */
[----:B-1----:R-:W-:-:S05]  /*27d0*/  @P4 IMAD.HI.U32 R66, R51, R74, RZ ;  /* 0x0000004a33424227 */ /* 0x002fca00078e00ff */
[----:B------:R-:W-:-:S04]  /*27e0*/  @P4 SHF.R.U32.HI R51, RZ, R75, R66 ;  /* 0x0000004bff334219 */ /* 0x000fc80000011642 */
[----:B------:R-:W-:Y:S01]  /*27f0*/  LOP3.LUT R66, RZ, R51, RZ, 0x33, !PT ;  /* 0x00000033ff427212 */ /* 0x000fe200078e33ff */
[----:B------:R-:W-:Y:S06]  /*2800*/  BRA `(.L_x_968) ;  /* 0x0000000000107947 */ /* 0x000fec0003800000 */
.L_x_967:
[----:B------:R-:W-:-:S13]  /*2810*/  ISETP.NE.AND P4, PT, R15, 0x1, PT ;  /* 0x000000010f00780c */ /* 0x000fda0003f85270 */
[----:B------:R-:W0:Y:S02]  /*2820*/  @P4 LDC.64 R74, c[0x0][0x9e8] ;  /* 0x00027a00ff4a4b82 */ /* 0x000e240000000a00 */
[----:B0-----:R-:W-:-:S05]  /*2830*/  @P4 IMAD.HI.U32 R68, R66, R74, RZ ;  /* 0x0000004a42444227 */ /* 0x001fca00078e00ff */
[----:B------:R-:W-:-:S07]  /*2840*/  @P4 SHF.R.U32.HI R66, RZ, R75, R68 ;  /* 0x0000004bff424219 */ /* 0x000fce0000011644 */
.L_x_968:
[----:B------:R-:W-:Y:S05]  /*2850*/  BSYNC B0 ;  /* 0x0000000000007941 */ /* 0x000fea0003800000 */
.L_x_966:
[----:B------:R-:W-:-:S04]  /*2860*/  IMAD R51, R66, R15, -R55 ;  /* 0x0000000f42337224 */ /* 0x000fc800078e0a37 */
[----:B------:R-:W-:-:S05]  /*2870*/  IMAD R66, R2, -0x2, R51 ;  /* 0xfffffffe02427824 */ /* 0x000fca00078e0233 */
[----:B------:R-:W-:Y:S02]  /*2880*/  VIMNMX R47, R47, R66, !PT ;  /* 0x000000422f2f7248 */ /* 0x000fe40007fe0100 */
[----:B------:R-:W-:-:S07]  /*2890*/  VIADDMNMX R62, R66, R15, R62, PT ;  /* 0x0000000f423e7246 */ /* 0x000fce000380013e */
.L_x_965:
[C---:B------:R-:W-:Y:S01]  /*28a0*/  ISETP.GE.AND P4, PT, R59.reuse, 0x2, PT ;  /* 0x000000023b00780c */ /* 0x040fe20003f86270 */
[----:B0-----:R-:W0:Y:S01]  /*28b0*/  SHFL.IDX PT, R68, R49, 0x1, 0x1c1f ;  /* 0x003c1f0031447f89 */ /* 0x001e2200000e0000 */
[----:B------:R-:W-:Y:S02]  /*28c0*/  ISETP.GE.AND P6, PT, R59, 0x9, PT ;  /* 0x000000093b00780c */ /* 0x000fe40003fc6270 */
[----:B------:R-:W-:Y:S02]  /*28d0*/  ISETP.GT.AND P5, PT, R47, 0x1, !P4 ;  /* 0x000000012f00780c */ /* 0x000fe400067a4270 */
[----:B------:R-:W-:Y:S02]  /*28e0*/  P2R R51, PR, RZ, 0x40 ;  /* 0x00000040ff337803 */ /* 0x000fe40000000000 */
[----:B------:R-:W-:-:S04]  /*28f0*/  ISETP.LT.OR P5, PT, R62, 0x2, P5 ;  /* 0x000000023e00780c */ /* 0x000fc80002fa1670 */
[----:B------:R-:W-:Y:S02]  /*2900*/  FSEL R93, R90, -INF , !P5 ;  /* 0xff8000005a5d7808 */ /* 0x000fe40006800000 */
[----:B------:R-:W-:Y:S02]  /*2910*/  ISETP.GT.AND P5, PT, R47, 0x8, !P6 ;  /* 0x000000082f00780c */ /* 0x000fe400077a4270 */
[----:B------:R-:W-:Y:S02]  /*2920*/  ISETP.GE.AND P6, PT, R59, 0xa, PT ;  /* 0x0000000a3b00780c */ /* 0x000fe40003fc6270 */
[----:B------:R-:W-:Y:S02]  /*2930*/  ISETP.LT.OR P5, PT, R62, 0x9, P5 ;  /* 0x000000093e00780c */ /* 0x000fe40002fa1670 */
[----:B------:R-:W-:Y:S02]  /*2940*/  P2R R74, PR, RZ, 0x40 ;  /* 0x00000040ff4a7803 */ /* 0x000fe40000000000 */
[----:B------:R-:W-:-:S02]  /*2950*/  FSEL R95, R27, -INF , !P5 ;  /* 0xff8000001b5f7808 */ /* 0x000fc40006800000 */
[----:B------:R-:W-:Y:S01]  /*2960*/  ISETP.GT.AND P5, PT, R47, 0x9, !P6 ;  /* 0x000000092f00780c */ /* 0x000fe200077a4270 */
[----:B0-----:R-:W-:Y:S01]  /*2970*/  IMAD.IADD R66, R67, 0x1, R68 ;  /* 0x0000000143427824 */ /* 0x001fe200078e0244 */
[----:B------:R-:W-:Y:S02]  /*2980*/  ISETP.GE.AND P6, PT, R59, 0x11, PT ;  /* 0x000000113b00780c */ /* 0x000fe40003fc6270 */
[----:B------:R-:W-:Y:S02]  /*2990*/  ISETP.LT.OR P5, PT, R62, 0xa, P5 ;  /* 0x0000000a3e00780c */ /* 0x000fe40002fa1670 */
[----:B------:R-:W-:Y:S02]  /*29a0*/  P2R R75, PR, RZ, 0x40 ;  /* 0x00000040ff4b7803 */ /* 0x000fe40000000000 */
[----:B------:R-:W-:Y:S02]  /*29b0*/  FSEL R137, R29, -INF , !P5 ;  /* 0xff8000001d897808 */ /* 0x000fe40006800000 */
[----:B------:R-:W-:-:S02]  /*29c0*/  ISETP.GT.AND P5, PT, R47, 0x10, !P6 ;  /* 0x000000102f00780c */ /* 0x000fc400077a4270 */
[----:B------:R-:W-:Y:S02]  /*29d0*/  ISETP.GE.AND P6, PT, R59, 0x12, PT ;  /* 0x000000123b00780c */ /* 0x000fe40003fc6270 */
[----:B------:R-:W-:Y:S02]  /*29e0*/  ISETP.LT.OR P5, PT, R62, 0x11, P5 ;  /* 0x000000113e00780c */ /* 0x000fe40002fa1670 */
[----:B------:R-:W-:Y:S02]  /*29f0*/  P2R R78, PR, RZ, 0x40 ;  /* 0x00000040ff4e7803 */ /* 0x000fe40000000000 */
[----:B------:R-:W-:Y:S02]  /*2a00*/  FSEL R139, R31, -INF , !P5 ;  /* 0xff8000001f8b7808 */ /* 0x000fe40006800000 */
[----:B------:R-:W-:Y:S02]  /*2a10*/  ISETP.GT.AND P5, PT, R47, 0x11, !P6 ;  /* 0x000000112f00780c */ /* 0x000fe400077a4270 */
[----:B------:R-:W-:-:S02]  /*2a20*/  ISETP.GE.AND P6, PT, R59, 0x19, PT ;  /* 0x000000193b00780c */ /* 0x000fc40003fc6270 */
[C---:B------:R-:W-:Y:S02]  /*2a30*/  ISETP.LT.OR P5, PT, R62.reuse, 0x12, P5 ;  /* 0x000000123e00780c */ /* 0x040fe40002fa1670 */
[----:B------:R-:W-:Y:S02]  /*2a40*/  P2R R79, PR, RZ, 0x40 ;  /* 0x00000040ff4f7803 */ /* 0x000fe40000000000 */
[----:B------:R-:W-:Y:S02]  /*2a50*/  FSEL R141, R33, -INF , !P5 ;  /* 0xff800000218d7808 */ /* 0x000fe40006800000 */
[----:B------:R-:W-:Y:S02]  /*2a60*/  ISETP.GT.AND P5, PT, R47, 0x18, !P6 ;  /* 0x000000182f00780c */ /* 0x000fe400077a4270 */
[----:B------:R-:W-:Y:S02]  /*2a70*/  ISETP.GE.AND P6, PT, R59, 0x1a, PT ;  /* 0x0000001a3b00780c */ /* 0x000fe40003fc6270 */
[----:B------:R-:W-:-:S02]  /*2a80*/  ISETP.LT.OR P5, PT, R62, 0x19, P5 ;  /* 0x000000193e00780c */ /* 0x000fc40002fa1670 */
[----:B------:R-:W-:Y:S02]  /*2a90*/  P2R R83, PR, RZ, 0x40 ;  /* 0x00000040ff537803 */ /* 0x000fe40000000000 */
[----:B------:R-:W-:Y:S02]  /*2aa0*/  FSEL R135, R35, -INF , !P5 ;  /* 0xff80000023877808 */ /* 0x000fe40006800000 */
[----:B------:R-:W-:Y:S02]  /*2ab0*/  ISETP.GT.AND P5, PT, R47, 0x19, !P6 ;  /* 0x000000192f00780c */ /* 0x000fe400077a4270 */
[----:B------:R-:W-:Y:S02]  /*2ac0*/  ISETP.GE.AND P6, PT, R59, 0x21, PT ;  /* 0x000000213b00780c */ /* 0x000fe40003fc6270 */
[----:B------:R-:W-:Y:S02]  /*2ad0*/  ISETP.LT.OR P5, PT, R62, 0x1a, P5 ;  /* 0x0000001a3e00780c */ /* 0x000fe40002fa1670 */
[----:B------:R-:W-:-:S02]  /*2ae0*/  P2R R86, PR, RZ, 0x40 ;  /* 0x00000040ff567803 */ /* 0x000fc40000000000 */
[----:B------:R-:W-:Y:S02]  /*2af0*/  FSEL R97, R37, -INF , !P5 ;  /* 0xff80000025617808 */ /* 0x000fe40006800000 */
[----:B------:R-:W-:Y:S02]  /*2b00*/  ISETP.GT.AND P5, PT, R47, 0x20, !P6 ;  /* 0x000000202f00780c */ /* 0x000fe400077a4270 */
[----:B------:R-:W-:Y:S02]  /*2b10*/  ISETP.GE.AND P6, PT, R59, 0x22, PT ;  /* 0x000000223b00780c */ /* 0x000fe40003fc6270 */
[----:B------:R-:W-:Y:S02]  /*2b20*/  ISETP.LT.OR P5, PT, R62, 0x21, P5 ;  /* 0x000000213e00780c */ /* 0x000fe40002fa1670 */
[----:B------:R-:W-:Y:S02]  /*2b30*/  P2R R87, PR, RZ, 0x40 ;  /* 0x00000040ff577803 */ /* 0x000fe40000000000 */
[----:B------:R-:W-:-:S02]  /*2b40*/  FSEL R133, R39, -INF , !P5 ;  /* 0xff80000027857808 */ /* 0x000fc40006800000 */
[----:B------:R-:W-:Y:S02]  /*2b50*/  ISETP.GT.AND P5, PT, R47, 0x21, !P6 ;  /* 0x000000212f00780c */ /* 0x000fe400077a4270 */
        /* <DEDUP_REMOVED lines=86> */
[----:B------:R-:W-:-:S04]  /*30c0*/  ISETP.LT.OR P5, PT, R62, 0x69, P5 ;  /* 0x000000693e00780c */ /* 0x000fc80002fa1670 */
[----:B------:R-:W-:Y:S02]  /*30d0*/  FSEL R31, R76, -INF , !P5 ;  /* 0xff8000004c1f7808 */ /* 0x000fe40006800000 */
[----:B------:R-:W-:Y:S02]  /*30e0*/  ISETP.GT.AND P5, PT, R47, 0x69, !P6 ;  /* 0x000000692f00780c */ /* 0x000fe400077a4270 */
[----:B------:R-:W-:Y:S02]  /*30f0*/  P2R R76, PR, RZ, 0x40 ;  /* 0x00000040ff4c7803 */ /* 0x000fe40000000000 */
[----:B------:R-:W-:Y:S02]  /*3100*/  ISETP.LT.OR P5, PT, R62, 0x6a, P5 ;  /* 0x0000006a3e00780c */ /* 0x000fe40002fa1670 */
[----:B------:R-:W-:Y:S02]  /*3110*/  ISETP.GE.AND P6, PT, R59, 0x71, PT ;  /* 0x000000713b00780c */ /* 0x000fe40003fc6270 */
[----:B------:R-:W-:-:S02]  /*3120*/  FSEL R35, R77, -INF , !P5 ;  /* 0xff8000004d237808 */ /* 0x000fc40006800000 */
[----:B------:R-:W-:Y:S02]  /*3130*/  ISETP.GT.AND P5, PT, R47, 0x70, !P6 ;  /* 0x000000702f00780c */ /* 0x000fe400077a4270 */
[----:B------:R-:W-:Y:S02]  /*3140*/  P2R R69, PR, RZ, 0x40 ;  /* 0x00000040ff457803 */ /* 0x000fe40000000000 */
[----:B------:R-:W-:Y:S02]  /*3150*/  ISETP.LT.OR P5, PT, R62, 0x71, P5 ;  /* 0x000000713e00780c */ /* 0x000fe40002fa1670 */
[----:B------:R-:W-:Y:S02]  /*3160*/  ISETP.GE.AND P6, PT, R59, 0x72, PT ;  /* 0x000000723b00780c */ /* 0x000fe40003fc6270 */
[----:B------:R-:W-:Y:S02]  /*3170*/  FSEL R29, R80, -INF , !P5 ;  /* 0xff800000501d7808 */ /* 0x000fe40006800000 */
[----:B------:R-:W-:-:S02]  /*3180*/  ISETP.GT.AND P5, PT, R47, 0x71, !P6 ;  /* 0x000000712f00780c */ /* 0x000fc400077a4270 */
[----:B------:R-:W-:Y:S02]  /*3190*/  P2R R80, PR, RZ, 0x40 ;  /* 0x00000040ff507803 */ /* 0x000fe40000000000 */
[----:B------:R-:W-:-:S04]  /*31a0*/  ISETP.LT.OR P5, PT, R62, 0x72, P5 ;  /* 0x000000723e00780c */ /* 0x000fc80002fa1670 */
[----:B------:R-:W-:Y:S02]  /*31b0*/  FSEL R33, R81, -INF , !P5 ;  /* 0xff80000051217808 */ /* 0x000fe40006800000 */
[----:B------:R-:W-:-:S04]  /*31c0*/  ISETP.GE.AND P5, PT, R59, 0x79, PT ;  /* 0x000000793b00780c */ /* 0x000fc80003fa6270 */
[----:B------:R-:W-:-:S04]  /*31d0*/  ISETP.GT.AND P6, PT, R47, 0x78, !P5 ;  /* 0x000000782f00780c */ /* 0x000fc80006fc4270 */
[----:B------:R-:W-:-:S04]  /*31e0*/  ISETP.LT.OR P6, PT, R62, 0x79, P6 ;  /* 0x000000793e00780c */ /* 0x000fc800037c1670 */
[----:B------:R-:W-:Y:S02]  /*31f0*/  FSEL R27, R84, -INF , !P6 ;  /* 0xff800000541b7808 */ /* 0x000fe40007000000 */
[----:B------:R-:W-:-:S04]  /*3200*/  ISETP.GE.AND P6, PT, R59, 0x1, PT ;  /* 0x000000013b00780c */ /* 0x000fc80003fc6270 */
[----:B------:R-:W-:Y:S02]  /*3210*/  P2R R72, PR, RZ, 0x40 ;  /* 0x00000040ff487803 */ /* 0x000fe40000000000 */
[----:B------:R-:W-:-:S04]  /*3220*/  ISETP.GT.AND P6, PT, R47, RZ, !P6 ;  /* 0x000000ff2f00720c */ /* 0x000fc800077c4270 */
[----:B------:R-:W-:-:S04]  /*3230*/  ISETP.LT.OR P6, PT, R62, 0x1, P6 ;  /* 0x000000013e00780c */ /* 0x000fc800037c1670 */
[----:B------:R-:W-:Y:S02]  /*3240*/  FSEL R91, R3, -INF , !P6 ;  /* 0xff800000035b7808 */ /* 0x000fe40007000000 */
[----:B------:R-:W-:-:S04]  /*3250*/  ISETP.GE.AND P6, PT, R59, 0x7a, PT ;  /* 0x0000007a3b00780c */ /* 0x000fc80003fc6270 */
[----:B------:R-:W-:Y:S02]  /*3260*/  P2R R84, PR, RZ, 0x40 ;  /* 0x00000040ff547803 */ /* 0x000fe40000000000 */
[----:B------:R-:W-:-:S04]  /*3270*/  ISETP.GT.AND P6, PT, R47, 0x79, !P6 ;  /* 0x000000792f00780c */ /* 0x000fc800077c4270 */
[----:B------:R-:W-:Y:S02]  /*3280*/  ISETP.LT.OR P6, PT, R62, 0x7a, P6 ;  /* 0x0000007a3e00780c */ /* 0x000fe400037c1670 */
[----:B------:R-:W-:Y:S02]  /*3290*/  VIADDMNMX R62, R68, R70, R63, PT ;  /* 0x00000046443e7246 */ /* 0x000fe4000380013f */
[----:B------:R-:W-:Y:S01]  /*32a0*/  FSEL R3, R85, -INF , !P6 ;  /* 0xff80000055037808 */ /* 0x000fe20007000000 */
[----:B------:R-:W-:Y:S08]  /*32b0*/  @!P3 BRA `(.L_x_969) ;  /* 0x000000000054b947 */ /* 0x000ff00003800000 */
[----:B------:R-:W-:Y:S01]  /*32c0*/  IMAD R68, R16, UR38, R68 ;  /* 0x0000002610447c24 */ /* 0x000fe2000f8e0244 */
[----:B------:R-:W-:Y:S03]  /*32d0*/  BSSY B0, `(.L_x_970) ;  /* 0x000000f000007945 */ /* 0x000fe60003800000 */
[----:B------:R-:W-:-:S05]  /*32e0*/  IMAD.IADD R68, R68, 0x1, -R11 ;  /* 0x0000000144447824 */ /* 0x000fca00078e0a0b */
        /* <DEDUP_REMOVED lines=9> */
.L_x_971:
[----:B------:R-:W-:-:S13]  /*3380*/  ISETP.NE.AND P6, PT, R15, 0x1, PT ;  /* 0x000000010f00780c */ /* 0x000fda0003fc5270 */
[----:B------:R-:W0:Y:S02]  /*3390*/  @P6 LDC.64 R70, c[0x0][0x9e8] ;  /* 0x00027a00ff466b82 */ /* 0x000e240000000a00 */
[----:B0-----:R-:W-:-:S05]  /*33a0*/  @P6 IMAD.HI.U32 R70, R68, R70, RZ ;  /* 0x0000004644466227 */ /* 0x001fca00078e00ff */
[----:B------:R-:W-:-:S07]  /*33b0*/  @P6 SHF.R.U32.HI R68, RZ, R71, R70 ;  /* 0x00000047ff446219 */ /* 0x000fce0000011646 */
.L_x_972:
[----:B------:R-:W-:Y:S05]  /*33c0*/  BSYNC B0 ;  /* 0x0000000000007941 */ /* 0x000fea0003800000 */
.L_x_970:
[----:B------:R-:W-:-:S04]  /*33d0*/  IMAD R37, R68, R15, -R55 ;  /* 0x0000000f44257224 */ /* 0x000fc800078e0a37 */
[----:B------:R-:W-:-:S05]  /*33e0*/  IMAD R37, R2, -0x2, R37 ;  /* 0xfffffffe02257824 */ /* 0x000fca00078e0225 */
[----:B------:R-:W-:Y:S02]  /*33f0*/  VIMNMX R66, R66, R37, !PT ;  /* 0x0000002542427248 */ /* 0x000fe40007fe0100 */
[----:B------:R-:W-:-:S07]  /*3400*/  VIADDMNMX R62, R37, R15, R62, PT ;  /* 0x0000000f253e7246 */ /* 0x000fce000380013e */
.L_x_969:
[----:B------:R-:W-:Y:S01]  /*3410*/  ISETP.GT.AND P4, PT, R66, 0x1, !P4 ;  /* 0x000000014200780c */ /* 0x000fe20006784270 */
[----:B------:R-:W-:Y:S01]  /*3420*/  ULDC UR4, c[0x0][0x988] ;  /* 0x0002620000047ab9 */ /* 0x000fe20000000800 */
[----:B------:R-:W-:Y:S02]  /*3430*/  ISETP.NE.AND P6, PT, R79, RZ, PT ;  /* 0x000000ff4f00720c */ /* 0x000fe40003fc5270 */
[----:B------:R-:W-:Y:S02]  /*3440*/  ISETP.LT.OR P4, PT, R62, 0x2, P4 ;  /* 0x000000023e00780c */ /* 0x000fe40002781670 */
[----:B------:R-:W-:Y:S02]  /*3450*/  ISETP.GT.AND P5, PT, R66, 0x78, !P5 ;  /* 0x000000784200780c */ /* 0x000fe40006fa4270 */
[----:B------:R-:W-:Y:S02]  /*3460*/  FSEL R37, R4, -INF , !P4 ;  /* 0xff80000004257808 */ /* 0x000fe40006000000 */
[----:B------:R-:W-:-:S02]  /*3470*/  ISETP.NE.AND P4, PT, R51, RZ, PT ;  /* 0x000000ff3300720c */ /* 0x000fc40003f85270 */
[----:B------:R-:W-:Y:S02]  /*3480*/  FMNMX.FTZ R4, R91, R93, !PT ;  /* 0x0000005d5b047209 */ /* 0x000fe40007810000 */
[----:B------:R-:W-:Y:S02]  /*3490*/  ISETP.GT.AND P4, PT, R66, 0x8, !P4 ;  /* 0x000000084200780c */ /* 0x000fe40006784270 */
[----:B------:R-:W-:Y:S02]  /*34a0*/  FMNMX.FTZ R4, R95, R4, !PT ;  /* 0x000000045f047209 */ /* 0x000fe40007810000 */
[----:B------:R-:W-:Y:S02]  /*34b0*/  ISETP.LT.OR P4, PT, R62, 0x9, P4 ;  /* 0x000000093e00780c */ /* 0x000fe40002781670 */
[----:B------:R-:W-:Y:S02]  /*34c0*/  FMNMX.FTZ R4, R137, R4, !PT ;  /* 0x0000000489047209 */ /* 0x000fe40007810000 */
[----:B------:R-:W-:-:S02]  /*34d0*/  FSEL R39, R8, -INF , !P4 ;  /* 0xff80000008277808 */ /* 0x000fc40006000000 */
[----:B------:R-:W-:Y:S02]  /*34e0*/  ISETP.NE.AND P4, PT, R74, RZ, PT ;  /* 0x000000ff4a00720c */ /* 0x000fe40003f85270 */
[----:B------:R-:W-:Y:S02]  /*34f0*/  FMNMX.FTZ R4, R139, R4, !PT ;  /* 0x000000048b047209 */ /* 0x000fe40007810000 */
[----:B------:R-:W-:Y:S02]  /*3500*/  ISETP.GT.AND P4, PT, R66, 0x9, !P4 ;  /* 0x000000094200780c */ /* 0x000fe40006784270 */
[----:B------:R-:W-:Y:S02]  /*3510*/  FMNMX.FTZ R4, R141, R4, !PT ;  /* 0x000000048d047209 */ /* 0x000fe40007810000 */
[----:B------:R-:W-:Y:S02]  /*3520*/  ISETP.LT.OR P4, PT, R62, 0xa, P4 ;  /* 0x0000000a3e00780c */ /* 0x000fe40002781670 */
[----:B------:R-:W-:-:S02]  /*3530*/  FMNMX.FTZ R4, R135, R4, !PT ;  /* 0x0000000487047209 */ /* 0x000fc40007810000 */
[----:B------:R-:W-:Y:S02]  /*3540*/  FSEL R41, R9, -INF , !P4 ;  /* 0xff80000009297808 */ /* 0x000fe40006000000 */
[----:B------:R-:W-:Y:S02]  /*3550*/  ISETP.NE.AND P4, PT, R75, RZ, PT ;  /* 0x000000ff4b00720c */ /* 0x000fe40003f85270 */
[----:B------:R-:W-:Y:S02]  /*3560*/  FMNMX.FTZ R4, R97, R4, !PT ;  /* 0x0000000461047209 */ /* 0x000fe40007810000 */
[----:B------:R-:W-:Y:S02]  /*3570*/  ISETP.GT.AND P4, PT, R66, 0x10, !P4 ;  /* 0x000000104200780c */ /* 0x000fe40006784270 */
[----:B------:R-:W-:Y:S02]  /*3580*/  FMNMX.FTZ R4, R133, R4, !PT ;  /* 0x0000000485047209 */ /* 0x000fe40007810000 */
[----:B------:R-:W-:-:S02]  /*3590*/  ISETP.LT.OR P4, PT, R62, 0x11, P4 ;  /* 0x000000113e00780c */ /* 0x000fc40002781670 */
[----:B------:R-:W-:Y:S02]  /*35a0*/  FMNMX.FTZ R4, R99, R4, !PT ;  /* 0x0000000463047209 */ /* 0x000fe40007810000 */
[----:B------:R-:W-:Y:S02]  /*35b0*/  FSEL R43, R10, -INF , !P4 ;  /* 0xff8000000a2b7808 */ /* 0x000fe40006000000 */
[----:B------:R-:W-:Y:S02]  /*35c0*/  ISETP.NE.AND P4, PT, R78, RZ, PT ;  /* 0x000000ff4e00720c */ /* 0x000fe40003f85270 */
[----:B------:R-:W-:Y:S02]  /*35d0*/  FMNMX.FTZ R4, R131, R4, !PT ;  /* 0x0000000483047209 */ /* 0x000fe40007810000 */
[----:B------:R-:W-:Y:S02]  /*35e0*/  ISETP.GT.AND P4, PT, R66, 0x11, !P4 ;  /* 0x000000114200780c */ /* 0x000fe40006784270 */
[----:B------:R-:W-:-:S02]  /*35f0*/  FMNMX.FTZ R4, R101, R4, !PT ;  /* 0x0000000465047209 */ /* 0x000fc40007810000 */
[----:B------:R-:W-:Y:S02]  /*3600*/  ISETP.LT.OR P4, PT, R62, 0x12, P4 ;  /* 0x000000123e00780c */ /* 0x000fe40002781670 */
[----:B------:R-:W-:Y:S02]  /*3610*/  FMNMX.FTZ R4, R129, R4, !PT ;  /* 0x0000000481047209 */ /* 0x000fe40007810000 */
[----:B------:R-:W-:Y:S01]  /*3620*/  FSEL R45, R12, -INF , !P4 ;  /* 0xff8000000c2d7808 */ /* 0x000fe20006000000 */
[----:B------:R-:W-:Y:S01]  /*3630*/  IMAD.U32 R12, RZ, RZ, UR4 ;  /* 0x00000004ff0c7e24 */ /* 0x000fe2000f8e00ff */
[----:B------:R-:W-:Y:S02]  /*3640*/  ISETP.GT.AND P4, PT, R66, 0x18, !P6 ;  /* 0x000000184200780c */ /* 0x000fe40007784270 */
[----:B------:R-:W-:Y:S02]  /*3650*/  ISETP.NE.AND P6, PT, R53, RZ, PT ;  /* 0x000000ff3500720c */ /* 0x000fe40003fc5270 */
        /* <DEDUP_REMOVED lines=9> */
[----:B------:R-:W-:Y:S02]  /*36f0*/  FSEL R47, R20, -INF , !P4 ;  /* 0xff800000142f7808 */ /* 0x000fe40006000000 */
[----:B------:R-:W-:Y:S02]  /*3700*/  ISETP.NE.AND P4, PT, R86, RZ, PT ;  /* 0x000000ff5600720c */ /* 0x000fe40003f85270 */
[----:B------:R-:W-:Y:S02]  /*3710*/  FMNMX.FTZ R4, R123, R4, !PT ;  /* 0x000000047b047209 */ /* 0x000fe40007810000 */
[----:B------:R-:W-:-:S02]  /*3720*/  ISETP.GT.AND P4, PT, R66, 0x20, !P4 ;  /* 0x000000204200780c */ /* 0x000fc40006784270 */
[----:B------:R-:W-:Y:S02]  /*3730*/  FMNMX.FTZ R4, R121, R4, !PT ;  /* 0x0000000479047209 */ /* 0x000fe40007810000 */
[----:B------:R-:W-:Y:S02]  /*3740*/  ISETP.LT.OR P4, PT, R62, 0x21, P4 ;  /* 0x000000213e00780c */ /* 0x000fe40002781670 */
[----:B------:R-:W-:Y:S02]  /*3750*/  FMNMX.FTZ R4, R119, R4, !PT ;  /* 0x0000000477047209 */ /* 0x000fe40007810000 */
[----:B------:R-:W-:Y:S02]  /*3760*/  FSEL R49, R26, -INF , !P4 ;  /* 0xff8000001a317808 */ /* 0x000fe40006000000 */
[----:B------:R-:W-:Y:S02]  /*3770*/  ISETP.NE.AND P4, PT, R87, RZ, PT ;  /* 0x000000ff5700720c */ /* 0x000fe40003f85270 */
[----:B------:R-:W-:-:S02]  /*3780*/  FMNMX.FTZ R4, R117, R4, !PT ;  /* 0x0000000475047209 */ /* 0x000fc40007810000 */
[----:B------:R-:W-:Y:S02]  /*3790*/  ISETP.GT.AND P4, PT, R66, 0x21, !P4 ;  /* 0x000000214200780c */ /* 0x000fe40006784270 */
[----:B------:R-:W-:Y:S02]  /*37a0*/  FMNMX.FTZ R4, R115, R4, !PT ;  /* 0x0000000473047209 */ /* 0x000fe40007810000 */
[----:B------:R-:W-:Y:S02]  /*37b0*/  ISETP.LT.OR P4, PT, R62, 0x22, P4 ;  /* 0x000000223e00780c */ /* 0x000fe40002781670 */
[----:B------:R-:W-:Y:S02]  /*37c0*/  FMNMX.FTZ R4, R113, R4, !PT ;  /* 0x0000000471047209 */ /* 0x000fe40007810000 */
        /* <DEDUP_REMOVED lines=22> */
[----:B------:R-:W-:Y:S01]  /*3930*/  ISETP.NE.AND P4, PT, R96, RZ, PT ;  /* 0x000000ff6000720c */ /* 0x000fe20003f85270 */
[----:B------:R-:W0:Y:S01]  /*3940*/  SHFL.BFLY PT, R9, R4, 0x2, 0x1f ;  /* 0x0c401f0004097f89 */ /* 0x000e2200000e0000 */
[----:B------:R-:W-:Y:S02]  /*3950*/  ISETP.LT.OR P5, PT, R62, 0x79, P5 ;  /* 0x000000793e00780c */ /* 0x000fe40002fa1670 */
[----:B------:R-:W-:Y:S02]  /*3960*/  ISETP.GT.AND P4, PT, R66, 0x31, !P4 ;  /* 0x000000314200780c */ /* 0x000fe40006784270 */
[----:B------:R-:W-:-:S02]  /*3970*/  FSEL R25, R25, -INF , !P5 ;  /* 0xff80000019197808 */ /* 0x000fc40006800000 */
[----:B------:R-:W-:-:S04]  /*3980*/  ISETP.LT.OR P4, PT, R62, 0x32, P4 ;  /* 0x000000323e00780c */ /* 0x000fc80002781670 */
[----:B------:R-:W-:Y:S02]  /*3990*/  FSEL R59, R36, -INF , !P4 ;  /* 0xff800000243b7808 */ /* 0x000fe40006000000 */
[----:B------:R-:W-:-:S04]  /*39a0*/  ISETP.NE.AND P4, PT, R98, RZ, PT ;  /* 0x000000ff6200720c */ /* 0x000fc80003f85270 */
[----:B------:R-:W-:-:S04]  /*39b0*/  ISETP.GT.AND P4, PT, R66, 0x38, !P4 ;  /* 0x000000384200780c */ /* 0x000fc80006784270 */
[----:B------:R-:W-:Y:S02]  /*39c0*/  ISETP.LT.OR P4, PT, R62, 0x39, P4 ;  /* 0x000000393e00780c */ /* 0x000fe40002781670 */
[----:B0-----:R-:W-:Y:S02]  /*39d0*/  FMNMX.FTZ R8, R4, R9, !PT ;  /* 0x0000000904087209 */ /* 0x001fe40007810000 */
[----:B------:R-:W-:Y:S02]  /*39e0*/  FSEL R61, R38, -INF , !P4 ;  /* 0xff800000263d7808 */ /* 0x000fe40006000000 */
[----:B------:R-:W-:Y:S01]  /*39f0*/  ISETP.NE.AND P4, PT, R100, RZ, PT ;  /* 0x000000ff6400720c */ /* 0x000fe20003f85270 */
[----:B------:R-:W0:Y:S03]  /*3a00*/  SHFL.BFLY PT, R9, R8, 0x1, 0x1f ;  /* 0x0c201f0008097f89 */ /* 0x000e2600000e0000 */
[----:B------:R-:W-:-:S04]  /*3a10*/  ISETP.GT.AND P4, PT, R66, 0x39, !P4 ;  /* 0x000000394200780c */ /* 0x000fc80006784270 */
[----:B------:R-:W-:-:S04]  /*3a20*/  ISETP.LT.OR P4, PT, R62, 0x3a, P4 ;  /* 0x0000003a3e00780c */ /* 0x000fc80002781670 */
[----:B------:R-:W-:Y:S02]  /*3a30*/  FSEL R63, R40, -INF , !P4 ;  /* 0xff800000283f7808 */ /* 0x000fe40006000000 */
[----:B------:R-:W-:-:S04]  /*3a40*/  ISETP.NE.AND P4, PT, R102, RZ, PT ;  /* 0x000000ff6600720c */ /* 0x000fc80003f85270 */
[----:B------:R-:W-:-:S04]  /*3a50*/  ISETP.GT.AND P4, PT, R66, 0x40, !P4 ;  /* 0x000000404200780c */ /* 0x000fc80006784270 */
[----:B------:R-:W-:Y:S02]  /*3a60*/  ISETP.LT.OR P4, PT, R62, 0x41, P4 ;  /* 0x000000413e00780c */ /* 0x000fe40002781670 */
[----:B0-----:R-:W-:Y:S02]  /*3a70*/  FMNMX.FTZ R9, R8, R9, !PT ;  /* 0x0000000908097209 */ /* 0x001fe40007810000 */
[----:B------:R-:W-:Y:S02]  /*3a80*/  FSEL R65, R42, -INF , !P4 ;  /* 0xff8000002a417808 */ /* 0x000fe40006000000 */
[----:B------:R-:W-:Y:S01]  /*3a90*/  ISETP.GT.AND P4, PT, R66, 0x41, !P6 ;  /* 0x000000414200780c */ /* 0x000fe20007784270 */
[----:B------:R-:W-:Y:S01]  /*3aa0*/  FMUL.FTZ R10, R9, R12 ;  /* 0x0000000c090a7220 */ /* 0x000fe20000410000 */
[----:B------:R-:W-:Y:S02]  /*3ab0*/  ISETP.NE.AND P6, PT, R69, RZ, PT ;  /* 0x000000ff4500720c */ /* 0x000fe40003fc5270 */
[----:B------:R-:W-:-:S04]  /*3ac0*/  ISETP.LT.OR P4, PT, R62, 0x42, P4 ;  /* 0x000000423e00780c */ /* 0x000fc80002781670 */
[----:B------:R-:W-:Y:S02]  /*3ad0*/  FSEL R67, R44, -INF , !P4 ;  /* 0xff8000002c437808 */ /* 0x000fe40006000000 */
[----:B------:R-:W-:Y:S01]  /*3ae0*/  ISETP.NE.AND P4, PT, R104, RZ, PT ;  /* 0x000000ff6800720c */ /* 0x000fe20003f85270 */
[----:B------:R-:W0:Y:S03]  /*3af0*/  @P2 LDC R44, c[0x0][0x44c] ;  /* 0x00011300ff2c2b82 */ /* 0x000e260000000800 */
[----:B------:R-:W-:-:S04]  /*3b00*/  ISETP.GT.AND P4, PT, R66, 0x48, !P4 ;  /* 0x000000484200780c */ /* 0x000fc80006784270 */
[----:B------:R-:W-:-:S04]  /*3b10*/  ISETP.LT.OR P4, PT, R62, 0x49, P4 ;  /* 0x000000493e00780c */ /* 0x000fc80002781670 */
[----:B------:R-:W-:Y:S02]  /*3b20*/  FSEL R69, R46, -INF , !P4 ;  /* 0xff8000002e457808 */ /* 0x000fe40006000000 */
[----:B------:R-:W-:Y:S01]  /*3b30*/  ISETP.NE.AND P4, PT, R106, RZ, PT ;  /* 0x000000ff6a00720c */ /* 0x000fe20003f85270 */
[----:B------:R-:W1:Y:S03]  /*3b40*/  @P2 LDC R46, c[0x0][0x450] ;  /* 0x00011400ff2e2b82 */ /* 0x000e660000000800 */
[----:B------:R-:W-:-:S04]  /*3b50*/  ISETP.GT.AND P4, PT, R66, 0x49, !P4 ;  /* 0x000000494200780c */ /* 0x000fc80006784270 */
[----:B------:R-:W-:-:S04]  /*3b60*/  ISETP.LT.OR P4, PT, R62, 0x4a, P4 ;  /* 0x0000004a3e00780c */ /* 0x000fc80002781670 */
[----:B------:R-:W-:Y:S02]  /*3b70*/  FSEL R71, R48, -INF , !P4 ;  /* 0xff80000030477808 */ /* 0x000fe40006000000 */
[----:B------:R-:W-:-:S04]  /*3b80*/  ISETP.NE.AND P4, PT, R108, RZ, PT ;  /* 0x000000ff6c00720c */ /* 0x000fc80003f85270 */
        /* <DEDUP_REMOVED lines=31> */
[----:B------:R-:W-:Y:S02]  /*3d80*/  ISETP.GT.AND P4, PT, R66, 0x70, !P6 ;  /* 0x000000704200780c */ /* 0x000fe40007784270 */
[----:B------:R-:W-:Y:S02]  /*3d90*/  ISETP.NE.AND P6, PT, R72, RZ, PT ;  /* 0x000000ff4800720c */ /* 0x000fe40003fc5270 */
[----:B------:R-:W-:-:S04]  /*3da0*/  ISETP.LT.OR P4, PT, R62, 0x71, P4 ;  /* 0x000000713e00780c */ /* 0x000fc80002781670 */
[----:B------:R-:W-:Y:S02]  /*3db0*/  FSEL R87, R82, -INF , !P4 ;  /* 0xff80000052577808 */ /* 0x000fe40006000000 */
[----:B------:R-:W-:-:S04]  /*3dc0*/  FSETP.NEU.FTZ.AND P4, PT, R9, -INF , PT ;  /* 0xff8000000900780b */ /* 0x000fc80003f9d000 */
[----:B------:R-:W-:Y:S02]  /*3dd0*/  FSEL R20, R10, RZ, P4 ;  /* 0x000000ff0a147208 */ /* 0x000fe40002000000 */
[----:B------:R-:W-:Y:S02]  /*3de0*/  ISETP.GT.AND P4, PT, R66, RZ, !P6 ;  /* 0x000000ff4200720c */ /* 0x000fe40007784270 */
[----:B------:R-:W-:Y:S01]  /*3df0*/  ISETP.NE.AND P6, PT, R84, RZ, PT ;  /* 0x000000ff5400720c */ /* 0x000fe20003fc5270 */
[-CC-:B------:R-:W-:Y:S01]  /*3e00*/  FFMA.FTZ R164, R125, R12.reuse, -R20.reuse ;  /* 0x0000000c7da47223 */ /* 0x180fe20000010814 */
[----:B------:R-:W-:Y:S01]  /*3e10*/  ISETP.LT.OR P4, PT, R62, 0x1, P4 ;  /* 0x000000013e00780c */ /* 0x000fe20002781670 */
[-CC-:B------:R-:W-:Y:S01]  /*3e20*/  FFMA.FTZ R8, R119, R12.reuse, -R20.reuse ;  /* 0x0000000c77087223 */ /* 0x180fe20000010814 */
[----:B------:R-:W-:Y:S01]  /*3e30*/  ISETP.GT.AND P6, PT, R66, 0x79, !P6 ;  /* 0x000000794200780c */ /* 0x000fe200077c4270 */
[-CC-:B------:R-:W-:Y:S01]  /*3e40*/  FFMA.FTZ R180, R91, R12.reuse, -R20.reuse ;  /* 0x0000000c5bb47223 */ /* 0x180fe20000010814 */
[----:B------:R-:W-:Y:S01]  /*3e50*/  FSEL R0, R0, -INF , !P4 ;  /* 0xff80000000007808 */ /* 0x000fe20006000000 */
[-CC-:B------:R-:W-:Y:S01]  /*3e60*/  FFMA.FTZ R91, R93, R12.reuse, -R20.reuse ;  /* 0x0000000c5d5b7223 */ /* 0x180fe20000010814 */
[----:B------:R-:W-:Y:S01]  /*3e70*/  ISETP.NE.AND P4, PT, R80, RZ, PT ;  /* 0x000000ff5000720c */ /* 0x000fe20003f85270 */
[-CC-:B------:R-:W-:Y:S01]  /*3e80*/  FFMA.FTZ R182, R95, R12.reuse, -R20.reuse ;  /* 0x0000000c5fb67223 */ /* 0x180fe20000010814 */
[----:B------:R-:W-:Y:S01]  /*3e90*/  FMNMX.FTZ R4, R0, R37, !PT ;  /* 0x0000002500047209 */ /* 0x000fe20007810000 */
[----:B------:R-:W-:Y:S01]  /*3ea0*/  MUFU.EX2 R180, R180 ;  /* 0x000000b400b47308 */ /* 0x000fe20000000800 */
[----:B------:R-:W-:Y:S01]  /*3eb0*/  ISETP.GT.AND P4, PT, R66, 0x71, !P4 ;  /* 0x000000714200780c */ /* 0x000fe20006784270 */
[--C-:B------:R-:W-:Y:S01]  /*3ec0*/  FFMA.FTZ R93, R137, R12, -R20.reuse ;  /* 0x0000000c895d7223 */ /* 0x100fe20000010814 */
[----:B------:R-:W-:Y:S01]  /*3ed0*/  FMNMX.FTZ R4, R39, R4, !PT ;  /* 0x0000000427047209 */ /* 0x000fe20007810000 */
[-CC-:B------:R-:W-:Y:S01]  /*3ee0*/  FFMA.FTZ R176, R139, R12.reuse, -R20.reuse ;  /* 0x0000000c8bb07223 */ /* 0x180fe20000010814 */
[C---:B------:R-:W-:Y:S01]  /*3ef0*/  ISETP.LT.OR P4, PT, R62.reuse, 0x72, P4 ;  /* 0x000000723e00780c */ /* 0x040fe20002781670 */
[--C-:B------:R-:W-:Y:S01]  /*3f00*/  FFMA.FTZ R95, R141, R12, -R20.reuse ;  /* 0x0000000c8d5f7223 */ /* 0x100fe20000010814 */
[----:B------:R-:W-:Y:S01]  /*3f10*/  FMNMX.FTZ R4, R41, R4, !PT ;  /* 0x0000000429047209 */ /* 0x000fe20007810000 */
[----:B------:R-:W2:Y:S01]  /*3f20*/  MUFU.EX2 R91, R91 ;  /* 0x0000005b005b7308 */ /* 0x000ea20000000800 */
[----:B------:R-:W-:Y:S01]  /*3f30*/  FSEL R125, R21, -INF , !P4 ;  /* 0xff800000157d7808 */ /* 0x000fe20006000000 */
[--C-:B------:R-:W-:Y:S01]  /*3f40*/  FFMA.FTZ R21, R123, R12, -R20.reuse ;  /* 0x0000000c7b157223 */ /* 0x100fe20000010814 */
[----:B------:R-:W-:Y:S01]  /*3f50*/  FMNMX.FTZ R4, R43, R4, !PT ;  /* 0x000000042b047209 */ /* 0x000fe20007810000 */
[-CC-:B------:R-:W-:Y:S01]  /*3f60*/  FFMA.FTZ R3, R3, R12.reuse, -R20.reuse ;  /* 0x0000000c03037223 */ /* 0x180fe20000010814 */
[----:B------:R-:W-:Y:S01]  /*3f70*/  ISETP.LT.OR P6, PT, R62, 0x7a, P6 ;  /* 0x0000007a3e00780c */ /* 0x000fe200037c1670 */
[--C-:B------:R-:W-:Y:S01]  /*3f80*/  FFMA.FTZ R178, R135, R12, -R20.reuse ;  /* 0x0000000c87b27223 */ /* 0x100fe20000010814 */
[----:B------:R-:W-:Y:S01]  /*3f90*/  FMNMX.FTZ R4, R45, R4, !PT ;  /* 0x000000042d047209 */ /* 0x000fe20007810000 */
[----:B------:R-:W3:Y:S01]  /*3fa0*/  MUFU.EX2 R182, R182 ;  /* 0x000000b600b67308 */ /* 0x000ee20000000800 */
[----:B------:R-:W-:Y:S01]  /*3fb0*/  FSEL R123, R24, -INF , !P6 ;  /* 0xff800000187b7808 */ /* 0x000fe20007000000 */
[--C-:B------:R-:W-:Y:S01]  /*3fc0*/  FFMA.FTZ R97, R97, R12, -R20.reuse ;  /* 0x0000000c61617223 */ /* 0x100fe20000010814 */
[----:B------:R-:W-:Y:S01]  /*3fd0*/  FMNMX.FTZ R4, R13, R4, !PT ;  /* 0x000000040d047209 */ /* 0x000fe20007810000 */
[-CC-:B------:R-:W-:Y:S01]  /*3fe0*/  FFMA.FTZ R172, R133, R12.reuse, -R20.reuse ;  /* 0x0000000c85ac7223 */ /* 0x180fe20000010814 */
[-CC-:B------:R-:W-:Y:S01]  /*3ff0*/  FFMA.FTZ R99, R99, R12.reuse, -R20.reuse ;  /* 0x0000000c63637223 */ /* 0x180fe20000010814 */
[--C-:B------:R-:W-:Y:S01]  /*4000*/  FFMA.FTZ R174, R131, R12, -R20.reuse ;  /* 0x0000000c83ae7223 */ /* 0x100fe20000010814 */
[----:B------:R-:W-:Y:S01]  /*4010*/  FMNMX.FTZ R4, R47, R4, !PT ;  /* 0x000000042f047209 */ /* 0x000fe20007810000 */
[----:B------:R-:W4:Y:S01]  /*4020*/  MUFU.EX2 R93, R93 ;  /* 0x0000005d005d7308 */ /* 0x000f220000000800 */
[-CC-:B------:R-:W-:Y:S01]  /*4030*/  FFMA.FTZ R101, R101, R12.reuse, -R20.reuse ;  /* 0x0000000c65657223 */ /* 0x180fe20000010814 */
[--C-:B------:R-:W-:Y:S01]  /*4040*/  FFMA.FTZ R168, R129, R12, -R20.reuse ;  /* 0x0000000c81a87223 */ /* 0x100fe20000010814 */
[----:B------:R-:W-:Y:S01]  /*4050*/  FMNMX.FTZ R4, R49, R4, !PT ;  /* 0x0000000431047209 */ /* 0x000fe20007810000 */
[-CC-:B------:R-:W-:Y:S01]  /*4060*/  FFMA.FTZ R103, R103, R12.reuse, -R20.reuse ;  /* 0x0000000c67677223 */ /* 0x180fe20000010814 */
[-CC-:B------:R-:W-:Y:S01]  /*4070*/  FFMA.FTZ R170, R127, R12.reuse, -R20.reuse ;  /* 0x0000000c7faa7223 */ /* 0x180fe20000010814 */
[--C-:B------:R-:W-:Y:S01]  /*4080*/  FFMA.FTZ R105, R105, R12, -R20.reuse ;  /* 0x0000000c69697223 */ /* 0x100fe20000010814 */
[----:B------:R-:W-:Y:S01]  /*4090*/  FMNMX.FTZ R4, R51, R4, !PT ;  /* 0x0000000433047209 */ /* 0x000fe20007810000 */
[----:B------:R-:W5:Y:S01]  /*40a0*/  MUFU.EX2 R176, R176 ;  /* 0x000000b000b07308 */ /* 0x000f620000000800 */
[-CC-:B------:R-:W-:Y:S01]  /*40b0*/  FFMA.FTZ R121, R121, R12.reuse, -R20.reuse ;  /* 0x0000000c79797223 */ /* 0x180fe20000010814 */
[--C-:B------:R-:W-:Y:S01]  /*40c0*/  FFMA.FTZ R117, R117, R12, -R20.reuse ;  /* 0x0000000c75757223 */ /* 0x100fe20000010814 */
[----:B------:R-:W-:Y:S01]  /*40d0*/  FMNMX.FTZ R4, R53, R4, !PT ;  /* 0x0000000435047209 */ /* 0x000fe20007810000 */
[-CC-:B------:R-:W-:Y:S01]  /*40e0*/  FFMA.FTZ R115, R115, R12.reuse, -R20.reuse ;  /* 0x0000000c73737223 */ /* 0x180fe20000010814 */
[-CC-:B------:R-:W-:Y:S01]  /*40f0*/  FFMA.FTZ R113, R113, R12.reuse, -R20.reuse ;  /* 0x0000000c71717223 */ /* 0x180fe20000010814 */
[--C-:B------:R-:W-:Y:S01]  /*4100*/  FFMA.FTZ R111, R111, R12, -R20.reuse ;  /* 0x0000000c6f6f7223 */ /* 0x100fe20000010814 */
[----:B------:R-:W-:Y:S01]  /*4110*/  FMNMX.FTZ R4, R55, R4, !PT ;  /* 0x0000000437047209 */ /* 0x000fe20007810000 */
[----:B------:R-:W0:Y:S01]  /*4120*/  MUFU.EX2 R95, R95 ;  /* 0x0000005f005f7308 */ /* 0x000e220000000800 */
[-CC-:B------:R-:W-:Y:S01]  /*4130*/  FFMA.FTZ R109, R109, R12.reuse, -R20.reuse ;  /* 0x0000000c6d6d7223 */ /* 0x180fe20000010814 */
[--C-:B------:R-:W-:Y:S01]  /*4140*/  FFMA.FTZ R107, R107, R12, -R20.reuse ;  /* 0x0000000c6b6b7223 */ /* 0x100fe20000010814 */
[----:B------:R-:W-:Y:S01]  /*4150*/  FMNMX.FTZ R4, R57, R4, !PT ;  /* 0x0000000439047209 */ /* 0x000fe20007810000 */
[-CC-:B------:R-:W-:Y:S01]  /*4160*/  FFMA.FTZ R31, R31, R12.reuse, -R20.reuse ;  /* 0x0000000c1f1f7223 */ /* 0x180fe20000010814 */
[-CC-:B------:R-:W-:Y:S01]  /*4170*/  FFMA.FTZ R35, R35, R12.reuse, -R20.reuse ;  /* 0x0000000c23237223 */ /* 0x180fe20000010814 */
[--C-:B------:R-:W-:Y:S01]  /*4180*/  FFMA.FTZ R29, R29, R12, -R20.reuse ;  /* 0x0000000c1d1d7223 */ /* 0x100fe20000010814 */
[----:B------:R-:W-:Y:S01]  /*4190*/  FMNMX.FTZ R4, R59, R4, !PT ;  /* 0x000000043b047209 */ /* 0x000fe20007810000 */
[----:B------:R2:W-:Y:S01]  /*41a0*/  MUFU.EX2 R154, R3 ;  /* 0x00000003009a7308 */ /* 0x0005e20000000800 */
[-CC-:B------:R-:W-:Y:S01]  /*41b0*/  FFMA.FTZ R33, R33, R12.reuse, -R20.reuse ;  /* 0x0000000c21217223 */ /* 0x180fe20000010814 */
[----:B------:R-:W-:Y:S01]  /*41c0*/  FFMA.FTZ R27, R27, R12, -R20 ;  /* 0x0000000c1b1b7223 */ /* 0x000fe20000010814 */
[----:B------:R-:W-:-:S04]  /*41d0*/  FMNMX.FTZ R4, R61, R4, !PT ;  /* 0x000000043d047209 */ /* 0x000fc80007810000 */
[----:B------:R-:W-:Y:S01]  /*41e0*/  FMNMX.FTZ R4, R63, R4, !PT ;  /* 0x000000043f047209 */ /* 0x000fe20007810000 */
[----:B------:R-:W1:Y:S01]  /*41f0*/  MUFU.EX2 R178, R178 ;  /* 0x000000b200b27308 */ /* 0x000e620000000800 */
[----:B--2---:R-:W-:Y:S01]  /*4200*/  FADD.FTZ R3, R180, R91 ;  /* 0x0000005bb4037221 */ /* 0x004fe20000010000 */
[----:B------:R-:W-:Y:S02]  /*4210*/  F2FP.BF16.F32.PACK_AB R180, R91, R180 ;  /* 0x000000b45bb4723e */ /* 0x000fe400000010ff */
[----:B------:R-:W-:Y:S01]  /*4220*/  FMNMX.FTZ R4, R65, R4, !PT ;  /* 0x0000000441047209 */ /* 0x000fe20007810000 */
[----:B---3--:R-:W-:Y:S01]  /*4230*/  FADD.FTZ R36, R182, R3 ;  /* 0x00000003b6247221 */ /* 0x008fe20000010000 */
[----:B----4-:R-:W-:Y:S02]  /*4240*/  F2FP.BF16.F32.PACK_AB R182, R93, R182 ;  /* 0x000000b65db6723e */ /* 0x010fe400000010ff */
[----:B------:R-:W-:Y:S01]  /*4250*/  FMNMX.FTZ R4, R67, R4, !PT ;  /* 0x0000000443047209 */ /* 0x000fe20007810000 */
[----:B------:R-:W2:Y:S01]  /*4260*/  MUFU.EX2 R97, R97 ;  /* 0x0000006100617308 */ /* 0x000ea20000000800 */
[----:B------:R-:W-:-:S02]  /*4270*/  FADD.FTZ R3, R93, R36 ;  /* 0x000000245d037221 */ /* 0x000fc40000010000 */
[----:B------:R-:W-:Y:S02]  /*4280*/  FMNMX.FTZ R4, R69, R4, !PT ;  /* 0x0000000445047209 */ /* 0x000fe40007810000 */
[----:B-----5:R-:W-:Y:S01]  /*4290*/  FADD.FTZ R38, R176, R3 ;  /* 0x00000003b0267221 */ /* 0x020fe20000010000 */
[----:B0-----:R-:W-:Y:S02]  /*42a0*/  F2FP.BF16.F32.PACK_AB R176, R95, R176 ;  /* 0x000000b05fb0723e */ /* 0x001fe400000010ff */
[----:B------:R-:W-:Y:S01]  /*42b0*/  FMNMX.FTZ R4, R71, R4, !PT ;  /* 0x0000000447047209 */ /* 0x000fe20007810000 */
[----:B------:R-:W0:Y:S01]  /*42c0*/  MUFU.EX2 R172, R172 ;  /* 0x000000ac00ac7308 */ /* 0x000e220000000800 */
[----:B------:R-:W-:Y:S02]  /*42d0*/  FADD.FTZ R3, R95, R38 ;  /* 0x000000265f037221 */ /* 0x000fe40000010000 */
[----:B------:R-:W-:Y:S02]  /*42e0*/  FMNMX.FTZ R4, R73, R4, !PT ;  /* 0x0000000449047209 */ /* 0x000fe40007810000 */
[----:B-1----:R-:W-:-:S02]  /*42f0*/  FADD.FTZ R40, R178, R3 ;  /* 0x00000003b2287221 */ /* 0x002fc40000010000 */
[----:B------:R-:W-:Y:S01]  /*4300*/  FMNMX.FTZ R4, R75, R4, !PT ;  /* 0x000000044b047209 */ /* 0x000fe20007810000 */
[----:B------:R-:W1:Y:S01]  /*4310*/  MUFU.EX2 R99, R99 ;  /* 0x0000006300637308 */ /* 0x000e620000000800 */
[----:B--2---:R-:W-:Y:S02]  /*4320*/  F2FP.BF16.F32.PACK_AB R178, R97, R178 ;  /* 0x000000b261b2723e */ /* 0x004fe400000010ff */
[----:B------:R-:W-:-:S04]  /*4330*/  FMNMX.FTZ R4, R77, R4, !PT ;  /* 0x000000044d047209 */ /* 0x000fc80007810000 */
[----:B------:R-:W-:Y:S01]  /*4340*/  FMNMX.FTZ R4, R79, R4, !PT ;  /* 0x000000044f047209 */ /* 0x000fe20007810000 */
[----:B------:R-:W2:Y:S03]  /*4350*/  MUFU.EX2 R174, R174 ;  /* 0x000000ae00ae7308 */ /* 0x000ea60000000800 */
[----:B------:R-:W-:-:S04]  /*4360*/  FMNMX.FTZ R4, R81, R4, !PT ;  /* 0x0000000451047209 */ /* 0x000fc80007810000 */
[----:B------:R-:W-:Y:S01]  /*4370*/  FMNMX.FTZ R4, R83, R4, !PT ;  /* 0x0000000453047209 */ /* 0x000fe20007810000 */
[----:B------:R-:W3:Y:S03]  /*4380*/  MUFU.EX2 R101, R101 ;  /* 0x0000006500657308 */ /* 0x000ee60000000800 */
[----:B------:R-:W-:-:S04]  /*4390*/  FMNMX.FTZ R4, R85, R4, !PT ;  /* 0x0000000455047209 */ /* 0x000fc80007810000 */
[----:B------:R-:W-:Y:S01]  /*43a0*/  FMNMX.FTZ R4, R89, R4, !PT ;  /* 0x0000000459047209 */ /* 0x000fe20007810000 */
[----:B------:R4:W-:Y:S03]  /*43b0*/  MUFU.EX2 R152, R33 ;  /* 0x0000002100987308 */ /* 0x0009e60000000800 */
[----:B------:R-:W-:-:S04]  /*43c0*/  FMNMX.FTZ R4, R87, R4, !PT ;  /* 0x0000000457047209 */ /* 0x000fc80007810000 */
[----:B------:R-:W-:Y:S01]  /*43d0*/  FMNMX.FTZ R4, R125, R4, !PT ;  /* 0x000000047d047209 */ /* 0x000fe20007810000 */
[----:B------:R-:W5:Y:S01]  /*43e0*/  MUFU.EX2 R168, R168 ;  /* 0x000000a800a87308 */ /* 0x000f620000000800 */
[----:B----4-:R-:W-:Y:S02]  /*43f0*/  FADD.FTZ R33, R97, R40 ;  /* 0x0000002861217221 */ /* 0x010fe40000010000 */
[----:B------:R-:W-:Y:S02]  /*4400*/  FMNMX.FTZ R4, R25, R4, !PT ;  /* 0x0000000419047209 */ /* 0x000fe40007810000 */
[----:B0-----:R-:W-:Y:S01]  /*4410*/  FADD.FTZ R42, R172, R33 ;  /* 0x00000021ac2a7221 */ /* 0x001fe20000010000 */
[----:B-1----:R-:W-:Y:S02]  /*4420*/  F2FP.BF16.F32.PACK_AB R172, R99, R172 ;  /* 0x000000ac63ac723e */ /* 0x002fe400000010ff */
[----:B------:R-:W-:Y:S01]  /*4430*/  FMNMX.FTZ R4, R123, R4, !PT ;  /* 0x000000047b047209 */ /* 0x000fe20007810000 */
[----:B------:R-:W0:Y:S01]  /*4440*/  MUFU.EX2 R103, R103 ;  /* 0x0000006700677308 */ /* 0x000e220000000800 */
[----:B------:R-:W-:-:S03]  /*4450*/  FADD.FTZ R33, R99, R42 ;  /* 0x0000002a63217221 */ /* 0x000fc60000010000 */
[----:B------:R-:W1:Y:S01]  /*4460*/  SHFL.BFLY PT, R119, R4, 0x2, 0x1f ;  /* 0x0c401f0004777f89 */ /* 0x000e6200000e0000 */
[----:B--2---:R-:W-:Y:S01]  /*4470*/  FADD.FTZ R42, R174, R33 ;  /* 0x00000021ae2a7221 */ /* 0x004fe20000010000 */
[C---:B---3--:R-:W-:Y:S02]  /*4480*/  F2FP.BF16.F32.PACK_AB R174, R101.reuse, R174 ;  /* 0x000000ae65ae723e */ /* 0x048fe400000010ff */
[----:B------:R-:W2:Y:S01]  /*4490*/  MUFU.EX2 R170, R170 ;  /* 0x000000aa00aa7308 */ /* 0x000ea20000000800 */
[----:B------:R-:W-:-:S07]  /*44a0*/  FADD.FTZ R33, R101, R42 ;  /* 0x0000002a65217221 */ /* 0x000fce0000010000 */
[----:B------:R-:W3:Y:S08]  /*44b0*/  MUFU.EX2 R105, R105 ;  /* 0x0000006900697308 */ /* 0x000ef00000000800 */
[----:B------:R4:W-:Y:S01]  /*44c0*/  MUFU.EX2 R158, R35 ;  /* 0x00000023009e7308 */ /* 0x0009e20000000800 */
[----:B-1----:R-:W-:-:S07]  /*44d0*/  FMNMX.FTZ R119, R4, R119, !PT ;  /* 0x0000007704777209 */ /* 0x002fce0007810000 */
[----:B------:R-:W1:Y:S01]  /*44e0*/  MUFU.EX2 R164, R164 ;  /* 0x000000a400a47308 */ /* 0x000e620000000800 */
[----:B------:R-:W1:Y:S01]  /*44f0*/  SHFL.BFLY PT, R10, R119, 0x1, 0x1f ;  /* 0x0c201f00770a7f89 */ /* 0x000e6200000e0000 */
[----:B----4-:R-:W-:-:S04]  /*4500*/  @P2 IMAD.HI.U32 R35, R23, R44, RZ ;  /* 0x0000002c17232227 */ /* 0x010fc800078e00ff */
[----:B-----5:R-:W-:Y:S01]  /*4510*/  FADD.FTZ R44, R168, R33 ;  /* 0x00000021a82c7221 */ /* 0x020fe20000010000 */
[----:B0-----:R-:W-:-:S03]  /*4520*/  F2FP.BF16.F32.PACK_AB R168, R103, R168 ;  /* 0x000000a867a8723e */ /* 0x001fc600000010ff */
[----:B------:R-:W-:Y:S01]  /*4530*/  FADD.FTZ R33, R103, R44 ;  /* 0x0000002c67217221 */ /* 0x000fe20000010000 */
[----:B------:R-:W0:Y:S01]  /*4540*/  MUFU.EX2 R21, R21 ;  /* 0x0000001500157308 */ /* 0x000e220000000800 */
[----:B------:R-:W-:Y:S02]  /*4550*/  @P2 SHF.R.U32.HI R23, RZ, R46, R35 ;  /* 0x0000002eff172219 */ /* 0x000fe40000011623 */
[----:B--2---:R-:W-:Y:S01]  /*4560*/  FADD.FTZ R44, R170, R33 ;  /* 0x00000021aa2c7221 */ /* 0x004fe20000010000 */
[C---:B---3--:R-:W-:Y:S02]  /*4570*/  F2FP.BF16.F32.PACK_AB R170, R105.reuse, R170 ;  /* 0x000000aa69aa723e */ /* 0x048fe400000010ff */
[----:B------:R-:W-:Y:S02]  /*4580*/  IMAD.IADD R35, R88, 0x1, R23 ;  /* 0x0000000158237824 */ /* 0x000fe400078e0217 */
[----:B------:R-:W-:Y:S01]  /*4590*/  FADD.FTZ R33, R105, R44 ;  /* 0x0000002c69217221 */ /* 0x000fe20000010000 */
[----:B------:R-:W2:Y:S01]  /*45a0*/  MUFU.EX2 R121, R121 ;  /* 0x0000007900797308 */ /* 0x000ea20000000800 */
[----:B------:R-:W-:-:S02]  /*45b0*/  IMAD.IADD R14, R35, 0x1, R14 ;  /* 0x00000001230e7824 */ /* 0x000fc400078e020e */
[----:B-1----:R-:W-:-:S05]  /*45c0*/  FADD.FTZ R46, R164, R33 ;  /* 0x00000021a42e7221 */ /* 0x002fca0000010000 */
[----:B------:R-:W1:Y:S01]  /*45d0*/  MUFU.EX2 R8, R8 ;  /* 0x0000000800087308 */ /* 0x000e620000000800 */
[----:B------:R-:W-:Y:S01]  /*45e0*/  FMNMX.FTZ R10, R119, R10, !PT ;  /* 0x0000000a770a7209 */ /* 0x000fe20007810000 */
[C---:B0-----:R-:W-:Y:S01]  /*45f0*/  FADD.FTZ R46, R21.reuse, R46 ;  /* 0x0000002e152e7221 */ /* 0x041fe20000010000 */
[----:B------:R-:W-:Y:S02]  /*4600*/  F2FP.BF16.F32.PACK_AB R164, R21, R164 ;  /* 0x000000a415a4723e */ /* 0x000fe400000010ff */
[C---:B------:R-:W-:Y:S01]  /*4610*/  FSETP.NEU.FTZ.AND P4, PT, R10.reuse, -INF , PT ;  /* 0xff8000000a00780b */ /* 0x040fe20003f9d000 */
[----:B------:R-:W-:Y:S02]  /*4620*/  FMUL.FTZ R4, R10, R12 ;  /* 0x0000000c0a047220 */ /* 0x000fe40000410000 */
[----:B------:R-:W-:Y:S01]  /*4630*/  MUFU.EX2 R117, R117 ;  /* 0x0000007500757308 */ /* 0x000fe20000000800 */
[----:B--2---:R-:W-:Y:S02]  /*4640*/  FADD.FTZ R33, R121, R46 ;  /* 0x0000002e79217221 */ /* 0x004fe40000010000 */
[----:B------:R-:W-:-:S05]  /*4650*/  FSEL R4, R4, RZ, P4 ;  /* 0x000000ff04047208 */ /* 0x000fca0002000000 */
        /* <DEDUP_REMOVED lines=22> */
[----:B------:R-:W2:Y:S01]  /*47c0*/  MUFU.EX2 R39, R39 ;  /* 0x0000002700277308 */ /* 0x000ea20000000800 */
[----:B-1----:R-:W-:Y:S01]  /*47d0*/  FADD.FTZ R46, R8, R33 ;  /* 0x00000021082e7221 */ /* 0x002fe20000010000 */
[-CC-:B------:R-:W-:Y:S01]  /*47e0*/  FFMA.FTZ R73, R73, R12.reuse, -R4.reuse ;  /* 0x0000000c49497223 */ /* 0x180fe20000010804 */
[-CC-:B------:R-:W-:Y:S01]  /*47f0*/  FFMA.FTZ R75, R75, R12.reuse, -R4.reuse ;  /* 0x0000000c4b4b7223 */ /* 0x180fe20000010804 */
[-CC-:B------:R-:W-:Y:S01]  /*4800*/  FFMA.FTZ R77, R77, R12.reuse, -R4.reuse ;  /* 0x0000000c4d4d7223 */ /* 0x180fe20000010804 */
[-CC-:B------:R-:W-:Y:S01]  /*4810*/  FFMA.FTZ R79, R79, R12.reuse, -R4.reuse ;  /* 0x0000000c4f4f7223 */ /* 0x180fe20000010804 */
[-CC-:B------:R-:W-:Y:S01]  /*4820*/  FFMA.FTZ R81, R81, R12.reuse, -R4.reuse ;  /* 0x0000000c51517223 */ /* 0x180fe20000010804 */
[-CC-:B------:R-:W-:Y:S01]  /*4830*/  FFMA.FTZ R83, R83, R12.reuse, -R4.reuse ;  /* 0x0000000c53537223 */ /* 0x180fe20000010804 */
[----:B------:R-:W1:Y:S01]  /*4840*/  MUFU.EX2 R20, R41 ;  /* 0x0000002900147308 */ /* 0x000e620000000800 */
[----:B0-----:R-:W-:Y:S01]  /*4850*/  FADD.FTZ R38, R0, R37 ;  /* 0x0000002500267221 */ /* 0x001fe20000010000 */
[-CC-:B------:R-:W-:Y:S01]  /*4860*/  FFMA.FTZ R85, R85, R12.reuse, -R4.reuse ;  /* 0x0000000c55557223 */ /* 0x180fe20000010804 */
[-CC-:B------:R-:W-:Y:S01]  /*4870*/  FFMA.FTZ R89, R89, R12.reuse, -R4.reuse ;  /* 0x0000000c59597223 */ /* 0x180fe20000010804 */
[-CC-:B------:R-:W-:Y:S01]  /*4880*/  FFMA.FTZ R87, R87, R12.reuse, -R4.reuse ;  /* 0x0000000c57577223 */ /* 0x180fe20000010804 */
[-CC-:B------:R-:W-:Y:S01]  /*4890*/  FFMA.FTZ R125, R125, R12.reuse, -R4.reuse ;  /* 0x0000000c7d7d7223 */ /* 0x180fe20000010804 */
[-CC-:B------:R-:W-:Y:S01]  /*48a0*/  FFMA.FTZ R25, R25, R12.reuse, -R4.reuse ;  /* 0x0000000c19197223 */ /* 0x180fe20000010804 */
[----:B------:R-:W-:Y:S01]  /*48b0*/  FFMA.FTZ R123, R123, R12, -R4 ;  /* 0x0000000c7b7b7223 */ /* 0x000fe20000010804 */
[----:B------:R-:W0:Y:S01]  /*48c0*/  MUFU.EX2 R43, R43 ;  /* 0x0000002b002b7308 */ /* 0x000e220000000800 */
[----:B--2---:R-:W-:Y:S01]  /*48d0*/  FADD.FTZ R3, R39, R38 ;  /* 0x0000002627037221 */ /* 0x004fe20000010000 */
[----:B------:R-:W-:Y:S01]  /*48e0*/  FADD.FTZ R33, R117, R46 ;  /* 0x0000002e75217221 */ /* 0x000fe20000010000 */
[----:B------:R-:W-:-:S02]  /*48f0*/  F2FP.BF16.F32.PACK_AB R166, R8, R121 ;  /* 0x0000007908a6723e */ /* 0x000fc400000010ff */
[----:B------:R-:W-:-:S03]  /*4900*/  F2FP.BF16.F32.PACK_AB R181, R37, R0 ;  /* 0x0000000025b5723e */ /* 0x000fc600000010ff */
[----:B------:R-:W2:Y:S01]  /*4910*/  MUFU.EX2 R24, R45 ;  /* 0x0000002d00187308 */ /* 0x000ea20000000800 */
[C---:B-1----:R-:W-:Y:S01]  /*4920*/  FADD.FTZ R40, R20.reuse, R3 ;  /* 0x0000000314287221 */ /* 0x042fe20000010000 */
[----:B------:R-:W-:-:S06]  /*4930*/  F2FP.BF16.F32.PACK_AB R183, R20, R39 ;  /* 0x0000002714b7723e */ /* 0x000fcc00000010ff */
[----:B------:R-:W1:Y:S01]  /*4940*/  MUFU.EX2 R13, R13 ;  /* 0x0000000d000d7308 */ /* 0x000e620000000800 */
[----:B0-----:R-:W-:-:S07]  /*4950*/  FADD.FTZ R3, R43, R40 ;  /* 0x000000282b037221 */ /* 0x001fce0000010000 */
[----:B------:R-:W0:Y:S01]  /*4960*/  MUFU.EX2 R26, R47 ;  /* 0x0000002f001a7308 */ /* 0x000e220000000800 */
[C---:B--2---:R-:W-:Y:S01]  /*4970*/  FADD.FTZ R40, R24.reuse, R3 ;  /* 0x0000000318287221 */ /* 0x044fe20000010000 */
[----:B------:R-:W-:-:S06]  /*4980*/  F2FP.BF16.F32.PACK_AB R177, R24, R43 ;  /* 0x0000002b18b1723e */ /* 0x000fcc00000010ff */
[----:B------:R-:W2:Y:S01]  /*4990*/  MUFU.EX2 R49, R49 ;  /* 0x0000003100317308 */ /* 0x000ea20000000800 */
[----:B-1----:R-:W-:-:S07]  /*49a0*/  FADD.FTZ R3, R13, R40 ;  /* 0x000000280d037221 */ /* 0x002fce0000010000 */
[----:B------:R-:W1:Y:S01]  /*49b0*/  MUFU.EX2 R28, R51 ;  /* 0x00000033001c7308 */ /* 0x000e620000000800 */
[C---:B0-----:R-:W-:Y:S01]  /*49c0*/  FADD.FTZ R42, R26.reuse, R3 ;  /* 0x000000031a2a7221 */ /* 0x041fe20000010000 */
[----:B------:R-:W-:-:S06]  /*49d0*/  F2FP.BF16.F32.PACK_AB R179, R26, R13 ;  /* 0x0000000d1ab3723e */ /* 0x000fcc00000010ff */
        /* <DEDUP_REMOVED lines=21> */
[C---:B0-----:R-:W-:Y:S01]  /*4b30*/  FADD.FTZ R46, R160.reuse, R33 ;  /* 0x00000021a02e7221 */ /* 0x041fe20000010000 */
[----:B------:R-:W-:-:S06]  /*4b40*/  F2FP.BF16.F32.PACK_AB R160, R160, R117 ;  /* 0x00000075a0a0723e */ /* 0x000fcc00000010ff */
[----:B------:R-:W0:Y:S01]  /*4b50*/  MUFU.EX2 R36, R67 ;  /* 0x0000004300247308 */ /* 0x000e220000000800 */
[----:B--2---:R-:W-:-:S07]  /*4b60*/  FADD.FTZ R3, R65, R4 ;  /* 0x0000000441037221 */ /* 0x004fce0000010000 */
[----:B------:R-:W2:Y:S01]  /*4b70*/  MUFU.EX2 R162, R111 ;  /* 0x0000006f00a27308 */ /* 0x000ea20000000800 */
[----:B-1----:R-:W-:-:S07]  /*4b80*/  FADD.FTZ R23, R113, R46 ;  /* 0x0000002e71177221 */ /* 0x002fce0000010000 */
[----:B------:R-:W1:Y:S01]  /*4b90*/  MUFU.EX2 R69, R69 ;  /* 0x0000004500457308 */ /* 0x000e620000000800 */
[C---:B0-----:R-:W-:Y:S01]  /*4ba0*/  FADD.FTZ R4, R36.reuse, R3 ;  /* 0x0000000324047221 */ /* 0x041fe20000010000 */
[----:B------:R-:W-:-:S06]  /*4bb0*/  F2FP.BF16.F32.PACK_AB R165, R36, R65 ;  /* 0x0000004124a5723e */ /* 0x000fcc00000010ff */
[----:B------:R-:W0:Y:S01]  /*4bc0*/  MUFU.EX2 R109, R109 ;  /* 0x0000006d006d7308 */ /* 0x000e220000000800 */
[C---:B--2---:R-:W-:Y:S01]  /*4bd0*/  FADD.FTZ R46, R162.reuse, R23 ;  /* 0x00000017a22e7221 */ /* 0x044fe20000010000 */
[----:B------:R-:W-:-:S06]  /*4be0*/  F2FP.BF16.F32.PACK_AB R162, R162, R113 ;  /* 0x00000071a2a2723e */ /* 0x000fcc00000010ff */
        /* <DEDUP_REMOVED lines=9> */
[----:B------:R-:W-:-:S06]  /*4c80*/  F2FP.BF16.F32.PACK_AB R156, R156, R109 ;  /* 0x0000006d9c9c723e */ /* 0x000fcc00000010ff */
[----:B------:R-:W1:Y:S01]  /*4c90*/  MUFU.EX2 R40, R75 ;  /* 0x0000004b00287308 */ /* 0x000e620000000800 */
[----:B0-----:R-:W-:-:S07]  /*4ca0*/  FADD.FTZ R3, R73, R4 ;  /* 0x0000000449037221 */ /* 0x001fce0000010000 */
[----:B------:R-:W0:Y:S01]  /*4cb0*/  MUFU.EX2 R77, R77 ;  /* 0x0000004d004d7308 */ /* 0x000e220000000800 */
[----:B--2---:R-:W-:-:S04]  /*4cc0*/  FADD.FTZ R23, R31, R48 ;  /* 0x000000301f177221 */ /* 0x004fc80000010000 */
[C---:B------:R-:W-:Y:S01]  /*4cd0*/  FADD.FTZ R48, R158.reuse, R23 ;  /* 0x000000179e307221 */ /* 0x040fe20000010000 */
[----:B------:R-:W-:Y:S02]  /*4ce0*/  F2FP.BF16.F32.PACK_AB R158, R158, R31 ;  /* 0x0000001f9e9e723e */ /* 0x000fe400000010ff */
        /* <DEDUP_REMOVED lines=30> */
[----:B------:R-:W-:Y:S01]  /*4ed0*/  F2FP.BF16.F32.PACK_AB R153, R8, R87 ;  /* 0x000000570899723e */ /* 0x000fe200000010ff */
[----:B------:R-:W-:Y:S02]  /*4ee0*/  VIADD R8, R22, 0xfffffffe ;  /* 0xfffffffe16087836 */ /* 0x000fe40000000000 */
[----:B--2---:R-:W-:-:S04]  /*4ef0*/  FADD.FTZ R3, R25, R20 ;  /* 0x0000001419037221 */ /* 0x004fc80000010000 */
[C---:B-1----:R-:W-:Y:S01]  /*4f00*/  FADD.FTZ R3, R0.reuse, R3 ;  /* 0x0000000300037221 */ /* 0x042fe20000010000 */
[----:B------:R-:W-:Y:S01]  /*4f10*/  F2FP.BF16.F32.PACK_AB R155, R0, R25 ;  /* 0x00000019009b723e */ /* 0x000fe200000010ff */
        /* <DEDUP_REMOVED lines=11> */
.L_x_974:
[----:B------:R-:W-:-:S13]  /*4fd0*/  ISETP.NE.AND P4, PT, R15, 0x1, PT ;  /* 0x000000010f00780c */ /* 0x000fda0003f85270 */
[----:B------:R-:W0:Y:S02]  /*4fe0*/  @P4 LDC.64 R20, c[0x0][0x9e8] ;  /* 0x00027a00ff144b82 */ /* 0x000e240000000a00 */
[----:B0-----:R-:W-:-:S05]  /*4ff0*/  @P4 IMAD.HI.U32 R20, R0, R20, RZ ;  /* 0x0000001400144227 */ /* 0x001fca00078e00ff */
[----:B------:R-:W-:-:S07]  /*5000*/  @P4 SHF.R.U32.HI R0, RZ, R21, R20 ;  /* 0x00000015ff004219 */ /* 0x000fce0000011614 */
.L_x_975:
[----:B------:R-:W-:-:S05]  /*5010*/  IMAD R15, R0, R15, R15 ;  /* 0x0000000f000f7224 */ /* 0x000fca00078e020f */
[----:B------:R-:W-:-:S07]  /*5020*/  VIMNMX R14, R14, R15, PT ;  /* 0x0000000f0e0e7248 */ /* 0x000fce0003fe0100 */
.L_x_973:
[----:B------:R-:W-:Y:S01]  /*5030*/  SHF.R.S32.HI R13, RZ, 0x1f, R14 ;  /* 0x0000001fff0d7819 */ /* 0x000fe2000001140e */
[----:B------:R-:W-:Y:S01]  /*5040*/  UMOV UR4, URZ ;  /* 0x0000003f00047c82 */ /* 0x000fe20008000000 */
[----:B------:R-:W-:Y:S01]  /*5050*/  IMAD.MOV.U32 R0, RZ, RZ, RZ ;  /* 0x000000ffff007224 */ /* 0x000fe200078e00ff */
[----:B------:R-:W-:Y:S02]  /*5060*/  CS2R R150, SRZ ;  /* 0x0000000000967805 */ /* 0x000fe4000001ff00 */
[----:B------:R-:W-:Y:S02]  /*5070*/  LEA.HI R13, R13, R14, RZ, 0x7 ;  /* 0x0000000e0d0d7211 */ /* 0x000fe400078f38ff */
[----:B------:R-:W-:Y:S02]  /*5080*/  CS2R R148, SRZ ;  /* 0x0000000000947805 */ /* 0x000fe4000001ff00 */
[----:B------:R-:W-:Y:S02]  /*5090*/  CS2R R146, SRZ ;  /* 0x0000000000927805 */ /* 0x000fe4000001ff00 */
[----:B------:R-:W-:-:S02]  /*50a0*/  CS2R R144, SRZ ;  /* 0x0000000000907805 */ /* 0x000fc4000001ff00 */
[----:B------:R-:W-:Y:S02]  /*50b0*/  SHF.R.S32.HI R14, RZ, 0x7, R13 ;  /* 0x00000007ff0e7819 */ /* 0x000fe4000001140d */
[----:B------:R-:W-:Y:S02]  /*50c0*/  CS2R R142, SRZ ;  /* 0x00000000008e7805 */ /* 0x000fe4000001ff00 */
[----:B------:R-:W-:Y:S02]  /*50d0*/  CS2R R140, SRZ ;  /* 0x00000000008c7805 */ /* 0x000fe4000001ff00 */
[----:B------:R-:W-:Y:S02]  /*50e0*/  CS2R R138, SRZ ;  /* 0x00000000008a7805 */ /* 0x000fe4000001ff00 */
[----:B------:R-:W-:Y:S02]  /*50f0*/  VIMNMX R13, R17, R14, !PT ;  /* 0x0000000e110d7248 */ /* 0x000fe40007fe0100 */
[----:B------:R-:W-:-:S02]  /*5100*/  CS2R R136, SRZ ;  /* 0x0000000000887805 */ /* 0x000fc4000001ff00 */
[----:B------:R-:W-:Y:S02]  /*5110*/  CS2R R134, SRZ ;  /* 0x0000000000867805 */ /* 0x000fe4000001ff00 */
[----:B------:R-:W-:Y:S02]  /*5120*/  CS2R R132, SRZ ;  /* 0x0000000000847805 */ /* 0x000fe4000001ff00 */
[----:B------:R-:W-:Y:S02]  /*5130*/  ISETP.GE.AND P4, PT, R8, R13, PT ;  /* 0x0000000d0800720c */ /* 0x000fe40003f86270 */
        /* <DEDUP_REMOVED lines=23> */
[----:B------:R-:W-:Y:S01]  /*52b0*/  IMAD.MOV.U32 R14, RZ, RZ, RZ ;  /* 0x000000ffff0e7224 */ /* 0x000fe200078e00ff */
[----:B------:R-:W-:Y:S01]  /*52c0*/  UMOV UR7, URZ ;  /* 0x0000003f00077c82 */ /* 0x000fe20008000000 */
[----:B------:R-:W-:Y:S01]  /*52d0*/  IMAD.MOV.U32 R151, RZ, RZ, RZ ;  /* 0x000000ffff977224 */ /* 0x000fe200078e00ff */
[----:B------:R-:W-:Y:S01]  /*52e0*/  ULDC UR46, c[0x0][0x9e4] ;  /* 0x00027900002e7ab9 */ /* 0x000fe20000000800 */
[----:B------:R-:W-:Y:S01]  /*52f0*/  ULDC UR38, c[0x0][0x2f0] ;  /* 0x0000bc0000267ab9 */ /* 0x000fe20000000800 */
[----:B------:R-:W-:Y:S01]  /*5300*/  ULDC UR47, c[0x0][0x9d8] ;  /* 0x00027600002f7ab9 */ /* 0x000fe20000000800 */
[----:B------:R-:W-:-:S05]  /*5310*/  ULDC UR39, c[0x0][0x9e0] ;  /* 0x0002780000277ab9 */ /* 0x000fca0000000800 */
.L_x_993:
[----:B------:R-:W-:Y:S01]  /*5320*/  UIADD3 UR4, UR7, 0x1, URZ ;  /* 0x0000000107047890 */ /* 0x000fe2000fffe03f */
[----:B------:R-:W-:-:S03]  /*5330*/  ISETP.NE.AND P4, PT, RZ, UR37, PT ;  /* 0x00000025ff007c0c */ /* 0x000fc6000bf85270 */
[----:B------:R-:W-:-:S04]  /*5340*/  UISETP.NE.AND UP0, UPT, UR4, 0x2, UPT ;  /* 0x000000020400788c */ /* 0x000fc8000bf05270 */
[----:B------:R-:W-:Y:S02]  /*5350*/  USEL UR10, URZ, 0x1, UP0 ;  /* 0x000000013f0a7887 */ /* 0x000fe40008000000 */
[----:B------:R-:W-:-:S04]  /*5360*/  USEL UR4, UR4, URZ, UP0 ;  /* 0x0000003f04047287 */ /* 0x000fc80008000000 */
[----:B------:R-:W-:Y:S01]  /*5370*/  LOP3.LUT R0, R14, UR10, RZ, 0x3c, !PT ;  /* 0x0000000a0e007c12 */ /* 0x000fe2000f8e3cff */
[----:B------:R-:W-:Y:S07]  /*5380*/  @P4 BRA `(.L_x_977) ;  /* 0x0000000000284947 */ /* 0x000fee0003800000 */
[----:B------:R-:W-:Y:S05]  /*5390*/  @!P0 BRA `(.L_x_978) ;  /* 0x0000000000048947 */ /* 0x000fea0003800000 */
[----:B------:R-:W-:Y:S01]  /*53a0*/  BPT.TRAP 0x1 ;  /* 0x000000040000795c */ /* 0x000fe20000300000 */
.L_x_978:
[----:B------:R-:W-:Y:S01]  /*53b0*/  ULEA UR10, UR4, UR36, 0x3 ;  /* 0x00000024040a7291 */ /* 0x000fe2000f8e183f */
[----:B------:R-:W-:-:S08]  /*53c0*/  SHF.L.U32 R11, R0, 0x1f, RZ ;  /* 0x0000001f000b7819 */ /* 0x000fd000000006ff */
[----:B------:R0:W1:Y:S01]  /*53d0*/  SYNCS.PHASECHK.TRANS64.TRYWAIT P5, [UR10+0x28830], R11 ;  /* 0x0288300bff0075a7 */ /* 0x00006200080a014a */
[----:B------:R-:W-:Y:S05]  /*53e0*/  @!P0 BRA `(.L_x_979) ;  /* 0x0000000000048947 */ /* 0x000fea0003800000 */
[----:B------:R-:W-:Y:S01]  /*53f0*/  BPT.TRAP 0x1 ;  /* 0x000000040000795c */ /* 0x000fe20000300000 */
.L_x_979:
[----:B-1----:R-:W-:Y:S05]  /*5400*/  @P5 BRA `(.L_x_977) ;  /* 0x0000000000085947 */ /* 0x002fea0003800000 */
[----:B------:R-:W1:Y:S02]  /*5410*/  SYNCS.PHASECHK.TRANS64.TRYWAIT P5, [UR10+0x28830], R11 ;  /* 0x0288300bff0075a7 */ /* 0x000e6400080a014a */
[----:B-1----:R-:W-:Y:S05]  /*5420*/  @!P5 BRA `(.L_x_980) ;  /* 0x000000f800d8d947 */ /* 0x002fea0003800000 */
.L_x_977:
[----:B01----:R-:W-:Y:S01]  /*5430*/  VIADD R11, R19, 0x8 ;  /* 0x00000008130b7836 */ /* 0x003fe20000000000 */
[----:B------:R-:W-:Y:S01]  /*5440*/  R2UR UR40, R6 ;  /* 0x00000000062872ca */ /* 0x000fe200000e0000 */
[----:B------:R-:W-:Y:S01]  /*5450*/  ULEA UR42, UR4, UR6, 0xb ;  /* 0x00000006042a7291 */ /* 0x000fe2000f8e583f */
[----:B------:R-:W-:Y:S01]  /*5460*/  R2UR UR41, R7 ;  /* 0x00000000072972ca */ /* 0x000fe200000e0000 */
[----:B------:R-:W-:Y:S01]  /*5470*/  UMOV UR43, 0x40000040 ;  /* 0x40000040002b7882 */ /* 0x000fe20000000000 */
[----:B------:R0:W-:Y:S01]  /*5480*/  BAR.SYNC.DEFER_BLOCKING R11, 0x100 ;  /* 0x0004000b0000751d */ /* 0x0001e20000010000 */
[----:B------:R-:W-:Y:S02]  /*5490*/  UIADD3 UR34, UR42, 0x2, URZ ;  /* 0x000000022a227890 */ /* 0x000fe4000fffe03f */
[----:B------:R-:W-:Y:S02]  /*54a0*/  UIADD3 UR30, UR42, 0x4, URZ ;  /* 0x000000042a1e7890 */ /* 0x000fe4000fffe03f */
[----:B------:R-:W-:Y:S01]  /*54b0*/  UIADD3 UR26, UR42, 0x6, URZ ;  /* 0x000000062a1a7890 */ /* 0x000fe2000fffe03f */
[----:B------:R-:W-:Y:S01]  /*54c0*/  UMOV UR35, 0x40000040 ;  /* 0x4000004000237882 */ /* 0x000fe20000000000 */
[----:B------:R-:W-:Y:S01]  /*54d0*/  UMOV UR31, 0x40000040 ;  /* 0x40000040001f7882 */ /* 0x000fe20000000000 */
[----:B------:R-:W-:Y:S01]  /*54e0*/  UMOV UR27, 0x40000040 ;  /* 0x40000040001b7882 */ /* 0x000fe20000000000 */
        /* <DEDUP_REMOVED lines=8> */
[----:B------:R-:W-:-:S06]  /*5570*/  WARPGROUP.ARRIVE ;  /* 0x00000000000079c5 */ /* 0x000fcc0000000000 */
[----:B------:R-:W-:Y:S03]  /*5580*/  HGMMA.64x128x16.F32.BF16 R24, gdesc[UR40], RZ, !UPT, gsb0 ;  /* 0x01e00000281879f0 */ /* 0x000fe6000c0018ff */
        /* <DEDUP_REMOVED lines=22> */
[----:B0-----:R-:W-:Y:S05]  /*56f0*/  @P4 BRA `(.L_x_981) ;  /* 0x0000000000284947 */ /* 0x001fea0003800000 */
[----:B------:R-:W-:Y:S05]  /*5700*/  @!P0 BRA `(.L_x_982) ;  /* 0x0000000000048947 */ /* 0x000fea0003800000 */
[----:B------:R-:W-:Y:S01]  /*5710*/  BPT.TRAP 0x1 ;  /* 0x000000040000795c */ /* 0x000fe20000300000 */
.L_x_982:
[----:B------:R-:W-:Y:S01]  /*5720*/  ULEA UR10, UR7, UR36, 0x3 ;  /* 0x00000024070a7291 */ /* 0x000fe2000f8e183f */
[----:B------:R-:W-:-:S08]  /*5730*/  SHF.L.U32 R11, R14, 0x1f, RZ ;  /* 0x0000001f0e0b7819 */ /* 0x000fd000000006ff */
[----:B------:R0:W1:Y:S01]  /*5740*/  SYNCS.PHASECHK.TRANS64.TRYWAIT P4, [UR10+0x28850], R11 ;  /* 0x0288500bff0075a7 */ /* 0x000062000808014a */
[----:B------:R-:W-:Y:S05]  /*5750*/  @!P0 BRA `(.L_x_983) ;  /* 0x0000000000048947 */ /* 0x000fea0003800000 */
[----:B------:R-:W-:Y:S01]  /*5760*/  BPT.TRAP 0x1 ;  /* 0x000000040000795c */ /* 0x000fe20000300000 */
.L_x_983:
[----:B-1----:R-:W-:Y:S05]  /*5770*/  @P4 BRA `(.L_x_981) ;  /* 0x0000000000084947 */ /* 0x002fea0003800000 */
[----:B------:R-:W1:Y:S02]  /*5780*/  SYNCS.PHASECHK.TRANS64.TRYWAIT P4, [UR10+0x28850], R11 ;  /* 0x0288500bff0075a7 */ /* 0x000e64000808014a */
[----:B-1----:R-:W-:Y:S05]  /*5790*/  @!P4 BRA `(.L_x_984) ;  /* 0x000000f80014c947 */ /* 0x002fea0003800000 */
.L_x_981:
[----:B------:R-:W-:Y:S01]  /*57a0*/  UIADD3 UR10, UR36, 0x400, URZ ;  /* 0x00000400240a7890 */ /* 0x000fe2000fffe03f */
[----:B------:R-:W-:Y:S01]  /*57b0*/  WARPGROUP.ARRIVE ;  /* 0x00000000000079c5 */ /* 0x000fe20000000000 */
[----:B------:R-:W-:Y:S01]  /*57c0*/  UMOV UR11, 0x40000040 ;  /* 0x40000040000b7882 */ /* 0x000fe20000000000 */
[----:B------:R-:W-:Y:S01]  /*57d0*/  UMOV UR15, 0x40000040 ;  /* 0x40000040000f7882 */ /* 0x000fe20000000000 */
[----:B------:R-:W-:Y:S01]  /*57e0*/  USHF.R.U32.HI UR10, URZ, 0x4, UR10 ;  /* 0x000000043f0a7899 */ /* 0x000fe2000801160a */
[----:B------:R-:W-:Y:S01]  /*57f0*/  FMUL.FTZ R21, R34, UR47 ;  /* 0x0000002f22157c20 */ /* 0x000fe20008410000 */
[----:B------:R-:W-:Y:S01]  /*5800*/  FMUL.FTZ R34, R54, UR47 ;  /* 0x0000002f36227c20 */ /* 0x000fe20008410000 */
[----:B01----:R-:W0:Y:S01]  /*5810*/  @P2 LDC R11, c[0x0][0x450] ;  /* 0x00011400ff0b2b82 */ /* 0x003e220000000800 */
[----:B------:R-:W-:Y:S01]  /*5820*/  ULOP3.LUT UR10, UR10, 0x3fff, URZ, 0xc0, !UPT ;  /* 0x00003fff0a0a7892 */ /* 0x000fe2000f8ec03f */
[----:B------:R-:W-:Y:S01]  /*5830*/  FMUL.FTZ R22, R35, UR47 ;  /* 0x0000002f23167c20 */ /* 0x000fe20008410000 */
[----:B------:R-:W-:Y:S01]  /*5840*/  FMUL.FTZ R35, R55, UR47 ;  /* 0x0000002f37237c20 */ /* 0x000fe20008410000 */
[----:B------:R-:W-:Y:S01]  /*5850*/  FMUL.FTZ R14, R26, UR47 ;  /* 0x0000002f1a0e7c20 */ /* 0x000fe20008410000 */
[----:B------:R-:W-:Y:S01]  /*5860*/  ULOP3.LUT UR10, UR10, 0x4000000, URZ, 0xfc, !UPT ;  /* 0x040000000a0a7892 */ /* 0x000fe2000f8efc3f */
[----:B------:R-:W-:-:S02]  /*5870*/  IMAD.U32 R55, RZ, RZ, UR4 ;  /* 0x00000004ff377e24 */ /* 0x000fc4000f8e00ff */
[----:B------:R-:W-:Y:S01]  /*5880*/  FMUL.FTZ R26, R43, UR47 ;  /* 0x0000002f2b1a7c20 */ /* 0x000fe20008410000 */
[----:B------:R-:W1:Y:S01]  /*5890*/  @P2 LDC R54, c[0x0][0x44c] ;  /* 0x00011300ff362b82 */ /* 0x000e620000000800 */
[----:B------:R-:W-:Y:S01]  /*58a0*/  ULEA UR10, UR7, UR10, 0xb ;  /* 0x0000000a070a7291 */ /* 0x000fe2000f8e583f */
[----:B------:R-:W-:Y:S01]  /*58b0*/  FMUL.FTZ R43, R66, UR47 ;  /* 0x0000002f422b7c20 */ /* 0x000fe20008410000 */
[----:B------:R-:W-:Y:S02]  /*58c0*/  IMAD.MOV.U32 R66, RZ, RZ, R5 ;  /* 0x000000ffff427224 */ /* 0x000fe400078e0005 */
[----:B------:R-:W-:Y:S01]  /*58d0*/  FMUL.FTZ R23, R39, UR47 ;  /* 0x0000002f27177c20 */ /* 0x000fe20008410000 */
[----:B------:R-:W-:Y:S01]  /*58e0*/  UIADD3 UR14, UR10, 0x80, URZ ;  /* 0x000000800a0e7890 */ /* 0x000fe2000fffe03f */
[----:B------:R-:W-:Y:S01]  /*58f0*/  FMUL.FTZ R39, R59, UR47 ;  /* 0x0000002f3b277c20 */ /* 0x000fe20008410000 */
[----:B------:R-:W-:Y:S01]  /*5900*/  FMUL.FTZ R59, R61, UR47 ;  /* 0x0000002f3d3b7c20 */ /* 0x000fe20008410000 */
[----:B------:R-:W-:Y:S01]  /*5910*/  FMUL.FTZ R12, R27, UR47 ;  /* 0x0000002f1b0c7c20 */ /* 0x000fe20008410000 */
[----:B------:R-:W-:Y:S01]  /*5920*/  FMUL.FTZ R15, R30, UR47 ;  /* 0x0000002f1e0f7c20 */ /* 0x000fe20008410000 */
[----:B------:R-:W-:Y:S01]  /*5930*/  HGMMA.64x128x16.F32.BF16 R88, R180, gdesc[UR8].tnspB, R88, gsb0 ;  /* 0x41e00008b4587df0 */ /* 0x000fe20008001858 */
[----:B------:R-:W-:Y:S01]  /*5940*/  UMOV UR11, 0x40000040 ;  /* 0x40000040000b7882 */ /* 0x000fe20000000000 */
[----:B------:R-:W-:Y:S01]  /*5950*/  FMUL.FTZ R20, R31, UR47 ;  /* 0x0000002f1f147c20 */ /* 0x000fe20008410000 */
        /* <DEDUP_REMOVED lines=11> */
[----:B-1----:R-:W-:-:S04]  /*5a10*/  @P2 IMAD.HI.U32 R54, R5, R54, RZ ;  /* 0x0000003605362227 */ /* 0x002fc800078e00ff */
[----:B------:R-:W-:Y:S01]  /*5a20*/  FMUL.FTZ R57, R57, UR47 ;  /* 0x0000002f39397c20 */ /* 0x000fe20008410000 */
[----:B------:R-:W-:Y:S01]  /*5a30*/  FMUL.FTZ R72, R72, UR47 ;  /* 0x0000002f48487c20 */ /* 0x000fe20008410000 */
[----:B------:R-:W-:Y:S01]  /*5a40*/  FMUL.FTZ R47, R75, UR47 ;  /* 0x0000002f4b2f7c20 */ /* 0x000fe20008410000 */
[----:B------:R-:W-:Y:S01]  /*5a50*/  FMUL.FTZ R76, R76, UR47 ;  /* 0x0000002f4c4c7c20 */ /* 0x000fe20008410000 */
[----:B0-----:R-:W-:Y:S01]  /*5a60*/  @P2 SHF.R.U32.HI R66, RZ, R11, R54 ;  /* 0x0000000bff422219 */ /* 0x001fe20000011636 */
[----:B------:R-:W-:Y:S01]  /*5a70*/  FMUL.FTZ R50, R78, UR47 ;  /* 0x0000002f4e327c20 */ /* 0x000fe20008410000 */
[----:B------:R-:W-:Y:S01]  /*5a80*/  @!P1 LEA R54, R55, UR36, 0x3 ;  /* 0x0000002437369c11 */ /* 0x000fe2000f8e18ff */
[----:B------:R-:W0:Y:S01]  /*5a90*/  LDC R11, c[0x0][0x288] ;  /* 0x0000a200ff0b7b82 */ /* 0x000e220000000800 */
[----:B------:R-:W-:Y:S01]  /*5aa0*/  FMUL.FTZ R51, R79, UR47 ;  /* 0x0000002f4f337c20 */ /* 0x000fe20008410000 */
[----:B------:R-:W-:Y:S01]  /*5ab0*/  FMUL.FTZ R80, R80, UR47 ;  /* 0x0000002f50507c20 */ /* 0x000fe20008410000 */
[----:B------:R-:W-:Y:S01]  /*5ac0*/  FMUL.FTZ R84, R84, UR47 ;  /* 0x0000002f54547c20 */ /* 0x000fe20008410000 */
[----:B------:R-:W-:-:S02]  /*5ad0*/  @!P1 VIADD R54, R54, 0x28840 ;  /* 0x0002884036369836 */ /* 0x000fc40000000000 */
[----:B------:R-:W-:Y:S01]  /*5ae0*/  FMUL.FTZ R73, R73, UR47 ;  /* 0x0000002f49497c20 */ /* 0x000fe20008410000 */
[----:B------:R-:W-:Y:S01]  /*5af0*/  FMUL.FTZ R77, R77, UR47 ;  /* 0x0000002f4d4d7c20 */ /* 0x000fe20008410000 */
[----:B------:R-:W-:Y:S01]  /*5b00*/  FMUL.FTZ R81, R81, UR47 ;  /* 0x0000002f51517c20 */ /* 0x000fe20008410000 */
[----:B------:R-:W-:Y:S01]  /*5b10*/  FMUL.FTZ R85, R85, UR47 ;  /* 0x0000002f55557c20 */ /* 0x000fe20008410000 */
[----:B------:R-:W-:Y:S01]  /*5b20*/  @!P1 PRMT R55, RZ, 0x654, R54 ;  /* 0x00000654ff379816 */ /* 0x000fe20000000036 */
[----:B------:R-:W-:Y:S01]  /*5b30*/  FMUL.FTZ R86, R86, UR47 ;  /* 0x0000002f56567c20 */ /* 0x000fe20008410000 */
[----:B------:R-:W1:Y:S08]  /*5b40*/  MUFU.TANH R14, R14 ;  /* 0x0000000e000e7308 */ /* 0x000e700000002400 */
[----:B------:R-:W2:Y:S08]  /*5b50*/  MUFU.TANH R12, R12 ;  /* 0x0000000c000c7308 */ /* 0x000eb00000002400 */
[----:B------:R-:W3:Y:S08]  /*5b60*/  MUFU.TANH R29, R29 ;  /* 0x0000001d001d7308 */ /* 0x000ef00000002400 */
[----:B------:R-:W4:Y:S08]  /*5b70*/  MUFU.TANH R15, R15 ;  /* 0x0000000f000f7308 */ /* 0x000f300000002400 */
        /* <DEDUP_REMOVED lines=10> */
[----:B------:R-:W-:-:S02]  /*5c20*/  WARPGROUP.DEPBAR.LE gsb0, 0x0 ;  /* 0x00008000000079c5 */ /* 0x000fc40000010000 */
[----:B------:R-:W-:-:S05]  /*5c30*/  WARPGROUP.ARRIVE ;  /* 0x00000000000079c5 */ /* 0x000fca0000000000 */
[----:B------:R-:W0:Y:S01]  /*5c40*/  MUFU.TANH R48, R48 ;  /* 0x0000003000307308 */ /* 0x000e220000002400 */
[----:B------:R-:W-:Y:S01]  /*5c50*/  HGMMA.64x128x16.F32.BF16 R88, R176, gdesc[UR12].tnspB, R88, gsb0 ;  /* 0x41e0000cb0587df0 */ /* 0x000fe20008001858 */
[----:B------:R-:W-:Y:S01]  /*5c60*/  UIADD3 UR14, UR10, 0x100, URZ ;  /* 0x000001000a0e7890 */ /* 0x000fe2000fffe03f */
[----:B------:R-:W-:-:S05]  /*5c70*/  UMOV UR15, 0x40000040 ;  /* 0x40000040000f7882 */ /* 0x000fca0000000000 */
        /* <DEDUP_REMOVED lines=17> */
[----:B------:R-:W0:Y:S01]  /*5d90*/  MUFU.TANH R84, R84 ;  /* 0x0000005400547308 */ /* 0x000e220000002400 */
[----:B------:R-:W-:-:S02]  /*5da0*/  WARPGROUP.DEPBAR.LE gsb0, 0x0 ;  /* 0x00008000000079c5 */ /* 0x000fc40000010000 */
[----:B------:R-:W-:-:S05]  /*5db0*/  WARPGROUP.ARRIVE ;  /* 0x00000000000079c5 */ /* 0x000fca0000000000 */
[----:B------:R0:W0:Y:S01]  /*5dc0*/  MUFU.TANH R54, R86 ;  /* 0x0000005600367308 */ /* 0x0000220000002400 */
        /* <DEDUP_REMOVED lines=9> */
[----:B------:R-:W-:Y:S01]  /*5e60*/  WARPGROUP.ARRIVE ;  /* 0x00000000000079c5 */ /* 0x000fe20000000000 */
[----:B------:R-:W-:Y:S01]  /*5e70*/  FMUL.FTZ R168, R53, UR47 ;  /* 0x0000002f35a87c20 */ /* 0x000fe20008410000 */
[----:B------:R-:W-:Y:S02]  /*5e80*/  FMUL.FTZ R53, R82, UR47 ;  /* 0x0000002f52357c20 */ /* 0x000fe40008410000 */
[----:B------:R0:W0:Y:S03]  /*5e90*/  MUFU.TANH R82, R85 ;  /* 0x0000005500527308 */ /* 0x0000260000002400 */
[----:B------:R-:W-:Y:S01]  /*5ea0*/  HGMMA.64x128x16.F32.BF16 R88, R164, gdesc[UR12].tnspB, R88, gsb0 ;  /* 0x41e0000ca4587df0 */ /* 0x000fe20008001858 */
[----:B------:R-:W-:Y:S01]  /*5eb0*/  UIADD3 UR14, UR10, 0x280, URZ ;  /* 0x000002800a0e7890 */ /* 0x000fe2000fffe03f */
[----:B------:R-:W-:-:S03]  /*5ec0*/  UMOV UR15, 0x40000040 ;  /* 0x40000040000f7882 */ /* 0x000fc60000000000 */
[----:B------:R-:W0:Y:S08]  /*5ed0*/  MUFU.TANH R168, R168 ;  /* 0x000000a800a87308 */ /* 0x000e300000002400 */
[----:B------:R-:W0:Y:S01]  /*5ee0*/  MUFU.TANH R53, R53 ;  /* 0x0000003500357308 */ /* 0x000e220000002400 */
[----:B------:R-:W-:Y:S02]  /*5ef0*/  WARPGROUP.DEPBAR.LE gsb0, 0x0 ;  /* 0x00008000000079c5 */ /* 0x000fe40000010000 */
[----:B------:R-:W-:Y:S01]  /*5f00*/  WARPGROUP.ARRIVE ;  /* 0x00000000000079c5 */ /* 0x000fe20000000000 */
[----:B------:R-:W-:Y:S01]  /*5f10*/  FMUL.FTZ R164, R24, UR47 ;  /* 0x0000002f18a47c20 */ /* 0x000fe20008410000 */
[----:B------:R-:W-:Y:S01]  /*5f20*/  FMUL.FTZ R24, R38, UR47 ;  /* 0x0000002f26187c20 */ /* 0x000fe20008410000 */
[----:B------:R-:W-:Y:S01]  /*5f30*/  FMUL.FTZ R38, R58, UR47 ;  /* 0x0000002f3a267c20 */ /* 0x000fe20008410000 */
[----:B------:R-:W-:Y:S01]  /*5f40*/  FMUL.FTZ R58, R60, UR47 ;  /* 0x0000002f3c3a7c20 */ /* 0x000fe20008410000 */
[----:B------:R-:W-:Y:S01]  /*5f50*/  IADD3 R60, -R19, 0xb, RZ ;  /* 0x0000000b133c7810 */ /* 0x000fe20007ffe1ff */
[----:B------:R-:W-:Y:S01]  /*5f60*/  HGMMA.64x128x16.F32.BF16 R88, R160, gdesc[UR12].tnspB, R88, gsb0 ;  /* 0x41e0000ca0587df0 */ /* 0x000fe20008001858 */
[----:B------:R-:W-:Y:S01]  /*5f70*/  UIADD3 UR14, UR10, 0x300, URZ ;  /* 0x000003000a0e7890 */ /* 0x000fe2000fffe03f */
[----:B------:R-:W-:Y:S01]  /*5f80*/  FMUL.FTZ R165, R25, UR47 ;  /* 0x0000002f19a57c20 */ /* 0x000fe20008410000 */
[----:B------:R-:W-:Y:S01]  /*5f90*/  UMOV UR15, 0x40000040 ;  /* 0x40000040000f7882 */ /* 0x000fe20000000000 */
[----:B------:R-:W-:Y:S01]  /*5fa0*/  UIADD3 UR10, UR10, 0x380, URZ ;  /* 0x000003800a0a7890 */ /* 0x000fe2000fffe03f */
        /* <DEDUP_REMOVED lines=23> */
[----:B------:R-:W-:Y:S01]  /*6120*/  WARPGROUP.ARRIVE ;  /* 0x00000000000079c5 */ /* 0x000fe20000000000 */
[----:B------:R-:W-:Y:S01]  /*6130*/  FMUL.FTZ R160, R40, UR47 ;  /* 0x0000002f28a07c20 */ /* 0x000fe20008410000 */
[----:B------:R-:W-:Y:S01]  /*6140*/  FMUL.FTZ R40, R63, UR47 ;  /* 0x0000002f3f287c20 */ /* 0x000fe20008410000 */
[----:B------:R-:W-:Y:S01]  /*6150*/  FMUL.FTZ R63, R65, UR47 ;  /* 0x0000002f413f7c20 */ /* 0x000fe20008410000 */
[----:B------:R-:W-:Y:S01]  /*6160*/  FMUL.FTZ R161, R41, UR47 ;  /* 0x0000002f29a17c20 */ /* 0x000fe20008410000 */
[----:B------:R-:W5:Y:S01]  /*6170*/  SHFL.IDX PT, R65, R66, RZ, 0x1c1f ;  /* 0x001c1fff42417589 */ /* 0x000f6200000e0000 */
[----:B------:R-:W-:Y:S01]  /*6180*/  HGMMA.64x128x16.F32.BF16 R88, R156, gdesc[UR12].tnspB, R88, gsb0 ;  /* 0x41e0000c9c587df0 */ /* 0x000fe20008001858 */
        /* <DEDUP_REMOVED lines=20> */
[----:B------:R0:W0:Y:S01]  /*62d0*/  MUFU.TANH R156, R73 ;  /* 0x00000049009c7308 */ /* 0x0000220000002400 */
[----:B------:R-:W-:Y:S03]  /*62e0*/  HGMMA.64x128x16.F32.BF16 R88, R152, gdesc[UR8].tnspB, R88, gsb0 ;  /* 0x41e0000898587df0 */ /* 0x000fe60008001858 */
[----:B------:R-:W-:Y:S02]  /*62f0*/  WARPGROUP.DEPBAR.LE gsb0, 0x0 ;  /* 0x00008000000079c5 */ /* 0x000fe40000010000 */
[----:B------:R-:W-:Y:S01]  /*6300*/  IMAD.SHL.U32 R152, R8, 0x80, RZ ;  /* 0x0000008008987824 */ /* 0x000fe200078e00ff */
[----:B------:R0:W-:Y:S06]  /*6310*/  BAR.ARV R60, 0x100 ;  /* 0x0004003c0000751d */ /* 0x0001ec0000002000 */
[----:B------:R-:W-:Y:S01]  /*6320*/  IADD3 R61, -R152, 0x1, RZ ;  /* 0x00000001983d7810 */ /* 0x000fe20007ffe1ff */
[----:B------:R1:W-:Y:S04]  /*6330*/  @!P1 SYNCS.ARRIVE.TRANS64.RED.A1T0 RZ, [R55+URZ], RZ ;  /* 0x000000ff37ff99a7 */ /* 0x0003e8000810043f */
[----:B------:R-:W-:-:S02]  /*6340*/  IMAD R61, R2, -0x2, R61 ;  /* 0xfffffffe023d7824 */ /* 0x000fc400078e023d */
[----:B-1----:R-:W-:Y:S02]  /*6350*/  FMUL.FTZ R55, R87, UR47 ;  /* 0x0000002f57377c20 */ /* 0x002fe40008410000 */
[----:B------:R-:W-:-:S04]  /*6360*/  IMAD R68, R16, UR38, R61 ;  /* 0x0000002610447c24 */ /* 0x000fc8000f8e023d */
[----:B0-----:R-:W-:Y:S01]  /*6370*/  IMAD.IADD R68, R68, 0x1, -R11 ;  /* 0x0000000144447824 */ /* 0x001fe200078e0a0b */
[----:B------:R-:W0:Y:S03]  /*6380*/  MUFU.TANH R55, R55 ;  /* 0x0000003700377308 */ /* 0x000e260000002400 */
[C---:B------:R-:W-:Y:S02]  /*6390*/  VIADD R154, R68.reuse, UR39 ;  /* 0x00000027449a7c36 */ /* 0x040fe40008000000 */
[----:B------:R-:W-:Y:S02]  /*63a0*/  VIADD R155, R68, UR5 ;  /* 0x00000005449b7c36 */ /* 0x000fe40008000000 */
[--C-:B-----5:R-:W-:Y:S02]  /*63b0*/  IMAD.IADD R68, R154, 0x1, R65.reuse ;  /* 0x000000019a447824 */ /* 0x120fe400078e0241 */
[----:B------:R-:W-:Y:S01]  /*63c0*/  IMAD.IADD R70, R155, 0x1, R65 ;  /* 0x000000019b467824 */ /* 0x000fe200078e0241 */
[----:B--234-:R-:W-:Y:S06]  /*63d0*/  @!P3 BRA `(.L_x_985) ;  /* 0x00000000005cb947 */ /* 0x01cfec0003800000 */
[----:B------:R-:W-:Y:S01]  /*63e0*/  IMAD R60, R16, UR38, R65 ;  /* 0x00000026103c7c24 */ /* 0x000fe2000f8e0241 */
[----:B------:R-:W-:Y:S03]  /*63f0*/  BSSY B0, `(.L_x_986) ;  /* 0x0000011000007945 */ /* 0x000fe60003800000 */
[----:B------:R-:W-:-:S05]  /*6400*/  IMAD.IADD R65, R60, 0x1, -R11 ;  /* 0x000000013c417824 */ /* 0x000fca00078e0a0b */
[----:B------:R-:W-:-:S13]  /*6410*/  ISETP.GT.AND P4, PT, R65, -0x1, PT ;  /* 0xffffffff4100780c */ /* 0x000fda0003f84270 */
[----:B------:R-:W-:Y:S05]  /*6420*/  @P4 BRA `(.L_x_987) ;  /* 0x0000000000204947 */ /* 0x000fea0003800000 */
[----:B------:R-:W-:Y:S01]  /*6430*/  IMAD.U32 R69, RZ, RZ, UR46 ;  /* 0x0000002eff457e24 */ /* 0x000fe2000f8e00ff */
[----:B------:R-:W-:-:S04]  /*6440*/  LOP3.LUT R65, RZ, R65, RZ, 0x33, !PT ;  /* 0x00000041ff417212 */ /* 0x000fc800078e33ff */
[----:B------:R-:W-:-:S13]  /*6450*/  ISETP.NE.AND P4, PT, R69, 0x1, PT ;  /* 0x000000014500780c */ /* 0x000fda0003f85270 */
[----:B------:R-:W1:Y:S02]  /*6460*/  @P4 LDC.64 R60, c[0x0][0x9e8] ;  /* 0x00027a00ff3c4b82 */ /* 0x000e640000000a00 */
[----:B-1----:R-:W-:-:S05]  /*6470*/  @P4 IMAD.HI.U32 R60, R65, R60, RZ ;  /* 0x0000003c413c4227 */ /* 0x002fca00078e00ff */
[----:B------:R-:W-:-:S04]  /*6480*/  @P4 SHF.R.U32.HI R65, RZ, R61, R60 ;  /* 0x0000003dff414219 */ /* 0x000fc8000001163c */
[----:B------:R-:W-:Y:S01]  /*6490*/  LOP3.LUT R65, RZ, R65, RZ, 0x33, !PT ;  /* 0x00000041ff417212 */ /* 0x000fe200078e33ff */
[----:B------:R-:W-:Y:S06]  /*64a0*/  BRA `(.L_x_988) ;  /* 0x0000000000147947 */ /* 0x000fec0003800000 */
.L_x_987:
[----:B------:R-:W-:-:S05]  /*64b0*/  IMAD.U32 R69, RZ, RZ, UR46 ;  /* 0x0000002eff457e24 */ /* 0x000fca000f8e00ff */
[----:B------:R-:W-:-:S13]  /*64c0*/  ISETP.NE.AND P4, PT, R69, 0x1, PT ;  /* 0x000000014500780c */ /* 0x000fda0003f85270 */
[----:B------:R-:W1:Y:S02]  /*64d0*/  @P4 LDC.64 R60, c[0x0][0x9e8] ;  /* 0x00027a00ff3c4b82 */ /* 0x000e640000000a00 */
[----:B-1----:R-:W-:-:S05]  /*64e0*/  @P4 IMAD.HI.U32 R60, R65, R60, RZ ;  /* 0x0000003c413c4227 */ /* 0x002fca00078e00ff */
[----:B------:R-:W-:-:S07]  /*64f0*/  @P4 SHF.R.U32.HI R65, RZ, R61, R60 ;  /* 0x0000003dff414219 */ /* 0x000fce000001163c */
.L_x_988:
[----:B------:R-:W-:Y:S05]  /*6500*/  BSYNC B0 ;  /* 0x0000000000007941 */ /* 0x000fea0003800000 */
.L_x_986:
[----:B------:R-:W-:-:S04]  /*6510*/  IMAD R65, R65, R69, -R152 ;  /* 0x0000004541417224 */ /* 0x000fc800078e0a98 */
[----:B------:R-:W-:-:S05]  /*6520*/  IMAD R65, R2, -0x2, R65 ;  /* 0xfffffffe02417824 */ /* 0x000fca00078e0241 */
[----:B------:R-:W-:Y:S02]  /*6530*/  VIADDMNMX R68, R65, R69, R68, PT ;  /* 0x0000004541447246 */ /* 0x000fe40003800144 */
[----:B------:R-:W-:-:S07]  /*6540*/  VIMNMX R70, R70, R65, !PT ;  /* 0x0000004146467248 */ /* 0x000fce0007fe0100 */
.L_x_985:
[----:B------:R-:W-:Y:S01]  /*6550*/  ISETP.GT.AND P4, PT, R8, -0x1, PT ;  /* 0xffffffff0800780c */ /* 0x000fe20003f84270 */
[----:B------:R-:W1:Y:S03]  /*6560*/  SHFL.IDX PT, R157, R66, 0x1, 0x1c1f ;  /* 0x003c1f00429d7f89 */ /* 0x000e6600000e0000 */
[C---:B------:R-:W-:Y:S02]  /*6570*/  ISETP.GT.AND P6, PT, R70.reuse, RZ, P4 ;  /* 0x000000ff4600720c */ /* 0x040fe400027c4270 */
[----:B------:R-:W-:Y:S02]  /*6580*/  ISETP.GT.AND P5, PT, R70, 0x1, P4 ;  /* 0x000000014600780c */ /* 0x000fe400027a4270 */
[C---:B------:R-:W-:Y:S02]  /*6590*/  ISETP.LT.OR P6, PT, R68.reuse, 0x1, P6 ;  /* 0x000000014400780c */ /* 0x040fe400037c1670 */
[----:B------:R-:W-:-:S02]  /*65a0*/  ISETP.LT.OR P5, PT, R68, 0x2, P5 ;  /* 0x000000024400780c */ /* 0x000fc40002fa1670 */
[----:B------:R-:W-:Y:S02]  /*65b0*/  FSEL R181, R164, -INF , !P6 ;  /* 0xff800000a4b57808 */ /* 0x000fe40007000000 */
[----:B------:R-:W-:Y:S02]  /*65c0*/  FSEL R195, R165, -INF , !P5 ;  /* 0xff800000a5c37808 */ /* 0x000fe40006800000 */
[C---:B------:R-:W-:Y:S02]  /*65d0*/  ISETP.GT.AND P6, PT, R70.reuse, 0x8, P4 ;  /* 0x000000084600780c */ /* 0x040fe400027c4270 */
        /* <DEDUP_REMOVED lines=9> */
[----:B------:R-:W-:Y:S01]  /*6670*/  FSEL R191, R32, -INF , !P6 ;  /* 0xff80000020bf7808 */ /* 0x000fe20007000000 */
[----:B-1----:R-:W-:Y:S01]  /*6680*/  IMAD.IADD R32, R154, 0x1, R157 ;  /* 0x000000019a207824 */ /* 0x002fe200078e029d */
[----:B------:R-:W-:Y:S02]  /*6690*/  FSEL R189, R33, -INF , !P5 ;  /* 0xff80000021bd7808 */ /* 0x000fe40006800000 */
[C---:B------:R-:W-:Y:S02]  /*66a0*/  ISETP.GT.AND P6, PT, R70.reuse, 0x18, P4 ;  /* 0x000000184600780c */ /* 0x040fe400027c4270 */
[----:B------:R-:W-:Y:S02]  /*66b0*/  ISETP.GT.AND P5, PT, R70, 0x19, P4 ;  /* 0x000000194600780c */ /* 0x000fe400027a4270 */
[C---:B------:R-:W-:Y:S02]  /*66c0*/  ISETP.LT.OR P6, PT, R68.reuse, 0x19, P6 ;  /* 0x000000194400780c */ /* 0x040fe400037c1670 */
[----:B------:R-:W-:-:S02]  /*66d0*/  ISETP.LT.OR P5, PT, R68, 0x1a, P5 ;  /* 0x0000001a4400780c */ /* 0x000fc40002fa1670 */
[----:B------:R-:W-:Y:S01]  /*66e0*/  FSEL R187, R36, -INF , !P6 ;  /* 0xff80000024bb7808 */ /* 0x000fe20007000000 */
[----:B------:R-:W-:Y:S01]  /*66f0*/  IMAD.IADD R36, R155, 0x1, R157 ;  /* 0x000000019b247824 */ /* 0x000fe200078e029d */
        /* <DEDUP_REMOVED lines=72> */
[----:B------:R-:W-:Y:S01]  /*6b80*/  FSEL R29, R82, -INF , !P5 ;  /* 0xff800000521d7808 */ /* 0x000fe20006800000 */
[----:B------:R-:W-:Y:S08]  /*6b90*/  @!P3 BRA `(.L_x_989) ;  /* 0x00000000005cb947 */ /* 0x000ff00003800000 */
        /* <DEDUP_REMOVED lines=13> */
.L_x_991:
[----:B------:R-:W-:-:S05]  /*6c70*/  IMAD.U32 R56, RZ, RZ, UR46 ;  /* 0x0000002eff387e24 */ /* 0x000fca000f8e00ff */
[----:B------:R-:W-:-:S13]  /*6c80*/  ISETP.NE.AND P5, PT, R56, 0x1, PT ;  /* 0x000000013800780c */ /* 0x000fda0003fa5270 */
[----:B------:R-:W1:Y:S02]  /*6c90*/  @P5 LDC.64 R154, c[0x0][0x9e8] ;  /* 0x00027a00ff9a5b82 */ /* 0x000e640000000a00 */
[----:B-1----:R-:W-:-:S05]  /*6ca0*/  @P5 IMAD.HI.U32 R48, R157, R154, RZ ;  /* 0x0000009a9d305227 */ /* 0x002fca00078e00ff */
[----:B------:R-:W-:-:S07]  /*6cb0*/  @P5 SHF.R.U32.HI R157, RZ, R155, R48 ;  /* 0x0000009bff9d5219 */ /* 0x000fce0000011630 */
.L_x_992:
[----:B------:R-:W-:Y:S05]  /*6cc0*/  BSYNC B0 ;  /* 0x0000000000007941 */ /* 0x000fea0003800000 */
.L_x_990:
[----:B------:R-:W-:-:S04]  /*6cd0*/  IMAD R157, R157, R56, -R152 ;  /* 0x000000389d9d7224 */ /* 0x000fc800078e0a98 */
[----:B------:R-:W-:-:S05]  /*6ce0*/  IMAD R157, R2, -0x2, R157 ;  /* 0xfffffffe029d7824 */ /* 0x000fca00078e029d */
[----:B------:R-:W-:Y:S02]  /*6cf0*/  VIADDMNMX R32, R157, R56, R32, PT ;  /* 0x000000389d207246 */ /* 0x000fe40003800120 */
[----:B------:R-:W-:-:S07]  /*6d00*/  VIMNMX R36, R36, R157, !PT ;  /* 0x0000009d24247248 */ /* 0x000fce0007fe0100 */
.L_x_989:
[----:B------:R-:W-:Y:S02]  /*6d10*/  FMNMX.FTZ R48, R181, R9, !PT ;  /* 0x00000009b5307209 */ /* 0x000fe40007810000 */
[C---:B------:R-:W-:Y:S02]  /*6d20*/  ISETP.GT.AND P6, PT, R36.reuse, 0x1, P4 ;  /* 0x000000012400780c */ /* 0x040fe400027c4270 */
[----:B------:R-:W-:Y:S02]  /*6d30*/  FMNMX.FTZ R48, R195, R48, !PT ;  /* 0x00000030c3307209 */ /* 0x000fe40007810000 */
[----:B------:R-:W-:Y:S02]  /*6d40*/  ISETP.GT.AND P5, PT, R36, 0x8, P4 ;  /* 0x000000082400780c */ /* 0x000fe400027a4270 */
[----:B------:R-:W-:Y:S02]  /*6d50*/  FMNMX.FTZ R48, R185, R48, !PT ;  /* 0x00000030b9307209 */ /* 0x000fe40007810000 */
[----:B------:R-:W-:-:S02]  /*6d60*/  ISETP.LT.OR P6, PT, R32, 0x2, P6 ;  /* 0x000000022000780c */ /* 0x000fc400037c1670 */
[----:B------:R-:W-:Y:S02]  /*6d70*/  FMNMX.FTZ R48, R193, R48, !PT ;  /* 0x00000030c1307209 */ /* 0x000fe40007810000 */
[----:B------:R-:W-:Y:S02]  /*6d80*/  ISETP.LT.OR P5, PT, R32, 0x9, P5 ;  /* 0x000000092000780c */ /* 0x000fe40002fa1670 */
[----:B------:R-:W-:Y:S02]  /*6d90*/  FMNMX.FTZ R48, R191, R48, !PT ;  /* 0x00000030bf307209 */ /* 0x000fe40007810000 */
[----:B------:R-:W-:Y:S02]  /*6da0*/  FSEL R179, R12, -INF , !P6 ;  /* 0xff8000000cb37808 */ /* 0x000fe40007000000 */
[----:B------:R-:W-:Y:S01]  /*6db0*/  FMNMX.FTZ R48, R189, R48, !PT ;  /* 0x00000030bd307209 */ /* 0x000fe20007810000 */
[----:B------:R-:W1:Y:S01]  /*6dc0*/  LDC R12, c[0x0][0x988] ;  /* 0x00026200ff0c7b82 */ /* 0x000e620000000800 */
[----:B------:R-:W-:-:S02]  /*6dd0*/  ISETP.GT.AND P6, PT, R36, 0x9, P4 ;  /* 0x000000092400780c */ /* 0x000fc400027c4270 */
[----:B------:R-:W-:Y:S02]  /*6de0*/  FMNMX.FTZ R48, R187, R48, !PT ;  /* 0x00000030bb307209 */ /* 0x000fe40007810000 */
[----:B------:R-:W-:Y:S02]  /*6df0*/  FSEL R159, R15, -INF , !P5 ;  /* 0xff8000000f9f7808 */ /* 0x000fe40006800000 */
        /* <DEDUP_REMOVED lines=8> */
[----:B------:R-:W-:Y:S02]  /*6e80*/  FMNMX.FTZ R48, R163, R48, !PT ;  /* 0x00000030a3307209 */ /* 0x000fe40007810000 */
        /* <DEDUP_REMOVED lines=41> */
[C---:B------:R-:W-:Y:S01]  /*7120*/  ISETP.LT.OR P6, PT, R32.reuse, 0x2a, P6 ;  /* 0x0000002a2000780c */ /* 0x040fe200037c1670 */
[----:B------:R-:W2:Y:S01]  /*7130*/  SHFL.BFLY PT, R165, R48, 0x2, 0x1f ;  /* 0x0c401f0030a57f89 */ /* 0x000ea200000e0000 */
[----:B------:R-:W-:-:S02]  /*7140*/  ISETP.LT.OR P5, PT, R32, 0x31, P5 ;  /* 0x000000312000780c */ /* 0x000fc40002fa1670 */
[----:B------:R-:W-:Y:S02]  /*7150*/  FSEL R27, R27, -INF , !P6 ;  /* 0xff8000001b1b7808 */ /* 0x000fe40007000000 */
[----:B------:R-:W-:-:S04]  /*7160*/  ISETP.GT.AND P6, PT, R36, 0x31, P4 ;  /* 0x000000312400780c */ /* 0x000fc800027c4270 */
[----:B------:R-:W-:-:S04]  /*7170*/  ISETP.LT.OR P6, PT, R32, 0x32, P6 ;  /* 0x000000322000780c */ /* 0x000fc800037c1670 */
[----:B------:R-:W-:Y:S02]  /*7180*/  FSEL R31, R31, -INF , !P6 ;  /* 0xff8000001f1f7808 */ /* 0x000fe40007000000 */
[----:B------:R-:W-:-:S04]  /*7190*/  ISETP.GT.AND P6, PT, R36, 0x39, P4 ;  /* 0x000000392400780c */ /* 0x000fc800027c4270 */
[----:B------:R-:W-:-:S04]  /*71a0*/  ISETP.LT.OR P6, PT, R32, 0x3a, P6 ;  /* 0x0000003a2000780c */ /* 0x000fc800037c1670 */
[----:B------:R-:W-:Y:S02]  /*71b0*/  FSEL R35, R35, -INF , !P6 ;  /* 0xff80000023237808 */ /* 0x000fe40007000000 */
[----:B--2---:R-:W-:Y:S02]  /*71c0*/  FMNMX.FTZ R15, R48, R165, !PT ;  /* 0x000000a5300f7209 */ /* 0x004fe40007810000 */
[----:B------:R-:W-:Y:S02]  /*71d0*/  FSEL R165, R30, -INF , !P5 ;  /* 0xff8000001ea57808 */ /* 0x000fe40006800000 */
[----:B------:R-:W-:Y:S01]  /*71e0*/  ISETP.GT.AND P5, PT, R36, 0x38, P4 ;  /* 0x000000382400780c */ /* 0x000fe200027a4270 */
[----:B------:R-:W2:Y:S03]  /*71f0*/  SHFL.BFLY PT, R20, R15, 0x1, 0x1f ;  /* 0x0c201f000f147f89 */ /* 0x000ea600000e0000 */
[----:B------:R-:W-:-:S04]  /*7200*/  ISETP.LT.OR P5, PT, R32, 0x39, P5 ;  /* 0x000000392000780c */ /* 0x000fc80002fa1670 */
[----:B------:R-:W-:Y:S02]  /*7210*/  FSEL R23, R34, -INF , !P5 ;  /* 0xff80000022177808 */ /* 0x000fe40006800000 */
[----:B------:R-:W-:-:S04]  /*7220*/  ISETP.GT.AND P5, PT, R36, 0x40, P4 ;  /* 0x000000402400780c */ /* 0x000fc800027a4270 */
[----:B------:R-:W-:-:S04]  /*7230*/  ISETP.LT.OR P5, PT, R32, 0x41, P5 ;  /* 0x000000412000780c */ /* 0x000fc80002fa1670 */
[----:B------:R-:W-:Y:S02]  /*7240*/  FSEL R21, R38, -INF , !P5 ;  /* 0xff80000026157808 */ /* 0x000fe40006800000 */
[----:B------:R-:W-:-:S04]  /*7250*/  ISETP.GT.AND P5, PT, R36, 0x41, P4 ;  /* 0x000000412400780c */ /* 0x000fc800027a4270 */
[----:B------:R-:W-:Y:S02]  /*7260*/  ISETP.LT.OR P5, PT, R32, 0x42, P5 ;  /* 0x000000422000780c */ /* 0x000fe40002fa1670 */
[----:B--2---:R-:W-:-:S04]  /*7270*/  FMNMX.FTZ R15, R15, R20, !PT ;  /* 0x000000140f0f7209 */ /* 0x004fc80007810000 */
[C---:B------:R-:W-:Y:S01]  /*7280*/  FSETP.NEU.FTZ.AND P6, PT, R15.reuse, -INF , PT ;  /* 0xff8000000f00780b */ /* 0x040fe20003fdd000 */
[----:B-1----:R-:W-:-:S05]  /*7290*/  FMUL.FTZ R20, R15, R12 ;  /* 0x0000000c0f147220 */ /* 0x002fca0000410000 */
[----:B------:R-:W-:-:S05]  /*72a0*/  FSEL R20, R20, RZ, P6 ;  /* 0x000000ff14147208 */ /* 0x000fca0003000000 */
[-CC-:B------:R-:W-:Y:S01]  /*72b0*/  FFMA.FTZ R22, R181, R12.reuse, -R20.reuse ;  /* 0x0000000cb5167223 */ /* 0x180fe20000010814 */
[----:B------:R-:W-:Y:S01]  /*72c0*/  FSEL R181, R39, -INF , !P5 ;  /* 0xff80000027b57808 */ /* 0x000fe20006800000 */
[-CC-:B------:R-:W-:Y:S01]  /*72d0*/  FFMA.FTZ R180, R195, R12.reuse, -R20.reuse ;  /* 0x0000000cc3b47223 */ /* 0x180fe20000010814 */
[----:B------:R-:W-:Y:S01]  /*72e0*/  ISETP.GT.AND P5, PT, R36, 0x48, P4 ;  /* 0x000000482400780c */ /* 0x000fe200027a4270 */
[-CC-:B------:R-:W-:Y:S01]  /*72f0*/  FFMA.FTZ R176, R191, R12.reuse, -R20.reuse ;  /* 0x0000000cbfb07223 */ /* 0x180fe20000010814 */
[----:B------:R1:W-:Y:S01]  /*7300*/  MUFU.EX2 R39, R22 ;  /* 0x0000001600277308 */ /* 0x0003e20000000800 */
[-CC-:B------:R-:W-:Y:S01]  /*7310*/  FFMA.FTZ R178, R187, R12.reuse, -R20.reuse ;  /* 0x0000000cbbb27223 */ /* 0x180fe20000010814 */
[----:B------:R-:W-:Y:S01]  /*7320*/  ISETP.LT.OR P5, PT, R32, 0x49, P5 ;  /* 0x000000492000780c */ /* 0x000fe20002fa1670 */
[-CC-:B------:R-:W-:Y:S01]  /*7330*/  FFMA.FTZ R182, R185, R12.reuse, -R20.reuse ;  /* 0x0000000cb9b67223 */ /* 0x180fe20000010814 */
[-CC-:B------:R-:W-:Y:S01]  /*7340*/  FFMA.FTZ R185, R193, R12.reuse, -R20.reuse ;  /* 0x0000000cc1b97223 */ /* 0x180fe20000010814 */
[-CC-:B------:R-:W-:Y:S01]  /*7350*/  FFMA.FTZ R172, R153, R12.reuse, -R20.reuse ;  /* 0x0000000c99ac7223 */ /* 0x180fe20000010814 */
[----:B------:R-:W-:Y:S01]  /*7360*/  FSEL R41, R41, -INF , !P5 ;  /* 0xff80000029297808 */ /* 0x000fe20006800000 */
[-CC-:B------:R-:W-:Y:S01]  /*7370*/  FFMA.FTZ R168, R85, R12.reuse, -R20.reuse ;  /* 0x0000000c55a87223 */ /* 0x180fe20000010814 */
[----:B------:R-:W-:Y:S01]  /*7380*/  ISETP.GT.AND P5, PT, R36, RZ, P4 ;  /* 0x000000ff2400720c */ /* 0x000fe200027a4270 */
[-CC-:B-1----:R-:W-:Y:S01]  /*7390*/  FFMA.FTZ R22, R189, R12.reuse, -R20.reuse ;  /* 0x0000000cbd167223 */ /* 0x182fe20000010814 */
[-CC-:B------:R-:W-:Y:S01]  /*73a0*/  FFMA.FTZ R174, R87, R12.reuse, -R20.reuse ;  /* 0x0000000c57ae7223 */ /* 0x180fe20000010814 */
[-CC-:B------:R-:W-:Y:S01]  /*73b0*/  FFMA.FTZ R87, R163, R12.reuse, -R20.reuse ;  /* 0x0000000ca3577223 */ /* 0x180fe20000010814 */
[----:B------:R-:W-:Y:S01]  /*73c0*/  ISETP.LT.OR P5, PT, R32, 0x1, P5 ;  /* 0x000000012000780c */ /* 0x000fe20002fa1670 */
[-CC-:B------:R-:W-:Y:S01]  /*73d0*/  FFMA.FTZ R164, R79, R12.reuse, -R20.reuse ;  /* 0x0000000c4fa47223 */ /* 0x180fe20000010814 */
[-CC-:B------:R-:W-:Y:S01]  /*73e0*/  FFMA.FTZ R166, R75, R12.reuse, -R20.reuse ;  /* 0x0000000c4ba67223 */ /* 0x180fe20000010814 */
[-CC-:B------:R-:W-:Y:S01]  /*73f0*/  FFMA.FTZ R154, R37, R12.reuse, -R20.reuse ;  /* 0x0000000c259a7223 */ /* 0x180fe20000010814 */
[----:B------:R-:W-:Y:S01]  /*7400*/  FSEL R195, R14, -INF , !P5 ;  /* 0xff8000000ec37808 */ /* 0x000fe20006800000 */
[-CC-:B------:R-:W-:Y:S01]  /*7410*/  FFMA.FTZ R152, R49, R12.reuse, -R20.reuse ;  /* 0x0000000c31987223 */ /* 0x180fe20000010814 */
[----:B------:R-:W-:Y:S01]  /*7420*/  ISETP.GT.AND P5, PT, R36, 0x49, P4 ;  /* 0x000000492400780c */ /* 0x000fe200027a4270 */
[--C-:B------:R-:W-:Y:S01]  /*7430*/  FFMA.FTZ R49, R33, R12, -R20.reuse ;  /* 0x0000000c21317223 */ /* 0x100fe20000010814 */
[----:B------:R-:W-:Y:S01]  /*7440*/  FMNMX.FTZ R14, R195, R10, !PT ;  /* 0x0000000ac30e7209 */ /* 0x000fe20007810000 */
[-CC-:B------:R-:W-:Y:S01]  /*7450*/  FFMA.FTZ R160, R65, R12.reuse, -R20.reuse ;  /* 0x0000000c41a07223 */ /* 0x180fe20000010814 */
[----:B------:R-:W-:Y:S01]  /*7460*/  ISETP.LT.OR P5, PT, R32, 0x4a, P5 ;  /* 0x0000004a2000780c */ /* 0x000fe20002fa1670 */
[--C-:B------:R-:W-:Y:S01]  /*7470*/  FFMA.FTZ R162, R67, R12, -R20.reuse ;  /* 0x0000000c43a27223 */ /* 0x100fe20000010814 */
[----:B------:R-:W-:Y:S01]  /*7480*/  FMNMX.FTZ R14, R179, R14, !PT ;  /* 0x0000000eb30e7209 */ /* 0x000fe20007810000 */
[----:B------:R-:W-:Y:S01]  /*7490*/  MUFU.EX2 R180, R180 ;  /* 0x000000b400b47308 */ /* 0x000fe20000000800 */
[----:B------:R-:W-:Y:S01]  /*74a0*/  FSEL R191, R40, -INF , !P5 ;  /* 0xff80000028bf7808 */ /* 0x000fe20006800000 */
[--C-:B------:R-:W-:Y:S01]  /*74b0*/  FFMA.FTZ R183, R183, R12, -R20.reuse ;  /* 0x0000000cb7b77223 */ /* 0x100fe20000010814 */
[----:B------:R-:W-:Y:S01]  /*74c0*/  FMNMX.FTZ R14, R159, R14, !PT ;  /* 0x0000000e9f0e7209 */ /* 0x000fe20007810000 */
        /* <DEDUP_REMOVED lines=8> */
[-CC-:B------:R-:W-:Y:S01]  /*7550*/  FFMA.FTZ R67, R71, R12.reuse, -R20.reuse ;  /* 0x0000000c47437223 */ /* 0x180fe20000010814 */
[----:B------:R-:W-:Y:S01]  /*7560*/  FSEL R189, R43, -INF , !P5 ;  /* 0xff8000002bbd7808 */ /* 0x000fe20006800000 */
[--C-:B------:R-:W-:Y:S01]  /*7570*/  FFMA.FTZ R156, R63, R12, -R20.reuse ;  /* 0x0000000c3f9c7223 */ /* 0x100fe20000010814 */
[----:B------:R-:W-:Y:S01]  /*7580*/  FMNMX.FTZ R14, R175, R14, !PT ;  /* 0x0000000eaf0e7209 */ /* 0x000fe20007810000 */
[----:B------:R1:W-:Y:S01]  /*7590*/  MUFU.EX2 R43, R22 ;  /* 0x00000016002b7308 */ /* 0x0003e20000000800 */
        /* <DEDUP_REMOVED lines=9> */
[----:B-1----:R-:W-:Y:S01]  /*7630*/  FFMA.FTZ R22, R161, R12, -R20 ;  /* 0x0000000ca1167223 */ /* 0x002fe20000010814 */
[----:B------:R-:W-:-:S02]  /*7640*/  FMNMX.FTZ R14, R25, R14, !PT ;  /* 0x0000000e190e7209 */ /* 0x000fc40007810000 */
[----:B------:R-:W-:Y:S02]  /*7650*/  ISETP.GT.AND P5, PT, R36, 0x58, P4 ;  /* 0x000000582400780c */ /* 0x000fe400027a4270 */
[----:B------:R-:W-:Y:S01]  /*7660*/  FMNMX.FTZ R14, R171, R14, !PT ;  /* 0x0000000eab0e7209 */ /* 0x000fe20007810000 */
[----:B------:R-:W-:Y:S01]  /*7670*/  MUFU.EX2 R185, R185 ;  /* 0x000000b900b97308 */ /* 0x000fe20000000800 */
[----:B------:R-:W-:Y:S02]  /*7680*/  ISETP.LT.OR P5, PT, R32, 0x59, P5 ;  /* 0x000000592000780c */ /* 0x000fe40002fa1670 */
[----:B------:R-:W-:Y:S02]  /*7690*/  FMNMX.FTZ R14, R169, R14, !PT ;  /* 0x0000000ea90e7209 */ /* 0x000fe40007810000 */
[----:B------:R-:W-:Y:S02]  /*76a0*/  FSEL R193, R44, -INF , !P5 ;  /* 0xff8000002cc17808 */ /* 0x000fe40006800000 */
[----:B------:R-:W-:Y:S01]  /*76b0*/  FMNMX.FTZ R14, R27, R14, !PT ;  /* 0x0000000e1b0e7209 */ /* 0x000fe20007810000 */
[----:B------:R-:W-:Y:S01]  /*76c0*/  MUFU.EX2 R176, R176 ;  /* 0x000000b000b07308 */ /* 0x000fe20000000800 */
[----:B------:R-:W-:-:S02]  /*76d0*/  ISETP.GT.AND P5, PT, R36, 0x59, P4 ;  /* 0x000000592400780c */ /* 0x000fc400027a4270 */
[----:B------:R-:W-:Y:S02]  /*76e0*/  FMNMX.FTZ R14, R165, R14, !PT ;  /* 0x0000000ea50e7209 */ /* 0x000fe40007810000 */
[----:B------:R-:W-:Y:S02]  /*76f0*/  ISETP.LT.OR P5, PT, R32, 0x5a, P5 ;  /* 0x0000005a2000780c */ /* 0x000fe40002fa1670 */
[----:B------:R-:W-:Y:S01]  /*7700*/  FMNMX.FTZ R14, R31, R14, !PT ;  /* 0x0000000e1f0e7209 */ /* 0x000fe20007810000 */
[----:B------:R-:W-:Y:S01]  /*7710*/  MUFU.EX2 R178, R178 ;  /* 0x000000b200b27308 */ /* 0x000fe20000000800 */
[----:B------:R-:W-:Y:S02]  /*7720*/  FSEL R153, R45, -INF , !P5 ;  /* 0xff8000002d997808 */ /* 0x000fe40006800000 */
[----:B------:R-:W-:Y:S02]  /*7730*/  ISETP.GT.AND P5, PT, R36, 0x60, P4 ;  /* 0x000000602400780c */ /* 0x000fe400027a4270 */
[----:B------:R-:W-:-:S02]  /*7740*/  FMNMX.FTZ R14, R23, R14, !PT ;  /* 0x0000000e170e7209 */ /* 0x000fc40007810000 */
[----:B------:R-:W-:Y:S01]  /*7750*/  ISETP.LT.OR P5, PT, R32, 0x61, P5 ;  /* 0x000000612000780c */ /* 0x000fe20002fa1670 */
[----:B------:R1:W-:Y:S01]  /*7760*/  MUFU.EX2 R45, R22 ;  /* 0x00000016002d7308 */ /* 0x0003e20000000800 */
[----:B------:R-:W-:Y:S02]  /*7770*/  FMNMX.FTZ R14, R35, R14, !PT ;  /* 0x0000000e230e7209 */ /* 0x000fe40007810000 */
[----:B------:R-:W-:Y:S02]  /*7780*/  FSEL R161, R46, -INF , !P5 ;  /* 0xff8000002ea17808 */ /* 0x000fe40006800000 */
[----:B------:R-:W-:Y:S02]  /*7790*/  ISETP.GT.AND P5, PT, R36, 0x61, P4 ;  /* 0x000000612400780c */ /* 0x000fe400027a4270 */
[----:B------:R-:W-:Y:S01]  /*77a0*/  FMNMX.FTZ R14, R21, R14, !PT ;  /* 0x0000000e150e7209 */ /* 0x000fe20007810000 */
[----:B------:R-:W-:Y:S01]  /*77b0*/  MUFU.EX2 R183, R183 ;  /* 0x000000b700b77308 */ /* 0x000fe20000000800 */
[----:B------:R-:W-:-:S02]  /*77c0*/  ISETP.LT.OR P5, PT, R32, 0x62, P5 ;  /* 0x000000622000780c */ /* 0x000fc40002fa1670 */
[----:B------:R-:W-:Y:S02]  /*77d0*/  FMNMX.FTZ R14, R181, R14, !PT ;  /* 0x0000000eb50e7209 */ /* 0x000fe40007810000 */
[----:B------:R-:W-:Y:S02]  /*77e0*/  FSEL R47, R47, -INF , !P5 ;  /* 0xff8000002f2f7808 */ /* 0x000fe40006800000 */
[----:B------:R-:W-:Y:S01]  /*77f0*/  ISETP.GT.AND P5, PT, R36, 0x68, P4 ;  /* 0x000000682400780c */ /* 0x000fe200027a4270 */
[----:B------:R-:W-:Y:S01]  /*7800*/  MUFU.EX2 R172, R172 ;  /* 0x000000ac00ac7308 */ /* 0x000fe20000000800 */
[----:B------:R-:W-:Y:S02]  /*7810*/  FMNMX.FTZ R14, R41, R14, !PT ;  /* 0x0000000e290e7209 */ /* 0x000fe40007810000 */
[----:B------:R-:W-:Y:S02]  /*7820*/  ISETP.LT.OR P5, PT, R32, 0x69, P5 ;  /* 0x000000692000780c */ /* 0x000fe40002fa1670 */
[----:B------:R-:W-:-:S02]  /*7830*/  FMNMX.FTZ R14, R191, R14, !PT ;  /* 0x0000000ebf0e7209 */ /* 0x000fc40007810000 */
[----:B------:R-:W-:Y:S01]  /*7840*/  FSEL R85, R50, -INF , !P5 ;  /* 0xff80000032557808 */ /* 0x000fe20006800000 */
[----:B------:R-:W-:Y:S01]  /*7850*/  MUFU.EX2 R174, R174 ;  /* 0x000000ae00ae7308 */ /* 0x000fe20000000800 */
[----:B------:R-:W-:Y:S02]  /*7860*/  FMNMX.FTZ R14, R189, R14, !PT ;  /* 0x0000000ebd0e7209 */ /* 0x000fe40007810000 */
[----:B------:R-:W-:Y:S02]  /*7870*/  ISETP.GT.AND P5, PT, R36, 0x69, P4 ;  /* 0x000000692400780c */ /* 0x000fe400027a4270 */
[----:B------:R-:W-:Y:S02]  /*7880*/  FMNMX.FTZ R14, R187, R14, !PT ;  /* 0x0000000ebb0e7209 */ /* 0x000fe40007810000 */
[----:B------:R-:W-:Y:S01]  /*7890*/  ISETP.LT.OR P5, PT, R32, 0x6a, P5 ;  /* 0x0000006a2000780c */ /* 0x000fe20002fa1670 */
[----:B------:R-:W-:Y:S01]  /*78a0*/  MUFU.EX2 R87, R87 ;  /* 0x0000005700577308 */ /* 0x000fe20000000800 */
[----:B------:R-:W-:-:S02]  /*78b0*/  FMNMX.FTZ R14, R193, R14, !PT ;  /* 0x0000000ec10e7209 */ /* 0x000fc40007810000 */
[----:B------:R-:W-:Y:S01]  /*78c0*/  FSEL R163, R51, -INF , !P5 ;  /* 0xff80000033a37808 */ /* 0x000fe20006800000 */
[----:B------:R-:W-:Y:S01]  /*78d0*/  FFMA.FTZ R51, R81, R12, -R20 ;  /* 0x0000000c51337223 */ /* 0x000fe20000010814 */
[----:B------:R-:W-:Y:S02]  /*78e0*/  ISETP.GT.AND P5, PT, R36, 0x70, P4 ;  /* 0x000000702400780c */ /* 0x000fe400027a4270 */
[----:B------:R-:W-:Y:S01]  /*78f0*/  FMNMX.FTZ R14, R153, R14, !PT ;  /* 0x0000000e990e7209 */ /* 0x000fe20007810000 */
[----:B------:R-:W-:Y:S01]  /*7900*/  MUFU.EX2 R168, R168 ;  /* 0x000000a800a87308 */ /* 0x000fe20000000800 */
[----:B------:R-:W-:Y:S02]  /*7910*/  ISETP.LT.OR P5, PT, R32, 0x71, P5 ;  /* 0x000000712000780c */ /* 0x000fe40002fa1670 */
[----:B------:R-:W-:Y:S02]  /*7920*/  FMNMX.FTZ R14, R161, R14, !PT ;  /* 0x0000000ea10e7209 */ /* 0x000fe40007810000 */
[----:B------:R-:W-:-:S02]  /*7930*/  FSEL R53, R53, -INF , !P5 ;  /* 0xff80000035357808 */ /* 0x000fc40006800000 */
[----:B------:R-:W-:Y:S01]  /*7940*/  ISETP.GT.AND P5, PT, R36, 0x71, P4 ;  /* 0x000000712400780c */ /* 0x000fe200027a4270 */
[----:B------:R-:W-:Y:S01]  /*7950*/  MUFU.EX2 R83, R83 ;  /* 0x0000005300537308 */ /* 0x000fe20000000800 */
[----:B------:R-:W-:Y:S02]  /*7960*/  FMNMX.FTZ R14, R47, R14, !PT ;  /* 0x0000000e2f0e7209 */ /* 0x000fe40007810000 */
[----:B------:R-:W-:Y:S02]  /*7970*/  ISETP.LT.OR P5, PT, R32, 0x72, P5 ;  /* 0x000000722000780c */ /* 0x000fe40002fa1670 */
[----:B------:R-:W-:Y:S02]  /*7980*/  FMNMX.FTZ R14, R85, R14, !PT ;  /* 0x0000000e550e7209 */ /* 0x000fe40007810000 */
[----:B------:R-:W-:Y:S01]  /*7990*/  FSEL R79, R52, -INF , !P5 ;  /* 0xff800000344f7808 */ /* 0x000fe20006800000 */
[----:B------:R-:W-:Y:S01]  /*79a0*/  MUFU.EX2 R170, R170 ;  /* 0x000000aa00aa7308 */ /* 0x000fe20000000800 */
[----:B------:R-:W-:-:S02]  /*79b0*/  ISETP.GT.AND P5, PT, R36, 0x78, P4 ;  /* 0x000000782400780c */ /* 0x000fc400027a4270 */
[----:B------:R-:W-:Y:S02]  /*79c0*/  FMNMX.FTZ R14, R163, R14, !PT ;  /* 0x0000000ea30e7209 */ /* 0x000fe40007810000 */
[----:B------:R-:W-:Y:S02]  /*79d0*/  ISETP.GT.AND P4, PT, R36, 0x79, P4 ;  /* 0x000000792400780c */ /* 0x000fe40002784270 */
[C---:B------:R-:W-:Y:S01]  /*79e0*/  ISETP.LT.OR P5, PT, R32.reuse, 0x79, P5 ;  /* 0x000000792000780c */ /* 0x040fe20002fa1670 */
[----:B------:R-:W-:Y:S01]  /*79f0*/  MUFU.EX2 R51, R51 ;  /* 0x0000003300337308 */ /* 0x000fe20000000800 */
[----:B------:R-:W-:Y:S02]  /*7a00*/  FMNMX.FTZ R14, R53, R14, !PT ;  /* 0x0000000e350e7209 */ /* 0x000fe40007810000 */
[----:B------:R-:W-:Y:S02]  /*7a10*/  ISETP.LT.OR P4, PT, R32, 0x7a, P4 ;  /* 0x0000007a2000780c */ /* 0x000fe40002781670 */
[----:B------:R-:W-:-:S02]  /*7a20*/  FSEL R81, R54, -INF , !P5 ;  /* 0xff80000036517808 */ /* 0x000fc40006800000 */
[----:B------:R-:W-:Y:S01]  /*7a30*/  FMNMX.FTZ R14, R79, R14, !PT ;  /* 0x0000000e4f0e7209 */ /* 0x000fe20007810000 */
[----:B------:R-:W-:Y:S01]  /*7a40*/  MUFU.EX2 R164, R164 ;  /* 0x000000a400a47308 */ /* 0x000fe20000000800 */
[----:B0-----:R-:W-:Y:S01]  /*7a50*/  FSEL R75, R55, -INF , !P4 ;  /* 0xff800000374b7808 */ /* 0x001fe20006000000 */
[--C-:B------:R-:W-:Y:S01]  /*7a60*/  FFMA.FTZ R55, R69, R12, -R20.reuse ;  /* 0x0000000c45377223 */ /* 0x100fe20000010814 */
[----:B------:R-:W-:Y:S02]  /*7a70*/  FMNMX.FTZ R14, R81, R14, !PT ;  /* 0x0000000e510e7209 */ /* 0x000fe40007810000 */
[----:B-1----:R-:W-:Y:S02]  /*7a80*/  FSEL R22, R15, RZ, P6 ;  /* 0x000000ff0f167208 */ /* 0x002fe40003000000 */
[----:B------:R-:W-:Y:S01]  /*7a90*/  FMNMX.FTZ R14, R75, R14, !PT ;  /* 0x0000000e4b0e7209 */ /* 0x000fe20007810000 */
[----:B------:R-:W-:Y:S02]  /*7aa0*/  MUFU.EX2 R77, R77 ;  /* 0x0000004d004d7308 */ /* 0x000fe40000000800 */
[----:B------:R-:W-:Y:S01]  /*7ab0*/  FADD.FTZ R37, -R22, R9 ;  /* 0x0000000916257221 */ /* 0x000fe20000010100 */
[----:B------:R-:W-:Y:S01]  /*7ac0*/  FFMA.FTZ R9, R29, R12, -R20 ;  /* 0x0000000c1d097223 */ /* 0x000fe20000010814 */
[----:B------:R-:W0:Y:S04]  /*7ad0*/  SHFL.BFLY PT, R69, R14, 0x2, 0x1f ;  /* 0x0c401f000e457f89 */ /* 0x000e2800000e0000 */
        /* <DEDUP_REMOVED lines=9> */
[----:B0-----:R-:W-:Y:S01]  /*7b70*/  FMNMX.FTZ R33, R69, R14, !PT ;  /* 0x0000000e45217209 */ /* 0x001fe20007810000 */
[----:B------:R-:W-:-:S03]  /*7b80*/  FMUL.FTZ R14, R37, R12 ;  /* 0x0000000c250e7220 */ /* 0x000fc60000410000 */
[C---:B------:R-:W-:Y:S01]  /*7b90*/  FSETP.NEU.FTZ.AND P4, PT, R33.reuse, -INF , PT ;  /* 0xff8000002100780b */ /* 0x040fe20003f9d000 */
[----:B------:R-:W-:Y:S02]  /*7ba0*/  FMUL.FTZ R20, R33, R12 ;  /* 0x0000000c21147220 */ /* 0x000fe40000410000 */
[----:B------:R-:W0:Y:S03]  /*7bb0*/  MUFU.EX2 R14, R14 ;  /* 0x0000000e000e7308 */ /* 0x000e260000000800 */
[----:B------:R-:W-:-:S05]  /*7bc0*/  FSEL R34, R20, RZ, P4 ;  /* 0x000000ff14227208 */ /* 0x000fca0002000000 */
        /* <DEDUP_REMOVED lines=8> */
[--C-:B------:R-:W-:Y:S01]  /*7c50*/  FFMA.FTZ R22, R159, R12, -R34.reuse ;  /* 0x0000000c9f167223 */ /* 0x100fe20000010822 */
[----:B0-----:R-:W-:Y:S01]  /*7c60*/  FFMA.FTZ R25, R14, R4, R39 ;  /* 0x000000040e197223 */ /* 0x001fe20000010027 */
[----:B------:R-:W-:Y:S01]  /*7c70*/  MUFU.EX2 R20, R20 ;  /* 0x0000001400147308 */ /* 0x000fe20000000800 */
[-CC-:B------:R-:W-:Y:S01]  /*7c80*/  FFMA.FTZ R169, R165, R12.reuse, -R34.reuse ;  /* 0x0000000ca5a97223 */ /* 0x180fe20000010822 */
[-CC-:B------:R-:W-:Y:S01]  /*7c90*/  FFMA.FTZ R165, R21, R12.reuse, -R34.reuse ;  /* 0x0000000c15a57223 */ /* 0x180fe20000010822 */
[----:B------:R-:W-:Y:S01]  /*7ca0*/  FADD.FTZ R25, R180, R25 ;  /* 0x00000019b4197221 */ /* 0x000fe20000010000 */
[-CC-:B------:R-:W-:Y:S01]  /*7cb0*/  FFMA.FTZ R37, R177, R12.reuse, -R34.reuse ;  /* 0x0000000cb1257223 */ /* 0x180fe20000010822 */
[-CC-:B------:R-:W-:Y:S01]  /*7cc0*/  FFMA.FTZ R177, R157, R12.reuse, -R34.reuse ;  /* 0x0000000c9db17223 */ /* 0x180fe20000010822 */
[-CC-:B------:R-:W-:Y:S01]  /*7cd0*/  FFMA.FTZ R179, R155, R12.reuse, -R34.reuse ;  /* 0x0000000c9bb37223 */ /* 0x180fe20000010822 */
[----:B------:R-:W-:Y:S01]  /*7ce0*/  FADD.FTZ R4, R182, R25 ;  /* 0x00000019b6047221 */ /* 0x000fe20000010000 */
[----:B------:R-:W-:Y:S01]  /*7cf0*/  MUFU.EX2 R29, R29 ;  /* 0x0000001d001d7308 */ /* 0x000fe20000000800 */
[-CC-:B------:R-:W-:Y:S01]  /*7d00*/  FFMA.FTZ R30, R27, R12.reuse, -R34.reuse ;  /* 0x0000000c1b1e7223 */ /* 0x180fe20000010822 */
[-C--:B------:R-:W-:Y:S01]  /*7d10*/  FFMA.FTZ R32, R31, R12.reuse, -R34 ;  /* 0x0000000c1f207223 */ /* 0x080fe20000010822 */
        /* <DEDUP_REMOVED lines=25> */
[----:B------:R-:W-:Y:S01]  /*7eb0*/  FFMA.FTZ R34, R75, R12, -R34 ;  /* 0x0000000c4b227223 */ /* 0x000fe20000010822 */
[----:B------:R-:W-:Y:S01]  /*7ec0*/  IMAD.U32 R27, RZ, RZ, UR7 ;  /* 0x00000007ff1b7e24 */ /* 0x000fe2000f8e00ff */
[----:B------:R-:W-:Y:S01]  /*7ed0*/  UMOV UR7, UR4 ;  /* 0x0000000400077c82 */ /* 0x000fe20008000000 */
[----:B------:R-:W-:Y:S01]  /*7ee0*/  FADD.FTZ R4, R174, R23 ;  /* 0x00000017ae047221 */ /* 0x000fe20000010000 */
[----:B------:R-:W-:Y:S01]  /*7ef0*/  FSEL R23, R33, RZ, P4 ;  /* 0x000000ff21177208 */ /* 0x000fe20002000000 */
[----:B------:R-:W-:Y:S01]  /*7f00*/  MUFU.EX2 R24, R24 ;  /* 0x0000001800187308 */ /* 0x000fe20000000800 */
[----:B------:R-:W-:Y:S01]  /*7f10*/  @!P1 LEA R27, R27, UR36, 0x3 ;  /* 0x000000241b1b9c11 */ /* 0x000fe2000f8e18ff */
[----:B------:R-:W-:Y:S01]  /*7f20*/  FADD.FTZ R25, R87, R4 ;  /* 0x0000000457197221 */ /* 0x000fe20000010000 */
[----:B------:R-:W-:Y:S01]  /*7f30*/  ISETP.GT.AND P4, PT, R8, R13, PT ;  /* 0x0000000d0800720c */ /* 0x000fe20003f84270 */
[----:B------:R-:W-:Y:S01]  /*7f40*/  FADD.FTZ R23, -R23, R10 ;  /* 0x0000000a17177221 */ /* 0x000fe20000010100 */
[----:B------:R-:W-:Y:S01]  /*7f50*/  F2FP.BF16.F32.PACK_AB R178, R183, R178 ;  /* 0x000000b2b7b2723e */ /* 0x000fe200000010ff */
[----:B------:R-:W-:Y:S01]  /*7f60*/  FADD.FTZ R4, R168, R25 ;  /* 0x00000019a8047221 */ /* 0x000fe20000010000 */
[----:B------:R-:W-:-:S02]  /*7f70*/  @!P1 VIADD R27, R27, 0x28860 ;  /* 0x000288601b1b9836 */ /* 0x000fc40000000000 */
[----:B------:R-:W-:Y:S01]  /*7f80*/  FMUL.FTZ R23, R23, R12 ;  /* 0x0000000c17177220 */ /* 0x000fe20000410000 */
[----:B------:R-:W-:Y:S01]  /*7f90*/  MUFU.EX2 R179, R179 ;  /* 0x000000b300b37308 */ /* 0x000fe20000000800 */
[----:B------:R-:W-:Y:S01]  /*7fa0*/  FADD.FTZ R25, R83, R4 ;  /* 0x0000000453197221 */ /* 0x000fe20000010000 */
[-C--:B------:R-:W-:Y:S01]  /*7fb0*/  FMUL.FTZ R88, R88, R14.reuse ;  /* 0x0000000e58587220 */ /* 0x080fe20000410000 */
[----:B------:R-:W-:Y:S01]  /*7fc0*/  @!P1 PRMT R27, RZ, 0x654, R27 ;  /* 0x00000654ff1b9816 */ /* 0x000fe2000000001b */
[-C--:B------:R-:W-:Y:S01]  /*7fd0*/  FMUL.FTZ R89, R89, R14.reuse ;  /* 0x0000000e59597220 */ /* 0x080fe20000410000 */
[----:B------:R-:W-:Y:S01]  /*7fe0*/  FADD.FTZ R4, R170, R25 ;  /* 0x00000019aa047221 */ /* 0x000fe20000010000 */
[-C--:B------:R-:W-:Y:S01]  /*7ff0*/  FMUL.FTZ R92, R92, R14.reuse ;  /* 0x0000000e5c5c7220 */ /* 0x080fe20000410000 */
[----:B------:R0:W-:Y:S01]  /*8000*/  @!P1 SYNCS.ARRIVE.TRANS64.RED.A1T0 RZ, [R27+URZ], RZ ;  /* 0x000000ff1bff99a7 */ /* 0x0001e2000810043f */
[----:B------:R-:W1:Y:S01]  /*8010*/  MUFU.EX2 R23, R23 ;  /* 0x0000001700177308 */ /* 0x000e620000000800 */
[----:B------:R-:W-:Y:S01]  /*8020*/  FADD.FTZ R21, R51, R4 ;  /* 0x0000000433157221 */ /* 0x000fe20000010000 */
[-C--:B------:R-:W-:Y:S01]  /*8030*/  FMUL.FTZ R93, R93, R14.reuse ;  /* 0x0000000e5d5d7220 */ /* 0x080fe20000410000 */
[-C--:B------:R-:W-:Y:S01]  /*8040*/  FMUL.FTZ R96, R96, R14.reuse ;  /* 0x0000000e60607220 */ /* 0x080fe20000410000 */
[-C--:B------:R-:W-:Y:S01]  /*8050*/  FMUL.FTZ R97, R97, R14.reuse ;  /* 0x0000000e61617220 */ /* 0x080fe20000410000 */
[----:B------:R-:W-:Y:S01]  /*8060*/  FADD.FTZ R4, R164, R21 ;  /* 0x00000015a4047221 */ /* 0x000fe20000010000 */
[-C--:B------:R-:W-:Y:S01]  /*8070*/  FMUL.FTZ R100, R100, R14.reuse ;  /* 0x0000000e64647220 */ /* 0x080fe20000410000 */
[-C--:B------:R-:W-:Y:S01]  /*8080*/  FMUL.FTZ R101, R101, R14.reuse ;  /* 0x0000000e65657220 */ /* 0x080fe20000410000 */
[----:B------:R-:W2:Y:S01]  /*8090*/  MUFU.EX2 R61, R61 ;  /* 0x0000003d003d7308 */ /* 0x000ea20000000800 */
[----:B------:R-:W-:Y:S01]  /*80a0*/  FADD.FTZ R21, R77, R4 ;  /* 0x000000044d157221 */ /* 0x000fe20000010000 */
[-C--:B------:R-:W-:Y:S01]  /*80b0*/  FMUL.FTZ R104, R104, R14.reuse ;  /* 0x0000000e68687220 */ /* 0x080fe20000410000 */
[-C--:B------:R-:W-:Y:S01]  /*80c0*/  FMUL.FTZ R105, R105, R14.reuse ;  /* 0x0000000e69697220 */ /* 0x080fe20000410000 */
[-C--:B------:R-:W-:Y:S01]  /*80d0*/  FMUL.FTZ R108, R108, R14.reuse ;  /* 0x0000000e6c6c7220 */ /* 0x080fe20000410000 */
[----:B------:R-:W-:Y:S01]  /*80e0*/  FADD.FTZ R36, R166, R21 ;  /* 0x00000015a6247221 */ /* 0x000fe20000010000 */
[-C--:B------:R-:W-:Y:S01]  /*80f0*/  FMUL.FTZ R109, R109, R14.reuse ;  /* 0x0000000e6d6d7220 */ /* 0x080fe20000410000 */
[-C--:B------:R-:W-:Y:S01]  /*8100*/  FMUL.FTZ R112, R112, R14.reuse ;  /* 0x0000000e70707220 */ /* 0x080fe20000410000 */
[----:B------:R-:W3:Y:S01]  /*8110*/  MUFU.EX2 R26, R26 ;  /* 0x0000001a001a7308 */ /* 0x000ee20000000800 */
[----:B-1----:R-:W-:Y:S01]  /*8120*/  FFMA.FTZ R4, R23, R3, R20 ;  /* 0x0000000317047223 */ /* 0x002fe20000010014 */
[----:B------:R-:W-:Y:S01]  /*8130*/  FADD.FTZ R21, R55, R36 ;  /* 0x0000002437157221 */ /* 0x000fe20000010000 */
[-C--:B------:R-:W-:Y:S01]  /*8140*/  FMUL.FTZ R113, R113, R14.reuse ;  /* 0x0000000e71717220 */ /* 0x080fe20000410000 */
[-C--:B------:R-:W-:Y:S01]  /*8150*/  FMUL.FTZ R116, R116, R14.reuse ;  /* 0x0000000e74747220 */ /* 0x080fe20000410000 */
[----:B------:R-:W-:Y:S01]  /*8160*/  FADD.FTZ R3, R29, R4 ;  /* 0x000000041d037221 */ /* 0x000fe20000010000 */
[----:B------:R-:W-:Y:S01]  /*8170*/  FADD.FTZ R36, R160, R21 ;  /* 0x00000015a0247221 */ /* 0x000fe20000010000 */
[-C--:B------:R-:W-:Y:S01]  /*8180*/  FMUL.FTZ R117, R117, R14.reuse ;  /* 0x0000000e75757220 */ /* 0x080fe20000410000 */
[----:B------:R-:W1:Y:S01]  /*8190*/  MUFU.EX2 R158, R158 ;  /* 0x0000009e009e7308 */ /* 0x000e620000000800 */
[----:B------:R-:W-:Y:S01]  /*81a0*/  FADD.FTZ R4, R22, R3 ;  /* 0x0000000316047221 */ /* 0x000fe20000010000 */
[----:B------:R-:W-:Y:S01]  /*81b0*/  FADD.FTZ R3, R65, R36 ;  /* 0x0000002441037221 */ /* 0x000fe20000010000 */
[-C--:B------:R-:W-:Y:S01]  /*81c0*/  FMUL.FTZ R120, R120, R14.reuse ;  /* 0x0000000e78787220 */ /* 0x080fe20000410000 */
[-C--:B------:R-:W-:Y:S01]  /*81d0*/  FMUL.FTZ R121, R121, R14.reuse ;  /* 0x0000000e79797220 */ /* 0x080fe20000410000 */
[----:B------:R-:W-:Y:S01]  /*81e0*/  FADD.FTZ R4, R37, R4 ;  /* 0x0000000425047221 */ /* 0x000fe20000010000 */
[----:B------:R-:W-:Y:S01]  /*81f0*/  FADD.FTZ R36, R162, R3 ;  /* 0x00000003a2247221 */ /* 0x000fe20000010000 */
[-C--:B------:R-:W-:Y:S01]  /*8200*/  FMUL.FTZ R124, R124, R14.reuse ;  /* 0x0000000e7c7c7220 */ /* 0x080fe20000410000 */
[----:B------:R-:W4:Y:S01]  /*8210*/  MUFU.EX2 R173, R173 ;  /* 0x000000ad00ad7308 */ /* 0x000f220000000800 */
[----:B------:R-:W-:Y:S01]  /*8220*/  FADD.FTZ R3, R177, R4 ;  /* 0x00000004b1037221 */ /* 0x000fe20000010000 */
[----:B------:R-:W-:Y:S01]  /*8230*/  FADD.FTZ R21, R67, R36 ;  /* 0x0000002443157221 */ /* 0x000fe20000010000 */
[-C--:B------:R-:W-:Y:S01]  /*8240*/  FMUL.FTZ R125, R125, R14.reuse ;  /* 0x0000000e7d7d7220 */ /* 0x080fe20000410000 */
[-C--:B------:R-:W-:Y:S01]  /*8250*/  FMUL.FTZ R128, R128, R14.reuse ;  /* 0x0000000e80807220 */ /* 0x080fe20000410000 */
[----:B------:R-:W-:Y:S01]  /*8260*/  FADD.FTZ R4, R24, R3 ;  /* 0x0000000318047221 */ /* 0x000fe20000010000 */
[----:B------:R-:W-:Y:S01]  /*8270*/  FADD.FTZ R36, R156, R21 ;  /* 0x000000159c247221 */ /* 0x000fe20000010000 */
[-C--:B------:R-:W-:Y:S01]  /*8280*/  FMUL.FTZ R129, R129, R14.reuse ;  /* 0x0000000e81817220 */ /* 0x080fe20000410000 */
[----:B------:R-:W5:Y:S01]  /*8290*/  MUFU.EX2 R57, R57 ;  /* 0x0000003900397308 */ /* 0x000f620000000800 */
[----:B------:R-:W-:Y:S01]  /*82a0*/  FADD.FTZ R3, R179, R4 ;  /* 0x00000004b3037221 */ /* 0x000fe20000010000 */
[----:B--2---:R-:W-:Y:S01]  /*82b0*/  FADD.FTZ R21, R61, R36 ;  /* 0x000000243d157221 */ /* 0x004fe20000010000 */
[-C--:B------:R-:W-:Y:S01]  /*82c0*/  FMUL.FTZ R132, R132, R14.reuse ;  /* 0x0000000e84847220 */ /* 0x080fe20000410000 */
[-C--:B------:R-:W-:Y:S01]  /*82d0*/  FMUL.FTZ R133, R133, R14.reuse ;  /* 0x0000000e85857220 */ /* 0x080fe20000410000 */
[----:B---3--:R-:W-:Y:S01]  /*82e0*/  FADD.FTZ R4, R26, R3 ;  /* 0x000000031a047221 */ /* 0x008fe20000010000 */
[----:B-1----:R-:W-:Y:S01]  /*82f0*/  FADD.FTZ R36, R158, R21 ;  /* 0x000000159e247221 */ /* 0x002fe20000010000 */
[-C--:B------:R-:W-:Y:S01]  /*8300*/  FMUL.FTZ R136, R136, R14.reuse ;  /* 0x0000000e88887220 */ /* 0x080fe20000410000 */
[----:B------:R-:W1:Y:S01]  /*8310*/  MUFU.EX2 R28, R28 ;  /* 0x0000001c001c7308 */ /* 0x000e620000000800 */
[----:B----4-:R-:W-:Y:S01]  /*8320*/  FADD.FTZ R3, R173, R4 ;  /* 0x00000004ad037221 */ /* 0x010fe20000010000 */
[-C--:B------:R-:W-:Y:S01]  /*8330*/  FMUL.FTZ R137, R137, R14.reuse ;  /* 0x0000000e89897220 */ /* 0x080fe20000410000 */
[-C--:B------:R-:W-:Y:S01]  /*8340*/  FMUL.FTZ R140, R140, R14.reuse ;  /* 0x0000000e8c8c7220 */ /* 0x080fe20000410000 */
[-C--:B------:R-:W-:Y:S01]  /*8350*/  FMUL.FTZ R141, R141, R14.reuse ;  /* 0x0000000e8d8d7220 */ /* 0x080fe20000410000 */
[-C--:B------:R-:W-:Y:S01]  /*8360*/  FMUL.FTZ R144, R144, R14.reuse ;  /* 0x0000000e90907220 */ /* 0x080fe20000410000 */
[-C--:B------:R-:W-:Y:S01]  /*8370*/  FMUL.FTZ R145, R145, R14.reuse ;  /* 0x0000000e91917220 */ /* 0x080fe20000410000 */
[-C--:B------:R-:W-:Y:S01]  /*8380*/  FMUL.FTZ R148, R148, R14.reuse ;  /* 0x0000000e94947220 */ /* 0x080fe20000410000 */
[----:B------:R-:W2:Y:S01]  /*8390*/  MUFU.EX2 R152, R152 ;  /* 0x0000009800987308 */ /* 0x000ea20000000800 */
[----:B-----5:R-:W-:Y:S01]  /*83a0*/  FADD.FTZ R21, R57, R36 ;  /* 0x0000002439157221 */ /* 0x020fe20000010000 */
[----:B------:R-:W-:Y:S01]  /*83b0*/  FMUL.FTZ R149, R149, R14 ;  /* 0x0000000e95957220 */ /* 0x000fe20000410000 */
[----:B------:R-:W-:Y:S01]  /*83c0*/  F2FP.BF16.F32.PACK_AB R180, R180, R39 ;  /* 0x00000027b4b4723e */ /* 0x000fe200000010ff */
[----:B------:R-:W-:Y:S01]  /*83d0*/  VIADD R8, R8, 0xffffffff ;  /* 0xffffffff08087836 */ /* 0x000fe20000000000 */
[----:B------:R-:W-:Y:S01]  /*83e0*/  F2FP.BF16.F32.PACK_AB R182, R185, R182 ;  /* 0x000000b6b9b6723e */ /* 0x000fe200000010ff */
[-C--:B------:R-:W-:Y:S01]  /*83f0*/  FMUL.FTZ R90, R90, R23.reuse ;  /* 0x000000175a5a7220 */ /* 0x080fe20000410000 */
[----:B------:R-:W-:Y:S01]  /*8400*/  F2FP.BF16.F32.PACK_AB R176, R43, R176 ;  /* 0x000000b02bb0723e */ /* 0x000fe200000010ff */
[----:B------:R-:W3:Y:S01]  /*8410*/  MUFU.EX2 R175, R175 ;  /* 0x000000af00af7308 */ /* 0x000ee20000000800 */
[----:B-1----:R-:W-:Y:S01]  /*8420*/  FADD.FTZ R4, R28, R3 ;  /* 0x000000031c047221 */ /* 0x002fe20000010000 */
[----:B------:R-:W-:Y:S01]  /*8430*/  F2FP.BF16.F32.PACK_AB R172, R45, R172 ;  /* 0x000000ac2dac723e */ /* 0x000fe200000010ff */
[-C--:B------:R-:W-:Y:S01]  /*8440*/  FMUL.FTZ R91, R91, R23.reuse ;  /* 0x000000175b5b7220 */ /* 0x080fe20000410000 */
[----:B------:R-:W-:Y:S01]  /*8450*/  F2FP.BF16.F32.PACK_AB R174, R87, R174 ;  /* 0x000000ae57ae723e */ /* 0x000fe200000010ff */
[-C--:B------:R-:W-:Y:S01]  /*8460*/  FMUL.FTZ R94, R94, R23.reuse ;  /* 0x000000175e5e7220 */ /* 0x080fe20000410000 */
[----:B------:R-:W-:Y:S01]  /*8470*/  F2FP.BF16.F32.PACK_AB R168, R83, R168 ;  /* 0x000000a853a8723e */ /* 0x000fe200000010ff */
[-C--:B------:R-:W-:Y:S01]  /*8480*/  FMUL.FTZ R95, R95, R23.reuse ;  /* 0x000000175f5f7220 */ /* 0x080fe20000410000 */
[----:B------:R-:W1:Y:S01]  /*8490*/  MUFU.EX2 R49, R49 ;  /* 0x0000003100317308 */ /* 0x000e620000000800 */
[----:B--2---:R-:W-:Y:S01]  /*84a0*/  FADD.FTZ R36, R152, R21 ;  /* 0x0000001598247221 */ /* 0x004fe20000010000 */
[----:B------:R-:W-:Y:S01]  /*84b0*/  F2FP.BF16.F32.PACK_AB R170, R51, R170 ;  /* 0x000000aa33aa723e */ /* 0x000fe200000010ff */
[-C--:B------:R-:W-:Y:S01]  /*84c0*/  FMUL.FTZ R98, R98, R23.reuse ;  /* 0x0000001762627220 */ /* 0x080fe20000410000 */
[----:B------:R-:W-:Y:S01]  /*84d0*/  F2FP.BF16.F32.PACK_AB R164, R77, R164 ;  /* 0x000000a44da4723e */ /* 0x000fe200000010ff */
[-C--:B------:R-:W-:Y:S01]  /*84e0*/  FMUL.FTZ R99, R99, R23.reuse ;  /* 0x0000001763637220 */ /* 0x080fe20000410000 */
[----:B------:R-:W-:Y:S01]  /*84f0*/  F2FP.BF16.F32.PACK_AB R166, R55, R166 ;  /* 0x000000a637a6723e */ /* 0x000fe200000010ff */
[-C--:B------:R-:W-:Y:S01]  /*8500*/  FMUL.FTZ R102, R102, R23.reuse ;  /* 0x0000001766667220 */ /* 0x080fe20000410000 */
[----:B------:R-:W2:Y:S01]  /*8510*/  MUFU.EX2 R30, R30 ;  /* 0x0000001e001e7308 */ /* 0x000ea20000000800 */
[----:B---3--:R-:W-:Y:S01]  /*8520*/  FADD.FTZ R3, R175, R4 ;  /* 0x00000004af037221 */ /* 0x008fe20000010000 */
[----:B------:R-:W-:Y:S01]  /*8530*/  F2FP.BF16.F32.PACK_AB R160, R65, R160 ;  /* 0x000000a041a0723e */ /* 0x000fe200000010ff */
[-C--:B------:R-:W-:Y:S01]  /*8540*/  FMUL.FTZ R103, R103, R23.reuse ;  /* 0x0000001767677220 */ /* 0x080fe20000410000 */
[----:B------:R-:W-:Y:S01]  /*8550*/  F2FP.BF16.F32.PACK_AB R162, R67, R162 ;  /* 0x000000a243a2723e */ /* 0x000fe200000010ff */
[-C--:B------:R-:W-:Y:S01]  /*8560*/  FMUL.FTZ R106, R106, R23.reuse ;  /* 0x000000176a6a7220 */ /* 0x080fe20000410000 */
[----:B------:R-:W-:Y:S01]  /*8570*/  F2FP.BF16.F32.PACK_AB R156, R61, R156 ;  /* 0x0000009c3d9c723e */ /* 0x000fe200000010ff */
[-C--:B------:R-:W-:Y:S01]  /*8580*/  FMUL.FTZ R107, R107, R23.reuse ;  /* 0x000000176b6b7220 */ /* 0x080fe20000410000 */
[----:B------:R-:W3:Y:S01]  /*8590*/  MUFU.EX2 R154, R154 ;  /* 0x0000009a009a7308 */ /* 0x000ee20000000800 */
[----:B-1----:R-:W-:Y:S01]  /*85a0*/  FADD.FTZ R21, R49, R36 ;  /* 0x0000002431157221 */ /* 0x002fe20000010000 */
[----:B------:R-:W-:Y:S01]  /*85b0*/  F2FP.BF16.F32.PACK_AB R158, R57, R158 ;  /* 0x0000009e399e723e */ /* 0x000fe200000010ff */
[-C--:B------:R-:W-:Y:S01]  /*85c0*/  FMUL.FTZ R110, R110, R23.reuse ;  /* 0x000000176e6e7220 */ /* 0x080fe20000410000 */
[----:B------:R-:W-:Y:S01]  /*85d0*/  F2FP.BF16.F32.PACK_AB R152, R49, R152 ;  /* 0x000000983198723e */ /* 0x000fe200000010ff */
[-C--:B------:R-:W-:Y:S01]  /*85e0*/  FMUL.FTZ R111, R111, R23.reuse ;  /* 0x000000176f6f7220 */ /* 0x080fe20000410000 */
[----:B------:R-:W-:Y:S01]  /*85f0*/  F2FP.BF16.F32.PACK_AB R183, R37, R22 ;  /* 0x0000001625b7723e */ /* 0x000fe200000010ff */
[----:B------:R-:W-:Y:S01]  /*8600*/  FMUL.FTZ R114, R114, R23 ;  /* 0x0000001772727220 */ /* 0x000fe20000410000 */
[----:B------:R-:W1:Y:S01]  /*8610*/  MUFU.EX2 R169, R169 ;  /* 0x000000a900a97308 */ /* 0x000e620000000800 */
[----:B--2---:R-:W-:Y:S01]  /*8620*/  FADD.FTZ R4, R30, R3 ;  /* 0x000000031e047221 */ /* 0x004fe20000010000 */
[----:B------:R-:W-:Y:S01]  /*8630*/  F2FP.BF16.F32.PACK_AB R177, R24, R177 ;  /* 0x000000b118b1723e */ /* 0x000fe200000010ff */
[----:B------:R-:W-:Y:S01]  /*8640*/  FMUL.FTZ R115, R115, R23 ;  /* 0x0000001773737220 */ /* 0x000fe20000410000 */
[----:B------:R-:W-:Y:S01]  /*8650*/  F2FP.BF16.F32.PACK_AB R179, R26, R179 ;  /* 0x000000b31ab3723e */ /* 0x000fe200000010ff */
[----:B------:R-:W-:Y:S01]  /*8660*/  FMUL.FTZ R118, R118, R23 ;  /* 0x0000001776767220 */ /* 0x000fe20000410000 */
[----:B------:R-:W-:Y:S01]  /*8670*/  F2FP.BF16.F32.PACK_AB R173, R28, R173 ;  /* 0x000000ad1cad723e */ /* 0x000fe200000010ff */
[----:B------:R-:W-:Y:S01]  /*8680*/  FMUL.FTZ R119, R119, R23 ;  /* 0x0000001777777220 */ /* 0x000fe20000410000 */
[----:B------:R-:W2:Y:S01]  /*8690*/  MUFU.EX2 R9, R9 ;  /* 0x0000000900097308 */ /* 0x000ea20000000800 */
[----:B---3--:R-:W-:Y:S01]  /*86a0*/  FADD.FTZ R36, R154, R21 ;  /* 0x000000159a247221 */ /* 0x008fe20000010000 */
[----:B------:R-:W-:Y:S01]  /*86b0*/  F2FP.BF16.F32.PACK_AB R175, R30, R175 ;  /* 0x000000af1eaf723e */ /* 0x000fe200000010ff */
[-C--:B------:R-:W-:Y:S01]  /*86c0*/  FMUL.FTZ R122, R122, R23.reuse ;  /* 0x000000177a7a7220 */ /* 0x080fe20000410000 */
[-C--:B------:R-:W-:Y:S01]  /*86d0*/  FMUL.FTZ R123, R123, R23.reuse ;  /* 0x000000177b7b7220 */ /* 0x080fe20000410000 */
[-C--:B------:R-:W-:Y:S01]  /*86e0*/  FMUL.FTZ R126, R126, R23.reuse ;  /* 0x000000177e7e7220 */ /* 0x080fe20000410000 */
[-C--:B------:R-:W-:Y:S01]  /*86f0*/  FMUL.FTZ R127, R127, R23.reuse ;  /* 0x000000177f7f7220 */ /* 0x080fe20000410000 */
[-C--:B------:R-:W-:Y:S01]  /*8700*/  FMUL.FTZ R130, R130, R23.reuse ;  /* 0x0000001782827220 */ /* 0x080fe20000410000 */
[----:B------:R-:W3:Y:S01]  /*8710*/  MUFU.EX2 R32, R32 ;  /* 0x0000002000207308 */ /* 0x000ee20000000800 */
[----:B-1----:R-:W-:Y:S01]  /*8720*/  FADD.FTZ R3, R169, R4 ;  /* 0x00000004a9037221 */ /* 0x002fe20000010000 */
[-C--:B------:R-:W-:Y:S01]  /*8730*/  FMUL.FTZ R131, R131, R23.reuse ;  /* 0x0000001783837220 */ /* 0x080fe20000410000 */
[-C--:B------:R-:W-:Y:S01]  /*8740*/  FMUL.FTZ R134, R134, R23.reuse ;  /* 0x0000001786867220 */ /* 0x080fe20000410000 */
[-C--:B------:R-:W-:Y:S01]  /*8750*/  FMUL.FTZ R135, R135, R23.reuse ;  /* 0x0000001787877220 */ /* 0x080fe20000410000 */
[-C--:B------:R-:W-:Y:S01]  /*8760*/  FMUL.FTZ R138, R138, R23.reuse ;  /* 0x000000178a8a7220 */ /* 0x080fe20000410000 */
[-C--:B------:R-:W-:Y:S01]  /*8770*/  FMUL.FTZ R139, R139, R23.reuse ;  /* 0x000000178b8b7220 */ /* 0x080fe20000410000 */
[-C--:B------:R-:W-:Y:S01]  /*8780*/  FMUL.FTZ R142, R142, R23.reuse ;  /* 0x000000178e8e7220 */ /* 0x080fe20000410000 */
[----:B------:R-:W1:Y:S01]  /*8790*/  MUFU.EX2 R171, R171 ;  /* 0x000000ab00ab7308 */ /* 0x000e620000000800 */
[C---:B--2---:R-:W-:Y:S01]  /*87a0*/  FADD.FTZ R4, R9.reuse, R36 ;  /* 0x0000002409047221 */ /* 0x044fe20000010000 */
[----:B------:R-:W-:Y:S01]  /*87b0*/  F2FP.BF16.F32.PACK_AB R154, R9, R154 ;  /* 0x0000009a099a723e */ /* 0x000fe200000010ff */
[-C--:B------:R-:W-:Y:S01]  /*87c0*/  FMUL.FTZ R143, R143, R23.reuse ;  /* 0x000000178f8f7220 */ /* 0x080fe20000410000 */
[-C--:B------:R-:W-:Y:S01]  /*87d0*/  FMUL.FTZ R146, R146, R23.reuse ;  /* 0x0000001792927220 */ /* 0x080fe20000410000 */
[-C--:B------:R-:W-:Y:S01]  /*87e0*/  FMUL.FTZ R147, R147, R23.reuse ;  /* 0x0000001793937220 */ /* 0x080fe20000410000 */
[-C--:B------:R-:W-:Y:S01]  /*87f0*/  FMUL.FTZ R150, R150, R23.reuse ;  /* 0x0000001796967220 */ /* 0x080fe20000410000 */
[----:B------:R-:W-:Y:S01]  /*8800*/  FMUL.FTZ R151, R151, R23 ;  /* 0x0000001797977220 */ /* 0x000fe20000410000 */
[----:B------:R-:W2:Y:S01]  /*8810*/  MUFU.EX2 R10, R35 ;  /* 0x00000023000a7308 */ /* 0x000ea20000000800 */
[C---:B---3--:R-:W-:Y:S01]  /*8820*/  FADD.FTZ R36, R32.reuse, R3 ;  /* 0x0000000320247221 */ /* 0x048fe20000010000 */
[----:B------:R-:W-:Y:S01]  /*8830*/  F2FP.BF16.F32.PACK_AB R169, R32, R169 ;  /* 0x000000a920a9723e */ /* 0x000fe200000010ff */
[----:B------:R-:W-:-:S02]  /*8840*/  IMAD.MOV.U32 R14, RZ, RZ, R0 ;  /* 0x000000ffff0e7224 */ /* 0x000fc400078e0000 */
[----:B------:R-:W-:-:S03]  /*8850*/  IMAD.MOV.U32 R9, RZ, RZ, R15 ;  /* 0x000000ffff097224 */ /* 0x000fc600078e000f */
[----:B------:R-:W3:Y:S01]  /*8860*/  MUFU.EX2 R165, R165 ;  /* 0x000000a500a57308 */ /* 0x000ee20000000800 */
[----:B-1----:R-:W-:-:S07]  /*8870*/  FADD.FTZ R3, R171, R36 ;  /* 0x00000024ab037221 */ /* 0x002fce0000010000 */
[----:B------:R1:W4:Y:S01]  /*8880*/  MUFU.EX2 R25, R181 ;  /* 0x000000b500197308 */ /* 0x0003220000000800 */
[C---:B--2---:R-:W-:Y:S01]  /*8890*/  FADD.FTZ R36, R10.reuse, R3 ;  /* 0x000000030a247221 */ /* 0x044fe20000010000 */
[----:B------:R-:W-:Y:S01]  /*88a0*/  F2FP.BF16.F32.PACK_AB R171, R10, R171 ;  /* 0x000000ab0aab723e */ /* 0x000fe200000010ff */
[----:B------:R-:W-:-:S05]  /*88b0*/  IMAD.MOV.U32 R10, RZ, RZ, R33 ;  /* 0x000000ffff0a7224 */ /* 0x000fca00078e0021 */
[----:B------:R-:W2:Y:S01]  /*88c0*/  MUFU.EX2 R41, R41 ;  /* 0x0000002900297308 */ /* 0x000ea20000000800 */
[----:B---3--:R-:W-:Y:S01]  /*88d0*/  FADD.FTZ R36, R165, R36 ;  /* 0x00000024a5247221 */ /* 0x008fe20000010000 */
[----:B-1----:R-:W-:-:S06]  /*88e0*/  F2FP.BF16.F32.PACK_AB R181, R29, R20 ;  /* 0x000000141db5723e */ /* 0x002fcc00000010ff */
[----:B------:R-:W1:Y:S01]  /*88f0*/  MUFU.EX2 R167, R191 ;  /* 0x000000bf00a77308 */ /* 0x000e620000000800 */
[C---:B----4-:R-:W-:Y:S01]  /*8900*/  FADD.FTZ R36, R25.reuse, R36 ;  /* 0x0000002419247221 */ /* 0x050fe20000010000 */
[----:B------:R-:W-:-:S06]  /*8910*/  F2FP.BF16.F32.PACK_AB R165, R25, R165 ;  /* 0x000000a519a5723e */ /* 0x000fcc00000010ff */
[----:B------:R-:W3:Y:S01]  /*8920*/  MUFU.EX2 R189, R189 ;  /* 0x000000bd00bd7308 */ /* 0x000ee20000000800 */
[----:B--2---:R-:W-:-:S07]  /*8930*/  FADD.FTZ R36, R41, R36 ;  /* 0x0000002429247221 */ /* 0x004fce0000010000 */
[----:B------:R-:W2:Y:S01]  /*8940*/  MUFU.EX2 R187, R187 ;  /* 0x000000bb00bb7308 */ /* 0x000ea20000000800 */
[C---:B-1----:R-:W-:Y:S01]  /*8950*/  FADD.FTZ R36, R167.reuse, R36 ;  /* 0x00000024a7247221 */ /* 0x042fe20000010000 */
[----:B------:R-:W-:-:S06]  /*8960*/  F2FP.BF16.F32.PACK_AB R167, R167, R41 ;  /* 0x00000029a7a7723e */ /* 0x000fcc00000010ff */
[----:B------:R-:W1:Y:S01]  /*8970*/  MUFU.EX2 R193, R193 ;  /* 0x000000c100c17308 */ /* 0x000e620000000800 */
[----:B---3--:R-:W-:-:S07]  /*8980*/  FADD.FTZ R36, R189, R36 ;  /* 0x00000024bd247221 */ /* 0x008fce0000010000 */
[----:B------:R-:W3:Y:S01]  /*8990*/  MUFU.EX2 R153, R153 ;  /* 0x0000009900997308 */ /* 0x000ee20000000800 */
[----:B--2---:R-:W-:-:S07]  /*89a0*/  FADD.FTZ R36, R187, R36 ;  /* 0x00000024bb247221 */ /* 0x004fce0000010000 */
[----:B------:R2:W4:Y:S01]  /*89b0*/  MUFU.EX2 R157, R161 ;  /* 0x000000a1009d7308 */ /* 0x0005220000000800 */
[----:B-1----:R-:W-:-:S07]  /*89c0*/  FADD.FTZ R36, R193, R36 ;  /* 0x00000024c1247221 */ /* 0x002fce0000010000 */
[----:B------:R-:W1:Y:S01]  /*89d0*/  MUFU.EX2 R47, R47 ;  /* 0x0000002f002f7308 */ /* 0x000e620000000800 */
[----:B---3--:R-:W-:Y:S01]  /*89e0*/  FADD.FTZ R36, R153, R36 ;  /* 0x0000002499247221 */ /* 0x008fe20000010000 */
[----:B--2---:R-:W-:-:S06]  /*89f0*/  F2FP.BF16.F32.PACK_AB R161, R187, R189 ;  /* 0x000000bdbba1723e */ /* 0x004fcc00000010ff */
[----:B------:R-:W2:Y:S01]  /*8a00*/  MUFU.EX2 R85, R85 ;  /* 0x0000005500557308 */ /* 0x000ea20000000800 */
[----:B----4-:R-:W-:-:S07]  /*8a10*/  FADD.FTZ R36, R157, R36 ;  /* 0x000000249d247221 */ /* 0x010fce0000010000 */
[----:B------:R3:W4:Y:S01]  /*8a20*/  MUFU.EX2 R159, R163 ;  /* 0x000000a3009f7308 */ /* 0x0007220000000800 */
[C---:B-1----:R-:W-:Y:S01]  /*8a30*/  FADD.FTZ R36, R47.reuse, R36 ;  /* 0x000000242f247221 */ /* 0x042fe20000010000 */
[----:B------:R-:W-:-:S06]  /*8a40*/  F2FP.BF16.F32.PACK_AB R157, R47, R157 ;  /* 0x0000009d2f9d723e */ /* 0x000fcc00000010ff */
[----:B------:R-:W1:Y:S01]  /*8a50*/  MUFU.EX2 R53, R53 ;  /* 0x0000003500357308 */ /* 0x000e620000000800 */
[----:B--2---:R-:W-:Y:S01]  /*8a60*/  FADD.FTZ R36, R85, R36 ;  /* 0x0000002455247221 */ /* 0x004fe20000010000 */
[----:B---3--:R-:W-:-:S06]  /*8a70*/  F2FP.BF16.F32.PACK_AB R163, R153, R193 ;  /* 0x000000c199a3723e */ /* 0x008fcc00000010ff */
[----:B------:R-:W2:Y:S01]  /*8a80*/  MUFU.EX2 R79, R79 ;  /* 0x0000004f004f7308 */ /* 0x000ea20000000800 */
[C---:B----4-:R-:W-:Y:S01]  /*8a90*/  FADD.FTZ R36, R159.reuse, R36 ;  /* 0x000000249f247221 */ /* 0x050fe20000010000 */
[----:B------:R-:W-:-:S06]  /*8aa0*/  F2FP.BF16.F32.PACK_AB R159, R159, R85 ;  /* 0x000000559f9f723e */ /* 0x000fcc00000010ff */
[----:B------:R-:W3:Y:S01]  /*8ab0*/  MUFU.EX2 R81, R81 ;  /* 0x0000005100517308 */ /* 0x000ee20000000800 */
[----:B-1----:R-:W-:-:S07]  /*8ac0*/  FADD.FTZ R36, R53, R36 ;  /* 0x0000002435247221 */ /* 0x002fce0000010000 */
[----:B------:R-:W1:Y:S01]  /*8ad0*/  MUFU.EX2 R34, R34 ;  /* 0x0000002200227308 */ /* 0x000e620000000800 */
[C---:B--2---:R-:W-:Y:S01]  /*8ae0*/  FADD.FTZ R36, R79.reuse, R36 ;  /* 0x000000244f247221 */ /* 0x044fe20000010000 */
[----:B------:R-:W-:-:S03]  /*8af0*/  F2FP.BF16.F32.PACK_AB R153, R79, R53 ;  /* 0x000000354f99723e */ /* 0x000fc600000010ff */
[----:B---3--:R-:W-:-:S04]  /*8b00*/  FADD.FTZ R36, R81, R36 ;  /* 0x0000002451247221 */ /* 0x008fc80000010000 */
[C---:B-1----:R-:W-:Y:S01]  /*8b10*/  FADD.FTZ R3, R34.reuse, R36 ;  /* 0x0000002422037221 */ /* 0x042fe20000010000 */
[----:B------:R-:W-:Y:S01]  /*8b20*/  F2FP.BF16.F32.PACK_AB R155, R34, R81 ;  /* 0x00000051229b723e */ /* 0x000fe200000010ff */
[----:B0-----:R-:W-:Y:S06]  /*8b30*/  @P4 BRA `(.L_x_993) ;  /* 0xffffffc400f84947 */ /* 0x001fec000383ffff */
[----:B------:R-:W-:Y:S02]  /*8b40*/  IMAD.MOV.U32 R10, RZ, RZ, R33 ;  /* 0x000000ffff0a7224 */ /* 0x000fe400078e0021 */
[----:B------:R-:W-:-:S07]  /*8b50*/  IMAD.MOV.U32 R9, RZ, RZ, R15 ;  /* 0x000000ffff097224 */ /* 0x000fce00078e000f */
.L_x_976:
[----:B------:R-:W0:Y:S01]  /*8b60*/  LDC R13, c[0x0][0x448] ;  /* 0x00011200ff0d7b82 */ /* 0x000e220000000800 */
[----:B------:R-:W-:-:S05]  /*8b70*/  IADD3 R15, -R11, 0x1, RZ ;  /* 0x000000010b0f7810 */ /* 0x000fca0007ffe1ff */
[----:B------:R-:W-:Y:S02]  /*8b80*/  IMAD R20, R16, UR38, R15 ;  /* 0x0000002610147c24 */ /* 0x000fe4000f8e020f */
[----:B------:R-:W1:Y:S08]  /*8b90*/  S2UR UR7, SR_CTAID.X ;  /* 0x00000000000779c3 */ /* 0x000e700000002500 */
[----:B------:R-:W2:Y:S01]  /*8ba0*/  LDC R22, c[0x0][0x9e4] ;  /* 0x00027900ff167b82 */ /* 0x000ea20000000800 */
[----:B0-----:R-:W-:Y:S01]  /*8bb0*/  ISETP.NE.AND P5, PT, R13, 0x1, PT ;  /* 0x000000010d00780c */ /* 0x001fe20003fa5270 */
[----:B-1----:R-:W-:-:S12]  /*8bc0*/  ULEA UR7, UR7, 0x7f, 0x7 ;  /* 0x0000007f07077891 */ /* 0x002fd8000f8e383f */
[----:B------:R-:W0:Y:S01]  /*8bd0*/  @P5 LDC R13, c[0x0][0x44c] ;  /* 0x00011300ff0d5b82 */ /* 0x000e220000000800 */
[----:B------:R-:W-:Y:S01]  /*8be0*/  IMAD.U32 R11, RZ, RZ, UR7 ;  /* 0x00000007ff0b7e24 */ /* 0x000fe2000f8e00ff */
[----:B--2---:R-:W-:-:S06]  /*8bf0*/  ISETP.GE.AND P6, PT, R22, 0x1, PT ;  /* 0x000000011600780c */ /* 0x004fcc0003fc6270 */
[----:B------:R-:W1:Y:S01]  /*8c00*/  @P5 LDC R14, c[0x0][0x450] ;  /* 0x00011400ff0e5b82 */ /* 0x000e620000000800 */
[----:B0-----:R-:W-:Y:S01]  /*8c10*/  @P5 IMAD.HI.U32 R13, R13, UR7, RZ ;  /* 0x000000070d0d5c27 */ /* 0x001fe2000f8e00ff */
[----:B------:R-:W-:-:S04]  /*8c20*/  ULDC UR7, c[0x0][0x9dc] ;  /* 0x0002770000077ab9 */ /* 0x000fc80000000800 */
        /* <DEDUP_REMOVED lines=13> */
.L_x_995:
[----:B------:R-:W-:-:S13]  /*8d00*/  ISETP.NE.AND P2, PT, R22, 0x1, PT ;  /* 0x000000011600780c */ /* 0x000fda0003f45270 */
[----:B------:R-:W0:Y:S02]  /*8d10*/  @P2 LDC.64 R14, c[0x0][0x9e8] ;  /* 0x00027a00ff0e2b82 */ /* 0x000e240000000a00 */
[----:B0-----:R-:W-:-:S05]  /*8d20*/  @P2 IMAD.HI.U32 R14, R11, R14, RZ ;  /* 0x0000000e0b0e2227 */ /* 0x001fca00078e00ff */
[----:B------:R-:W-:-:S07]  /*8d30*/  @P2 SHF.R.U32.HI R11, RZ, R15, R14 ;  /* 0x0000000fff0b2219 */ /* 0x000fce000001160e */
.L_x_996:
[----:B------:R-:W-:-:S05]  /*8d40*/  IMAD R14, R11, R22, RZ ;  /* 0x000000160b0e7224 */ /* 0x000fca00078e02ff */
[----:B------:R-:W-:-:S07]  /*8d50*/  VIMNMX R13, R13, R14, !PT ;  /* 0x0000000e0d0d7248 */ /* 0x000fce0007fe0100 */
.L_x_994:
[----:B------:R-:W-:-:S05]  /*8d60*/  VIADD R13, R13, 0x7f ;  /* 0x0000007f0d0d7836 */ /* 0x000fca0000000000 */
[----:B------:R-:W-:-:S04]  /*8d70*/  SHF.R.S32.HI R14, RZ, 0x1f, R13 ;  /* 0x0000001fff0e7819 */ /* 0x000fc8000001140d */
[----:B------:R-:W-:-:S04]  /*8d80*/  LEA.HI R14, R14, R13, RZ, 0x7 ;  /* 0x0000000d0e0e7211 */ /* 0x000fc800078f38ff */
[----:B------:R-:W-:-:S04]  /*8d90*/  SHF.R.S32.HI R14, RZ, 0x7, R14 ;  /* 0x00000007ff0e7819 */ /* 0x000fc8000001140e */
[----:B------:R-:W-:-:S04]  /*8da0*/  VIMNMX R13, R17, R14, !PT ;  /* 0x0000000e110d7248 */ /* 0x000fc80007fe0100 */
[----:B------:R-:W-:-:S13]  /*8db0*/  ISETP.GE.AND P2, PT, R8, R13, PT ;  /* 0x0000000d0800720c */ /* 0x000fda0003f46270 */
[----:B------:R-:W-:Y:S05]  /*8dc0*/  @!P2 BRA `(.L_x_997) ;  /* 0x0000002400f4a947 */ /* 0x000fea0003800000 */
[----:B------:R-:W-:Y:S01]  /*8dd0*/  IMAD.MOV.U32 R11, RZ, RZ, R10 ;  /* 0x000000ffff0b7224 */ /* 0x000fe200078e000a */
[----:B------:R-:W-:Y:S01]  /*8de0*/  UMOV UR7, UR4 ;  /* 0x0000000400077c82 */ /* 0x000fe20008000000 */
[----:B------:R-:W-:Y:S01]  /*8df0*/  IMAD.MOV.U32 R14, RZ, RZ, R9 ;  /* 0x000000ffff0e7224 */ /* 0x000fe200078e0009 */
[----:B------:R-:W-:Y:S01]  /*8e00*/  ULDC UR38, c[0x0][0x9d8] ;  /* 0x0002760000267ab9 */ /* 0x000fe20000000800 */
[----:B------:R-:W-:-:S07]  /*8e10*/  IMAD.MOV.U32 R15, RZ, RZ, R0 ;  /* 0x000000ffff0f7224 */ /* 0x000fce00078e0000 */
.L_x_1006:
        /* <DEDUP_REMOVED lines=9> */
.L_x_999:
[----:B------:R-:W-:Y:S01]  /*8eb0*/  ULEA UR10, UR4, UR36, 0x3 ;  /* 0x00000024040a7291 */ /* 0x000fe2000f8e183f */
[----:B------:R-:W-:-:S08]  /*8ec0*/  SHF.L.U32 R9, R0, 0x1f, RZ ;  /* 0x0000001f00097819 */ /* 0x000fd000000006ff */
[----:B------:R0:W1:Y:S01]  /*8ed0*/  SYNCS.PHASECHK.TRANS64.TRYWAIT P3, [UR10+0x28830], R9 ;  /* 0x02883009ff0075a7 */ /* 0x000062000806014a */
[----:B------:R-:W-:Y:S05]  /*8ee0*/  @!P0 BRA `(.L_x_1000) ;  /* 0x0000000000048947 */ /* 0x000fea0003800000 */
[----:B------:R-:W-:Y:S01]  /*8ef0*/  BPT.TRAP 0x1 ;  /* 0x000000040000795c */ /* 0x000fe20000300000 */
.L_x_1000:
[----:B-1----:R-:W-:Y:S05]  /*8f00*/  @P3 BRA `(.L_x_998) ;  /* 0x0000000000083947 */ /* 0x002fea0003800000 */
[----:B------:R-:W1:Y:S02]  /*8f10*/  SYNCS.PHASECHK.TRANS64.TRYWAIT P3, [UR10+0x28830], R9 ;  /* 0x02883009ff0075a7 */ /* 0x000e64000806014a */
[----:B-1----:R-:W-:Y:S05]  /*8f20*/  @!P3 BRA `(.L_x_1001) ;  /* 0x000000c00048b947 */ /* 0x002fea0003800000 */
.L_x_998:
        /* <DEDUP_REMOVED lines=47> */
.L_x_1003:
[----:B------:R-:W-:Y:S01]  /*9220*/  ULEA UR10, UR7, UR36, 0x3 ;  /* 0x00000024070a7291 */ /* 0x000fe2000f8e183f */
[----:B------:R-:W-:-:S08]  /*9230*/  SHF.L.U32 R9, R15, 0x1f, RZ ;  /* 0x0000001f0f097819 */ /* 0x000fd000000006ff */
[----:B------:R0:W1:Y:S01]  /*9240*/  SYNCS.PHASECHK.TRANS64.TRYWAIT P2, [UR10+0x28850], R9 ;  /* 0x02885009ff0075a7 */ /* 0x000062000804014a */
[----:B------:R-:W-:Y:S05]  /*9250*/  @!P0 BRA `(.L_x_1004) ;  /* 0x0000000000048947 */ /* 0x000fea0003800000 */
[----:B------:R-:W-:Y:S01]  /*9260*/  BPT.TRAP 0x1 ;  /* 0x000000040000795c */ /* 0x000fe20000300000 */
.L_x_1004:
[----:B-1----:R-:W-:Y:S05]  /*9270*/  @P2 BRA `(.L_x_1002) ;  /* 0x0000000000082947 */ /* 0x002fea0003800000 */
[----:B------:R-:W1:Y:S02]  /*9280*/  SYNCS.PHASECHK.TRANS64.TRYWAIT P2, [UR10+0x28850], R9 ;  /* 0x02885009ff0075a7 */ /* 0x000e64000804014a */
[----:B-1----:R-:W-:Y:S05]  /*9290*/  @!P2 BRA `(.L_x_1005) ;  /* 0x000000bc0084a947 */ /* 0x002fea0003800000 */
.L_x_1002:
[----:B------:R-:W-:Y:S01]  /*92a0*/  UIADD3 UR10, UR36, 0x400, URZ ;  /* 0x00000400240a7890 */ /* 0x000fe2000fffe03f */
[----:B------:R-:W-:Y:S01]  /*92b0*/  WARPGROUP.ARRIVE ;  /* 0x00000000000079c5 */ /* 0x000fe20000000000 */
[----:B------:R-:W-:Y:S01]  /*92c0*/  UMOV UR11, 0x40000040 ;  /* 0x40000040000b7882 */ /* 0x000fe20000000000 */
[----:B------:R-:W-:Y:S01]  /*92d0*/  UMOV UR15, 0x40000040 ;  /* 0x40000040000f7882 */ /* 0x000fe20000000000 */
[----:B------:R-:W-:Y:S01]  /*92e0*/  USHF.R.U32.HI UR10, URZ, 0x4, UR10 ;  /* 0x000000043f0a7899 */ /* 0x000fe2000801160a */
[----:B------:R-:W-:Y:S01]  /*92f0*/  FMUL.FTZ R15, R24, UR38 ;  /* 0x00000026180f7c20 */ /* 0x000fe20008410000 */
[----:B------:R-:W-:Y:S01]  /*9300*/  FMUL.FTZ R21, R25, UR38 ;  /* 0x0000002619157c20 */ /* 0x000fe20008410000 */
[----:B------:R-:W-:Y:S01]  /*9310*/  FMUL.FTZ R185, R32, UR38 ;  /* 0x0000002620b97c20 */ /* 0x000fe20008410000 */
[----:B------:R-:W-:Y:S01]  /*9320*/  ULOP3.LUT UR10, UR10, 0x3fff, URZ, 0xc0, !UPT ;  /* 0x00003fff0a0a7892 */ /* 0x000fe2000f8ec03f */
[----:B------:R-:W-:Y:S01]  /*9330*/  FMUL.FTZ R187, R33, UR38 ;  /* 0x0000002621bb7c20 */ /* 0x000fe20008410000 */
[----:B------:R-:W-:Y:S01]  /*9340*/  FMUL.FTZ R189, R36, UR38 ;  /* 0x0000002624bd7c20 */ /* 0x000fe20008410000 */
[----:B------:R-:W1:Y:S01]  /*9350*/  MUFU.TANH R15, R15 ;  /* 0x0000000f000f7308 */ /* 0x000e620000002400 */
[----:B------:R-:W-:Y:S01]  /*9360*/  ULOP3.LUT UR10, UR10, 0x4000000, URZ, 0xfc, !UPT ;  /* 0x040000000a0a7892 */ /* 0x000fe2000f8efc3f */
[----:B------:R-:W-:Y:S01]  /*9370*/  FMUL.FTZ R191, R37, UR38 ;  /* 0x0000002625bf7c20 */ /* 0x000fe20008410000 */
[----:B------:R-:W-:Y:S01]  /*9380*/  FMUL.FTZ R193, R40, UR38 ;  /* 0x0000002628c17c20 */ /* 0x000fe20008410000 */
[----:B------:R-:W-:Y:S01]  /*9390*/  FMUL.FTZ R195, R41, UR38 ;  /* 0x0000002629c37c20 */ /* 0x000fe20008410000 */
[----:B------:R-:W-:Y:S01]  /*93a0*/  ULEA UR10, UR7, UR10, 0xb ;  /* 0x0000000a070a7291 */ /* 0x000fe2000f8e583f */
[----:B------:R-:W-:Y:S01]  /*93b0*/  FMUL.FTZ R197, R44, UR38 ;  /* 0x000000262cc57c20 */ /* 0x000fe20008410000 */
[----:B------:R-:W-:Y:S01]  /*93c0*/  FMUL.FTZ R199, R49, UR38 ;  /* 0x0000002631c77c20 */ /* 0x000fe20008410000 */
[----:B------:R-:W2:Y:S01]  /*93d0*/  MUFU.TANH R21, R21 ;  /* 0x0000001500157308 */ /* 0x000ea20000002400 */
[----:B------:R-:W-:Y:S01]  /*93e0*/  UIADD3 UR14, UR10, 0x80, URZ ;  /* 0x000000800a0e7890 */ /* 0x000fe2000fffe03f */
[----:B------:R-:W-:Y:S01]  /*93f0*/  FMUL.FTZ R201, R52, UR38 ;  /* 0x0000002634c97c20 */ /* 0x000fe20008410000 */
[----:B------:R-:W-:Y:S01]  /*9400*/  FMUL.FTZ R203, R53, UR38 ;  /* 0x0000002635cb7c20 */ /* 0x000fe20008410000 */
[----:B------:R-:W-:Y:S01]  /*9410*/  FMUL.FTZ R205, R56, UR38 ;  /* 0x0000002638cd7c20 */ /* 0x000fe20008410000 */
[----:B------:R-:W-:Y:S01]  /*9420*/  FMUL.FTZ R207, R57, UR38 ;  /* 0x0000002639cf7c20 */ /* 0x000fe20008410000 */
[----:B------:R-:W-:Y:S01]  /*9430*/  HGMMA.64x128x16.F32.BF16 R88, R180, gdesc[UR8].tnspB, R88, gsb0 ;  /* 0x41e00008b4587df0 */ /* 0x000fe20008001858 */
[----:B------:R-:W-:Y:S01]  /*9440*/  FMUL.FTZ R209, R60, UR38 ;  /* 0x000000263cd17c20 */ /* 0x000fe20008410000 */
[----:B------:R-:W-:Y:S01]  /*9450*/  MUFU.TANH R185, R185 ;  /* 0x000000b900b97308 */ /* 0x000fe20000002400 */
[----:B-1----:R-:W-:Y:S01]  /*9460*/  FMNMX.FTZ R10, R15, R14, !PT ;  /* 0x0000000e0f0a7209 */ /* 0x002fe20007810000 */
[----:B------:R-:W-:Y:S01]  /*9470*/  FMUL.FTZ R61, R61, UR38 ;  /* 0x000000263d3d7c20 */ /* 0x000fe20008410000 */
[----:B------:R-:W-:Y:S01]  /*9480*/  FMUL.FTZ R211, R68, UR38 ;  /* 0x0000002644d37c20 */ /* 0x000fe20008410000 */
[----:B------:R-:W-:Y:S01]  /*9490*/  FMUL.FTZ R213, R69, UR38 ;  /* 0x0000002645d57c20 */ /* 0x000fe20008410000 */
[----:B------:R-:W-:Y:S01]  /*94a0*/  FMUL.FTZ R215, R72, UR38 ;  /* 0x0000002648d77c20 */ /* 0x000fe20008410000 */
[----:B------:R-:W-:Y:S01]  /*94b0*/  FMUL.FTZ R217, R73, UR38 ;  /* 0x0000002649d97c20 */ /* 0x000fe20008410000 */
[----:B------:R-:W-:Y:S01]  /*94c0*/  FMUL.FTZ R219, R76, UR38 ;  /* 0x000000264cdb7c20 */ /* 0x000fe20008410000 */
[----:B------:R-:W-:Y:S01]  /*94d0*/  MUFU.TANH R187, R187 ;  /* 0x000000bb00bb7308 */ /* 0x000fe20000002400 */
[----:B--2---:R-:W-:Y:S01]  /*94e0*/  FMNMX.FTZ R10, R21, R10, !PT ;  /* 0x0000000a150a7209 */ /* 0x004fe20007810000 */
        /* <DEDUP_REMOVED lines=34> */
[----:B------:R-:W1:Y:S01]  /*9710*/  LDC R12, c[0x0][0x988] ;  /* 0x00026200ff0c7b82 */ /* 0x000e620000000800 */
[----:B------:R-:W-:Y:S01]  /*9720*/  FMUL.FTZ R87, R87, UR38 ;  /* 0x0000002657577c20 */ /* 0x000fe20008410000 */
[----:B------:R-:W-:Y:S01]  /*9730*/  UMOV UR11, 0x40000040 ;  /* 0x40000040000b7882 */ /* 0x000fe20000000000 */
[C---:B------:R-:W-:Y:S01]  /*9740*/  ISETP.GT.AND P2, PT, R8.reuse, R13, PT ;  /* 0x0000000d0800720c */ /* 0x040fe20003f44270 */
[----:B------:R-:W-:Y:S01]  /*9750*/  MUFU.TANH R197, R197 ;  /* 0x000000c500c57308 */ /* 0x000fe20000002400 */
[----:B------:R-:W-:-:S07]  /*9760*/  VIADD R8, R8, 0xffffffff ;  /* 0xffffffff08087836 */ /* 0x000fce0000000000 */
        /* <DEDUP_REMOVED lines=16> */
[----:B------:R-:W-:Y:S01]  /*9870*/  FMUL.FTZ R29, R34, UR38 ;  /* 0x00000026221d7c20 */ /* 0x000fe20008410000 */
[----:B------:R-:W-:Y:S01]  /*9880*/  HGMMA.64x128x16.F32.BF16 R88, R176, gdesc[UR12].tnspB, R88, gsb0 ;  /* 0x41e0000cb0587df0 */ /* 0x000fe20008001858 */
[----:B------:R-:W-:Y:S01]  /*9890*/  UIADD3 UR14, UR10, 0x100, URZ ;  /* 0x000001000a0e7890 */ /* 0x000fe2000fffe03f */
[----:B------:R-:W-:-:S04]  /*98a0*/  UMOV UR15, 0x40000040 ;  /* 0x40000040000f7882 */ /* 0x000fc80000000000 */
[----:B------:R-:W2:Y:S08]  /*98b0*/  MUFU.TANH R181, R181 ;  /* 0x000000b500b57308 */ /* 0x000eb00000002400 */
[----:B------:R-:W3:Y:S08]  /*98c0*/  MUFU.TANH R183, R183 ;  /* 0x000000b700b77308 */ /* 0x000ef00000002400 */
[----:B------:R-:W-:Y:S01]  /*98d0*/  MUFU.TANH R77, R77 ;  /* 0x0000004d004d7308 */ /* 0x000fe20000002400 */
[----:B--2---:R-:W-:-:S07]  /*98e0*/  FMNMX.FTZ R10, R181, R10, !PT ;  /* 0x0000000ab50a7209 */ /* 0x004fce0007810000 */
[----:B------:R-:W-:Y:S01]  /*98f0*/  MUFU.TANH R221, R221 ;  /* 0x000000dd00dd7308 */ /* 0x000fe20000002400 */
[----:B---3--:R-:W-:-:S04]  /*9900*/  FMNMX.FTZ R10, R183, R10, !PT ;  /* 0x0000000ab70a7209 */ /* 0x008fc80007810000 */
        /* <DEDUP_REMOVED lines=25> */
[----:B------:R-:W-:Y:S02]  /*9aa0*/  FMUL.FTZ R45, R50, UR38 ;  /* 0x00000026322d7c20 */ /* 0x000fe40008410000 */
[----:B------:R-:W-:Y:S01]  /*9ab0*/  MUFU.TANH R43, R43 ;  /* 0x0000002b002b7308 */ /* 0x000fe20000002400 */
[----:B------:R-:W-:Y:S01]  /*9ac0*/  HGMMA.64x128x16.F32.BF16 R88, R172, gdesc[UR12].tnspB, R88, gsb0 ;  /* 0x41e0000cac587df0 */ /* 0x000fe20008001858 */
[----:B------:R-:W-:Y:S01]  /*9ad0*/  UIADD3 UR14, UR10, 0x180, URZ ;  /* 0x000001800a0e7890 */ /* 0x000fe2000fffe03f */
[----:B------:R-:W-:-:S05]  /*9ae0*/  UMOV UR15, 0x40000040 ;  /* 0x40000040000f7882 */ /* 0x000fca0000000000 */
        /* <DEDUP_REMOVED lines=51> */
[----:B------:R-:W-:-:S05]  /*9e20*/  FMNMX.FTZ R10, R85, R10, !PT ;  /* 0x0000000a550a7209 */ /* 0x000fca0007810000 */
[----:B0-----:R-:W0:Y:S02]  /*9e30*/  SHFL.BFLY PT, R9, R10, 0x2, 0x1f ;  /* 0x0c401f000a097f89 */ /* 0x001e2400000e0000 */
[----:B0-----:R-:W-:-:S05]  /*9e40*/  FMNMX.FTZ R9, R10, R9, !PT ;  /* 0x000000090a097209 */ /* 0x001fca0007810000 */
[----:B------:R-:W0:Y:S02]  /*9e50*/  SHFL.BFLY PT, R10, R9, 0x1, 0x1f ;  /* 0x0c201f00090a7f89 */ /* 0x000e2400000e0000 */
[----:B0-----:R-:W-:Y:S02]  /*9e60*/  FMNMX.FTZ R9, R9, R10, !PT ;  /* 0x0000000a09097209 */ /* 0x001fe40007810000 */
[----:B------:R-:W-:-:S03]  /*9e70*/  FMNMX.FTZ R10, R20, R11, !PT ;  /* 0x0000000b140a7209 */ /* 0x000fc60007810000 */
[----:B------:R-:W-:Y:S01]  /*9e80*/  FADD.FTZ R71, -R9, R14 ;  /* 0x0000000e09477221 */ /* 0x000fe20000010100 */
[----:B------:R-:W-:Y:S01]  /*9e90*/  FMNMX.FTZ R10, R23, R10, !PT ;  /* 0x0000000a170a7209 */ /* 0x000fe20007810000 */
[-C--:B-1----:R-:W-:Y:S02]  /*9ea0*/  FMUL.FTZ R14, R9, R12.reuse ;  /* 0x0000000c090e7220 */ /* 0x082fe40000410000 */
[----:B------:R-:W-:Y:S01]  /*9eb0*/  FMUL.FTZ R71, R71, R12 ;  /* 0x0000000c47477220 */ /* 0x000fe20000410000 */
[----:B------:R-:W-:Y:S01]  /*9ec0*/  FMNMX.FTZ R10, R25, R10, !PT ;  /* 0x0000000a190a7209 */ /* 0x000fe20007810000 */
[--C-:B------:R-:W-:Y:S01]  /*9ed0*/  FFMA.FTZ R32, R85, R12, -R14.reuse ;  /* 0x0000000c55207223 */ /* 0x100fe2000001080e */
[----:B------:R-:W-:Y:S02]  /*9ee0*/  WARPGROUP.DEPBAR.LE gsb0, 0x0 ;  /* 0x00008000000079c5 */ /* 0x000fe40000010000 */
[----:B------:R-:W-:Y:S01]  /*9ef0*/  WARPGROUP.ARRIVE ;  /* 0x00000000000079c5 */ /* 0x000fe20000000000 */
[----:B------:R-:W-:Y:S01]  /*9f00*/  FMNMX.FTZ R10, R27, R10, !PT ;  /* 0x0000000a1b0a7209 */ /* 0x000fe20007810000 */
[----:B------:R-:W-:Y:S01]  /*9f10*/  FMUL.FTZ R169, R82, UR38 ;  /* 0x0000002652a97c20 */ /* 0x000fe20008410000 */
[----:B------:R-:W-:Y:S01]  /*9f20*/  FMUL.FTZ R171, R86, UR38 ;  /* 0x0000002656ab7c20 */ /* 0x000fe20008410000 */
[--C-:B------:R-:W-:Y:S01]  /*9f30*/  FFMA.FTZ R180, R15, R12, -R14.reuse ;  /* 0x0000000c0fb47223 */ /* 0x100fe2000001080e */
[----:B------:R-:W-:Y:S01]  /*9f40*/  FMNMX.FTZ R10, R29, R10, !PT ;  /* 0x0000000a1d0a7209 */ /* 0x000fe20007810000 */
[----:B------:R-:W-:Y:S01]  /*9f50*/  HGMMA.64x128x16.F32.BF16 R88, R164, gdesc[UR12].tnspB, R88, gsb0 ;  /* 0x41e0000ca4587df0 */ /* 0x000fe20008001858 */
[----:B------:R-:W-:Y:S01]  /*9f60*/  UIADD3 UR14, UR10, 0x280, URZ ;  /* 0x000002800a0e7890 */ /* 0x000fe2000fffe03f */
[----:B------:R-:W-:Y:S01]  /*9f70*/  MUFU.TANH R169, R169 ;  /* 0x000000a900a97308 */ /* 0x000fe20000002400 */
[----:B------:R-:W-:Y:S01]  /*9f80*/  UMOV UR15, 0x40000040 ;  /* 0x40000040000f7882 */ /* 0x000fe20000000000 */
[----:B------:R-:W-:Y:S01]  /*9f90*/  FMNMX.FTZ R10, R31, R10, !PT ;  /* 0x0000000a1f0a7209 */ /* 0x000fe20007810000 */
[-CC-:B------:R-:W-:Y:S01]  /*9fa0*/  FFMA.FTZ R176, R185, R12.reuse, -R14.reuse ;  /* 0x0000000cb9b07223 */ /* 0x180fe2000001080e */
[-CC-:B------:R-:W-:Y:S01]  /*9fb0*/  FFMA.FTZ R15, R21, R12.reuse, -R14.reuse ;  /* 0x0000000c150f7223 */ /* 0x180fe2000001080e */
[--C-:B------:R-:W-:Y:S01]  /*9fc0*/  FFMA.FTZ R178, R189, R12, -R14.reuse ;  /* 0x0000000cbdb27223 */ /* 0x100fe2000001080e */
[----:B------:R-:W-:Y:S01]  /*9fd0*/  FMNMX.FTZ R10, R33, R10, !PT ;  /* 0x0000000a210a7209 */ /* 0x000fe20007810000 */
[-CC-:B------:R-:W-:Y:S01]  /*9fe0*/  FFMA.FTZ R172, R193, R12.reuse, -R14.reuse ;  /* 0x0000000cc1ac7223 */ /* 0x180fe2000001080e */
[----:B------:R-:W-:Y:S01]  /*9ff0*/  MUFU.TANH R171, R171 ;  /* 0x000000ab00ab7308 */ /* 0x000fe20000002400 */
[--C-:B------:R-:W-:Y:S01]  /*a000*/  FFMA.FTZ R185, R195, R12, -R14.reuse ;  /* 0x0000000cc3b97223 */ /* 0x100fe2000001080e */
[----:B------:R-:W-:Y:S01]  /*a010*/  FMNMX.FTZ R10, R35, R10, !PT ;  /* 0x0000000a230a7209 */ /* 0x000fe20007810000 */
[-CC-:B------:R-:W-:Y:S01]  /*a020*/  FFMA.FTZ R174, R197, R12.reuse, -R14.reuse ;  /* 0x0000000cc5ae7223 */ /* 0x180fe2000001080e */
[-CC-:B------:R-:W-:Y:S01]  /*a030*/  FFMA.FTZ R182, R181, R12.reuse, -R14.reuse ;  /* 0x0000000cb5b67223 */ /* 0x180fe2000001080e */
        /* <DEDUP_REMOVED lines=16> */
[----:B------:R-:W-:Y:S01]  /*a140*/  FFMA.FTZ R28, R225, R12, -R14 ;  /* 0x0000000ce11c7223 */ /* 0x000fe2000001080e */
[----:B------:R-:W-:Y:S01]  /*a150*/  FMNMX.FTZ R10, R45, R10, !PT ;  /* 0x0000000a2d0a7209 */ /* 0x000fe20007810000 */
[----:B------:R-:W-:Y:S03]  /*a160*/  MUFU.EX2 R71, R71 ;  /* 0x0000004700477308 */ /* 0x000fe60000000800 */
[----:B------:R-:W-:-:S04]  /*a170*/  FMNMX.FTZ R10, R47, R10, !PT ;  /* 0x0000000a2f0a7209 */ /* 0x000fc80007810000 */
[----:B------:R-:W-:Y:S01]  /*a180*/  FMNMX.FTZ R10, R49, R10, !PT ;  /* 0x0000000a310a7209 */ /* 0x000fe20007810000 */
[----:B------:R-:W0:Y:S03]  /*a190*/  MUFU.EX2 R180, R180 ;  /* 0x000000b400b47308 */ /* 0x000e260000000800 */
[----:B------:R-:W-:-:S04]  /*a1a0*/  FMNMX.FTZ R10, R51, R10, !PT ;  /* 0x0000000a330a7209 */ /* 0x000fc80007810000 */
[----:B------:R-:W-:Y:S01]  /*a1b0*/  FMNMX.FTZ R10, R53, R10, !PT ;  /* 0x0000000a350a7209 */ /* 0x000fe20007810000 */
[----:B------:R-:W1:Y:S03]  /*a1c0*/  MUFU.EX2 R15, R15 ;  /* 0x0000000f000f7308 */ /* 0x000e660000000800 */
[----:B------:R-:W-:-:S04]  /*a1d0*/  FMNMX.FTZ R10, R55, R10, !PT ;  /* 0x0000000a370a7209 */ /* 0x000fc80007810000 */
[----:B------:R-:W-:Y:S01]  /*a1e0*/  FMNMX.FTZ R10, R57, R10, !PT ;  /* 0x0000000a390a7209 */ /* 0x000fe20007810000 */
[----:B------:R-:W2:Y:S01]  /*a1f0*/  MUFU.EX2 R182, R182 ;  /* 0x000000b600b67308 */ /* 0x000ea20000000800 */
[----:B0-----:R-:W-:Y:S02]  /*a200*/  FFMA.FTZ R4, R71, R4, R180 ;  /* 0x0000000447047223 */ /* 0x001fe400000100b4 */
[----:B------:R-:W-:-:S04]  /*a210*/  FMNMX.FTZ R10, R59, R10, !PT ;  /* 0x0000000a3b0a7209 */ /* 0x000fc80007810000 */
[----:B------:R-:W-:Y:S01]  /*a220*/  FMNMX.FTZ R10, R63, R10, !PT ;  /* 0x0000000a3f0a7209 */ /* 0x000fe20007810000 */
[----:B------:R-:W0:Y:S01]  /*a230*/  MUFU.EX2 R21, R21 ;  /* 0x0000001500157308 */ /* 0x000e220000000800 */
[----:B-1----:R-:W-:Y:S02]  /*a240*/  F2FP.BF16.F32.PACK_AB R180, R15, R180 ;  /* 0x000000b40fb4723e */ /* 0x002fe400000010ff */
[----:B------:R-:W-:-:S04]  /*a250*/  FMNMX.FTZ R10, R65, R10, !PT ;  /* 0x0000000a410a7209 */ /* 0x000fc80007810000 */
[----:B------:R-:W-:Y:S01]  /*a260*/  FMNMX.FTZ R10, R67, R10, !PT ;  /* 0x0000000a430a7209 */ /* 0x000fe20007810000 */
[----:B------:R-:W1:Y:S03]  /*a270*/  MUFU.EX2 R176, R176 ;  /* 0x000000b000b07308 */ /* 0x000e660000000800 */
        /* <DEDUP_REMOVED lines=12> */
[----:B------:R-:W-:-:S05]  /*a340*/  FMNMX.FTZ R10, R87, R10, !PT ;  /* 0x0000000a570a7209 */ /* 0x000fca0007810000 */
        /* <DEDUP_REMOVED lines=8> */
[-CC-:B------:R-:W-:Y:S01]  /*a3d0*/  FFMA.FTZ R187, R177, R12.reuse, -R14.reuse ;  /* 0x0000000cb1bb7223 */ /* 0x180fe2000001080e */
[-CC-:B------:R-:W-:Y:S01]  /*a3e0*/  FFMA.FTZ R164, R205, R12.reuse, -R14.reuse ;  /* 0x0000000ccda47223 */ /* 0x180fe2000001080e */
[-CC-:B------:R-:W-:Y:S01]  /*a3f0*/  FFMA.FTZ R166, R209, R12.reuse, -R14.reuse ;  /* 0x0000000cd1a67223 */ /* 0x180fe2000001080e */
[----:B------:R-:W-:Y:S01]  /*a400*/  HGMMA.64x128x16.F32.BF16 R88, R160, gdesc[UR12].tnspB, R88, gsb0 ;  /* 0x41e0000ca0587df0 */ /* 0x000fe20008001858 */
[----:B------:R-:W-:Y:S01]  /*a410*/  UIADD3 UR14, UR10, 0x300, URZ ;  /* 0x000003000a0e7890 */ /* 0x000fe2000fffe03f */
[----:B------:R-:W-:Y:S01]  /*a420*/  FFMA.FTZ R191, R175, R12, -R14 ;  /* 0x0000000cafbf7223 */ /* 0x000fe2000001080e */
[----:B------:R-:W-:Y:S01]  /*a430*/  UMOV UR15, 0x40000040 ;  /* 0x40000040000f7882 */ /* 0x000fe20000000000 */
[----:B------:R-:W-:Y:S01]  /*a440*/  UIADD3 UR10, UR10, 0x380, URZ ;  /* 0x000003800a0a7890 */ /* 0x000fe2000fffe03f */
[----:B------:R-:W3:Y:S08]  /*a450*/  MUFU.EX2 R165, R165 ;  /* 0x000000a500a57308 */ /* 0x000ef00000000800 */
[----:B------:R-:W4:Y:S08]  /*a460*/  MUFU.EX2 R167, R167 ;  /* 0x000000a700a77308 */ /* 0x000f300000000800 */
[----:B------:R-:W5:Y:S08]  /*a470*/  MUFU.EX2 R187, R187 ;  /* 0x000000bb00bb7308 */ /* 0x000f700000000800 */
[----:B------:R-:W-:Y:S08]  /*a480*/  MUFU.EX2 R164, R164 ;  /* 0x000000a400a47308 */ /* 0x000ff00000000800 */
[----:B------:R-:W-:Y:S08]  /*a490*/  MUFU.EX2 R166, R166 ;  /* 0x000000a600a67308 */ /* 0x000ff00000000800 */
[----:B------:R-:W-:Y:S08]  /*a4a0*/  MUFU.EX2 R191, R191 ;  /* 0x000000bf00bf7308 */ /* 0x000ff00000000800 */
[----:B------:R-:W-:Y:S08]  /*a4b0*/  MUFU.EX2 R193, R193 ;  /* 0x000000c100c17308 */ /* 0x000ff00000000800 */
[----:B------:R-:W-:Y:S08]  /*a4c0*/  MUFU.EX2 R22, R22 ;  /* 0x0000001600167308 */ /* 0x000ff00000000800 */
[----:B------:R-:W5:Y:S08]  /*a4d0*/  MUFU.EX2 R195, R195 ;  /* 0x000000c300c37308 */ /* 0x000f700000000800 */
[----:B------:R-:W-:Y:S08]  /*a4e0*/  MUFU.EX2 R24, R24 ;  /* 0x0000001800187308 */ /* 0x000ff00000000800 */
[----:B------:R-:W5:Y:S08]  /*a4f0*/  MUFU.EX2 R77, R77 ;  /* 0x0000004d004d7308 */ /* 0x000f700000000800 */
[----:B------:R-:W-:Y:S08]  /*a500*/  MUFU.EX2 R26, R26 ;  /* 0x0000001a001a7308 */ /* 0x000ff00000000800 */
[----:B------:R-:W-:Y:S08]  /*a510*/  MUFU.EX2 R197, R197 ;  /* 0x000000c500c57308 */ /* 0x000ff00000000800 */
[----:B------:R-:W-:Y:S01]  /*a520*/  MUFU.EX2 R28, R28 ;  /* 0x0000001c001c7308 */ /* 0x000fe20000000800 */
[----:B------:R-:W-:-:S02]  /*a530*/  WARPGROUP.DEPBAR.LE gsb0, 0x0 ;  /* 0x00008000000079c5 */ /* 0x000fc40000010000 */
[----:B------:R-:W-:Y:S01]  /*a540*/  WARPGROUP.ARRIVE ;  /* 0x00000000000079c5 */ /* 0x000fe20000000000 */
[-CC-:B------:R-:W-:Y:S01]  /*a550*/  FFMA.FTZ R160, R173, R12.reuse, -R14.reuse ;  /* 0x0000000cada07223 */ /* 0x180fe2000001080e */
[-CC-:B------:R-:W-:Y:S01]  /*a560*/  FFMA.FTZ R161, R203, R12.reuse, -R14.reuse ;  /* 0x0000000ccba17223 */ /* 0x180fe2000001080e */
[----:B------:R-:W2:Y:S01]  /*a570*/  SHFL.BFLY PT, R173, R10, 0x2, 0x1f ;  /* 0x0c401f000aad7f89 */ /* 0x000ea200000e0000 */
[-CC-:B------:R-:W-:Y:S01]  /*a580*/  FFMA.FTZ R163, R207, R12.reuse, -R14.reuse ;  /* 0x0000000ccfa37223 */ /* 0x180fe2000001080e */
[----:B------:R-:W-:Y:S01]  /*a590*/  FFMA.FTZ R162, R211, R12, -R14 ;  /* 0x0000000cd3a27223 */ /* 0x000fe2000001080e */
[----:B------:R-:W-:Y:S01]  /*a5a0*/  HGMMA.64x128x16.F32.BF16 R88, R156, gdesc[UR12].tnspB, R88, gsb0 ;  /* 0x41e0000c9c587df0 */ /* 0x000fe20008001858 */
[----:B------:R-:W-:Y:S08]  /*a5b0*/  MUFU.EX2 R160, R160 ;  /* 0x000000a000a07308 */ /* 0x000ff00000000800 */
[----:B------:R-:W-:Y:S08]  /*a5c0*/  MUFU.EX2 R161, R161 ;  /* 0x000000a100a17308 */ /* 0x000ff00000000800 */
[----:B------:R-:W-:Y:S01]  /*a5d0*/  MUFU.EX2 R163, R163 ;  /* 0x000000a300a37308 */ /* 0x000fe20000000800 */
[----:B--2---:R-:W-:-:S07]  /*a5e0*/  FMNMX.FTZ R173, R10, R173, !PT ;  /* 0x000000ad0aad7209 */ /* 0x004fce0007810000 */
[----:B------:R-:W-:Y:S01]  /*a5f0*/  MUFU.EX2 R162, R162 ;  /* 0x000000a200a27308 */ /* 0x000fe20000000800 */
[----:B------:R-:W2:Y:S02]  /*a600*/  SHFL.BFLY PT, R10, R173, 0x1, 0x1f ;  /* 0x0c201f00ad0a7f89 */ /* 0x000ea400000e0000 */
[----:B--2---:R-:W-:-:S05]  /*a610*/  FMNMX.FTZ R10, R173, R10, !PT ;  /* 0x0000000aad0a7209 */ /* 0x004fca0007810000 */
[C---:B------:R-:W-:Y:S01]  /*a620*/  FADD.FTZ R85, -R10.reuse, R11 ;  /* 0x0000000b0a557221 */ /* 0x040fe20000010100 */
[-C--:B------:R-:W-:Y:S01]  /*a630*/  FMUL.FTZ R46, R10, R12.reuse ;  /* 0x0000000c0a2e7220 */ /* 0x080fe20000410000 */
[----:B------:R2:W-:Y:S02]  /*a640*/  MUFU.EX2 R11, R32 ;  /* 0x00000020000b7308 */ /* 0x0005e40000000800 */
[-C--:B------:R-:W-:Y:S01]  /*a650*/  FMUL.FTZ R14, R85, R12.reuse ;  /* 0x0000000c550e7220 */ /* 0x080fe20000410000 */
[-CC-:B------:R-:W-:Y:S01]  /*a660*/  FFMA.FTZ R181, R20, R12.reuse, -R46.reuse ;  /* 0x0000000c14b57223 */ /* 0x180fe2000001082e */
[-CC-:B------:R-:W-:Y:S01]  /*a670*/  FFMA.FTZ R42, R27, R12.reuse, -R46.reuse ;  /* 0x0000000c1b2a7223 */ /* 0x180fe2000001082e */
[----:B------:R-:W-:Y:S02]  /*a680*/  IMAD.U32 R27, RZ, RZ, UR4 ;  /* 0x00000004ff1b7e24 */ /* 0x000fe4000f8e00ff */
[-CC-:B------:R-:W-:Y:S01]  /*a690*/  FFMA.FTZ R30, R23, R12.reuse, -R46.reuse ;  /* 0x0000000c171e7223 */ /* 0x180fe2000001082e */
[-CC-:B------:R-:W-:Y:S01]  /*a6a0*/  FFMA.FTZ R183, R25, R12.reuse, -R46.reuse ;  /* 0x0000000c19b77223 */ /* 0x180fe2000001082e */
[----:B------:R-:W-:Y:S01]  /*a6b0*/  MUFU.EX2 R14, R14 ;  /* 0x0000000e000e7308 */ /* 0x000fe20000000800 */
[-CC-:B------:R-:W-:Y:S01]  /*a6c0*/  FFMA.FTZ R177, R29, R12.reuse, -R46.reuse ;  /* 0x0000000c1db17223 */ /* 0x180fe2000001082e */
[----:B------:R-:W-:Y:S01]  /*a6d0*/  @!P1 LEA R27, R27, UR36, 0x3 ;  /* 0x000000241b1b9c11 */ /* 0x000fe2000f8e18ff */
[-CC-:B------:R-:W-:Y:S01]  /*a6e0*/  FFMA.FTZ R179, R33, R12.reuse, -R46.reuse ;  /* 0x0000000c21b37223 */ /* 0x180fe2000001082e */
[----:B------:R-:W-:Y:S01]  /*a6f0*/  IADD3 R33, -R19, 0xb, RZ ;  /* 0x0000000b13217810 */ /* 0x000fe20007ffe1ff */
[-C--:B------:R-:W-:Y:S01]  /*a700*/  FFMA.FTZ R40, R31, R12.reuse, -R46 ;  /* 0x0000000c1f287223 */ /* 0x080fe2000001082e */
[----:B------:R-:W-:Y:S01]  /*a710*/  FADD.FTZ R31, R15, R4 ;  /* 0x000000040f1f7221 */ /* 0x000fe20000010000 */
[----:B------:R-:W-:Y:S01]  /*a720*/  @!P1 VIADD R29, R27, 0x28840 ;  /* 0x000288401b1d9836 */ /* 0x000fe20000000000 */
[----:B------:R-:W-:Y:S01]  /*a730*/  MUFU.EX2 R181, R181 ;  /* 0x000000b500b57308 */ /* 0x000fe20000000800 */
[-CC-:B------:R-:W-:Y:S01]  /*a740*/  FFMA.FTZ R44, R35, R12.reuse, -R46.reuse ;  /* 0x0000000c232c7223 */ /* 0x180fe2000001082e */
[----:B------:R-:W-:Y:S01]  /*a750*/  FADD.FTZ R48, R182, R31 ;  /* 0x0000001fb6307221 */ /* 0x000fe20000010000 */
[-CC-:B------:R-:W-:Y:S01]  /*a760*/  FFMA.FTZ R173, R37, R12.reuse, -R46.reuse ;  /* 0x0000000c25ad7223 */ /* 0x180fe2000001082e */
[----:B------:R-:W-:Y:S01]  /*a770*/  @!P1 PRMT R29, RZ, 0x654, R29 ;  /* 0x00000654ff1d9816 */ /* 0x000fe2000000001d */
[-C--:B------:R-:W-:Y:S01]  /*a780*/  FFMA.FTZ R36, R39, R12.reuse, -R46 ;  /* 0x0000000c27247223 */ /* 0x080fe2000001082e */
[----:B0-----:R-:W-:Y:S01]  /*a790*/  FADD.FTZ R31, R21, R48 ;  /* 0x00000030151f7221 */ /* 0x001fe20000010000 */
[-CC-:B------:R-:W-:Y:S01]  /*a7a0*/  FFMA.FTZ R175, R41, R12.reuse, -R46.reuse ;  /* 0x0000000c29af7223 */ /* 0x180fe2000001082e */
[----:B------:R-:W-:Y:S01]  /*a7b0*/  MUFU.EX2 R30, R30 ;  /* 0x0000001e001e7308 */ /* 0x000fe20000000800 */
[----:B--2---:R-:W-:Y:S01]  /*a7c0*/  FFMA.FTZ R32, R43, R12, -R46 ;  /* 0x0000000c2b207223 */ /* 0x004fe2000001082e */
[----:B-1----:R-:W-:Y:S01]  /*a7d0*/  FADD.FTZ R48, R176, R31 ;  /* 0x0000001fb0307221 */ /* 0x002fe20000010000 */
[----:B------:R-:W-:-:S02]  /*a7e0*/  IMAD.U32 R35, RZ, RZ, UR7 ;  /* 0x00000007ff237e24 */ /* 0x000fc4000f8e00ff */
[-CC-:B------:R-:W-:Y:S01]  /*a7f0*/  FFMA.FTZ R23, R45, R12.reuse, -R46.reuse ;  /* 0x0000000c2d177223 */ /* 0x180fe2000001082e */
[-C--:B------:R-:W-:Y:S01]  /*a800*/  FFMA.FTZ R34, R47, R12.reuse, -R46 ;  /* 0x0000000c2f227223 */ /* 0x080fe2000001082e */
[----:B---3--:R-:W-:Y:S01]  /*a810*/  FADD.FTZ R31, R165, R48 ;  /* 0x00000030a51f7221 */ /* 0x008fe20000010000 */
[-CC-:B------:R-:W-:Y:S01]  /*a820*/  FFMA.FTZ R20, R49, R12.reuse, -R46.reuse ;  /* 0x0000000c31147223 */ /* 0x180fe2000001082e */
[----:B------:R-:W-:Y:S01]  /*a830*/  MUFU.EX2 R183, R183 ;  /* 0x000000b700b77308 */ /* 0x000fe20000000800 */
[----:B------:R-:W-:Y:S01]  /*a840*/  @!P1 LEA R35, R35, UR36, 0x3 ;  /* 0x0000002423239c11 */ /* 0x000fe2000f8e18ff */
[----:B------:R-:W-:Y:S01]  /*a850*/  FADD.FTZ R48, R178, R31 ;  /* 0x0000001fb2307221 */ /* 0x000fe20000010000 */
[-CC-:B------:R-:W-:Y:S01]  /*a860*/  FFMA.FTZ R25, R51, R12.reuse, -R46.reuse ;  /* 0x0000000c33197223 */ /* 0x180fe2000001082e */
[-CC-:B------:R-:W-:Y:S01]  /*a870*/  FFMA.FTZ R27, R53, R12.reuse, -R46.reuse ;  /* 0x0000000c351b7223 */ /* 0x180fe2000001082e */
[----:B------:R-:W-:Y:S01]  /*a880*/  FFMA.FTZ R38, R55, R12, -R46 ;  /* 0x0000000c37267223 */ /* 0x000fe2000001082e */
[----:B----4-:R-:W-:Y:S01]  /*a890*/  FADD.FTZ R31, R167, R48 ;  /* 0x00000030a71f7221 */ /* 0x010fe20000010000 */
[----:B------:R-:W-:Y:S01]  /*a8a0*/  F2FP.BF16.F32.PACK_AB R182, R21, R182 ;  /* 0x000000b615b6723e */ /* 0x000fe200000010ff */
[----:B------:R-:W-:Y:S01]  /*a8b0*/  MUFU.EX2 R42, R42 ;  /* 0x0000002a002a7308 */ /* 0x000fe20000000800 */
[-CC-:B------:R-:W-:Y:S01]  /*a8c0*/  FFMA.FTZ R57, R57, R12.reuse, -R46.reuse ;  /* 0x0000000c39397223 */ /* 0x180fe2000001082e */
[----:B------:R-:W-:Y:S01]  /*a8d0*/  FADD.FTZ R48, R172, R31 ;  /* 0x0000001fac307221 */ /* 0x000fe20000010000 */
[-CC-:B------:R-:W-:Y:S01]  /*a8e0*/  FFMA.FTZ R59, R59, R12.reuse, -R46.reuse ;  /* 0x0000000c3b3b7223 */ /* 0x180fe2000001082e */
[-CC-:B------:R-:W-:Y:S01]  /*a8f0*/  FFMA.FTZ R63, R63, R12.reuse, -R46.reuse ;  /* 0x0000000c3f3f7223 */ /* 0x180fe2000001082e */
[-C--:B------:R-:W-:Y:S01]  /*a900*/  FFMA.FTZ R65, R65, R12.reuse, -R46 ;  /* 0x0000000c41417223 */ /* 0x080fe2000001082e */
[----:B------:R-:W-:Y:S01]  /*a910*/  FADD.FTZ R31, R185, R48 ;  /* 0x00000030b91f7221 */ /* 0x000fe20000010000 */
[-CC-:B------:R-:W-:Y:S01]  /*a920*/  FFMA.FTZ R67, R67, R12.reuse, -R46.reuse ;  /* 0x0000000c43437223 */ /* 0x180fe2000001082e */
[----:B------:R-:W-:Y:S01]  /*a930*/  MUFU.EX2 R177, R177 ;  /* 0x000000b100b17308 */ /* 0x000fe20000000800 */
[-CC-:B------:R-:W-:Y:S01]  /*a940*/  FFMA.FTZ R69, R69, R12.reuse, -R46.reuse ;  /* 0x0000000c45457223 */ /* 0x180fe2000001082e */
[----:B------:R-:W-:Y:S01]  /*a950*/  FADD.FTZ R50, R174, R31 ;  /* 0x0000001fae327221 */ /* 0x000fe20000010000 */
[-CC-:B------:R-:W-:Y:S01]  /*a960*/  FFMA.FTZ R73, R73, R12.reuse, -R46.reuse ;  /* 0x0000000c49497223 */ /* 0x180fe2000001082e */
[-CC-:B------:R-:W-:Y:S01]  /*a970*/  FFMA.FTZ R75, R75, R12.reuse, -R46.reuse ;  /* 0x0000000c4b4b7223 */ /* 0x180fe2000001082e */
[-CC-:B------:R-:W-:Y:S01]  /*a980*/  FFMA.FTZ R81, R81, R12.reuse, -R46.reuse ;  /* 0x0000000c51517223 */ /* 0x180fe2000001082e */
[-CC-:B------:R-:W-:Y:S01]  /*a990*/  FFMA.FTZ R79, R79, R12.reuse, -R46.reuse ;  /* 0x0000000c4f4f7223 */ /* 0x180fe2000001082e */
[----:B------:R-:W-:Y:S01]  /*a9a0*/  FFMA.FTZ R83, R83, R12, -R46 ;  /* 0x0000000c53537223 */ /* 0x000fe2000001082e */
[----:B------:R-:W-:Y:S01]  /*a9b0*/  MUFU.EX2 R40, R40 ;  /* 0x0000002800287308 */ /* 0x000fe20000000800 */
[----:B------:R-:W-:Y:S01]  /*a9c0*/  F2FP.BF16.F32.PACK_AB R178, R167, R178 ;  /* 0x000000b2a7b2723e */ /* 0x000fe200000010ff */
[----:B------:R-:W-:Y:S01]  /*a9d0*/  UMOV UR7, UR4 ;  /* 0x0000000400077c82 */ /* 0x000fe20008000000 */
[----:B------:R-:W-:-:S02]  /*a9e0*/  F2FP.BF16.F32.PACK_AB R176, R165, R176 ;  /* 0x000000b0a5b0723e */ /* 0x000fc400000010ff */
[----:B------:R-:W-:Y:S02]  /*a9f0*/  F2FP.BF16.F32.PACK_AB R172, R185, R172 ;  /* 0x000000acb9ac723e */ /* 0x000fe400000010ff */
[----:B-----5:R-:W-:Y:S01]  /*aa00*/  F2FP.BF16.F32.PACK_AB R174, R187, R174 ;  /* 0x000000aebbae723e */ /* 0x020fe200000010ff */
        /* <DEDUP_REMOVED lines=8> */
[----:B------:R-:W-:Y:S04]  /*aa90*/  HGMMA.64x128x16.F32.BF16 R88, R152, gdesc[UR8].tnspB, R88, gsb0 ;  /* 0x41e0000898587df0 */ /* 0x000fe80008001858 */
[----:B------:R-:W-:Y:S08]  /*aaa0*/  MUFU.EX2 R175, R175 ;  /* 0x000000af00af7308 */ /* 0x000ff00000000800 */
[----:B------:R-:W-:Y:S08]  /*aab0*/  MUFU.EX2 R32, R32 ;  /* 0x0000002000207308 */ /* 0x000ff00000000800 */
[----:B------:R-:W-:Y:S08]  /*aac0*/  MUFU.EX2 R23, R23 ;  /* 0x0000001700177308 */ /* 0x000ff00000000800 */
[----:B------:R-:W-:Y:S08]  /*aad0*/  MUFU.EX2 R34, R34 ;  /* 0x0000002200227308 */ /* 0x000ff00000000800 */
[----:B------:R-:W-:Y:S08]  /*aae0*/  MUFU.EX2 R20, R20 ;  /* 0x0000001400147308 */ /* 0x000ff00000000800 */
[----:B------:R-:W-:Y:S08]  /*aaf0*/  MUFU.EX2 R25, R25 ;  /* 0x0000001900197308 */ /* 0x000ff00000000800 */
        /* <DEDUP_REMOVED lines=13> */
[----:B------:R-:W-:Y:S01]  /*abd0*/  MUFU.EX2 R83, R83 ;  /* 0x0000005300537308 */ /* 0x000fe20000000800 */
[----:B------:R-:W-:Y:S02]  /*abe0*/  WARPGROUP.DEPBAR.LE gsb0, 0x0 ;  /* 0x00008000000079c5 */ /* 0x000fe40000010000 */
[----:B------:R0:W-:Y:S06]  /*abf0*/  BAR.ARV R33, 0x100 ;  /* 0x000400210000751d */ /* 0x0001ec0000002000 */
[----:B------:R1:W-:Y:S01]  /*ac00*/  @!P1 SYNCS.ARRIVE.TRANS64.RED.A1T0 RZ, [R29+URZ], RZ ;  /* 0x000000ff1dff99a7 */ /* 0x0003e2000810043f */
[----:B------:R-:W-:Y:S01]  /*ac10*/  F2FP.BF16.F32.PACK_AB R154, R11, R28 ;  /* 0x0000001c0b9a723e */ /* 0x000fe200000010ff */
[----:B0-----:R-:W-:-:S02]  /*ac20*/  @!P1 VIADD R33, R35, 0x28860 ;  /* 0x0002886023219836 */ /* 0x001fc40000000000 */
[-C--:B------:R-:W-:Y:S01]  /*ac30*/  FMUL.FTZ R90, R90, R14.reuse ;  /* 0x0000000e5a5a7220 */ /* 0x080fe20000410000 */
[-C--:B------:R-:W-:Y:S01]  /*ac40*/  FMUL.FTZ R91, R91, R14.reuse ;  /* 0x0000000e5b5b7220 */ /* 0x080fe20000410000 */
[-C--:B------:R-:W-:Y:S01]  /*ac50*/  FMUL.FTZ R94, R94, R14.reuse ;  /* 0x0000000e5e5e7220 */ /* 0x080fe20000410000 */
[-C--:B------:R-:W-:Y:S01]  /*ac60*/  FMUL.FTZ R95, R95, R14.reuse ;  /* 0x0000000e5f5f7220 */ /* 0x080fe20000410000 */
[----:B------:R-:W-:Y:S01]  /*ac70*/  @!P1 PRMT R33, RZ, 0x654, R33 ;  /* 0x00000654ff219816 */ /* 0x000fe20000000021 */
[----:B-1----:R-:W-:Y:S01]  /*ac80*/  FFMA.FTZ R29, R14, R3, R181 ;  /* 0x000000030e1d7223 */ /* 0x002fe200000100b5 */
[C---:B------:R-:W-:Y:S01]  /*ac90*/  F2FP.BF16.F32.PACK_AB R181, R30.reuse, R181 ;  /* 0x000000b51eb5723e */ /* 0x040fe200000010ff */
[----:B------:R-:W0:Y:S01]  /*aca0*/  MUFU.EX2 R3, R57 ;  /* 0x0000003900037308 */ /* 0x000e220000000800 */
[----:B------:R1:W-:Y:S01]  /*acb0*/  @!P1 SYNCS.ARRIVE.TRANS64.RED.A1T0 RZ, [R33+URZ], RZ ;  /* 0x000000ff21ff99a7 */ /* 0x0003e2000810043f */
[----:B------:R-:W-:Y:S01]  /*acc0*/  FADD.FTZ R4, R30, R29 ;  /* 0x0000001d1e047221 */ /* 0x000fe20000010000 */
[-C--:B------:R-:W-:Y:S01]  /*acd0*/  FMUL.FTZ R98, R98, R14.reuse ;  /* 0x0000000e62627220 */ /* 0x080fe20000410000 */
[-C--:B------:R-:W-:Y:S01]  /*ace0*/  FMUL.FTZ R99, R99, R14.reuse ;  /* 0x0000000e63637220 */ /* 0x080fe20000410000 */
[-C--:B------:R-:W-:Y:S01]  /*acf0*/  FMUL.FTZ R102, R102, R14.reuse ;  /* 0x0000000e66667220 */ /* 0x080fe20000410000 */
[----:B------:R-:W-:Y:S01]  /*ad00*/  FADD.FTZ R29, R183, R4 ;  /* 0x00000004b71d7221 */ /* 0x000fe20000010000 */
[-C--:B------:R-:W-:Y:S01]  /*ad10*/  FMUL.FTZ R103, R103, R14.reuse ;  /* 0x0000000e67677220 */ /* 0x080fe20000410000 */
[-C--:B------:R-:W-:Y:S01]  /*ad20*/  FMUL.FTZ R106, R106, R14.reuse ;  /* 0x0000000e6a6a7220 */ /* 0x080fe20000410000 */
[----:B-1----:R-:W-:Y:S01]  /*ad30*/  FADD.FTZ R33, R187, R50 ;  /* 0x00000032bb217221 */ /* 0x002fe20000010000 */
[----:B------:R-:W-:Y:S01]  /*ad40*/  FADD.FTZ R4, R42, R29 ;  /* 0x0000001d2a047221 */ /* 0x000fe20000010000 */
[-C--:B------:R-:W-:Y:S01]  /*ad50*/  FMUL.FTZ R107, R107, R14.reuse ;  /* 0x0000000e6b6b7220 */ /* 0x080fe20000410000 */
[-C--:B------:R-:W-:Y:S01]  /*ad60*/  FMUL.FTZ R110, R110, R14.reuse ;  /* 0x0000000e6e6e7220 */ /* 0x080fe20000410000 */
[----:B------:R-:W-:Y:S01]  /*ad70*/  FADD.FTZ R50, R168, R33 ;  /* 0x00000021a8327221 */ /* 0x000fe20000010000 */
[----:B------:R-:W-:Y:S01]  /*ad80*/  FADD.FTZ R29, R177, R4 ;  /* 0x00000004b11d7221 */ /* 0x000fe20000010000 */
[C---:B------:R-:W-:Y:S01]  /*ad90*/  F2FP.BF16.F32.PACK_AB R177, R40.reuse, R177 ;  /* 0x000000b128b1723e */ /* 0x040fe200000010ff */
[-C--:B------:R-:W-:Y:S01]  /*ada0*/  FMUL.FTZ R111, R111, R14.reuse ;  /* 0x0000000e6f6f7220 */ /* 0x080fe20000410000 */
[----:B------:R-:W-:Y:S01]  /*adb0*/  FADD.FTZ R21, R189, R50 ;  /* 0x00000032bd157221 */ /* 0x000fe20000010000 */
[----:B------:R-:W-:Y:S01]  /*adc0*/  FADD.FTZ R4, R40, R29 ;  /* 0x0000001d28047221 */ /* 0x000fe20000010000 */
[----:B0-----:R-:W-:Y:S01]  /*add0*/  F2FP.BF16.F32.PACK_AB R167, R59, R3 ;  /* 0x000000033ba7723e */ /* 0x001fe200000010ff */
[-C--:B------:R-:W-:Y:S01]  /*ade0*/  FMUL.FTZ R114, R114, R14.reuse ;  /* 0x0000000e72727220 */ /* 0x080fe20000410000 */
[-C--:B------:R-:W-:Y:S01]  /*adf0*/  FMUL.FTZ R115, R115, R14.reuse ;  /* 0x0000000e73737220 */ /* 0x080fe20000410000 */
[----:B------:R-:W-:Y:S01]  /*ae00*/  FADD.FTZ R29, R179, R4 ;  /* 0x00000004b31d7221 */ /* 0x000fe20000010000 */
[-C--:B------:R-:W-:Y:S01]  /*ae10*/  FMUL.FTZ R118, R118, R14.reuse ;  /* 0x0000000e76767220 */ /* 0x080fe20000410000 */
[-C--:B------:R-:W-:Y:S01]  /*ae20*/  FMUL.FTZ R119, R119, R14.reuse ;  /* 0x0000000e77777220 */ /* 0x080fe20000410000 */
[-C--:B------:R-:W-:Y:S01]  /*ae30*/  FMUL.FTZ R122, R122, R14.reuse ;  /* 0x0000000e7a7a7220 */ /* 0x080fe20000410000 */
[----:B------:R-:W-:Y:S01]  /*ae40*/  FADD.FTZ R4, R44, R29 ;  /* 0x0000001d2c047221 */ /* 0x000fe20000010000 */
[-C--:B------:R-:W-:Y:S01]  /*ae50*/  FMUL.FTZ R123, R123, R14.reuse ;  /* 0x0000000e7b7b7220 */ /* 0x080fe20000410000 */
[-C--:B------:R-:W-:Y:S01]  /*ae60*/  FMUL.FTZ R126, R126, R14.reuse ;  /* 0x0000000e7e7e7220 */ /* 0x080fe20000410000 */
[----:B------:R-:W-:Y:S01]  /*ae70*/  FMUL.FTZ R127, R127, R14 ;  /* 0x0000000e7f7f7220 */ /* 0x000fe20000410000 */
[----:B------:R-:W-:Y:S01]  /*ae80*/  FADD.FTZ R29, R173, R4 ;  /* 0x00000004ad1d7221 */ /* 0x000fe20000010000 */
[--C-:B------:R-:W-:Y:S01]  /*ae90*/  FFMA.FTZ R4, R169, R12, -R46.reuse ;  /* 0x0000000ca9047223 */ /* 0x100fe2000001082e */
[-C--:B------:R-:W-:Y:S01]  /*aea0*/  FMUL.FTZ R130, R130, R14.reuse ;  /* 0x0000000e82827220 */ /* 0x080fe20000410000 */
[----:B------:R-:W-:Y:S01]  /*aeb0*/  FMUL.FTZ R131, R131, R14 ;  /* 0x0000000e83837220 */ /* 0x000fe20000410000 */
[----:B------:R-:W-:Y:S01]  /*aec0*/  FADD.FTZ R48, R36, R29 ;  /* 0x0000001d24307221 */ /* 0x000fe20000010000 */
[----:B------:R0:W1:Y:S01]  /*aed0*/  MUFU.EX2 R153, R4 ;  /* 0x0000000400997308 */ /* 0x0000620000000800 */
[-CC-:B------:R-:W-:Y:S01]  /*aee0*/  FFMA.FTZ R29, R171, R12.reuse, -R46.reuse ;  /* 0x0000000cab1d7223 */ /* 0x180fe2000001082e */
[----:B------:R-:W-:Y:S01]  /*aef0*/  FFMA.FTZ R46, R87, R12, -R46 ;  /* 0x0000000c572e7223 */ /* 0x000fe2000001082e */
[----:B------:R-:W-:Y:S01]  /*af00*/  FADD.FTZ R31, R175, R48 ;  /* 0x00000030af1f7221 */ /* 0x000fe20000010000 */
[----:B------:R-:W-:Y:S01]  /*af10*/  F2FP.BF16.F32.PACK_AB R175, R32, R175 ;  /* 0x000000af20af723e */ /* 0x000fe200000010ff */
[-C--:B------:R-:W-:Y:S01]  /*af20*/  FMUL.FTZ R134, R134, R14.reuse ;  /* 0x0000000e86867220 */ /* 0x080fe20000410000 */
[-C--:B------:R-:W-:Y:S01]  /*af30*/  FMUL.FTZ R135, R135, R14.reuse ;  /* 0x0000000e87877220 */ /* 0x080fe20000410000 */
[----:B------:R-:W-:Y:S01]  /*af40*/  FADD.FTZ R48, R32, R31 ;  /* 0x0000001f20307221 */ /* 0x000fe20000010000 */
[----:B------:R-:W2:Y:S01]  /*af50*/  MUFU.EX2 R29, R29 ;  /* 0x0000001d001d7308 */ /* 0x000ea20000000800 */
[-C--:B------:R-:W-:Y:S01]  /*af60*/  FMUL.FTZ R138, R138, R14.reuse ;  /* 0x0000000e8a8a7220 */ /* 0x080fe20000410000 */
[----:B------:R-:W-:Y:S01]  /*af70*/  FMUL.FTZ R139, R139, R14 ;  /* 0x0000000e8b8b7220 */ /* 0x000fe20000410000 */
[----:B------:R-:W-:Y:S01]  /*af80*/  FADD.FTZ R15, R23, R48 ;  /* 0x00000030170f7221 */ /* 0x000fe20000010000 */
[----:B------:R-:W-:Y:S01]  /*af90*/  FADD.FTZ R48, R170, R21 ;  /* 0x00000015aa307221 */ /* 0x000fe20000010000 */
[----:B------:R-:W-:Y:S01]  /*afa0*/  F2FP.BF16.F32.PACK_AB R170, R161, R170 ;  /* 0x000000aaa1aa723e */ /* 0x000fe200000010ff */
[-C--:B------:R-:W-:Y:S01]  /*afb0*/  FMUL.FTZ R142, R142, R14.reuse ;  /* 0x0000000e8e8e7220 */ /* 0x080fe20000410000 */
[----:B------:R-:W-:Y:S01]  /*afc0*/  FADD.FTZ R15, R34, R15 ;  /* 0x0000000f220f7221 */ /* 0x000fe20000010000 */
[----:B------:R-:W3:Y:S01]  /*afd0*/  MUFU.EX2 R46, R46 ;  /* 0x0000002e002e7308 */ /* 0x000ee20000000800 */
[-C--:B------:R-:W-:Y:S01]  /*afe0*/  FMUL.FTZ R143, R143, R14.reuse ;  /* 0x0000000e8f8f7220 */ /* 0x080fe20000410000 */
[-C--:B------:R-:W-:Y:S01]  /*aff0*/  FMUL.FTZ R146, R146, R14.reuse ;  /* 0x0000000e92927220 */ /* 0x080fe20000410000 */
[----:B------:R-:W-:Y:S01]  /*b000*/  FADD.FTZ R30, R20, R15 ;  /* 0x0000000f141e7221 */ /* 0x000fe20000010000 */
[----:B------:R-:W-:Y:S01]  /*b010*/  FADD.FTZ R15, R161, R48 ;  /* 0x00000030a10f7221 */ /* 0x000fe20000010000 */
[-C--:B------:R-:W-:Y:S01]  /*b020*/  FMUL.FTZ R147, R147, R14.reuse ;  /* 0x0000000e93937220 */ /* 0x080fe20000410000 */
[----:B------:R-:W-:Y:S01]  /*b030*/  FMUL.FTZ R150, R150, R14 ;  /* 0x0000000e96967220 */ /* 0x000fe20000410000 */
        /* <DEDUP_REMOVED lines=33> */
[----:B0-----:R-:W-:Y:S01]  /*b250*/  FADD.FTZ R4, R22, R15 ;  /* 0x0000000f16047221 */ /* 0x001fe20000010000 */
        /* <DEDUP_REMOVED lines=14> */
[C---:B------:R-:W-:Y:S01]  /*b340*/  FADD.FTZ R30, R79.reuse, R30 ;  /* 0x0000001e4f1e7221 */ /* 0x040fe20000010000 */
[----:B------:R-:W-:Y:S01]  /*b350*/  FADD.FTZ R4, R26, R3 ;  /* 0x000000031a047221 */ /* 0x000fe20000010000 */
[----:B------:R-:W-:Y:S01]  /*b360*/  F2FP.BF16.F32.PACK_AB R159, R79, R81 ;  /* 0x000000514f9f723e */ /* 0x000fe200000010ff */
[-C--:B------:R-:W-:Y:S01]  /*b370*/  FMUL.FTZ R109, R109, R71.reuse ;  /* 0x000000476d6d7220 */ /* 0x080fe20000410000 */
[----:B-1----:R-:W-:Y:S01]  /*b380*/  FADD.FTZ R30, R153, R30 ;  /* 0x0000001e991e7221 */ /* 0x002fe20000010000 */
[C---:B------:R-:W-:Y:S01]  /*b390*/  FADD.FTZ R3, R197.reuse, R4 ;  /* 0x00000004c5037221 */ /* 0x040fe20000010000 */
[----:B------:R-:W-:Y:S01]  /*b3a0*/  F2FP.BF16.F32.PACK_AB R152, R197, R26 ;  /* 0x0000001ac598723e */ /* 0x000fe200000010ff */
[----:B------:R-:W-:Y:S01]  /*b3b0*/  FMUL.FTZ R112, R112, R71 ;  /* 0x0000004770707220 */ /* 0x000fe20000410000 */
[C---:B------:R-:W-:Y:S01]  /*b3c0*/  FADD.FTZ R30, R83.reuse, R30 ;  /* 0x0000001e531e7221 */ /* 0x040fe20000010000 */
[----:B------:R-:W-:Y:S01]  /*b3d0*/  FADD.FTZ R4, R28, R3 ;  /* 0x000000031c047221 */ /* 0x000fe20000010000 */
[----:B------:R-:W-:Y:S01]  /*b3e0*/  F2FP.BF16.F32.PACK_AB R153, R83, R153 ;  /* 0x000000995399723e */ /* 0x000fe200000010ff */
[----:B------:R-:W-:Y:S01]  /*b3f0*/  FMUL.FTZ R113, R113, R71 ;  /* 0x0000004771717220 */ /* 0x000fe20000410000 */
[----:B--2---:R-:W-:Y:S01]  /*b400*/  FADD.FTZ R30, R29, R30 ;  /* 0x0000001e1d1e7221 */ /* 0x004fe20000010000 */
[----:B------:R-:W-:Y:S01]  /*b410*/  FADD.FTZ R4, R11, R4 ;  /* 0x000000040b047221 */ /* 0x000fe20000010000 */
[----:B---3--:R-:W-:Y:S01]  /*b420*/  F2FP.BF16.F32.PACK_AB R155, R46, R29 ;  /* 0x0000001d2e9b723e */ /* 0x008fe200000010ff */
[-C--:B------:R-:W-:Y:S01]  /*b430*/  FMUL.FTZ R116, R116, R71.reuse ;  /* 0x0000004774747220 */ /* 0x080fe20000410000 */
[----:B------:R-:W-:Y:S01]  /*b440*/  FADD.FTZ R3, R46, R30 ;  /* 0x0000001e2e037221 */ /* 0x000fe20000010000 */
        /* <DEDUP_REMOVED lines=20> */
[----:B------:R-:W-:Y:S06]  /*b590*/  @P2 BRA `(.L_x_1006) ;  /* 0xffffffd800202947 */ /* 0x000fec000383ffff */
.L_x_997:
[----:B------:R-:W-:-:S13]  /*b5a0*/  ISETP.GE.AND P2, PT, R8, R17, PT ;  /* 0x000000110800720c */ /* 0x000fda0003f46270 */
[----:B------:R-:W-:Y:S05]  /*b5b0*/  @!P2 BRA `(.L_x_1007) ;  /* 0x000000380028a947 */ /* 0x000fea0003800000 */
[C---:B------:R-:W-:Y:S01]  /*b5c0*/  VIADD R11, R19.reuse, 0x8 ;  /* 0x00000008130b7836 */ /* 0x040fe20000000000 */
[----:B------:R-:W-:Y:S01]  /*b5d0*/  IADD3 R19, -R19, 0xb, RZ ;  /* 0x0000000b13137810 */ /* 0x000fe20007ffe1ff */
[----:B------:R-:W-:Y:S01]  /*b5e0*/  IMAD.MOV.U32 R14, RZ, RZ, R10 ;  /* 0x000000ffff0e7224 */ /* 0x000fe200078e000a */
[----:B------:R-:W-:Y:S01]  /*b5f0*/  UMOV UR48, UR4 ;  /* 0x0000000400307c82 */ /* 0x000fe20008000000 */
[----:B------:R-:W-:Y:S01]  /*b600*/  IMAD.MOV.U32 R13, RZ, RZ, R9 ;  /* 0x000000ffff0d7224 */ /* 0x000fe200078e0009 */
[----:B------:R-:W-:Y:S01]  /*b610*/  ULDC UR7, c[0x0][0x9e4] ;  /* 0x0002790000077ab9 */ /* 0x000fe20000000800 */
[----:B------:R-:W-:Y:S01]  /*b620*/  IMAD.MOV.U32 R15, RZ, RZ, R0 ;  /* 0x000000ffff0f7224 */ /* 0x000fe200078e0000 */
[----:B------:R-:W-:Y:S01]  /*b630*/  ULDC UR38, c[0x0][0x288] ;  /* 0x0000a20000267ab9 */ /* 0x000fe20000000800 */
[----:B------:R-:W-:Y:S01]  /*b640*/  ULDC UR39, c[0x0][0x2f0] ;  /* 0x0000bc0000277ab9 */ /* 0x000fe20000000800 */
[----:B------:R-:W-:Y:S01]  /*b650*/  ULDC UR46, c[0x0][0x9d8] ;  /* 0x00027600002e7ab9 */ /* 0x000fe20000000800 */
[----:B------:R-:W-:-:S05]  /*b660*/  ULDC UR47, c[0x0][0x9e0] ;  /* 0x00027800002f7ab9 */ /* 0x000fca0000000800 */
.L_x_1024:
        /* <DEDUP_REMOVED lines=9> */
.L_x_1009:
[----:B------:R-:W-:Y:S01]  /*b700*/  ULEA UR10, UR4, UR36, 0x3 ;  /* 0x00000024040a7291 */ /* 0x000fe2000f8e183f */
[----:B------:R-:W-:-:S08]  /*b710*/  SHF.L.U32 R9, R0, 0x1f, RZ ;  /* 0x0000001f00097819 */ /* 0x000fd000000006ff */
[----:B------:R0:W1:Y:S01]  /*b720*/  SYNCS.PHASECHK.TRANS64.TRYWAIT P3, [UR10+0x28830], R9 ;  /* 0x02883009ff0075a7 */ /* 0x000062000806014a */
[----:B------:R-:W-:Y:S05]  /*b730*/  @!P0 BRA `(.L_x_1010) ;  /* 0x0000000000048947 */ /* 0x000fea0003800000 */
[----:B------:R-:W-:Y:S01]  /*b740*/  BPT.TRAP 0x1 ;  /* 0x000000040000795c */ /* 0x000fe20000300000 */
.L_x_1010:
[----:B-1----:R-:W-:Y:S05]  /*b750*/  @P3 BRA `(.L_x_1008) ;  /* 0x0000000000083947 */ /* 0x002fea0003800000 */
[----:B------:R-:W1:Y:S02]  /*b760*/  SYNCS.PHASECHK.TRANS64.TRYWAIT P3, [UR10+0x28830], R9 ;  /* 0x02883009ff0075a7 */ /* 0x000e64000806014a */
[----:B-1----:R-:W-:Y:S05]  /*b770*/  @!P3 BRA `(.L_x_1011) ;  /* 0x000000980064b947 */ /* 0x002fea0003800000 */
.L_x_1008:
[----:B------:R2:W-:Y:S01]  /*b780*/  BAR.SYNC.DEFER_BLOCKING R11, 0x100 ;  /* 0x0004000b0000751d */ /* 0x0005e20000010000 */
[----:B------:R-:W-:Y:S01]  /*b790*/  R2UR UR40, R6 ;  /* 0x00000000062872ca */ /* 0x000fe200000e0000 */
[----:B------:R-:W-:Y:S01]  /*b7a0*/  ULEA UR42, UR4, UR6, 0xb ;  /* 0x00000006042a7291 */ /* 0x000fe2000f8e583f */
[----:B------:R-:W-:-:S03]  /*b7b0*/  R2UR UR41, R7 ;  /* 0x00000000072972ca */ /* 0x000fc600000e0000 */
        /* <DEDUP_REMOVED lines=12> */
[----:B------:R-:W-:Y:S01]  /*b880*/  WARPGROUP.ARRIVE ;  /* 0x00000000000079c5 */ /* 0x000fe20000000000 */
[----:B------:R-:W-:Y:S01]  /*b890*/  UMOV UR15, 0x40000040 ;  /* 0x40000040000f7882 */ /* 0x000fe20000000000 */
[----:B------:R-:W-:Y:S01]  /*b8a0*/  UIADD3 UR10, UR42, 0x406, URZ ;  /* 0x000004062a0a7890 */ /* 0x000fe2000fffe03f */
[----:B------:R-:W-:-:S03]  /*b8b0*/  UMOV UR11, 0x40000040 ;  /* 0x40000040000b7882 */ /* 0x000fc60000000000 */
        /* <DEDUP_REMOVED lines=23> */
[----:B--2---:R-:W-:Y:S05]  /*ba30*/  @P2 BRA `(.L_x_1012) ;  /* 0x0000000000282947 */ /* 0x004fea0003800000 */
[----:B------:R-:W-:Y:S05]  /*ba40*/  @!P0 BRA `(.L_x_1013) ;  /* 0x0000000000048947 */ /* 0x000fea0003800000 */
[----:B------:R-:W-:Y:S01]  /*ba50*/  BPT.TRAP 0x1 ;  /* 0x000000040000795c */ /* 0x000fe20000300000 */
.L_x_1013:
[----:B------:R-:W-:Y:S01]  /*ba60*/  ULEA UR10, UR48, UR36, 0x3 ;  /* 0x00000024300a7291 */ /* 0x000fe2000f8e183f */
[----:B01----:R-:W-:-:S08]  /*ba70*/  SHF.L.U32 R9, R15, 0x1f, RZ ;  /* 0x0000001f0f097819 */ /* 0x003fd000000006ff */
[----:B------:R0:W1:Y:S01]  /*ba80*/  SYNCS.PHASECHK.TRANS64.TRYWAIT P2, [UR10+0x28850], R9 ;  /* 0x02885009ff0075a7 */ /* 0x000062000804014a */
[----:B------:R-:W-:Y:S05]  /*ba90*/  @!P0 BRA `(.L_x_1014) ;  /* 0x0000000000048947 */ /* 0x000fea0003800000 */
[----:B------:R-:W-:Y:S01]  /*baa0*/  BPT.TRAP 0x1 ;  /* 0x000000040000795c */ /* 0x000fe20000300000 */
.L_x_1014:
[----:B-1----:R-:W-:Y:S05]  /*bab0*/  @P2 BRA `(.L_x_1012) ;  /* 0x0000000000082947 */ /* 0x002fea0003800000 */
[----:B------:R-:W1:Y:S02]  /*bac0*/  SYNCS.PHASECHK.TRANS64.TRYWAIT P2, [UR10+0x28850], R9 ;  /* 0x02885009ff0075a7 */ /* 0x000e64000804014a */
[----:B-1----:R-:W-:Y:S05]  /*bad0*/  @!P2 BRA `(.L_x_1015) ;  /* 0x0000009400a4a947 */ /* 0x002fea0003800000 */
.L_x_1012:
        /* <DEDUP_REMOVED lines=11> */
[----:B------:R-:W-:Y:S01]  /*bb90*/  FMUL.FTZ R58, R60, UR46 ;  /* 0x0000002e3c3a7c20 */ /* 0x000fe20008410000 */
[----:B------:R-:W-:Y:S01]  /*bba0*/  ULOP3.LUT UR10, UR10, 0x4000000, URZ, 0xfc, !UPT ;  /* 0x040000000a0a7892 */ /* 0x000fe2000f8efc3f */
[----:B------:R-:W-:-:S02]  /*bbb0*/  IMAD.U32 R60, RZ, RZ, UR4 ;  /* 0x00000004ff3c7e24 */ /* 0x000fc4000f8e00ff */
[----:B01----:R-:W-:Y:S01]  /*bbc0*/  FMUL.FTZ R9, R27, UR46 ;  /* 0x0000002e1b097c20 */ /* 0x003fe20008410000 */
[----:B------:R-:W-:Y:S01]  /*bbd0*/  FMUL.FTZ R10, R26, UR46 ;  /* 0x0000002e1a0a7c20 */ /* 0x000fe20008410000 */
[----:B------:R-:W-:Y:S01]  /*bbe0*/  ULEA UR10, UR48, UR10, 0xb ;  /* 0x0000000a300a7291 */ /* 0x000fe2000f8e583f */
[----:B------:R-:W-:Y:S01]  /*bbf0*/  FMUL.FTZ R12, R30, UR46 ;  /* 0x0000002e1e0c7c20 */ /* 0x000fe20008410000 */
[----:B------:R-:W-:Y:S01]  /*bc00*/  FMUL.FTZ R15, R31, UR46 ;  /* 0x0000002e1f0f7c20 */ /* 0x000fe20008410000 */
        /* <DEDUP_REMOVED lines=31> */
[----:B------:R-:W-:Y:S01]  /*be00*/  @!P1 LEA R60, R60, UR36, 0x3 ;  /* 0x000000243c3c9c11 */ /* 0x000fe2000f8e18ff */
[----:B------:R-:W-:Y:S01]  /*be10*/  FMUL.FTZ R69, R69, UR46 ;  /* 0x0000002e45457c20 */ /* 0x000fe20008410000 */
[----:B------:R-:W-:Y:S01]  /*be20*/  FMUL.FTZ R73, R73, UR46 ;  /* 0x0000002e49497c20 */ /* 0x000fe20008410000 */
[----:B------:R-:W-:Y:S01]  /*be30*/  FMUL.FTZ R77, R77, UR46 ;  /* 0x0000002e4d4d7c20 */ /* 0x000fe20008410000 */
[----:B------:R-:W-:Y:S01]  /*be40*/  FMUL.FTZ R81, R81, UR46 ;  /* 0x0000002e51517c20 */ /* 0x000fe20008410000 */
[----:B------:R-:W-:Y:S01]  /*be50*/  FMUL.FTZ R85, R85, UR46 ;  /* 0x0000002e55557c20 */ /* 0x000fe20008410000 */
[----:B------:R-:W0:Y:S01]  /*be60*/  MUFU.TANH R10, R10 ;  /* 0x0000000a000a7308 */ /* 0x000e220000002400 */
[----:B------:R-:W-:-:S02]  /*be70*/  @!P1 VIADD R60, R60, 0x28840 ;  /* 0x000288403c3c9836 */ /* 0x000fc40000000000 */
[----:B------:R-:W-:-:S03]  /*be80*/  FMUL.FTZ R68, R68, UR46 ;  /* 0x0000002e44447c20 */ /* 0x000fc60008410000 */
[----:B------:R-:W-:Y:S02]  /*be90*/  @!P1 PRMT R60, RZ, 0x654, R60 ;  /* 0x00000654ff3c9816 */ /* 0x000fe4000000003c */
        /* <DEDUP_REMOVED lines=66> */
[----:B------:R-:W5:Y:S02]  /*c2c0*/  @P5 LDC R66, c[0x0][0x450] ;  /* 0x00011400ff425b82 */ /* 0x000f640000000800 */
[----:B------:R-:W-:Y:S01]  /*c2d0*/  HGMMA.64x128x16.F32.BF16 R88, R160, gdesc[UR12].tnspB, R88, gsb0 ;  /* 0x41e0000ca0587df0 */ /* 0x000fe20008001858 */
[----:B------:R-:W-:Y:S01]  /*c2e0*/  UIADD3 UR14, UR10, 0x300, URZ ;  /* 0x000003000a0e7890 */ /* 0x000fe2000fffe03f */
[----:B------:R-:W-:Y:S01]  /*c2f0*/  FMUL.FTZ R24, R42, UR46 ;  /* 0x0000002e2a187c20 */ /* 0x000fe20008410000 */
[----:B------:R-:W-:Y:S01]  /*c300*/  UMOV UR15, 0x40000040 ;  /* 0x40000040000f7882 */ /* 0x000fe20000000000 */
[----:B------:R-:W-:Y:S01]  /*c310*/  UIADD3 UR10, UR10, 0x380, URZ ;  /* 0x000003800a0a7890 */ /* 0x000fe2000fffe03f */
[----:B------:R-:W-:Y:S01]  /*c320*/  FMUL.FTZ R42, R67, UR46 ;  /* 0x0000002e432a7c20 */ /* 0x000fe20008410000 */
[----:B------:R-:W0:Y:S08]  /*c330*/  MUFU.TANH R164, R164 ;  /* 0x000000a400a47308 */ /* 0x000e300000002400 */
[----:B------:R-:W0:Y:S08]  /*c340*/  MUFU.TANH R165, R165 ;  /* 0x000000a500a57308 */ /* 0x000e300000002400 */
[----:B------:R-:W0:Y:S08]  /*c350*/  MUFU.TANH R24, R24 ;  /* 0x0000001800187308 */ /* 0x000e300000002400 */
[----:B------:R-:W0:Y:S08]  /*c360*/  MUFU.TANH R25, R25 ;  /* 0x0000001900197308 */ /* 0x000e300000002400 */
[----:B------:R-:W0:Y:S08]  /*c370*/  MUFU.TANH R43, R43 ;  /* 0x0000002b002b7308 */ /* 0x000e300000002400 */
[----:B------:R-:W0:Y:S01]  /*c380*/  MUFU.TANH R42, R42 ;  /* 0x0000002a002a7308 */ /* 0x000e220000002400 */
[----:B------:R-:W-:-:S02]  /*c390*/  WARPGROUP.DEPBAR.LE gsb0, 0x0 ;  /* 0x00008000000079c5 */ /* 0x000fc40000010000 */
[----:B------:R-:W-:Y:S01]  /*c3a0*/  WARPGROUP.ARRIVE ;  /* 0x00000000000079c5 */ /* 0x000fe20000000000 */
[----:B------:R-:W-:Y:S01]  /*c3b0*/  FMUL.FTZ R161, R41, UR46 ;  /* 0x0000002e29a17c20 */ /* 0x000fe20008410000 */
[----:B------:R-:W-:Y:S01]  /*c3c0*/  FMUL.FTZ R41, R62, UR46 ;  /* 0x0000002e3e297c20 */ /* 0x000fe20008410000 */
[----:B------:R-:W-:Y:S01]  /*c3d0*/  FMUL.FTZ R62, R64, UR46 ;  /* 0x0000002e403e7c20 */ /* 0x000fe20008410000 */
[----:B------:R-:W-:Y:S02]  /*c3e0*/  IMAD.MOV.U32 R64, RZ, RZ, R5 ;  /* 0x000000ffff407224 */ /* 0x000fe400078e0005 */
[----:B------:R-:W-:Y:S01]  /*c3f0*/  FMUL.FTZ R160, R40, UR46 ;  /* 0x0000002e28a07c20 */ /* 0x000fe20008410000 */
[----:B------:R-:W-:Y:S01]  /*c400*/  HGMMA.64x128x16.F32.BF16 R88, R156, gdesc[UR12].tnspB, R88, gsb0 ;  /* 0x41e0000c9c587df0 */ /* 0x000fe20008001858 */
        /* <DEDUP_REMOVED lines=21> */
[----:B------:R-:W1:Y:S02]  /*c560*/  @P5 LDC R56, c[0x0][0x44c] ;  /* 0x00011300ff385b82 */ /* 0x000e640000000800 */
[----:B------:R-:W0:Y:S01]  /*c570*/  MUFU.TANH R159, R69 ;  /* 0x00000045009f7308 */ /* 0x000e220000002400 */
[----:B------:R-:W-:Y:S07]  /*c580*/  HGMMA.64x128x16.F32.BF16 R88, R152, gdesc[UR8].tnspB, R88, gsb0 ;  /* 0x41e0000898587df0 */ /* 0x000fee0008001858 */
[----:B------:R-:W0:Y:S08]  /*c590*/  MUFU.TANH R156, R156 ;  /* 0x0000009c009c7308 */ /* 0x000e300000002400 */
[----:B------:R-:W0:Y:S01]  /*c5a0*/  MUFU.TANH R157, R157 ;  /* 0x0000009d009d7308 */ /* 0x000e220000002400 */
[----:B-1----:R-:W-:-:S04]  /*c5b0*/  @P5 IMAD.HI.U32 R61, R5, R56, RZ ;  /* 0x00000038053d5227 */ /* 0x002fc800078e00ff */
[----:B------:R-:W-:-:S03]  /*c5c0*/  FMUL.FTZ R56, R86, UR46 ;  /* 0x0000002e56387c20 */ /* 0x000fc60008410000 */
[----:B------:R1:W0:Y:S01]  /*c5d0*/  MUFU.TANH R158, R68 ;  /* 0x00000044009e7308 */ /* 0x0002220000002400 */
[----:B-----5:R-:W-:-:S05]  /*c5e0*/  @P5 SHF.R.U32.HI R64, RZ, R66, R61 ;  /* 0x00000042ff405219 */ /* 0x020fca000001163d */
[----:B------:R-:W5:Y:S02]  /*c5f0*/  SHFL.IDX PT, R65, R64, RZ, 0x1c1f ;  /* 0x001c1fff40417589 */ /* 0x000f6400000e0000 */
[----:B------:R-:W0:Y:S01]  /*c600*/  MUFU.TANH R56, R56 ;  /* 0x0000003800387308 */ /* 0x000e220000002400 */
[----:B------:R-:W-:Y:S02]  /*c610*/  WARPGROUP.DEPBAR.LE gsb0, 0x0 ;  /* 0x00008000000079c5 */ /* 0x000fe40000010000 */
[----:B------:R-:W-:Y:S01]  /*c620*/  IMAD.SHL.U32 R152, R8, 0x80, RZ ;  /* 0x0000008008987824 */ /* 0x000fe200078e00ff */
[----:B------:R0:W-:Y:S06]  /*c630*/  BAR.ARV R19, 0x100 ;  /* 0x000400130000751d */ /* 0x0001ec0000002000 */
[----:B------:R-:W-:Y:S01]  /*c640*/  IADD3 R57, -R152, 0x1, RZ ;  /* 0x0000000198397810 */ /* 0x000fe20007ffe1ff */
[----:B------:R0:W-:Y:S04]  /*c650*/  @!P1 SYNCS.ARRIVE.TRANS64.RED.A1T0 RZ, [R60+URZ], RZ ;  /* 0x000000ff3cff99a7 */ /* 0x0001e8000810043f */
[----:B------:R-:W-:-:S02]  /*c660*/  IMAD R61, R2, -0x2, R57 ;  /* 0xfffffffe023d7824 */ /* 0x000fc400078e0239 */
[----:B------:R-:W-:Y:S02]  /*c670*/  FMUL.FTZ R57, R87, UR46 ;  /* 0x0000002e57397c20 */ /* 0x000fe40008410000 */
[----:B------:R-:W-:-:S04]  /*c680*/  IMAD R61, R16, UR39, R61 ;  /* 0x00000027103d7c24 */ /* 0x000fc8000f8e023d */
[----:B------:R-:W0:Y:S01]  /*c690*/  MUFU.TANH R57, R57 ;  /* 0x0000003900397308 */ /* 0x000e220000002400 */
[----:B------:R-:W-:-:S04]  /*c6a0*/  VIADD R61, R61, -UR38 ;  /* 0x800000263d3d7c36 */ /* 0x000fc80008000000 */
[C---:B------:R-:W-:Y:S02]  /*c6b0*/  VIADD R86, R61.reuse, UR47 ;  /* 0x0000002f3d567c36 */ /* 0x040fe40008000000 */
[----:B------:R-:W-:Y:S02]  /*c6c0*/  VIADD R153, R61, UR5 ;  /* 0x000000053d997c36 */ /* 0x000fe40008000000 */
[--C-:B-----5:R-:W-:Y:S02]  /*c6d0*/  IMAD.IADD R66, R86, 0x1, R65.reuse ;  /* 0x0000000156427824 */ /* 0x120fe400078e0241 */
[----:B-1----:R-:W-:Y:S01]  /*c6e0*/  IMAD.IADD R68, R153, 0x1, R65 ;  /* 0x0000000199447824 */ /* 0x002fe200078e0241 */
[----:B--234-:R-:W-:Y:S06]  /*c6f0*/  @!P6 BRA `(.L_x_1016) ;  /* 0x00000000005ce947 */ /* 0x01cfec0003800000 */
[----:B0-----:R-:W-:Y:S01]  /*c700*/  IMAD R60, R16, UR39, R65 ;  /* 0x00000027103c7c24 */ /* 0x001fe2000f8e0241 */
[----:B------:R-:W-:Y:S03]  /*c710*/  BSSY B0, `(.L_x_1017) ;  /* 0x0000011000007945 */ /* 0x000fe60003800000 */
[----:B------:R-:W-:-:S05]  /*c720*/  VIADD R65, R60, -UR38 ;  /* 0x800000263c417c36 */ /* 0x000fca0008000000 */
[----:B------:R-:W-:-:S13]  /*c730*/  ISETP.GT.AND P2, PT, R65, -0x1, PT ;  /* 0xffffffff4100780c */ /* 0x000fda0003f44270 */
[----:B------:R-:W-:Y:S05]  /*c740*/  @P2 BRA `(.L_x_1018) ;  /* 0x0000000000202947 */ /* 0x000fea0003800000 */
[----:B------:R-:W-:Y:S01]  /*c750*/  IMAD.U32 R67, RZ, RZ, UR7 ;  /* 0x00000007ff437e24 */ /* 0x000fe2000f8e00ff */
[----:B------:R-:W-:-:S04]  /*c760*/  LOP3.LUT R65, RZ, R65, RZ, 0x33, !PT ;  /* 0x00000041ff417212 */ /* 0x000fc800078e33ff */
[----:B------:R-:W-:-:S13]  /*c770*/  ISETP.NE.AND P2, PT, R67, 0x1, PT ;  /* 0x000000014300780c */ /* 0x000fda0003f45270 */
[----:B------:R-:W0:Y:S02]  /*c780*/  @P2 LDC.64 R60, c[0x0][0x9e8] ;  /* 0x00027a00ff3c2b82 */ /* 0x000e240000000a00 */
[----:B0-----:R-:W-:-:S05]  /*c790*/  @P2 IMAD.HI.U32 R60, R65, R60, RZ ;  /* 0x0000003c413c2227 */ /* 0x001fca00078e00ff */
[----:B------:R-:W-:-:S04]  /*c7a0*/  @P2 SHF.R.U32.HI R65, RZ, R61, R60 ;  /* 0x0000003dff412219 */ /* 0x000fc8000001163c */
[----:B------:R-:W-:Y:S01]  /*c7b0*/  LOP3.LUT R65, RZ, R65, RZ, 0x33, !PT ;  /* 0x00000041ff417212 */ /* 0x000fe200078e33ff */
[----:B------:R-:W-:Y:S06]  /*c7c0*/  BRA `(.L_x_1019) ;  /* 0x0000000000147947 */ /* 0x000fec0003800000 */
.L_x_1018:
[----:B------:R-:W-:-:S05]  /*c7d0*/  IMAD.U32 R67, RZ, RZ, UR7 ;  /* 0x00000007ff437e24 */ /* 0x000fca000f8e00ff */
[----:B------:R-:W-:-:S13]  /*c7e0*/  ISETP.NE.AND P2, PT, R67, 0x1, PT ;  /* 0x000000014300780c */ /* 0x000fda0003f45270 */
[----:B------:R-:W0:Y:S02]  /*c7f0*/  @P2 LDC.64 R60, c[0x0][0x9e8] ;  /* 0x00027a00ff3c2b82 */ /* 0x000e240000000a00 */
[----:B0-----:R-:W-:-:S05]  /*c800*/  @P2 IMAD.HI.U32 R60, R65, R60, RZ ;  /* 0x0000003c413c2227 */ /* 0x001fca00078e00ff */
[----:B------:R-:W-:-:S07]  /*c810*/  @P2 SHF.R.U32.HI R65, RZ, R61, R60 ;  /* 0x0000003dff412219 */ /* 0x000fce000001163c */
.L_x_1019:
[----:B------:R-:W-:Y:S05]  /*c820*/  BSYNC B0 ;  /* 0x0000000000007941 */ /* 0x000fea0003800000 */
.L_x_1017:
[----:B------:R-:W-:-:S04]  /*c830*/  IMAD R65, R65, R67, -R152 ;  /* 0x0000004341417224 */ /* 0x000fc800078e0a98 */
[----:B------:R-:W-:-:S05]  /*c840*/  IMAD R65, R2, -0x2, R65 ;  /* 0xfffffffe02417824 */ /* 0x000fca00078e0241 */
[----:B------:R-:W-:Y:S02]  /*c850*/  VIADDMNMX R66, R65, R67, R66, PT ;  /* 0x0000004341427246 */ /* 0x000fe40003800142 */
[----:B------:R-:W-:-:S07]  /*c860*/  VIMNMX R68, R68, R65, !PT ;  /* 0x0000004144447248 */ /* 0x000fce0007fe0100 */
.L_x_1016:
[----:B------:R-:W-:Y:S01]  /*c870*/  ISETP.GT.AND P2, PT, R8, -0x1, PT ;  /* 0xffffffff0800780c */ /* 0x000fe20003f44270 */
[----:B------:R-:W1:Y:S03]  /*c880*/  SHFL.IDX PT, R155, R64, 0x1, 0x1c1f ;  /* 0x003c1f00409b7f89 */ /* 0x000e6600000e0000 */
[C---:B------:R-:W-:Y:S02]  /*c890*/  ISETP.GT.AND P4, PT, R68.reuse, RZ, P2 ;  /* 0x000000ff4400720c */ /* 0x040fe40001784270 */
[----:B------:R-:W-:Y:S02]  /*c8a0*/  ISETP.GT.AND P3, PT, R68, 0x1, P2 ;  /* 0x000000014400780c */ /* 0x000fe40001764270 */
[C---:B------:R-:W-:Y:S02]  /*c8b0*/  ISETP.LT.OR P4, PT, R66.reuse, 0x1, P4 ;  /* 0x000000014200780c */ /* 0x040fe40002781670 */
[----:B------:R-:W-:-:S02]  /*c8c0*/  ISETP.LT.OR P3, PT, R66, 0x2, P3 ;  /* 0x000000024200780c */ /* 0x000fc40001f61670 */
[----:B0-----:R-:W-:Y:S02]  /*c8d0*/  FSEL R175, R164, -INF , !P4 ;  /* 0xff800000a4af7808 */ /* 0x001fe40006000000 */
        /* <DEDUP_REMOVED lines=107> */
.L_x_1022:
[----:B------:R-:W-:-:S05]  /*cf90*/  IMAD.U32 R52, RZ, RZ, UR7 ;  /* 0x00000007ff347e24 */ /* 0x000fca000f8e00ff */
[----:B------:R-:W-:-:S13]  /*cfa0*/  ISETP.NE.AND P3, PT, R52, 0x1, PT ;  /* 0x000000013400780c */ /* 0x000fda0003f65270 */
[----:B------:R-:W0:Y:S02]  /*cfb0*/  @P3 LDC.64 R154, c[0x0][0x9e8] ;  /* 0x00027a00ff9a3b82 */ /* 0x000e240000000a00 */
[----:B0-----:R-:W-:-:S05]  /*cfc0*/  @P3 IMAD.HI.U32 R36, R153, R154, RZ ;  /* 0x0000009a99243227 */ /* 0x001fca00078e00ff */
[----:B------:R-:W-:-:S07]  /*cfd0*/  @P3 SHF.R.U32.HI R153, RZ, R155, R36 ;  /* 0x0000009bff993219 */ /* 0x000fce0000011624 */
.L_x_1023:
[----:B------:R-:W-:Y:S05]  /*cfe0*/  BSYNC B0 ;  /* 0x0000000000007941 */ /* 0x000fea0003800000 */
.L_x_1021:
[----:B------:R-:W-:-:S04]  /*cff0*/  IMAD R153, R153, R52, -R152 ;  /* 0x0000003499997224 */ /* 0x000fc800078e0a98 */
[----:B------:R-:W-:-:S05]  /*d000*/  IMAD R153, R2, -0x2, R153 ;  /* 0xfffffffe02997824 */ /* 0x000fca00078e0299 */
[----:B------:R-:W-:Y:S02]  /*d010*/  VIADDMNMX R28, R153, R52, R28, PT ;  /* 0x00000034991c7246 */ /* 0x000fe4000380011c */
[----:B------:R-:W-:-:S07]  /*d020*/  VIMNMX R32, R32, R153, !PT ;  /* 0x0000009920207248 */ /* 0x000fce0007fe0100 */
.L_x_1020:
        /* <DEDUP_REMOVED lines=14> */
[----:B------:R-:W-:Y:S01]  /*d110*/  FMNMX.FTZ R36, R181, R36, !PT ;  /* 0x00000024b5247209 */ /* 0x000fe20007810000 */
[----:B------:R-:W0:Y:S01]  /*d120*/  LDC R12, c[0x0][0x988] ;  /* 0x00026200ff0c7b82 */ /* 0x000e220000000800 */
        /* <DEDUP_REMOVED lines=50> */
[----:B------:R-:W1:Y:S01]  /*d450*/  SHFL.BFLY PT, R9, R36, 0x2, 0x1f ;  /* 0x0c401f0024097f89 */ /* 0x000e6200000e0000 */
[----:B------:R-:W-:-:S02]  /*d460*/  ISETP.LT.OR P3, PT, R28, 0x31, P3 ;  /* 0x000000311c00780c */ /* 0x000fc40001f61670 */
[----:B------:R-:W-:Y:S02]  /*d470*/  FSEL R27, R27, -INF , !P4 ;  /* 0xff8000001b1b7808 */ /* 0x000fe40006000000 */
[----:B------:R-:W-:Y:S02]  /*d480*/  ISETP.GT.AND P4, PT, R32, 0x31, P2 ;  /* 0x000000312000780c */ /* 0x000fe40001784270 */
[----:B------:R-:W-:Y:S02]  /*d490*/  FSEL R157, R30, -INF , !P3 ;  /* 0xff8000001e9d7808 */ /* 0x000fe40005800000 */
[----:B------:R-:W-:Y:S02]  /*d4a0*/  ISETP.GT.AND P3, PT, R32, 0x38, P2 ;  /* 0x000000382000780c */ /* 0x000fe40001764270 */
[C---:B------:R-:W-:Y:S02]  /*d4b0*/  ISETP.LT.OR P4, PT, R28.reuse, 0x32, P4 ;  /* 0x000000321c00780c */ /* 0x040fe40002781670 */
[----:B------:R-:W-:-:S02]  /*d4c0*/  ISETP.LT.OR P3, PT, R28, 0x39, P3 ;  /* 0x000000391c00780c */ /* 0x000fc40001f61670 */
[----:B------:R-:W-:Y:S02]  /*d4d0*/  FSEL R31, R31, -INF , !P4 ;  /* 0xff8000001f1f7808 */ /* 0x000fe40006000000 */
[----:B------:R-:W-:Y:S02]  /*d4e0*/  ISETP.GT.AND P4, PT, R32, 0x39, P2 ;  /* 0x000000392000780c */ /* 0x000fe40001784270 */
[----:B------:R-:W-:Y:S02]  /*d4f0*/  FSEL R25, R34, -INF , !P3 ;  /* 0xff80000022197808 */ /* 0x000fe40005800000 */
[----:B------:R-:W-:Y:S02]  /*d500*/  ISETP.GT.AND P3, PT, R32, 0x40, P2 ;  /* 0x000000402000780c */ /* 0x000fe40001764270 */
[----:B------:R-:W-:Y:S02]  /*d510*/  ISETP.LT.OR P4, PT, R28, 0x3a, P4 ;  /* 0x0000003a1c00780c */ /* 0x000fe40002781670 */
[----:B-1----:R-:W-:-:S02]  /*d520*/  FMNMX.FTZ R9, R36, R9, !PT ;  /* 0x0000000924097209 */ /* 0x002fc40007810000 */
[----:B------:R-:W-:Y:S02]  /*d530*/  ISETP.LT.OR P3, PT, R28, 0x41, P3 ;  /* 0x000000411c00780c */ /* 0x000fe40001f61670 */
[----:B------:R-:W-:Y:S01]  /*d540*/  FSEL R35, R35, -INF , !P4 ;  /* 0xff80000023237808 */ /* 0x000fe20006000000 */
[----:B------:R-:W1:Y:S01]  /*d550*/  SHFL.BFLY PT, R20, R9, 0x1, 0x1f ;  /* 0x0c201f0009147f89 */ /* 0x000e6200000e0000 */
[----:B------:R-:W-:Y:S01]  /*d560*/  FSEL R15, R38, -INF , !P3 ;  /* 0xff800000260f7808 */ /* 0x000fe20005800000 */
[----:B------:R-:W-:Y:S01]  /*d570*/  IMAD.U32 R38, RZ, RZ, UR48 ;  /* 0x00000030ff267e24 */ /* 0x000fe2000f8e00ff */
[----:B------:R-:W-:Y:S01]  /*d580*/  ISETP.GT.AND P3, PT, R32, 0x41, P2 ;  /* 0x000000412000780c */ /* 0x000fe20001764270 */
[----:B------:R-:W-:-:S03]  /*d590*/  UMOV UR48, UR4 ;  /* 0x0000000400307c82 */ /* 0x000fc60008000000 */
[----:B------:R-:W-:Y:S02]  /*d5a0*/  ISETP.LT.OR P3, PT, R28, 0x42, P3 ;  /* 0x000000421c00780c */ /* 0x000fe40001f61670 */
[----:B------:R-:W-:-:S05]  /*d5b0*/  @!P1 LEA R38, R38, UR36, 0x3 ;  /* 0x0000002426269c11 */ /* 0x000fca000f8e18ff */
[----:B------:R-:W-:-:S05]  /*d5c0*/  @!P1 VIADD R38, R38, 0x28860 ;  /* 0x0002886026269836 */ /* 0x000fca0000000000 */
[----:B------:R-:W-:-:S04]  /*d5d0*/  @!P1 PRMT R38, RZ, 0x654, R38 ;  /* 0x00000654ff269816 */ /* 0x000fc80000000026 */
[----:B------:R2:W-:Y:S01]  /*d5e0*/  @!P1 SYNCS.ARRIVE.TRANS64.RED.A1T0 RZ, [R38+URZ], RZ ;  /* 0x000000ff26ff99a7 */ /* 0x0005e2000810043f */
[----:B-1----:R-:W-:-:S04]  /*d5f0*/  FMNMX.FTZ R9, R9, R20, !PT ;  /* 0x0000001409097209 */ /* 0x002fc80007810000 */
[C---:B------:R-:W-:Y:S01]  /*d600*/  FSETP.NEU.FTZ.AND P4, PT, R9.reuse, -INF , PT ;  /* 0xff8000000900780b */ /* 0x040fe20003f9d000 */
[----:B0-----:R-:W-:-:S05]  /*d610*/  FMUL.FTZ R20, R9, R12 ;  /* 0x0000000c09147220 */ /* 0x001fca0000410000 */
        /* <DEDUP_REMOVED lines=15> */
[-CC-:B0-----:R-:W-:Y:S01]  /*d710*/  FFMA.FTZ R22, R187, R12.reuse, -R20.reuse ;  /* 0x0000000cbb167223 */ /* 0x181fe20000010814 */
        /* <DEDUP_REMOVED lines=33> */
[----:B------:R-:W-:Y:S01]  /*d930*/  FFMA.FTZ R33, R33, R12, -R20 ;  /* 0x0000000c21217223 */ /* 0x000fe20000010814 */
[----:B------:R-:W-:-:S02]  /*d940*/  FMNMX.FTZ R10, R21, R10, !PT ;  /* 0x0000000a150a7209 */ /* 0x000fc40007810000 */
[----:B------:R-:W-:Y:S02]  /*d950*/  ISETP.LT.OR P3, PT, R28, 0x52, P3 ;  /* 0x000000521c00780c */ /* 0x000fe40001f61670 */
[----:B------:R-:W-:Y:S01]  /*d960*/  FMNMX.FTZ R10, R165, R10, !PT ;  /* 0x0000000aa50a7209 */ /* 0x000fe20007810000 */
[----:B------:R-:W-:Y:S01]  /*d970*/  MUFU.EX2 R180, R180 ;  /* 0x000000b400b47308 */ /* 0x000fe20000000800 */
[----:B------:R-:W-:Y:S01]  /*d980*/  FSEL R183, R42, -INF , !P3 ;  /* 0xff8000002ab77808 */ /* 0x000fe20005800000 */
[----:B0-----:R-:W-:Y:S01]  /*d990*/  FFMA.FTZ R22, R173, R12, -R20 ;  /* 0x0000000cad167223 */ /* 0x001fe20000010814 */
[----:B------:R-:W-:Y:S02]  /*d9a0*/  FMNMX.FTZ R10, R23, R10, !PT ;  /* 0x0000000a170a7209 */ /* 0x000fe40007810000 */
[----:B------:R-:W-:Y:S02]  /*d9b0*/  ISETP.GT.AND P3, PT, R32, 0x58, P2 ;  /* 0x000000582000780c */ /* 0x000fe40001764270 */
[----:B------:R-:W-:Y:S01]  /*d9c0*/  FMNMX.FTZ R10, R161, R10, !PT ;  /* 0x0000000aa10a7209 */ /* 0x000fe20007810000 */
[----:B------:R-:W-:Y:S01]  /*d9d0*/  MUFU.EX2 R182, R182 ;  /* 0x000000b600b67308 */ /* 0x000fe20000000800 */
[----:B------:R-:W-:-:S02]  /*d9e0*/  ISETP.LT.OR P3, PT, R28, 0x59, P3 ;  /* 0x000000591c00780c */ /* 0x000fc40001f61670 */
[----:B------:R-:W-:Y:S02]  /*d9f0*/  FMNMX.FTZ R10, R159, R10, !PT ;  /* 0x0000000a9f0a7209 */ /* 0x000fe40007810000 */
[----:B------:R-:W-:Y:S02]  /*da00*/  FSEL R189, R44, -INF , !P3 ;  /* 0xff8000002cbd7808 */ /* 0x000fe40005800000 */
[----:B------:R-:W-:Y:S01]  /*da10*/  FMNMX.FTZ R10, R27, R10, !PT ;  /* 0x0000000a1b0a7209 */ /* 0x000fe20007810000 */
[----:B------:R-:W-:Y:S01]  /*da20*/  MUFU.EX2 R179, R179 ;  /* 0x000000b300b37308 */ /* 0x000fe20000000800 */
[----:B------:R-:W-:Y:S02]  /*da30*/  ISETP.GT.AND P3, PT, R32, 0x59, P2 ;  /* 0x000000592000780c */ /* 0x000fe40001764270 */
[----:B------:R-:W-:Y:S02]  /*da40*/  FMNMX.FTZ R10, R157, R10, !PT ;  /* 0x0000000a9d0a7209 */ /* 0x000fe40007810000 */
[----:B------:R-:W-:-:S02]  /*da50*/  ISETP.LT.OR P3, PT, R28, 0x5a, P3 ;  /* 0x0000005a1c00780c */ /* 0x000fc40001f61670 */
[----:B------:R-:W-:Y:S01]  /*da60*/  FMNMX.FTZ R10, R31, R10, !PT ;  /* 0x0000000a1f0a7209 */ /* 0x000fe20007810000 */
[----:B------:R-:W-:Y:S01]  /*da70*/  MUFU.EX2 R176, R176 ;  /* 0x000000b000b07308 */ /* 0x000fe20000000800 */
[----:B------:R-:W-:Y:S02]  /*da80*/  FSEL R173, R45, -INF , !P3 ;  /* 0xff8000002dad7808 */ /* 0x000fe40005800000 */
[----:B------:R-:W-:Y:S02]  /*da90*/  ISETP.GT.AND P3, PT, R32, 0x60, P2 ;  /* 0x000000602000780c */ /* 0x000fe40001764270 */
[----:B------:R-:W-:Y:S02]  /*daa0*/  FMNMX.FTZ R10, R25, R10, !PT ;  /* 0x0000000a190a7209 */ /* 0x000fe40007810000 */
[----:B------:R-:W-:Y:S01]  /*dab0*/  ISETP.LT.OR P3, PT, R28, 0x61, P3 ;  /* 0x000000611c00780c */ /* 0x000fe20001f61670 */
[----:B------:R0:W-:Y:S01]  /*dac0*/  MUFU.EX2 R45, R22 ;  /* 0x00000016002d7308 */ /* 0x0001e20000000800 */
[----:B------:R-:W-:-:S02]  /*dad0*/  FMNMX.FTZ R10, R35, R10, !PT ;  /* 0x0000000a230a7209 */ /* 0x000fc40007810000 */
[----:B------:R-:W-:Y:S02]  /*dae0*/  FSEL R177, R46, -INF , !P3 ;  /* 0xff8000002eb17808 */ /* 0x000fe40005800000 */
[----:B------:R-:W-:Y:S02]  /*daf0*/  ISETP.GT.AND P3, PT, R32, 0x61, P2 ;  /* 0x000000612000780c */ /* 0x000fe40001764270 */
[----:B------:R-:W-:Y:S01]  /*db00*/  FMNMX.FTZ R10, R15, R10, !PT ;  /* 0x0000000a0f0a7209 */ /* 0x000fe20007810000 */
[----:B------:R-:W-:Y:S01]  /*db10*/  MUFU.EX2 R178, R178 ;  /* 0x000000b200b27308 */ /* 0x000fe20000000800 */
[----:B------:R-:W-:Y:S01]  /*db20*/  ISETP.LT.OR P3, PT, R28, 0x62, P3 ;  /* 0x000000621c00780c */ /* 0x000fe20001f61670 */
[----:B0-----:R-:W-:Y:S01]  /*db30*/  FFMA.FTZ R22, R79, R12, -R20 ;  /* 0x0000000c4f167223 */ /* 0x001fe20000010814 */
        /* <DEDUP_REMOVED lines=8> */
[----:B------:R-:W-:Y:S01]  /*dbc0*/  FFMA.FTZ R51, R81, R12, -R20 ;  /* 0x0000000c51337223 */ /* 0x000fe20000010814 */
        /* <DEDUP_REMOVED lines=11> */
[----:B------:R-:W-:Y:S01]  /*dc80*/  MUFU.EX2 R87, R87 ;  /* 0x0000005700577308 */ /* 0x000fe20000000800 */
[----:B------:R-:W-:Y:S02]  /*dc90*/  FMNMX.FTZ R10, R177, R10, !PT ;  /* 0x0000000ab10a7209 */ /* 0x000fe40007810000 */
[----:B------:R-:W-:Y:S02]  /*dca0*/  FSEL R79, R55, -INF , !P3 ;  /* 0xff800000374f7808 */ /* 0x000fe40005800000 */
[----:B------:R-:W-:Y:S02]  /*dcb0*/  ISETP.GT.AND P3, PT, R32, 0x71, P2 ;  /* 0x000000712000780c */ /* 0x000fe40001764270 */
[----:B------:R-:W-:Y:S01]  /*dcc0*/  FMNMX.FTZ R10, R163, R10, !PT ;  /* 0x0000000aa30a7209 */ /* 0x000fe20007810000 */
[----:B------:R0:W-:Y:S01]  /*dcd0*/  MUFU.EX2 R55, R22 ;  /* 0x0000001600377308 */ /* 0x0001e20000000800 */
[----:B------:R-:W-:-:S02]  /*dce0*/  ISETP.LT.OR P3, PT, R28, 0x72, P3 ;  /* 0x000000721c00780c */ /* 0x000fc40001f61670 */
[----:B------:R-:W-:Y:S02]  /*dcf0*/  FMNMX.FTZ R10, R85, R10, !PT ;  /* 0x0000000a550a7209 */ /* 0x000fe40007810000 */
[----:B------:R-:W-:Y:S02]  /*dd00*/  FSEL R77, R54, -INF , !P3 ;  /* 0xff800000364d7808 */ /* 0x000fe40005800000 */
[C---:B------:R-:W-:Y:S01]  /*dd10*/  ISETP.GT.AND P3, PT, R32.reuse, 0x78, P2 ;  /* 0x000000782000780c */ /* 0x040fe20001764270 */
[----:B------:R-:W-:Y:S01]  /*dd20*/  MUFU.EX2 R168, R168 ;  /* 0x000000a800a87308 */ /* 0x000fe20000000800 */
[----:B------:R-:W-:Y:S02]  /*dd30*/  FMNMX.FTZ R10, R81, R10, !PT ;  /* 0x0000000a510a7209 */ /* 0x000fe40007810000 */
[----:B------:R-:W-:Y:S02]  /*dd40*/  ISETP.GT.AND P2, PT, R32, 0x79, P2 ;  /* 0x000000792000780c */ /* 0x000fe40001744270 */
[----:B------:R-:W-:-:S02]  /*dd50*/  ISETP.LT.OR P3, PT, R28, 0x79, P3 ;  /* 0x000000791c00780c */ /* 0x000fc40001f61670 */
[----:B------:R-:W-:Y:S01]  /*dd60*/  FMNMX.FTZ R10, R79, R10, !PT ;  /* 0x0000000a4f0a7209 */ /* 0x000fe20007810000 */
[----:B------:R-:W-:Y:S01]  /*dd70*/  MUFU.EX2 R51, R51 ;  /* 0x0000003300337308 */ /* 0x000fe20000000800 */
[----:B------:R-:W-:Y:S02]  /*dd80*/  ISETP.LT.OR P2, PT, R28, 0x7a, P2 ;  /* 0x0000007a1c00780c */ /* 0x000fe40001741670 */
[----:B------:R-:W-:Y:S02]  /*dd90*/  FSEL R83, R56, -INF , !P3 ;  /* 0xff80000038537808 */ /* 0x000fe40005800000 */
[----:B------:R-:W-:Y:S02]  /*dda0*/  FMNMX.FTZ R10, R77, R10, !PT ;  /* 0x0000000a4d0a7209 */ /* 0x000fe40007810000 */
[----:B------:R-:W-:Y:S01]  /*ddb0*/  FSEL R73, R57, -INF , !P2 ;  /* 0xff80000039497808 */ /* 0x000fe20005000000 */
[----:B------:R-:W-:Y:S01]  /*ddc0*/  FFMA.FTZ R57, R69, R12, -R20 ;  /* 0x0000000c45397223 */ /* 0x000fe20000010814 */
[----:B------:R-:W-:Y:S01]  /*ddd0*/  FMNMX.FTZ R10, R83, R10, !PT ;  /* 0x0000000a530a7209 */ /* 0x000fe20007810000 */
[----:B------:R-:W-:Y:S01]  /*dde0*/  MUFU.EX2 R170, R170 ;  /* 0x000000aa00aa7308 */ /* 0x000fe20000000800 */
[----:B0-----:R-:W-:-:S02]  /*ddf0*/  FSEL R22, R9, RZ, P4 ;  /* 0x000000ff09167208 */ /* 0x001fc40002000000 */
[----:B------:R-:W-:-:S03]  /*de00*/  FMNMX.FTZ R10, R73, R10, !PT ;  /* 0x0000000a490a7209 */ /* 0x000fc60007810000 */
[----:B------:R-:W-:Y:S01]  /*de10*/  FADD.FTZ R37, -R22, R13 ;  /* 0x0000000d16257221 */ /* 0x000fe20000010100 */
[-C--:B------:R-:W-:Y:S01]  /*de20*/  FFMA.FTZ R13, R29, R12.reuse, -R20 ;  /* 0x0000000c1d0d7223 */ /* 0x080fe20000010814 */
[----:B------:R-:W0:Y:S01]  /*de30*/  SHFL.BFLY PT, R69, R10, 0x2, 0x1f ;  /* 0x0c401f000a457f89 */ /* 0x000e2200000e0000 */
[----:B------:R-:W-:Y:S01]  /*de40*/  MUFU.EX2 R164, R164 ;  /* 0x000000a400a47308 */ /* 0x000fe20000000800 */
[----:B------:R-:W-:-:S07]  /*de50*/  FMUL.FTZ R20, R37, R12 ;  /* 0x0000000c25147220 */ /* 0x000fce0000410000 */
[----:B------:R-:W1:Y:S08]  /*de60*/  MUFU.EX2 R20, R20 ;  /* 0x0000001400147308 */ /* 0x000e700000000800 */
[----:B------:R-:W3:Y:S01]  /*de70*/  MUFU.EX2 R75, R75 ;  /* 0x0000004b004b7308 */ /* 0x000ee20000000800 */
[----:B0-----:R-:W-:-:S07]  /*de80*/  FMNMX.FTZ R69, R10, R69, !PT ;  /* 0x000000450a457209 */ /* 0x001fce0007810000 */
[----:B------:R-:W2:Y:S01]  /*de90*/  MUFU.EX2 R166, R166 ;  /* 0x000000a600a67308 */ /* 0x000ea20000000800 */
[----:B-1----:R-:W-:Y:S01]  /*dea0*/  FFMA.FTZ R53, R20, R4, R39 ;  /* 0x0000000414357223 */ /* 0x002fe20000010027 */
[-C--:B------:R-:W-:Y:S01]  /*deb0*/  FMUL.FTZ R88, R88, R20.reuse ;  /* 0x0000001458587220 */ /* 0x080fe20000410000 */
[-C--:B------:R-:W-:Y:S01]  /*dec0*/  FMUL.FTZ R89, R89, R20.reuse ;  /* 0x0000001459597220 */ /* 0x080fe20000410000 */
[----:B------:R-:W0:Y:S01]  /*ded0*/  SHFL.BFLY PT, R10, R69, 0x1, 0x1f ;  /* 0x0c201f00450a7f89 */ /* 0x000e2200000e0000 */
[C---:B------:R-:W-:Y:S01]  /*dee0*/  FADD.FTZ R53, R180.reuse, R53 ;  /* 0x00000035b4357221 */ /* 0x040fe20000010000 */
[----:B------:R-:W-:Y:S01]  /*def0*/  F2FP.BF16.F32.PACK_AB R180, R180, R39 ;  /* 0x00000027b4b4723e */ /* 0x000fe200000010ff */
[----:B------:R-:W-:Y:S01]  /*df00*/  FMUL.FTZ R92, R92, R20 ;  /* 0x000000145c5c7220 */ /* 0x000fe20000410000 */
[----:B------:R-:W1:Y:S01]  /*df10*/  MUFU.EX2 R57, R57 ;  /* 0x0000003900397308 */ /* 0x000e620000000800 */
[----:B------:R-:W-:Y:S01]  /*df20*/  FADD.FTZ R4, R182, R53 ;  /* 0x00000035b6047221 */ /* 0x000fe20000010000 */
[----:B------:R-:W-:Y:S01]  /*df30*/  F2FP.BF16.F32.PACK_AB R182, R179, R182 ;  /* 0x000000b6b3b6723e */ /* 0x000fe200000010ff */
[-C--:B------:R-:W-:Y:S01]  /*df40*/  FMUL.FTZ R93, R93, R20.reuse ;  /* 0x000000145d5d7220 */ /* 0x080fe20000410000 */
[-C--:B------:R-:W-:Y:S01]  /*df50*/  FMUL.FTZ R96, R96, R20.reuse ;  /* 0x0000001460607220 */ /* 0x080fe20000410000 */
[----:B------:R-:W-:Y:S01]  /*df60*/  FADD.FTZ R53, R179, R4 ;  /* 0x00000004b3357221 */ /* 0x000fe20000010000 */
[-C--:B------:R-:W-:Y:S01]  /*df70*/  FMUL.FTZ R97, R97, R20.reuse ;  /* 0x0000001461617220 */ /* 0x080fe20000410000 */
[----:B------:R-:W-:Y:S01]  /*df80*/  FMUL.FTZ R100, R100, R20 ;  /* 0x0000001464647220 */ /* 0x000fe20000410000 */
[----:B------:R-:W-:Y:S01]  /*df90*/  MUFU.EX2 R160, R160 ;  /* 0x000000a000a07308 */ /* 0x000fe20000000800 */
        /* <DEDUP_REMOVED lines=10> */
[----:B------:R-:W-:Y:S01]  /*e040*/  FMUL.FTZ R109, R109, R20 ;  /* 0x000000146d6d7220 */ /* 0x000fe20000410000 */
[----:B0-----:R-:W-:Y:S01]  /*e050*/  FMNMX.FTZ R10, R69, R10, !PT ;  /* 0x0000000a450a7209 */ /* 0x001fe20007810000 */
[-C--:B------:R-:W-:Y:S01]  /*e060*/  FMUL.FTZ R112, R112, R20.reuse ;  /* 0x0000001470707220 */ /* 0x080fe20000410000 */
[-C--:B------:R-:W-:Y:S01]  /*e070*/  FMUL.FTZ R113, R113, R20.reuse ;  /* 0x0000001471717220 */ /* 0x080fe20000410000 */
[----:B------:R-:W-:Y:S01]  /*e080*/  FMUL.FTZ R116, R116, R20 ;  /* 0x0000001474747220 */ /* 0x000fe20000410000 */
[C---:B------:R-:W-:Y:S01]  /*e090*/  FSETP.NEU.FTZ.AND P2, PT, R10.reuse, -INF , PT ;  /* 0xff8000000a00780b */ /* 0x040fe20003f5d000 */
[----:B------:R-:W-:Y:S01]  /*e0a0*/  FMUL.FTZ R22, R10, R12 ;  /* 0x0000000c0a167220 */ /* 0x000fe20000410000 */
[----:B------:R-:W-:Y:S01]  /*e0b0*/  MUFU.EX2 R162, R162 ;  /* 0x000000a200a27308 */ /* 0x000fe20000000800 */
[-C--:B------:R-:W-:Y:S01]  /*e0c0*/  FMUL.FTZ R117, R117, R20.reuse ;  /* 0x0000001475757220 */ /* 0x080fe20000410000 */
[-C--:B------:R-:W-:Y:S01]  /*e0d0*/  FMUL.FTZ R120, R120, R20.reuse ;  /* 0x0000001478787220 */ /* 0x080fe20000410000 */
[-C--:B------:R-:W-:Y:S01]  /*e0e0*/  FMUL.FTZ R121, R121, R20.reuse ;  /* 0x0000001479797220 */ /* 0x080fe20000410000 */
[----:B------:R-:W-:Y:S01]  /*e0f0*/  FSEL R36, R22, RZ, P2 ;  /* 0x000000ff16247208 */ /* 0x000fe20001000000 */
[-C--:B------:R-:W-:Y:S01]  /*e100*/  FMUL.FTZ R124, R124, R20.reuse ;  /* 0x000000147c7c7220 */ /* 0x080fe20000410000 */
[-C--:B------:R-:W-:Y:S01]  /*e110*/  FMUL.FTZ R125, R125, R20.reuse ;  /* 0x000000147d7d7220 */ /* 0x080fe20000410000 */
[----:B------:R-:W-:Y:S01]  /*e120*/  FMUL.FTZ R128, R128, R20 ;  /* 0x0000001480807220 */ /* 0x000fe20000410000 */
[----:B------:R-:W-:Y:S01]  /*e130*/  MUFU.EX2 R63, R63 ;  /* 0x0000003f003f7308 */ /* 0x000fe20000000800 */
[-C--:B------:R-:W-:Y:S01]  /*e140*/  FFMA.FTZ R34, R31, R12.reuse, -R36 ;  /* 0x0000000c1f227223 */ /* 0x080fe20000010824 */
[----:B------:R-:W-:Y:S01]  /*e150*/  FADD.FTZ R31, R181, R4 ;  /* 0x00000004b51f7221 */ /* 0x000fe20000010000 */
[-CC-:B------:R-:W-:Y:S01]  /*e160*/  FFMA.FTZ R29, R171, R12.reuse, -R36.reuse ;  /* 0x0000000cab1d7223 */ /* 0x180fe20000010824 */
[-CC-:B------:R-:W-:Y:S01]  /*e170*/  FFMA.FTZ R171, R25, R12.reuse, -R36.reuse ;  /* 0x0000000c19ab7223 */ /* 0x180fe20000010824 */
[-CC-:B------:R-:W-:Y:S01]  /*e180*/  FFMA.FTZ R22, R191, R12.reuse, -R36.reuse ;  /* 0x0000000cbf167223 */ /* 0x180fe20000010824 */
[----:B------:R-:W-:Y:S01]  /*e190*/  FADD.FTZ R4, R172, R31 ;  /* 0x0000001fac047221 */ /* 0x000fe20000010000 */
[-CC-:B------:R-:W-:Y:S01]  /*e1a0*/  FFMA.FTZ R24, R155, R12.reuse, -R36.reuse ;  /* 0x0000000c9b187223 */ /* 0x180fe20000010824 */
[-CC-:B------:R-:W-:Y:S01]  /*e1b0*/  FFMA.FTZ R28, R165, R12.reuse, -R36.reuse ;  /* 0x0000000ca51c7223 */ /* 0x180fe20000010824 */
[-C--:B------:R-:W-:Y:S01]  /*e1c0*/  FFMA.FTZ R165, R15, R12.reuse, -R36 ;  /* 0x0000000c0fa57223 */ /* 0x080fe20000010824 */
[----:B------:R-:W-:Y:S01]  /*e1d0*/  FADD.FTZ R25, R45, R4 ;  /* 0x000000042d197221 */ /* 0x000fe20000010000 */
[----:B------:R-:W-:Y:S01]  /*e1e0*/  MUFU.EX2 R22, R22 ;  /* 0x0000001600167308 */ /* 0x000fe20000000800 */
[-CC-:B------:R-:W-:Y:S01]  /*e1f0*/  FFMA.FTZ R37, R169, R12.reuse, -R36.reuse ;  /* 0x0000000ca9257223 */ /* 0x180fe20000010824 */
[-CC-:B------:R-:W-:Y:S01]  /*e200*/  FFMA.FTZ R26, R153, R12.reuse, -R36.reuse ;  /* 0x0000000c991a7223 */ /* 0x180fe20000010824 */
[----:B------:R-:W-:Y:S01]  /*e210*/  FADD.FTZ R4, R174, R25 ;  /* 0x00000019ae047221 */ /* 0x000fe20000010000 */
[----:B------:R-:W-:Y:S01]  /*e220*/  FSEL R25, R10, RZ, P2 ;  /* 0x000000ff0a197208 */ /* 0x000fe20001000000 */
[-CC-:B------:R-:W-:Y:S01]  /*e230*/  FFMA.FTZ R47, R167, R12.reuse, -R36.reuse ;  /* 0x0000000ca72f7223 */ /* 0x180fe20000010824 */
[-C--:B------:R-:W-:Y:S01]  /*e240*/  FFMA.FTZ R21, R21, R12.reuse, -R36 ;  /* 0x0000000c15157223 */ /* 0x080fe20000010824 */
[----:B------:R-:W-:Y:S01]  /*e250*/  FADD.FTZ R31, R87, R4 ;  /* 0x00000004571f7221 */ /* 0x000fe20000010000 */
[----:B------:R-:W-:Y:S01]  /*e260*/  MUFU.EX2 R29, R29 ;  /* 0x0000001d001d7308 */ /* 0x000fe20000000800 */
[----:B------:R-:W-:Y:S01]  /*e270*/  FADD.FTZ R25, -R25, R14 ;  /* 0x0000000e19197221 */ /* 0x000fe20000010100 */
[-CC-:B------:R-:W-:Y:S01]  /*e280*/  FFMA.FTZ R23, R23, R12.reuse, -R36.reuse ;  /* 0x0000000c17177223 */ /* 0x180fe20000010824 */
[----:B------:R-:W-:Y:S01]  /*e290*/  FADD.FTZ R4, R168, R31 ;  /* 0x0000001fa8047221 */ /* 0x000fe20000010000 */
[-CC-:B------:R-:W-:Y:S01]  /*e2a0*/  FFMA.FTZ R30, R161, R12.reuse, -R36.reuse ;  /* 0x0000000ca11e7223 */ /* 0x180fe20000010824 */
[-C--:B------:R-:W-:Y:S01]  /*e2b0*/  FMUL.FTZ R25, R25, R12.reuse ;  /* 0x0000000c19197220 */ /* 0x080fe20000410000 */
[-C--:B------:R-:W-:Y:S01]  /*e2c0*/  FFMA.FTZ R32, R159, R12.reuse, -R36 ;  /* 0x0000000c9f207223 */ /* 0x080fe20000010824 */
[----:B------:R-:W-:Y:S01]  /*e2d0*/  FADD.FTZ R31, R51, R4 ;  /* 0x00000004331f7221 */ /* 0x000fe20000010000 */
[----:B------:R-:W-:Y:S01]  /*e2e0*/  MUFU.EX2 R24, R24 ;  /* 0x0000001800187308 */ /* 0x000fe20000000800 */
[-CC-:B------:R-:W-:Y:S01]  /*e2f0*/  FFMA.FTZ R27, R27, R12.reuse, -R36.reuse ;  /* 0x0000000c1b1b7223 */ /* 0x180fe20000010824 */
[-CC-:B------:R-:W-:Y:S01]  /*e300*/  FFMA.FTZ R169, R157, R12.reuse, -R36.reuse ;  /* 0x0000000c9da97223 */ /* 0x180fe20000010824 */
[----:B------:R-:W-:Y:S01]  /*e310*/  FADD.FTZ R4, R170, R31 ;  /* 0x0000001faa047221 */ /* 0x000fe20000010000 */
[-CC-:B------:R-:W-:Y:S01]  /*e320*/  FFMA.FTZ R35, R35, R12.reuse, -R36.reuse ;  /* 0x0000000c23237223 */ /* 0x180fe20000010824 */
[-CC-:B------:R-:W-:Y:S01]  /*e330*/  FFMA.FTZ R175, R175, R12.reuse, -R36.reuse ;  /* 0x0000000cafaf7223 */ /* 0x180fe20000010824 */
[-C--:B------:R-:W-:Y:S01]  /*e340*/  FFMA.FTZ R41, R41, R12.reuse, -R36 ;  /* 0x0000000c29297223 */ /* 0x080fe20000010824 */
[----:B------:R-:W-:Y:S01]  /*e350*/  FADD.FTZ R15, R55, R4 ;  /* 0x00000004370f7221 */ /* 0x000fe20000010000 */
[----:B------:R-:W0:Y:S01]  /*e360*/  MUFU.EX2 R25, R25 ;  /* 0x0000001900197308 */ /* 0x000e220000000800 */
[-CC-:B------:R-:W-:Y:S01]  /*e370*/  FFMA.FTZ R185, R185, R12.reuse, -R36.reuse ;  /* 0x0000000cb9b97223 */ /* 0x180fe20000010824 */
[-CC-:B------:R-:W-:Y:S01]  /*e380*/  FFMA.FTZ R187, R187, R12.reuse, -R36.reuse ;  /* 0x0000000cbbbb7223 */ /* 0x180fe20000010824 */
[----:B------:R-:W-:Y:S01]  /*e390*/  FADD.FTZ R4, R164, R15 ;  /* 0x0000000fa4047221 */ /* 0x000fe20000010000 */
[-CC-:B------:R-:W-:Y:S01]  /*e3a0*/  FFMA.FTZ R183, R183, R12.reuse, -R36.reuse ;  /* 0x0000000cb7b77223 */ /* 0x180fe20000010824 */
[-CC-:B------:R-:W-:Y:S01]  /*e3b0*/  FFMA.FTZ R189, R189, R12.reuse, -R36.reuse ;  /* 0x0000000cbdbd7223 */ /* 0x180fe20000010824 */
[-C--:B------:R-:W-:Y:S01]  /*e3c0*/  FFMA.FTZ R173, R173, R12.reuse, -R36 ;  /* 0x0000000cadad7223 */ /* 0x080fe20000010824 */
[----:B---3--:R-:W-:Y:S01]  /*e3d0*/  FADD.FTZ R15, R75, R4 ;  /* 0x000000044b0f7221 */ /* 0x008fe20000010000 */
[----:B------:R-:W3:Y:S01]  /*e3e0*/  MUFU.EX2 R37, R37 ;  /* 0x0000002500257308 */ /* 0x000ee20000000800 */
[-CC-:B------:R-:W-:Y:S01]  /*e3f0*/  FFMA.FTZ R177, R177, R12.reuse, -R36.reuse ;  /* 0x0000000cb1b17223 */ /* 0x180fe20000010824 */
[-CC-:B------:R-:W-:Y:S01]  /*e400*/  FFMA.FTZ R163, R163, R12.reuse, -R36.reuse ;  /* 0x0000000ca3a37223 */ /* 0x180fe20000010824 */
[----:B--2---:R-:W-:Y:S01]  /*e410*/  FADD.FTZ R38, R166, R15 ;  /* 0x0000000fa6267221 */ /* 0x004fe20000010000 */
[-CC-:B------:R-:W-:Y:S01]  /*e420*/  FFMA.FTZ R85, R85, R12.reuse, -R36.reuse ;  /* 0x0000000c55557223 */ /* 0x180fe20000010824 */
[-CC-:B------:R-:W-:Y:S01]  /*e430*/  FFMA.FTZ R81, R81, R12.reuse, -R36.reuse ;  /* 0x0000000c51517223 */ /* 0x180fe20000010824 */
[-C--:B------:R-:W-:Y:S01]  /*e440*/  FFMA.FTZ R79, R79, R12.reuse, -R36 ;  /* 0x0000000c4f4f7223 */ /* 0x080fe20000010824 */
[----:B-1----:R-:W-:Y:S01]  /*e450*/  FADD.FTZ R15, R57, R38 ;  /* 0x00000026390f7221 */ /* 0x002fe20000010000 */
[----:B------:R-:W1:Y:S01]  /*e460*/  MUFU.EX2 R26, R26 ;  /* 0x0000001a001a7308 */ /* 0x000e620000000800 */
[----:B0-----:R-:W-:Y:S01]  /*e470*/  FFMA.FTZ R4, R25, R3, R22 ;  /* 0x0000000319047223 */ /* 0x001fe20000010016 */
[-CC-:B------:R-:W-:Y:S01]  /*e480*/  FFMA.FTZ R77, R77, R12.reuse, -R36.reuse ;  /* 0x0000000c4d4d7223 */ /* 0x180fe20000010824 */
[----:B------:R-:W-:Y:S01]  /*e490*/  FADD.FTZ R38, R160, R15 ;  /* 0x0000000fa0267221 */ /* 0x000fe20000010000 */
[-C--:B------:R-:W-:Y:S01]  /*e4a0*/  FFMA.FTZ R83, R83, R12.reuse, -R36 ;  /* 0x0000000c53537223 */ /* 0x080fe20000010824 */
[----:B------:R-:W-:Y:S01]  /*e4b0*/  FADD.FTZ R3, R29, R4 ;  /* 0x000000041d037221 */ /* 0x000fe20000010000 */
[----:B------:R-:W-:Y:S01]  /*e4c0*/  FFMA.FTZ R36, R73, R12, -R36 ;  /* 0x0000000c49247223 */ /* 0x000fe20000010824 */
[----:B------:R-:W-:Y:S01]  /*e4d0*/  FADD.FTZ R15, R67, R38 ;  /* 0x00000026430f7221 */ /* 0x000fe20000010000 */
[----:B------:R-:W0:Y:S01]  /*e4e0*/  MUFU.EX2 R47, R47 ;  /* 0x0000002f002f7308 */ /* 0x000e220000000800 */
[----:B------:R-:W-:Y:S01]  /*e4f0*/  FADD.FTZ R4, R24, R3 ;  /* 0x0000000318047221 */ /* 0x000fe20000010000 */
[----:B------:R-:W-:Y:S01]  /*e500*/  ISETP.GT.AND P2, PT, R8, R17, PT ;  /* 0x000000110800720c */ /* 0x000fe20003f44270 */
[----:B------:R-:W-:Y:S01]  /*e510*/  FADD.FTZ R38, R162, R15 ;  /* 0x0000000fa2267221 */ /* 0x000fe20000010000 */
[----:B------:R-:W-:Y:S01]  /*e520*/  F2FP.BF16.F32.PACK_AB R172, R45, R172 ;  /* 0x000000ac2dac723e */ /* 0x000fe200000010ff */
[----:B---3--:R-:W-:Y:S01]  /*e530*/  FADD.FTZ R3, R37, R4 ;  /* 0x0000000425037221 */ /* 0x008fe20000010000 */
[----:B------:R-:W-:Y:S01]  /*e540*/  F2FP.BF16.F32.PACK_AB R174, R87, R174 ;  /* 0x000000ae57ae723e */ /* 0x000fe200000010ff */
[----:B------:R-:W-:Y:S01]  /*e550*/  FMUL.FTZ R129, R129, R20 ;  /* 0x0000001481817220 */ /* 0x000fe20000410000 */
[----:B------:R-:W2:Y:S01]  /*e560*/  MUFU.EX2 R156, R156 ;  /* 0x0000009c009c7308 */ /* 0x000ea20000000800 */
[----:B-1----:R-:W-:Y:S01]  /*e570*/  FADD.FTZ R4, R26, R3 ;  /* 0x000000031a047221 */ /* 0x002fe20000010000 */
[----:B------:R-:W-:Y:S01]  /*e580*/  FADD.FTZ R3, R63, R38 ;  /* 0x000000263f037221 */ /* 0x000fe20000010000 */
[----:B------:R-:W-:Y:S01]  /*e590*/  F2FP.BF16.F32.PACK_AB R168, R51, R168 ;  /* 0x000000a833a8723e */ /* 0x000fe200000010ff */
[----:B------:R-:W-:Y:S01]  /*e5a0*/  FMUL.FTZ R132, R132, R20 ;  /* 0x0000001484847220 */ /* 0x000fe20000410000 */
[----:B------:R-:W-:Y:S01]  /*e5b0*/  F2FP.BF16.F32.PACK_AB R170, R55, R170 ;  /* 0x000000aa37aa723e */ /* 0x000fe200000010ff */
[----:B------:R-:W-:Y:S01]  /*e5c0*/  FMUL.FTZ R133, R133, R20 ;  /* 0x0000001485857220 */ /* 0x000fe20000410000 */
[----:B------:R-:W-:Y:S01]  /*e5d0*/  F2FP.BF16.F32.PACK_AB R164, R75, R164 ;  /* 0x000000a44ba4723e */ /* 0x000fe200000010ff */
[----:B------:R-:W1:Y:S01]  /*e5e0*/  MUFU.EX2 R21, R21 ;  /* 0x0000001500157308 */ /* 0x000e620000000800 */
[----:B0-----:R-:W-:Y:S01]  /*e5f0*/  FADD.FTZ R4, R47, R4 ;  /* 0x000000042f047221 */ /* 0x001fe20000010000 */
[----:B------:R-:W-:Y:S01]  /*e600*/  F2FP.BF16.F32.PACK_AB R166, R57, R166 ;  /* 0x000000a639a6723e */ /* 0x000fe200000010ff */
[----:B------:R-:W-:Y:S01]  /*e610*/  FMUL.FTZ R136, R136, R20 ;  /* 0x0000001488887220 */ /* 0x000fe20000410000 */
[----:B------:R-:W-:Y:S01]  /*e620*/  F2FP.BF16.F32.PACK_AB R160, R67, R160 ;  /* 0x000000a043a0723e */ /* 0x000fe200000010ff */
[----:B------:R-:W-:Y:S01]  /*e630*/  FMUL.FTZ R137, R137, R20 ;  /* 0x0000001489897220 */ /* 0x000fe20000410000 */
[----:B------:R-:W-:Y:S01]  /*e640*/  F2FP.BF16.F32.PACK_AB R162, R63, R162 ;  /* 0x000000a23fa2723e */ /* 0x000fe200000010ff */
[-C--:B------:R-:W-:Y:S01]  /*e650*/  FMUL.FTZ R140, R140, R20.reuse ;  /* 0x000000148c8c7220 */ /* 0x080fe20000410000 */
[----:B------:R-:W0:Y:S01]  /*e660*/  MUFU.EX2 R59, R59 ;  /* 0x0000003b003b7308 */ /* 0x000e220000000800 */
[----:B--2---:R-:W-:Y:S01]  /*e670*/  FADD.FTZ R38, R156, R3 ;  /* 0x000000039c267221 */ /* 0x004fe20000010000 */
[-C--:B------:R-:W-:Y:S01]  /*e680*/  FMUL.FTZ R141, R141, R20.reuse ;  /* 0x000000148d8d7220 */ /* 0x080fe20000410000 */
[-C--:B------:R-:W-:Y:S01]  /*e690*/  FMUL.FTZ R144, R144, R20.reuse ;  /* 0x0000001490907220 */ /* 0x080fe20000410000 */
[-C--:B------:R-:W-:Y:S01]  /*e6a0*/  FMUL.FTZ R145, R145, R20.reuse ;  /* 0x0000001491917220 */ /* 0x080fe20000410000 */
[-C--:B------:R-:W-:Y:S01]  /*e6b0*/  FMUL.FTZ R148, R148, R20.reuse ;  /* 0x0000001494947220 */ /* 0x080fe20000410000 */
[----:B------:R-:W-:Y:S01]  /*e6c0*/  FMUL.FTZ R149, R149, R20 ;  /* 0x0000001495957220 */ /* 0x000fe20000410000 */
[----:B------:R-:W-:Y:S01]  /*e6d0*/  F2FP.BF16.F32.PACK_AB R181, R29, R22 ;  /* 0x000000161db5723e */ /* 0x000fe200000010ff */
[----:B------:R-:W2:Y:S01]  /*e6e0*/  MUFU.EX2 R28, R28 ;  /* 0x0000001c001c7308 */ /* 0x000ea20000000800 */
[----:B-1----:R-:W-:Y:S01]  /*e6f0*/  FADD.FTZ R3, R21, R4 ;  /* 0x0000000415037221 */ /* 0x002fe20000010000 */
[----:B------:R-:W-:-:S02]  /*e700*/  VIADD R8, R8, 0xffffffff ;  /* 0xffffffff08087836 */ /* 0x000fc40000000000 */
[-C--:B------:R-:W-:Y:S01]  /*e710*/  FMUL.FTZ R90, R90, R25.reuse ;  /* 0x000000195a5a7220 */ /* 0x080fe20000410000 */
[-C--:B------:R-:W-:Y:S01]  /*e720*/  FMUL.FTZ R91, R91, R25.reuse ;  /* 0x000000195b5b7220 */ /* 0x080fe20000410000 */
[-C--:B------:R-:W-:Y:S01]  /*e730*/  FMUL.FTZ R94, R94, R25.reuse ;  /* 0x000000195e5e7220 */ /* 0x080fe20000410000 */
[-C--:B------:R-:W-:Y:S01]  /*e740*/  FMUL.FTZ R95, R95, R25.reuse ;  /* 0x000000195f5f7220 */ /* 0x080fe20000410000 */
[-C--:B------:R-:W-:Y:S01]  /*e750*/  FMUL.FTZ R98, R98, R25.reuse ;  /* 0x0000001962627220 */ /* 0x080fe20000410000 */
[----:B------:R-:W1:Y:S01]  /*e760*/  MUFU.EX2 R158, R158 ;  /* 0x0000009e009e7308 */ /* 0x000e620000000800 */
[C---:B0-----:R-:W-:Y:S01]  /*e770*/  FADD.FTZ R15, R59.reuse, R38 ;  /* 0x000000263b0f7221 */ /* 0x041fe20000010000 */
[----:B------:R-:W-:Y:S01]  /*e780*/  F2FP.BF16.F32.PACK_AB R156, R59, R156 ;  /* 0x0000009c3b9c723e */ /* 0x000fe200000010ff */
[-C--:B------:R-:W-:Y:S01]  /*e790*/  FMUL.FTZ R99, R99, R25.reuse ;  /* 0x0000001963637220 */ /* 0x080fe20000410000 */
[-C--:B------:R-:W-:Y:S01]  /*e7a0*/  FMUL.FTZ R102, R102, R25.reuse ;  /* 0x0000001966667220 */ /* 0x080fe20000410000 */
[-C--:B------:R-:W-:Y:S01]  /*e7b0*/  FMUL.FTZ R103, R103, R25.reuse ;  /* 0x0000001967677220 */ /* 0x080fe20000410000 */
[-C--:B------:R-:W-:Y:S01]  /*e7c0*/  FMUL.FTZ R106, R106, R25.reuse ;  /* 0x000000196a6a7220 */ /* 0x080fe20000410000 */
[----:B------:R-:W-:Y:S01]  /*e7d0*/  FMUL.FTZ R107, R107, R25 ;  /* 0x000000196b6b7220 */ /* 0x000fe20000410000 */
[----:B------:R-:W0:Y:S01]  /*e7e0*/  MUFU.EX2 R23, R23 ;  /* 0x0000001700177308 */ /* 0x000e220000000800 */
[C---:B--2---:R-:W-:Y:S01]  /*e7f0*/  FADD.FTZ R4, R28.reuse, R3 ;  /* 0x000000031c047221 */ /* 0x044fe20000010000 */
[----:B------:R-:W-:Y:S01]  /*e800*/  F2FP.BF16.F32.PACK_AB R179, R28, R21 ;  /* 0x000000151cb3723e */ /* 0x000fe200000010ff */
[-C--:B------:R-:W-:Y:S01]  /*e810*/  FMUL.FTZ R110, R110, R25.reuse ;  /* 0x000000196e6e7220 */ /* 0x080fe20000410000 */
[-C--:B------:R-:W-:Y:S01]  /*e820*/  FMUL.FTZ R111, R111, R25.reuse ;  /* 0x000000196f6f7220 */ /* 0x080fe20000410000 */
[-C--:B------:R-:W-:Y:S01]  /*e830*/  FMUL.FTZ R114, R114, R25.reuse ;  /* 0x0000001972727220 */ /* 0x080fe20000410000 */
[-C--:B------:R-:W-:Y:S01]  /*e840*/  FMUL.FTZ R115, R115, R25.reuse ;  /* 0x0000001973737220 */ /* 0x080fe20000410000 */
[-C--:B------:R-:W-:Y:S01]  /*e850*/  FMUL.FTZ R118, R118, R25.reuse ;  /* 0x0000001976767220 */ /* 0x080fe20000410000 */
[----:B------:R-:W2:Y:S01]  /*e860*/  MUFU.EX2 R49, R49 ;  /* 0x0000003100317308 */ /* 0x000ea20000000800 */
        /* <DEDUP_REMOVED lines=8> */
[----:B0-----:R-:W-:Y:S01]  /*e8f0*/  FADD.FTZ R3, R23, R4 ;  /* 0x0000000417037221 */ /* 0x001fe20000010000 */
[-C--:B------:R-:W-:Y:S01]  /*e900*/  FMUL.FTZ R131, R131, R25.reuse ;  /* 0x0000001983837220 */ /* 0x080fe20000410000 */
[-C--:B------:R-:W-:Y:S01]  /*e910*/  FMUL.FTZ R134, R134, R25.reuse ;  /* 0x0000001986867220 */ /* 0x080fe20000410000 */
[-C--:B------:R-:W-:Y:S01]  /*e920*/  FMUL.FTZ R135, R135, R25.reuse ;  /* 0x0000001987877220 */ /* 0x080fe20000410000 */
[-C--:B------:R-:W-:Y:S01]  /*e930*/  FMUL.FTZ R138, R138, R25.reuse ;  /* 0x000000198a8a7220 */ /* 0x080fe20000410000 */
[-C--:B------:R-:W-:Y:S01]  /*e940*/  FMUL.FTZ R139, R139, R25.reuse ;  /* 0x000000198b8b7220 */ /* 0x080fe20000410000 */
[-C--:B------:R-:W-:Y:S01]  /*e950*/  FMUL.FTZ R142, R142, R25.reuse ;  /* 0x000000198e8e7220 */ /* 0x080fe20000410000 */
[----:B------:R-:W0:Y:S01]  /*e960*/  MUFU.EX2 R152, R152 ;  /* 0x0000009800987308 */ /* 0x000e220000000800 */
        /* <DEDUP_REMOVED lines=8> */
[----:B-1----:R-:W-:-:S07]  /*e9f0*/  FADD.FTZ R3, R30, R3 ;  /* 0x000000031e037221 */ /* 0x002fce0000010000 */
        /* <DEDUP_REMOVED lines=21> */
[----:B------:R1:W3:Y:S01]  /*eb50*/  MUFU.EX2 R31, R175 ;  /* 0x000000af001f7308 */ /* 0x0002e20000000800 */
[C---:B0-----:R-:W-:Y:S01]  /*eb60*/  FADD.FTZ R38, R14.reuse, R3 ;  /* 0x000000030e267221 */ /* 0x041fe20000010000 */
[----:B------:R-:W-:Y:S01]  /*eb70*/  F2FP.BF16.F32.PACK_AB R171, R14, R171 ;  /* 0x000000ab0eab723e */ /* 0x000fe200000010ff */
[----:B------:R-:W-:-:S05]  /*eb80*/  IMAD.MOV.U32 R14, RZ, RZ, R10 ;  /* 0x000000ffff0e7224 */ /* 0x000fca00078e000a */
[----:B------:R-:W0:Y:S01]  /*eb90*/  MUFU.EX2 R41, R41 ;  /* 0x0000002900297308 */ /* 0x000e220000000800 */
[----:B--2---:R-:W-:Y:S01]  /*eba0*/  FADD.FTZ R38, R165, R38 ;  /* 0x00000026a5267221 */ /* 0x004fe20000010000 */
[----:B-1----:R-:W-:-:S06]  /*ebb0*/  F2FP.BF16.F32.PACK_AB R175, R27, R32 ;  /* 0x000000201baf723e */ /* 0x002fcc00000010ff */
[----:B------:R-:W1:Y:S01]  /*ebc0*/  MUFU.EX2 R167, R185 ;  /* 0x000000b900a77308 */ /* 0x000e620000000800 */
[C---:B---3--:R-:W-:Y:S01]  /*ebd0*/  FADD.FTZ R38, R31.reuse, R38 ;  /* 0x000000261f267221 */ /* 0x048fe20000010000 */
[----:B------:R-:W-:-:S06]  /*ebe0*/  F2FP.BF16.F32.PACK_AB R165, R31, R165 ;  /* 0x000000a51fa5723e */ /* 0x000fcc00000010ff */
[----:B------:R-:W2:Y:S01]  /*ebf0*/  MUFU.EX2 R161, R187 ;  /* 0x000000bb00a17308 */ /* 0x000ea20000000800 */
[----:B0-----:R-:W-:-:S07]  /*ec00*/  FADD.FTZ R38, R41, R38 ;  /* 0x0000002629267221 */ /* 0x001fce0000010000 */
[----:B------:R0:W3:Y:S01]  /*ec10*/  MUFU.EX2 R35, R183 ;  /* 0x000000b700237308 */ /* 0x0000e20000000800 */
[C---:B-1----:R-:W-:Y:S01]  /*ec20*/  FADD.FTZ R38, R167.reuse, R38 ;  /* 0x00000026a7267221 */ /* 0x042fe20000010000 */
[----:B------:R-:W-:-:S06]  /*ec30*/  F2FP.BF16.F32.PACK_AB R167, R167, R41 ;  /* 0x00000029a7a7723e */ /* 0x000fcc00000010ff */
[----:B------:R-:W1:Y:S01]  /*ec40*/  MUFU.EX2 R189, R189 ;  /* 0x000000bd00bd7308 */ /* 0x000e620000000800 */
[----:B--2---:R-:W-:Y:S01]  /*ec50*/  FADD.FTZ R38, R161, R38 ;  /* 0x00000026a1267221 */ /* 0x004fe20000010000 */
[----:B0-----:R-:W-:-:S06]  /*ec60*/  F2FP.BF16.F32.PACK_AB R183, R37, R24 ;  /* 0x0000001825b7723e */ /* 0x001fcc00000010ff */
[----:B------:R0:W2:Y:S01]  /*ec70*/  MUFU.EX2 R15, R173 ;  /* 0x000000ad000f7308 */ /* 0x0000a20000000800 */
[C---:B---3--:R-:W-:Y:S01]  /*ec80*/  FADD.FTZ R38, R35.reuse, R38 ;  /* 0x0000002623267221 */ /* 0x048fe20000010000 */
[----:B------:R-:W-:-:S06]  /*ec90*/  F2FP.BF16.F32.PACK_AB R161, R35, R161 ;  /* 0x000000a123a1723e */ /* 0x000fcc00000010ff */
[----:B------:R3:W4:Y:S01]  /*eca0*/  MUFU.EX2 R157, R177 ;  /* 0x000000b1009d7308 */ /* 0x0007220000000800 */
[----:B-1----:R-:W-:Y:S01]  /*ecb0*/  FADD.FTZ R38, R189, R38 ;  /* 0x00000026bd267221 */ /* 0x002fe20000010000 */
[----:B0-----:R-:W-:-:S06]  /*ecc0*/  F2FP.BF16.F32.PACK_AB R173, R30, R23 ;  /* 0x000000171ead723e */ /* 0x001fcc00000010ff */
[----:B------:R0:W1:Y:S01]  /*ecd0*/  MUFU.EX2 R13, R163 ;  /* 0x000000a3000d7308 */ /* 0x0000620000000800 */
[----:B--2---:R-:W-:Y:S01]  /*ece0*/  FADD.FTZ R38, R15, R38 ;  /* 0x000000260f267221 */ /* 0x004fe20000010000 */
[----:B---3--:R-:W-:-:S06]  /*ecf0*/  F2FP.BF16.F32.PACK_AB R177, R47, R26 ;  /* 0x0000001a2fb1723e */ /* 0x008fcc00000010ff */
[----:B------:R-:W2:Y:S01]  /*ed00*/  MUFU.EX2 R85, R85 ;  /* 0x0000005500557308 */ /* 0x000ea20000000800 */
[----:B----4-:R-:W-:Y:S01]  /*ed10*/  FADD.FTZ R38, R157, R38 ;  /* 0x000000269d267221 */ /* 0x010fe20000010000 */
[----:B0-----:R-:W-:Y:S01]  /*ed20*/  F2FP.BF16.F32.PACK_AB R163, R15, R189 ;  /* 0x000000bd0fa3723e */ /* 0x001fe200000010ff */
[----:B------:R-:W-:-:S05]  /*ed30*/  IMAD.MOV.U32 R15, RZ, RZ, R0 ;  /* 0x000000ffff0f7224 */ /* 0x000fca00078e0000 */
[----:B------:R-:W0:Y:S01]  /*ed40*/  MUFU.EX2 R81, R81 ;  /* 0x0000005100517308 */ /* 0x000e220000000800 */
[C---:B-1----:R-:W-:Y:S01]  /*ed50*/  FADD.FTZ R38, R13.reuse, R38 ;  /* 0x000000260d267221 */ /* 0x042fe20000010000 */
[----:B------:R-:W-:Y:S01]  /*ed60*/  F2FP.BF16.F32.PACK_AB R157, R13, R157 ;  /* 0x0000009d0d9d723e */ /* 0x000fe200000010ff */
[----:B------:R-:W-:-:S05]  /*ed70*/  IMAD.MOV.U32 R13, RZ, RZ, R9 ;  /* 0x000000ffff0d7224 */ /* 0x000fca00078e0009 */
[----:B------:R-:W1:Y:S01]  /*ed80*/  MUFU.EX2 R79, R79 ;  /* 0x0000004f004f7308 */ /* 0x000e620000000800 */
[----:B--2---:R-:W-:-:S07]  /*ed90*/  FADD.FTZ R38, R85, R38 ;  /* 0x0000002655267221 */ /* 0x004fce0000010000 */
[----:B------:R-:W2:Y:S01]  /*eda0*/  MUFU.EX2 R77, R77 ;  /* 0x0000004d004d7308 */ /* 0x000ea20000000800 */
[C---:B0-----:R-:W-:Y:S01]  /*edb0*/  FADD.FTZ R38, R81.reuse, R38 ;  /* 0x0000002651267221 */ /* 0x041fe20000010000 */
[----:B------:R-:W-:-:S06]  /*edc0*/  F2FP.BF16.F32.PACK_AB R159, R81, R85 ;  /* 0x00000055519f723e */ /* 0x000fcc00000010ff */
[----:B------:R-:W0:Y:S01]  /*edd0*/  MUFU.EX2 R83, R83 ;  /* 0x0000005300537308 */ /* 0x000e220000000800 */
[----:B-1----:R-:W-:-:S07]  /*ede0*/  FADD.FTZ R38, R79, R38 ;  /* 0x000000264f267221 */ /* 0x002fce0000010000 */
[----:B------:R-:W1:Y:S01]  /*edf0*/  MUFU.EX2 R36, R36 ;  /* 0x0000002400247308 */ /* 0x000e620000000800 */
[C---:B--2---:R-:W-:Y:S01]  /*ee00*/  FADD.FTZ R38, R77.reuse, R38 ;  /* 0x000000264d267221 */ /* 0x044fe20000010000 */
[----:B------:R-:W-:-:S03]  /*ee10*/  F2FP.BF16.F32.PACK_AB R153, R77, R79 ;  /* 0x0000004f4d99723e */ /* 0x000fc600000010ff */
[----:B0-----:R-:W-:-:S04]  /*ee20*/  FADD.FTZ R38, R83, R38 ;  /* 0x0000002653267221 */ /* 0x001fc80000010000 */
[C---:B-1----:R-:W-:Y:S01]  /*ee30*/  FADD.FTZ R3, R36.reuse, R38 ;  /* 0x0000002624037221 */ /* 0x042fe20000010000 */
[----:B------:R-:W-:Y:S01]  /*ee40*/  F2FP.BF16.F32.PACK_AB R155, R36, R83 ;  /* 0x00000053249b723e */ /* 0x000fe200000010ff */
[----:B------:R-:W-:Y:S06]  /*ee50*/  @P2 BRA `(.L_x_1024) ;  /* 0xffffffc800042947 */ /* 0x000fec000383ffff */
.L_x_1007:
[----:B------:R-:W-:Y:S06]  /*ee60*/  BAR.ARV 0x8, 0x180 ;  /* 0x0206000000007b1d */ /* 0x000fec0000002000 */
[----:B------:R-:W-:Y:S05]  /*ee70*/  @!P0 BRA `(.L_x_1025) ;  /* 0x0000000000048947 */ /* 0x000fea0003800000 */
[----:B------:R-:W-:Y:S01]  /*ee80*/  BPT.TRAP 0x1 ;  /* 0x000000040000795c */ /* 0x000fe20000300000 */
.L_x_1025:
[----:B------:R-:W-:Y:S01]  /*ee90*/  ULEA UR5, UR4, UR36, 0x3 ;  /* 0x0000002404057291 */ /* 0x000fe2000f8e183f */
[----:B------:R-:W-:-:S08]  /*eea0*/  SHF.L.U32 R0, R0, 0x1f, RZ ;  /* 0x0000001f00007819 */ /* 0x000fd000000006ff */
[----:B------:R0:W1:Y:S01]  /*eeb0*/  SYNCS.PHASECHK.TRANS64.TRYWAIT P2, [UR5+0x28850], R0 ;  /* 0x02885000ff0075a7 */ /* 0x0000620008040145 */
[----:B------:R-:W-:Y:S05]  /*eec0*/  @!P0 BRA `(.L_x_1026) ;  /* 0x0000000000048947 */ /* 0x000fea0003800000 */
[----:B------:R-:W-:Y:S01]  /*eed0*/  BPT.TRAP 0x1 ;  /* 0x000000040000795c */ /* 0x000fe20000300000 */
.L_x_1026:
[----:B-1----:R-:W-:Y:S05]  /*eee0*/  @P2 BRA `(.L_x_1027) ;  /* 0x0000000000082947 */ /* 0x002fea0003800000 */
[----:B------:R-:W1:Y:S02]  /*eef0*/  SYNCS.PHASECHK.TRANS64.TRYWAIT P0, [UR5+0x28850], R0 ;  /* 0x02885000ff0075a7 */ /* 0x000e640008000145 */
[----:B-1----:R-:W-:Y:S05]  /*ef00*/  @!P0 BRA `(.L_x_1028) ;  /* 0x0000006000b08947 */ /* 0x002fea0003800000 */
.L_x_1027:
[----:B------:R-:W-:Y:S01]  /*ef10*/  UIADD3 UR36, UR36, 0x400, URZ ;  /* 0x0000040024247890 */ /* 0x000fe2000fffe03f */
[----:B------:R-:W-:Y:S01]  /*ef20*/  WARPGROUP.ARRIVE ;  /* 0x00000000000079c5 */ /* 0x000fe20000000000 */
[----:B------:R-:W-:Y:S01]  /*ef30*/  UMOV UR7, 0x40000040 ;  /* 0x4000004000077882 */ /* 0x000fe20000000000 */
[----:B-1----:R-:W1:Y:S01]  /*ef40*/  SHFL.BFLY PT, R5, R4, 0x2, 0x1f ;  /* 0x0c401f0004057f89 */ /* 0x002e6200000e0000 */
[----:B------:R-:W-:Y:S01]  /*ef50*/  USHF.R.U32.HI UR36, URZ, 0x4, UR36 ;  /* 0x000000043f247899 */ /* 0x000fe20008011624 */
[----:B------:R-:W-:Y:S02]  /*ef60*/  IMAD.U32 R11, RZ, RZ, UR5 ;  /* 0x00000005ff0b7e24 */ /* 0x000fe4000f8e00ff */
[----:B0-----:R-:W0:Y:S01]  /*ef70*/  SHFL.BFLY PT, R0, R3, 0x2, 0x1f ;  /* 0x0c401f0003007f89 */ /* 0x001e2200000e0000 */
[----:B------:R-:W-:Y:S01]  /*ef80*/  ULOP3.LUT UR36, UR36, 0x3fff, URZ, 0xc0, !UPT ;  /* 0x00003fff24247892 */ /* 0x000fe2000f8ec03f */
[----:B------:R-:W-:Y:S02]  /*ef90*/  @!P1 VIADD R11, R11, 0x28860 ;  /* 0x000288600b0b9836 */ /* 0x000fe40000000000 */
[----:B------:R-:W-:Y:S01]  /*efa0*/  IMAD.MOV.U32 R6, RZ, RZ, RZ ;  /* 0x000000ffff067224 */ /* 0x000fe200078e00ff */
[----:B------:R-:W-:-:S02]  /*efb0*/  ULOP3.LUT UR36, UR36, 0x4000000, URZ, 0xfc, !UPT ;  /* 0x0400000024247892 */ /* 0x000fc4000f8efc3f */
[----:B------:R-:W-:Y:S02]  /*efc0*/  @!P1 PRMT R11, RZ, 0x654, R11 ;  /* 0x00000654ff0b9816 */ /* 0x000fe4000000000b */
[----:B------:R-:W-:-:S07]  /*efd0*/  ULEA UR4, UR4, UR36, 0xb ;  /* 0x0000002404047291 */ /* 0x000fce000f8e583f */
[----:B------:R-:W-:Y:S02]  /*efe0*/  UMOV UR6, UR4 ;  /* 0x0000000400067c82 */ /* 0x000fe40008000000 */
[----:B------:R-:W-:Y:S01]  /*eff0*/  HGMMA.64x128x16.F32.BF16 R88, R180, gdesc[UR4].tnspB, R88, gsb0 ;  /* 0x41e00004b4587df0 */ /* 0x000fe20008001858 */
[----:B------:R-:W-:Y:S01]  /*f000*/  UIADD3 UR6, UR4, 0x80, URZ ;  /* 0x0000008004067890 */ /* 0x000fe2000fffe03f */
[----:B-1----:R-:W-:Y:S01]  /*f010*/  FADD.FTZ R5, R5, R4 ;  /* 0x0000000405057221 */ /* 0x002fe20000010000 */
[----:B------:R-:W-:Y:S01]  /*f020*/  UMOV UR7, 0x40000040 ;  /* 0x4000004000077882 */ /* 0x000fe20000000000 */
[----:B------:R-:W-:Y:S02]  /*f030*/  IMAD.MOV.U32 R4, RZ, RZ, -0x800000 ;  /* 0xff800000ff047424 */ /* 0x000fe400078e00ff */
[----:B0-----:R-:W-:Y:S02]  /*f040*/  FADD.FTZ R2, R0, R3 ;  /* 0x0000000300027221 */ /* 0x001fe40000010000 */
[----:B------:R-:W0:Y:S04]  /*f050*/  SHFL.BFLY PT, R0, R5, 0x1, 0x1f ;  /* 0x0c201f0005007f89 */ /* 0x000e2800000e0000 */
[----:B------:R-:W1:Y:S01]  /*f060*/  SHFL.BFLY PT, R7, R2, 0x1, 0x1f ;  /* 0x0c201f0002077f89 */ /* 0x000e6200000e0000 */
[----:B0-----:R-:W-:Y:S01]  /*f070*/  FADD.FTZ R13, R5, R0 ;  /* 0x00000000050d7221 */ /* 0x001fe20000010000 */
[----:B------:R-:W-:-:S02]  /*f080*/  IMAD.MOV.U32 R5, RZ, RZ, RZ ;  /* 0x000000ffff057224 */ /* 0x000fc400078e00ff */
[----:B------:R-:W-:Y:S02]  /*f090*/  IMAD.MOV.U32 R0, RZ, RZ, -0x800000 ;  /* 0xff800000ff007424 */ /* 0x000fe400078e00ff */
[----:B-1----:R-:W-:Y:S01]  /*f0a0*/  FADD.FTZ R14, R2, R7 ;  /* 0x00000007020e7221 */ /* 0x002fe20000010000 */
[----:B------:R-:W-:-:S04]  /*f0b0*/  FSETP.NE.FTZ.AND P0, PT, R13, RZ, PT ;  /* 0x000000ff0d00720b */ /* 0x000fc80003f15000 */
[----:B------:R-:W-:-:S09]  /*f0c0*/  FSETP.NE.FTZ.AND P2, PT, R14, RZ, PT ;  /* 0x000000ff0e00720b */ /* 0x000fd20003f55000 */
        /* <DEDUP_REMOVED lines=110> */
[----:B-1----:R-:W-:-:S07]  /*f7b0*/  FMUL.FTZ R151, R151, R5 ;  /* 0x0000000597977220 */ /* 0x002fce0000410000 */
.L_x_958:
[----:B------:R-:W-:Y:S05]  /*f7c0*/  @P0 BRA `(.L_x_1029) ;  /* 0x0000001400340947 */ /* 0x000fea0003800000 */
[----:B------:R-:W0:Y:S01]  /*f7d0*/  S2R R5, SR_TID.X ;  /* 0x0000000000057919 */ /* 0x000e220000002100 */
[----:B------:R-:W1:Y:S01]  /*f7e0*/  LDC R19, c[0x0][0xbe8] ;  /* 0x0002fa00ff137b82 */ /* 0x000e620000000800 */
[----:B------:R-:W-:Y:S01]  /*f7f0*/  SHF.R.S32.HI R13, RZ, 0x1f, R18 ;  /* 0x0000001fff0d7819 */ /* 0x000fe20000011412 */
[----:B------:R-:W-:Y:S01]  /*f800*/  ULDC.64 UR4, c[0x0][0xbd0] ;  /* 0x0002f40000047ab9 */ /* 0x000fe20000000a00 */
[----:B------:R-:W2:Y:S01]  /*f810*/  S2R R24, SR_CTAID.X ;  /* 0x0000000000187919 */ /* 0x000ea20000002500 */
[----:B------:R-:W-:Y:S01]  /*f820*/  ULDC.64 UR6, c[0x0][0xb38] ;  /* 0x0002ce0000067ab9 */ /* 0x000fe20000000a00 */
[----:B------:R-:W-:Y:S03]  /*f830*/  BSSY B0, `(.L_x_1030) ;  /* 0x00000e2000007945 */ /* 0x000fe60003800000 */
[----:B------:R-:W3:Y:S08]  /*f840*/  S2UR UR9, SR_CTAID.Z ;  /* 0x00000000000979c3 */ /* 0x000ef00000002700 */
[----:B------:R-:W4:Y:S08]  /*f850*/  LDC.64 R20, c[0x0][0xbd8] ;  /* 0x0002f600ff147b82 */ /* 0x000f300000000a00 */
[----:B------:R-:W-:Y:S01]  /*f860*/  BAR.SYNC.DEFER_BLOCKING 0x1, 0x100 ;  /* 0x0044000000007b1d */ /* 0x000fe20000010000 */
[----:B-1----:R-:W-:-:S07]  /*f870*/  ISETP.NE.AND P0, PT, R19, 0x1, PT ;  /* 0x000000011300780c */ /* 0x002fce0003f05270 */
[----:B------:R-:W1:Y:S01]  /*f880*/  S2UR UR8, SR_CTAID.Y ;  /* 0x00000000000879c3 */ /* 0x000e620000002600 */
[----:B0-----:R-:W-:-:S07]  /*f890*/  VIADD R5, R5, 0xffffff80 ;  /* 0xffffff8005057836 */ /* 0x001fce0000000000 */
[----:B------:R-:W1:Y:S01]  /*f8a0*/  LDC R25, c[0x0][0xc50] ;  /* 0x00031400ff197b82 */ /* 0x000e620000000800 */
[----:B------:R-:W-:-:S04]  /*f8b0*/  SHF.R.S32.HI R6, RZ, 0x1f, R5 ;  /* 0x0000001fff067819 */ /* 0x000fc80000011405 */
[----:B------:R-:W-:-:S03]  /*f8c0*/  LEA.HI R7, R6, R5, RZ, 0x7 ;  /* 0x0000000506077211 */ /* 0x000fc600078f38ff */
[----:B------:R-:W0:Y:S01]  /*f8d0*/  LDC.64 R22, c[0x0][0xb40] ;  /* 0x0002d000ff167b82 */ /* 0x000e220000000a00 */
[----:B------:R-:W-:Y:S02]  /*f8e0*/  LEA.HI R6, R6, R5, RZ, 0x2 ;  /* 0x0000000506067211 */ /* 0x000fe400078f10ff */
[----:B------:R-:W-:Y:S02]  /*f8f0*/  LOP3.LUT R8, R7, 0xffffff80, RZ, 0xc0, !PT ;  /* 0xffffff8007087812 */ /* 0x000fe400078ec0ff */
[----:B------:R-:W-:-:S03]  /*f900*/  LOP3.LUT R6, R6, 0xfffffffc, RZ, 0xc0, !PT ;  /* 0xfffffffc06067812 */ /* 0x000fc600078ec0ff */
[C---:B------:R-:W-:Y:S01]  /*f910*/  IMAD.IADD R26, R5.reuse, 0x1, -R8 ;  /* 0x00000001051a7824 */ /* 0x040fe200078e0a08 */
[----:B------:R-:W-:Y:S01]  /*f920*/  SHF.R.S32.HI R8, RZ, 0x7, R7 ;  /* 0x00000007ff087819 */ /* 0x000fe20000011407 */
[----:B------:R-:W-:Y:S01]  /*f930*/  IMAD.IADD R12, R5, 0x1, -R6 ;  /* 0x00000001050c7824 */ /* 0x000fe200078e0a06 */
[----:B------:R-:W5:Y:S02]  /*f940*/  @P0 LDC R15, c[0x0][0xbec] ;  /* 0x0002fb00ff0f0b82 */ /* 0x000f640000000800 */
[----:B------:R-:W-:Y:S02]  /*f950*/  SHF.R.S32.HI R9, RZ, 0x1f, R26 ;  /* 0x0000001fff097819 */ /* 0x000fe4000001141a */
[----:B------:R-:W-:Y:S02]  /*f960*/  LEA.HI R5, R7, R8, RZ, 0x1 ;  /* 0x0000000807057211 */ /* 0x000fe400078f08ff */
[CC--:B------:R-:W-:Y:S02]  /*f970*/  LEA.HI R27, R9.reuse, R26.reuse, RZ, 0x2 ;  /* 0x0000001a091b7211 */ /* 0x0c0fe400078f10ff */
[----:B------:R-:W-:Y:S01]  /*f980*/  LEA.HI R9, R9, R26, RZ, 0x5 ;  /* 0x0000001a09097211 */ /* 0x000fe200078f28ff */
[----:B------:R-:W5:Y:S01]  /*f990*/  @P0 LDC R29, c[0x0][0xbec] ;  /* 0x0002fb00ff1d0b82 */ /* 0x000f620000000800 */
[----:B------:R-:W-:-:S02]  /*f9a0*/  SHF.R.S32.HI R10, RZ, 0x2, R27 ;  /* 0x00000002ff0a7819 */ /* 0x000fc4000001141b */
[----:B------:R-:W-:Y:S02]  /*f9b0*/  SHF.R.S32.HI R11, RZ, 0x1f, R27 ;  /* 0x0000001fff0b7819 */ /* 0x000fe4000001141b */
[----:B------:R-:W-:Y:S02]  /*f9c0*/  LOP3.LUT R5, R5, 0x3fffffe, RZ, 0xc0, !PT ;  /* 0x03fffffe05057812 */ /* 0x000fe400078ec0ff */
[----:B------:R-:W-:Y:S01]  /*f9d0*/  LEA.HI R11, R11, R10, RZ, 0x3 ;  /* 0x0000000a0b0b7211 */ /* 0x000fe200078f18ff */
[----:B------:R-:W5:Y:S01]  /*f9e0*/  @P0 LDC R17, c[0x0][0xbf0] ;  /* 0x0002fc00ff110b82 */ /* 0x000f620000000800 */
[----:B------:R-:W-:Y:S01]  /*f9f0*/  LEA.HI R7, R12, R12, RZ, 0x1 ;  /* 0x0000000c0c077211 */ /* 0x000fe200078f08ff */
[----:B------:R-:W-:Y:S01]  /*fa00*/  IMAD.IADD R5, R8, 0x1, -R5 ;  /* 0x0000000108057824 */ /* 0x000fe200078e0a05 */
[----:B------:R-:W-:Y:S02]  /*fa10*/  LOP3.LUT R11, R11, 0xfffffff8, RZ, 0xc0, !PT ;  /* 0xfffffff80b0b7812 */ /* 0x000fe400078ec0ff */
[----:B------:R-:W-:-:S02]  /*fa20*/  SHF.R.S32.HI R9, RZ, 0x5, R9 ;  /* 0x00000005ff097819 */ /* 0x000fc40000011409 */
[----:B------:R-:W-:Y:S01]  /*fa30*/  LOP3.LUT R7, R7, 0x1ffffffe, RZ, 0xc0, !PT ;  /* 0x1ffffffe07077812 */ /* 0x000fe200078ec0ff */
[----:B------:R-:W-:Y:S01]  /*fa40*/  IMAD.IADD R6, R10, 0x1, -R11 ;  /* 0x000000010a067824 */ /* 0x000fe200078e0a0b */
[----:B------:R-:W5:Y:S01]  /*fa50*/  @P0 LDC R16, c[0x0][0xbf0] ;  /* 0x0002fc00ff100b82 */ /* 0x000f620000000800 */
[----:B------:R-:W-:Y:S02]  /*fa60*/  LOP3.LUT R27, R27, 0x7ffffffc, RZ, 0xc0, !PT ;  /* 0x7ffffffc1b1b7812 */ /* 0x000fe400078ec0ff */
[----:B------:R-:W-:Y:S02]  /*fa70*/  IMAD R6, R9, 0x10, R6 ;  /* 0x0000001009067824 */ /* 0x000fe400078e0206 */
[----:B------:R-:W-:Y:S02]  /*fa80*/  IMAD R9, R13, UR4, RZ ;  /* 0x000000040d097c24 */ /* 0x000fe4000f8e02ff */
[----:B------:R-:W-:Y:S02]  /*fa90*/  IMAD.IADD R10, R12, 0x1, -R7 ;  /* 0x000000010c0a7824 */ /* 0x000fe400078e0a07 */
[----:B------:R-:W-:-:S02]  /*faa0*/  IMAD R5, R5, 0x40, R6 ;  /* 0x0000004005057824 */ /* 0x000fc400078e0206 */
[----:B------:R-:W-:Y:S01]  /*fab0*/  IMAD.WIDE.U32 R6, R18, UR4, RZ ;  /* 0x0000000412067c25 */ /* 0x000fe2000f8e00ff */
[----:B---3--:R-:W-:-:S03]  /*fac0*/  USHF.R.S32.HI UR4, URZ, 0x1f, UR9 ;  /* 0x0000001f3f047899 */ /* 0x008fc60008011409 */
[C---:B------:R-:W-:Y:S02]  /*fad0*/  IMAD R11, R18.reuse, UR5, R9 ;  /* 0x00000005120b7c24 */ /* 0x040fe4000f8e0209 */
[----:B------:R-:W-:Y:S02]  /*fae0*/  IMAD R13, R13, UR6, RZ ;  /* 0x000000060d0d7c24 */ /* 0x000fe4000f8e02ff */
[----:B------:R-:W-:Y:S02]  /*faf0*/  IMAD.IADD R7, R7, 0x1, R11 ;  /* 0x0000000107077824 */ /* 0x000fe400078e020b */
[----:B------:R-:W-:-:S04]  /*fb00*/  IMAD.WIDE.U32 R8, R18, UR6, RZ ;  /* 0x0000000612087c25 */ /* 0x000fc8000f8e00ff */
[----:B------:R-:W-:Y:S01]  /*fb10*/  IMAD R11, R18, UR7, R13 ;  /* 0x00000007120b7c24 */ /* 0x000fe2000f8e020d */
[----:B------:R-:W-:Y:S01]  /*fb20*/  ULDC.64 UR6, c[0x0][0xb48] ;  /* 0x0002d20000067ab9 */ /* 0x000fe20000000a00 */
[----:B------:R-:W-:Y:S02]  /*fb30*/  IMAD R10, R10, 0x8, R5 ;  /* 0x000000080a0a7824 */ /* 0x000fe400078e0205 */
[----:B------:R-:W-:Y:S02]  /*fb40*/  IMAD.MOV R18, RZ, RZ, -R18 ;  /* 0x000000ffff127224 */ /* 0x000fe400078e0a12 */
[----:B----4-:R-:W-:Y:S02]  /*fb50*/  IMAD R12, R20, UR4, RZ ;  /* 0x00000004140c7c24 */ /* 0x010fe4000f8e02ff */
[----:B--2---:R-:W-:Y:S02]  /*fb60*/  IMAD R10, R24, 0x80, R10 ;  /* 0x00000080180a7824 */ /* 0x004fe400078e020a */
[----:B0-----:R-:W-:Y:S01]  /*fb70*/  IMAD R14, R22, UR4, RZ ;  /* 0x00000004160e7c24 */ /* 0x001fe2000f8e02ff */
[----:B------:R-:W-:Y:S01]  /*fb80*/  ULDC.64 UR4, c[0x0][0xbe0] ;  /* 0x0002f80000047ab9 */ /* 0x000fe20000000a00 */
[----:B-1----:R-:W-:-:S02]  /*fb90*/  IMAD R25, R25, R18, UR8 ;  /* 0x0000000819197e24 */ /* 0x002fc4000f8e0212 */
[----:B------:R-:W-:Y:S02]  /*fba0*/  IMAD.IADD R9, R9, 0x1, R11 ;  /* 0x0000000109097824 */ /* 0x000fe400078e020b */
[----:B------:R-:W-:Y:S02]  /*fbb0*/  IMAD R13, R21, UR9, R12 ;  /* 0x00000009150d7c24 */ /* 0x000fe4000f8e020c */
[----:B------:R-:W-:-:S04]  /*fbc0*/  IMAD.WIDE.U32 R6, R20, UR9, R6 ;  /* 0x0000000914067c25 */ /* 0x000fc8000f8e0006 */
[----:B-----5:R-:W-:-:S04]  /*fbd0*/  @P0 IMAD.HI.U32 R12, R10, R15, RZ ;  /* 0x0000000f0a0c0227 */ /* 0x020fc800078e00ff */
[----:B------:R-:W-:Y:S01]  /*fbe0*/  IMAD R15, R23, UR9, R14 ;  /* 0x00000009170f7c24 */ /* 0x000fe2000f8e020e */
[----:B------:R-:W-:Y:S01]  /*fbf0*/  SHF.R.S32.HI R14, RZ, 0x1f, R25 ;  /* 0x0000001fff0e7819 */ /* 0x000fe20000011419 */
[----:B------:R-:W-:Y:S01]  /*fc00*/  IMAD.WIDE.U32 R8, R22, UR9, R8 ;  /* 0x0000000916087c25 */ /* 0x000fe2000f8e0008 */
[----:B------:R-:W-:-:S03]  /*fc10*/  ULDC.64 UR8, c[0x0][0xb28] ;  /* 0x0002ca0000087ab9 */ /* 0x000fc60000000a00 */
[----:B------:R-:W-:Y:S02]  /*fc20*/  IMAD.IADD R7, R7, 0x1, R13 ;  /* 0x0000000107077824 */ /* 0x000fe400078e020d */
[----:B------:R-:W-:-:S04]  /*fc30*/  @P0 IMAD.HI.U32 R29, R10, R29, RZ ;  /* 0x0000001d0a1d0227 */ /* 0x000fc800078e00ff */
[----:B------:R-:W-:Y:S02]  /*fc40*/  IMAD.IADD R9, R9, 0x1, R15 ;  /* 0x0000000109097824 */ /* 0x000fe400078e020f */
[----:B------:R-:W-:Y:S01]  /*fc50*/  IMAD.MOV.U32 R11, RZ, RZ, R10 ;  /* 0x000000ffff0b7224 */ /* 0x000fe200078e000a */
[----:B------:R-:W-:Y:S01]  /*fc60*/  @P0 SHF.R.U32.HI R11, RZ, R17, R12 ;  /* 0x00000011ff0b0219 */ /* 0x000fe2000001160c */
[----:B------:R-:W-:Y:S02]  /*fc70*/  IMAD R15, R14, UR6, RZ ;  /* 0x000000060e0f7c24 */ /* 0x000fe4000f8e02ff */
[----:B------:R-:W-:-:S04]  /*fc80*/  IMAD.WIDE.U32 R6, R25, UR4, R6 ;  /* 0x0000000419067c25 */ /* 0x000fc8000f8e0006 */
[----:B------:R-:W-:Y:S01]  /*fc90*/  IMAD.MOV.U32 R13, RZ, RZ, R10 ;  /* 0x000000ffff0d7224 */ /* 0x000fe200078e000a */
[----:B------:R-:W-:Y:S01]  /*fca0*/  @P0 SHF.R.U32.HI R13, RZ, R16, R29 ;  /* 0x00000010ff0d0219 */ /* 0x000fe2000001161d */
[----:B------:R-:W-:Y:S01]  /*fcb0*/  IMAD R12, R14, UR4, RZ ;  /* 0x000000040e0c7c24 */ /* 0x000fe2000f8e02ff */
[----:B------:R-:W-:Y:S01]  /*fcc0*/  IADD3 R6, P0, R11, R6, RZ ;  /* 0x000000060b067210 */ /* 0x000fe20007f1e0ff */
[C---:B------:R-:W-:Y:S01]  /*fcd0*/  IMAD R17, R25.reuse, UR7, R15 ;  /* 0x0000000719117c24 */ /* 0x040fe2000f8e020f */
[--C-:B------:R-:W-:Y:S01]  /*fce0*/  SHF.R.S32.HI R15, RZ, 0x1f, R11.reuse ;  /* 0x0000001fff0f7819 */ /* 0x100fe2000001140b */
[----:B------:R-:W-:Y:S02]  /*fcf0*/  IMAD.MOV R11, RZ, RZ, -R11 ;  /* 0x000000ffff0b7224 */ /* 0x000fe400078e0a0b */
[----:B------:R-:W-:Y:S01]  /*fd00*/  IMAD R14, R25, UR5, R12 ;  /* 0x00000005190e7c24 */ /* 0x000fe2000f8e020c */
[--C-:B------:R-:W-:Y:S01]  /*fd10*/  SHF.R.S32.HI R12, RZ, 0x1f, R13.reuse ;  /* 0x0000001fff0c7819 */ /* 0x100fe2000001140d */
[----:B------:R-:W-:Y:S01]  /*fd20*/  IMAD.MOV R16, RZ, RZ, -R13 ;  /* 0x000000ffff107224 */ /* 0x000fe200078e0a0d */
[----:B------:R-:W-:Y:S01]  /*fd30*/  ULDC.64 UR4, c[0x0][0xb30] ;  /* 0x0002cc0000047ab9 */ /* 0x000fe20000000a00 */
[----:B------:R-:W-:Y:S01]  /*fd40*/  IMAD R11, R19, R11, R10 ;  /* 0x0000000b130b7224 */ /* 0x000fe200078e020a */
[----:B------:R-:W-:Y:S01]  /*fd50*/  IADD3.X R7, R15, R7, R14, P0, !PT ;  /* 0x000000070f077210 */ /* 0x000fe200007fe40e */
[----:B------:R-:W-:Y:S01]  /*fd60*/  IMAD.WIDE.U32 R8, R25, UR6, R8 ;  /* 0x0000000619087c25 */ /* 0x000fe2000f8e0008 */
[----:B------:R-:W-:-:S03]  /*fd70*/  ULDC.64 UR6, c[0x0][0xbc8] ;  /* 0x0002f20000067ab9 */ /* 0x000fc60000000a00 */
[----:B------:R-:W-:Y:S02]  /*fd80*/  IMAD R12, R12, UR4, RZ ;  /* 0x000000040c0c7c24 */ /* 0x000fe4000f8e02ff */
[----:B------:R-:W-:Y:S01]  /*fd90*/  IMAD R15, R19, R16, R10 ;  /* 0x00000010130f7224 */ /* 0x000fe200078e020a */
[----:B------:R-:W-:Y:S01]  /*fda0*/  SHF.R.S32.HI R10, RZ, 0x1f, R11 ;  /* 0x0000001fff0a7819 */ /* 0x000fe2000001140b */
[----:B------:R-:W-:Y:S02]  /*fdb0*/  IMAD.IADD R9, R9, 0x1, R17 ;  /* 0x0000000109097824 */ /* 0x000fe400078e0211 */
[C---:B------:R-:W-:Y:S01]  /*fdc0*/  IMAD R17, R13.reuse, UR5, R12 ;  /* 0x000000050d117c24 */ /* 0x040fe2000f8e020c */
[----:B------:R-:W-:Y:S01]  /*fdd0*/  SHF.R.S32.HI R12, RZ, 0x1f, R15 ;  /* 0x0000001fff0c7819 */ /* 0x000fe2000001140f */
[----:B------:R-:W-:Y:S01]  /*fde0*/  IMAD.WIDE.U32 R8, R13, UR4, R8 ;  /* 0x000000040d087c25 */ /* 0x000fe2000f8e0008 */
[----:B------:R-:W0:Y:S01]  /*fdf0*/  S2UR UR5, SR_CgaCtaId ;  /* 0x00000000000579c3 */ /* 0x000e220000008800 */
[----:B------:R-:W-:-:S02]  /*fe00*/  UMOV UR4, 0x400 ;  /* 0x0000040000047882 */ /* 0x000fc40000000000 */
[----:B------:R-:W-:Y:S02]  /*fe10*/  IMAD R10, R10, UR6, RZ ;  /* 0x000000060a0a7c24 */ /* 0x000fe4000f8e02ff */
        /* <DEDUP_REMOVED lines=20> */
[C---:B------:R-:W-:Y:S01]  /*ff60*/  VIADD R17, R5.reuse, 0x8 ;  /* 0x0000000805117836 */ /* 0x040fe20000000000 */
[----:B------:R-:W-:Y:S01]  /*ff70*/  UIADD3 UR4, UR4, 0x28820, URZ ;  /* 0x0002882004047890 */ /* 0x000fe2000fffe03f */
[----:B------:R-:W0:Y:S01]  /*ff80*/  SHFL.IDX PT, R7, R11, RZ, 0x1c1f ;  /* 0x001c1fff0b077589 */ /* 0x000e2200000e0000 */
[-C--:B------:R-:W-:Y:S01]  /*ff90*/  ISETP.GE.OR P1, PT, R5, R16.reuse, P0 ;  /* 0x000000100500720c */ /* 0x080fe20000726670 */
[----:B------:R-:W-:Y:S01]  /*ffa0*/  IMAD.IADD R19, R26, 0x1, -R27 ;  /* 0x000000011a137824 */ /* 0x000fe200078e0a1b */
[-C--:B------:R-:W-:Y:S01]  /*ffb0*/  ISETP.GE.OR P0, PT, R17, R16.reuse, P0 ;  /* 0x000000101100720c */ /* 0x080fe20000706670 */
[----:B------:R-:W-:Y:S01]  /*ffc0*/  SHFL.IDX PT, R8, R10, 0x1, 0x1c1f ;  /* 0x003c1f000a087f89 */ /* 0x000fe200000e0000 */
[----:B------:R-:W-:Y:S01]  /*ffd0*/  UPRMT UR4, URZ, 0x654, UR4 ;  /* 0x000006543f047896 */ /* 0x000fe20008000004 */
[----:B------:R-:W-:Y:S01]  /*ffe0*/  ISETP.GE.AND P2, PT, R5, R16, PT ;  /* 0x000000100500720c */ /* 0x000fe20003f46270 */
[----:B------:R-:W-:Y:S01]  /*fff0*/  IMAD.SHL.U32 R19, R19, 0x2, RZ ;  /* 0x0000000213137824 */ /* 0x000fe200078e00ff */
[----:B------:R-:W1:Y:S04]  /*10000*/  SHFL.IDX PT, R9, R11, 0x1, 0x1c1f ;  /* 0x003c1f000b097f89 */ /* 0x000e6800000e0000 */
[----:B------:R2:W3:Y:S02]  /*10010*/  SHFL.IDX PT, R14, R20, RZ, 0x1c1f ;  /* 0x001c1fff140e7589 */ /* 0x0004e400000e0000 */
[----:B------:R-:W-:Y:S02]  /*10020*/  SYNCS.ARRIVE.TRANS64.RED.A1T0 RZ, [UR4], RZ ;  /* 0x000000ffffff79a7 */ /* 0x000fe40008100404 */
        /* <DEDUP_REMOVED lines=10> */
[C---:B------:R-:W-:Y:S01]  /*100d0*/  VIADD R10, R19.reuse, 0x28 ;  /* 0x00000028130a7836 */ /* 0x040fe20000000000 */
[----:B------:R-:W-:Y:S01]  /*100e0*/  ISETP.GE.AND P0, PT, R8, UR4, PT ;  /* 0x0000000408007c0c */ /* 0x000fe2000bf06270 */
[----:B------:R-:W-:Y:S01]  /*100f0*/  VIADD R11, R19, 0x30 ;  /* 0x00000030130b7836 */ /* 0x000fe20000000000 */
[----:B------:R-:W-:Y:S01]  /*10100*/  ISETP.GE.AND P1, PT, R9, UR4, PT ;  /* 0x0000000409007c0c */ /* 0x000fe2000bf26270 */
[----:B------:R-:W-:-:S02]  /*10110*/  VIADD R12, R19, 0x38 ;  /* 0x00000038130c7836 */ /* 0x000fc40000000000 */
[----:B------:R-:W-:Y:S01]  /*10120*/  VIADD R13, R19, 0x40 ;  /* 0x00000040130d7836 */ /* 0x000fe20000000000 */
[----:B------:R-:W-:Y:S01]  /*10130*/  ISETP.GE.AND P4, PT, R11, UR4, PT ;  /* 0x000000040b007c0c */ /* 0x000fe2000bf86270 */
[C---:B------:R-:W-:Y:S01]  /*10140*/  VIADD R18, R19.reuse, 0x60 ;  /* 0x0000006013127836 */ /* 0x040fe20000000000 */
[----:B------:R-:W-:Y:S01]  /*10150*/  ISETP.GE.AND P5, PT, R12, UR4, PT ;  /* 0x000000040c007c0c */ /* 0x000fe2000bfa6270 */
[----:B---34-:R-:W-:Y:S01]  /*10160*/  @!P2 IMAD.WIDE R4, R19, 0x4, R14 ;  /* 0x000000041304a825 */ /* 0x018fe200078e020e */
[----:B------:R-:W-:Y:S02]  /*10170*/  ISETP.GE.AND P6, PT, R13, UR4, PT ;  /* 0x000000040d007c0c */ /* 0x000fe4000bfc6270 */
[----:B------:R-:W-:Y:S02]  /*10180*/  @!P3 LEA.HI R0, R0, R0, RZ, 0x1 ;  /* 0x000000000000b211 */ /* 0x000fe400078f08ff */
[----:B------:R0:W-:Y:S01]  /*10190*/  @!P2 ST.E.64 desc[UR44][R4.64], R2 ;  /* 0x000000020400a985 */ /* 0x0001e2000c101b2c */
[----:B------:R-:W-:-:S02]  /*101a0*/  @!P0 LEA.HI R8, R8, R8, RZ, 0x1 ;  /* 0x0000000808088211 */ /* 0x000fc400078f08ff */
[----:B------:R-:W-:Y:S01]  /*101b0*/  @!P3 LOP3.LUT R7, R0, 0xfffffffe, RZ, 0xc0, !PT ;  /* 0xfffffffe0007b812 */ /* 0x000fe200078ec0ff */
[----:B------:R-:W-:Y:S01]  /*101c0*/  VIADD R0, R19, 0x20 ;  /* 0x0000002013007836 */ /* 0x000fe20000000000 */
[----:B------:R-:W-:Y:S02]  /*101d0*/  @!P1 LEA.HI R9, R9, R9, RZ, 0x1 ;  /* 0x0000000909099211 */ /* 0x000fe400078f08ff */
[----:B------:R-:W-:Y:S01]  /*101e0*/  @!P4 LEA.HI R11, R11, R11, RZ, 0x1 ;  /* 0x0000000b0b0bc211 */ /* 0x000fe200078f08ff */
[----:B------:R-:W-:Y:S01]  /*101f0*/  @!P3 IMAD.WIDE R6, R7, 0x4, R14 ;  /* 0x000000040706b825 */ /* 0x000fe200078e020e */
[----:B------:R-:W-:Y:S02]  /*10200*/  ISETP.GE.AND P2, PT, R0, UR4, PT ;  /* 0x0000000400007c0c */ /* 0x000fe4000bf46270 */
[----:B------:R-:W-:Y:S02]  /*10210*/  @!P5 LEA.HI R12, R12, R12, RZ, 0x1 ;  /* 0x0000000c0c0cd211 */ /* 0x000fe400078f08ff */
[----:B------:R1:W-:Y:S01]  /*10220*/  @!P3 ST.E.64 desc[UR44][R6.64], R92 ;  /* 0x0000005c0600b985 */ /* 0x0003e2000c101b2c */
[----:B------:R-:W-:-:S02]  /*10230*/  ISETP.GE.AND P3, PT, R10, UR4, PT ;  /* 0x000000040a007c0c */ /* 0x000fc4000bf66270 */
[----:B0-----:R-:W-:Y:S02]  /*10240*/  @!P0 LOP3.LUT R3, R8, 0xfffffffe, RZ, 0xc0, !PT ;  /* 0xfffffffe08038812 */ /* 0x001fe400078ec0ff */
[----:B------:R-:W-:Y:S02]  /*10250*/  @!P1 LOP3.LUT R5, R9, 0xfffffffe, RZ, 0xc0, !PT ;  /* 0xfffffffe09059812 */ /* 0x000fe400078ec0ff */
[----:B------:R-:W-:Y:S01]  /*10260*/  @!P4 LOP3.LUT R11, R11, 0xfffffffe, RZ, 0xc0, !PT ;  /* 0xfffffffe0b0bc812 */ /* 0x000fe200078ec0ff */
[----:B------:R-:W-:Y:S01]  /*10270*/  @!P0 IMAD.WIDE R2, R3, 0x4, R14 ;  /* 0x0000000403028825 */ /* 0x000fe200078e020e */
[----:B------:R-:W-:-:S03]  /*10280*/  @!P2 LEA.HI R0, R0, R0, RZ, 0x1 ;  /* 0x000000000000a211 */ /* 0x000fc600078f08ff */
[--C-:B------:R-:W-:Y:S01]  /*10290*/  @!P1 IMAD.WIDE R4, R5, 0x4, R14.reuse ;  /* 0x0000000405049825 */ /* 0x100fe200078e020e */
[----:B------:R0:W-:Y:S01]  /*102a0*/  @!P0 ST.E.64 desc[UR44][R2.64], R96 ;  /* 0x0000006002008985 */ /* 0x0001e2000c101b2c */
[----:B------:R-:W-:Y:S02]  /*102b0*/  @!P3 LEA.HI R10, R10, R10, RZ, 0x1 ;  /* 0x0000000a0a0ab211 */ /* 0x000fe400078f08ff */
[----:B-1----:R-:W-:Y:S01]  /*102c0*/  @!P2 LOP3.LUT R7, R0, 0xfffffffe, RZ, 0xc0, !PT ;  /* 0xfffffffe0007a812 */ /* 0x002fe200078ec0ff */
[----:B------:R1:W-:Y:S01]  /*102d0*/  @!P1 ST.E.64 desc[UR44][R4.64], R100 ;  /* 0x0000006404009985 */ /* 0x0003e2000c101b2c */
[----:B------:R-:W-:Y:S02]  /*102e0*/  @!P3 LOP3.LUT R9, R10, 0xfffffffe, RZ, 0xc0, !PT ;  /* 0xfffffffe0a09b812 */ /* 0x000fe400078ec0ff */
[----:B------:R-:W-:Y:S01]  /*102f0*/  @!P6 LEA.HI R0, R13, R13, RZ, 0x1 ;  /* 0x0000000d0d00e211 */ /* 0x000fe200078f08ff */
[----:B------:R-:W-:Y:S01]  /*10300*/  @!P2 IMAD.WIDE R6, R7, 0x4, R14 ;  /* 0x000000040706a825 */ /* 0x000fe200078e020e */
[----:B------:R-:W-:-:S02]  /*10310*/  @!P5 LOP3.LUT R13, R12, 0xfffffffe, RZ, 0xc0, !PT ;  /* 0xfffffffe0c0dd812 */ /* 0x000fc400078ec0ff */
[----:B------:R-:W-:Y:S01]  /*10320*/  @!P6 LOP3.LUT R21, R0, 0xfffffffe, RZ, 0xc0, !PT ;  /* 0xfffffffe0015e812 */ /* 0x000fe200078ec0ff */
[----:B------:R-:W-:Y:S01]  /*10330*/  VIADD R0, R19, 0x48 ;  /* 0x0000004813007836 */ /* 0x000fe20000000000 */
[----:B------:R-:W-:Y:S01]  /*10340*/  @!P2 ST.E.64 desc[UR44][R6.64], R104 ;  /* 0x000000680600a985 */ /* 0x000fe2000c101b2c */
[----:B0-----:R-:W-:-:S03]  /*10350*/  @!P3 IMAD.WIDE R2, R9, 0x4, R14 ;  /* 0x000000040902b825 */ /* 0x001fc600078e020e */
[----:B------:R-:W-:Y:S01]  /*10360*/  ISETP.GE.AND P0, PT, R0, UR4, PT ;  /* 0x0000000400007c0c */ /* 0x000fe2000bf06270 */
[--C-:B-1----:R-:W-:Y:S01]  /*10370*/  @!P4 IMAD.WIDE R4, R11, 0x4, R14.reuse ;  /* 0x000000040b04c825 */ /* 0x102fe200078e020e */
[----:B------:R0:W-:Y:S01]  /*10380*/  @!P3 ST.E.64 desc[UR44][R2.64], R108 ;  /* 0x0000006c0200b985 */ /* 0x0001e2000c101b2c */
[----:B------:R-:W-:Y:S02]  /*10390*/  ISETP.GE.AND P3, PT, R18, UR4, PT ;  /* 0x0000000412007c0c */ /* 0x000fe4000bf66270 */
[--C-:B------:R-:W-:Y:S01]  /*103a0*/  @!P5 IMAD.WIDE R8, R13, 0x4, R14.reuse ;  /* 0x000000040d08d825 */ /* 0x100fe200078e020e */
[----:B------:R-:W-:Y:S03]  /*103b0*/  @!P4 ST.E.64 desc[UR44][R4.64], R112 ;  /* 0x000000700400c985 */ /* 0x000fe6000c101b2c */
[----:B------:R-:W-:Y:S01]  /*103c0*/  VIADD R12, R19, 0x50 ;  /* 0x00000050130c7836 */ /* 0x000fe20000000000 */
[----:B------:R1:W-:Y:S01]  /*103d0*/  @!P5 ST.E.64 desc[UR44][R8.64], R116 ;  /* 0x000000740800d985 */ /* 0x0003e2000c101b2c */
[----:B------:R-:W-:-:S02]  /*103e0*/  @!P6 IMAD.WIDE R10, R21, 0x4, R14 ;  /* 0x00000004150ae825 */ /* 0x000fc400078e020e */
[----:B------:R-:W-:Y:S02]  /*103f0*/  @!P0 LEA.HI R0, R0, R0, RZ, 0x1 ;  /* 0x0000000000008211 */ /* 0x000fe400078f08ff */
[C---:B------:R-:W-:Y:S01]  /*10400*/  VIADD R13, R19.reuse, 0x58 ;  /* 0x00000058130d7836 */ /* 0x040fe20000000000 */
[----:B------:R-:W-:Y:S01]  /*10410*/  ISETP.GE.AND P1, PT, R12, UR4, PT ;  /* 0x000000040c007c0c */ /* 0x000fe2000bf26270 */
[C---:B0-----:R-:W-:Y:S01]  /*10420*/  VIADD R3, R19.reuse, 0x78 ;  /* 0x0000007813037836 */ /* 0x041fe20000000000 */
[----:B------:R0:W-:Y:S01]  /*10430*/  @!P6 ST.E.64 desc[UR44][R10.64], R120 ;  /* 0x000000780a00e985 */ /* 0x0001e2000c101b2c */
[----:B------:R-:W-:Y:S01]  /*10440*/  VIADD R6, R19, 0x68 ;  /* 0x0000006813067836 */ /* 0x000fe20000000000 */
[----:B------:R-:W-:Y:S01]  /*10450*/  ISETP.GE.AND P2, PT, R13, UR4, PT ;  /* 0x000000040d007c0c */ /* 0x000fe2000bf46270 */
[----:B------:R-:W-:Y:S01]  /*10460*/  VIADD R7, R19, 0x70 ;  /* 0x0000007013077836 */ /* 0x000fe20000000000 */
[----:B------:R-:W-:Y:S02]  /*10470*/  ISETP.GE.AND P6, PT, R3, UR4, PT ;  /* 0x0000000403007c0c */ /* 0x000fe4000bfc6270 */
[----:B------:R-:W-:-:S02]  /*10480*/  ISETP.GE.AND P4, PT, R6, UR4, PT ;  /* 0x0000000406007c0c */ /* 0x000fc4000bf86270 */
[----:B------:R-:W-:Y:S02]  /*10490*/  ISETP.GE.AND P5, PT, R7, UR4, PT ;  /* 0x0000000407007c0c */ /* 0x000fe4000bfa6270 */
[----:B------:R-:W-:Y:S02]  /*104a0*/  @!P3 LEA.HI R18, R18, R18, RZ, 0x1 ;  /* 0x000000121212b211 */ /* 0x000fe400078f08ff */
[----:B------:R-:W-:Y:S02]  /*104b0*/  @!P1 LEA.HI R12, R12, R12, RZ, 0x1 ;  /* 0x0000000c0c0c9211 */ /* 0x000fe400078f08ff */
[----:B-1----:R-:W-:Y:S02]  /*104c0*/  @!P3 LOP3.LUT R9, R18, 0xfffffffe, RZ, 0xc0, !PT ;  /* 0xfffffffe1209b812 */ /* 0x002fe400078ec0ff */
[----:B------:R-:W-:Y:S02]  /*104d0*/  @!P2 LEA.HI R13, R13, R13, RZ, 0x1 ;  /* 0x0000000d0d0da211 */ /* 0x000fe400078f08ff */
[----:B------:R-:W-:Y:S01]  /*104e0*/  @!P6 LEA.HI R4, R3, R3, RZ, 0x1 ;  /* 0x000000030304e211 */ /* 0x000fe200078f08ff */
[----:B------:R-:W-:Y:S01]  /*104f0*/  @!P3 IMAD.WIDE R8, R9, 0x4, R14 ;  /* 0x000000040908b825 */ /* 0x000fe200078e020e */
[----:B------:R-:W-:-:S02]  /*10500*/  @!P4 LEA.HI R6, R6, R6, RZ, 0x1 ;  /* 0x000000060606c211 */ /* 0x000fc400078f08ff */
[----:B------:R-:W-:Y:S02]  /*10510*/  @!P5 LEA.HI R2, R7, R7, RZ, 0x1 ;  /* 0x000000070702d211 */ /* 0x000fe400078f08ff */
[----:B------:R-:W-:Y:S02]  /*10520*/  @!P0 LOP3.LUT R3, R0, 0xfffffffe, RZ, 0xc0, !PT ;  /* 0xfffffffe00038812 */ /* 0x000fe400078ec0ff */
[----:B------:R-:W-:Y:S02]  /*10530*/  @!P1 LOP3.LUT R5, R12, 0xfffffffe, RZ, 0xc0, !PT ;  /* 0xfffffffe0c059812 */ /* 0x000fe400078ec0ff */
[----:B------:R-:W-:Y:S02]  /*10540*/  @!P2 LOP3.LUT R7, R13, 0xfffffffe, RZ, 0xc0, !PT ;  /* 0xfffffffe0d07a812 */ /* 0x000fe400078ec0ff */
[----:B0-----:R-:W-:Y:S02]  /*10550*/  @!P4 LOP3.LUT R11, R6, 0xfffffffe, RZ, 0xc0, !PT ;  /* 0xfffffffe060bc812 */ /* 0x001fe400078ec0ff */
[----:B------:R-:W-:Y:S01]  /*10560*/  @!P5 LOP3.LUT R13, R2, 0xfffffffe, RZ, 0xc0, !PT ;  /* 0xfffffffe020dd812 */ /* 0x000fe200078ec0ff */
[----:B------:R-:W-:Y:S01]  /*10570*/  @!P0 IMAD.WIDE R2, R3, 0x4, R14 ;  /* 0x0000000403028825 */ /* 0x000fe200078e020e */
[----:B------:R-:W-:-:S03]  /*10580*/  @!P6 LOP3.LUT R21, R4, 0xfffffffe, RZ, 0xc0, !PT ;  /* 0xfffffffe0415e812 */ /* 0x000fc600078ec0ff */
        /* <DEDUP_REMOVED lines=12> */
.L_x_1031:
[----:B------:R-:W-:Y:S05]  /*10650*/  BSYNC B0 ;  /* 0x0000000000007941 */ /* 0x000fea0003800000 */
.L_x_1030:
[----:B------:R-:W-:Y:S01]  /*10660*/  ISETP.GE.AND P0, PT, R17, R16, PT ;  /* 0x000000101100720c */ /* 0x000fe20003f06270 */
[----:B0-----:R0:W1:Y:S04]  /*10670*/  SHFL.IDX PT, R13, R22, 0x1, 0x1c1f ;  /* 0x003c1f00160d7f89 */ /* 0x00106800000e0000 */
[----:B------:R0:W0:Y:S08]  /*10680*/  SHFL.IDX PT, R12, R20, 0x1, 0x1c1f ;  /* 0x003c1f00140c7f89 */ /* 0x00003000000e0000 */
[----:B------:R-:W-:Y:S05]  /*10690*/  @P0 BRA `(.L_x_950) ;  /* 0x0000004800040947 */ /* 0x000fea0003800000 */
[----:B------:R-:W-:Y:S01]  /*106a0*/  ULDC UR4, c[0x0][0xac8] ;  /* 0x0002b20000047ab9 */ /* 0x000fe20000000800 */
[C---:B--2---:R-:W-:Y:S01]  /*106b0*/  VIADD R0, R19.reuse, 0x8 ;  /* 0x0000000813007836 */ /* 0x044fe20000000000 */
[C---:B------:R-:W-:Y:S01]  /*106c0*/  ISETP.GE.AND P0, PT, R19.reuse, UR4, PT ;  /* 0x0000000413007c0c */ /* 0x040fe2000bf06270 */
[C---:B------:R-:W-:Y:S02]  /*106d0*/  VIADD R4, R19.reuse, 0x10 ;  /* 0x0000001013047836 */ /* 0x040fe40000000000 */
[C---:B------:R-:W-:Y:S01]  /*106e0*/  VIADD R6, R19.reuse, 0x18 ;  /* 0x0000001813067836 */ /* 0x040fe20000000000 */
[----:B------:R-:W-:Y:S01]  /*106f0*/  ISETP.GE.AND P5, PT, R0, UR4, PT ;  /* 0x0000000400007c0c */ /* 0x000fe2000bfa6270 */
[C---:B------:R-:W-:Y:S01]  /*10700*/  VIADD R8, R19.reuse, 0x20 ;  /* 0x0000002013087836 */ /* 0x040fe20000000000 */
[----:B------:R-:W-:Y:S01]  /*10710*/  ISETP.GE.AND P6, PT, R4, UR4, PT ;  /* 0x0000000404007c0c */ /* 0x000fe2000bfc6270 */
[C---:B------:R-:W-:Y:S02]  /*10720*/  VIADD R9, R19.reuse, 0x28 ;  /* 0x0000002813097836 */ /* 0x040fe40000000000 */
[C---:B------:R-:W-:Y:S01]  /*10730*/  VIADD R10, R19.reuse, 0x30 ;  /* 0x00000030130a7836 */ /* 0x040fe20000000000 */
[----:B------:R-:W-:Y:S01]  /*10740*/  ISETP.GE.AND P4, PT, R8, UR4, PT ;  /* 0x0000000408007c0c */ /* 0x000fe2000bf86270 */
[----:B------:R-:W-:Y:S01]  /*10750*/  VIADD R11, R19, 0x38 ;  /* 0x00000038130b7836 */ /* 0x000fe20000000000 */
[----:B------:R-:W-:Y:S01]  /*10760*/  ISETP.GE.AND P3, PT, R9, UR4, PT ;  /* 0x0000000409007c0c */ /* 0x000fe2000bf66270 */
[----:B01----:R-:W-:Y:S01]  /*10770*/  @!P0 IMAD.WIDE R2, R19, 0x4, R12 ;  /* 0x0000000413028825 */ /* 0x003fe200078e020c */
[----:B------:R-:W-:-:S02]  /*10780*/  ISETP.GE.AND P2, PT, R10, UR4, PT ;  /* 0x000000040a007c0c */ /* 0x000fc4000bf46270 */
[----:B------:R-:W-:Y:S01]  /*10790*/  ISETP.GE.AND P1, PT, R11, UR4, PT ;  /* 0x000000040b007c0c */ /* 0x000fe2000bf26270 */
[C---:B------:R-:W-:Y:S01]  /*107a0*/  VIADD R16, R19.reuse, 0x40 ;  /* 0x0000004013107836 */ /* 0x040fe20000000000 */
[----:B------:R0:W-:Y:S01]  /*107b0*/  @!P0 ST.E.64 desc[UR44][R2.64], R90 ;  /* 0x0000005a02008985 */ /* 0x0001e2000c101b2c */
[----:B------:R-:W-:Y:S01]  /*107c0*/  ISETP.GE.AND P0, PT, R6, UR4, PT ;  /* 0x0000000406007c0c */ /* 0x000fe2000bf06270 */
[C---:B------:R-:W-:Y:S01]  /*107d0*/  VIADD R18, R19.reuse, 0x48 ;  /* 0x0000004813127836 */ /* 0x040fe20000000000 */
[----:B------:R-:W-:Y:S01]  /*107e0*/  @!P5 LEA.HI R0, R0, R0, RZ, 0x1 ;  /* 0x000000000000d211 */ /* 0x000fe200078f08ff */
[----:B------:R-:W-:Y:S01]  /*107f0*/  VIADD R20, R19, 0x70 ;  /* 0x0000007013147836 */ /* 0x000fe20000000000 */
        /* <DEDUP_REMOVED lines=9> */
[----:B---3--:R-:W-:Y:S01]  /*10890*/  @!P1 LEA.HI R14, R11, R11, RZ, 0x1 ;  /* 0x0000000b0b0e9211 */ /* 0x008fe200078f08ff */
[----:B------:R0:W-:Y:S01]  /*108a0*/  @!P5 ST.E.64 desc[UR44][R2.64], R94 ;  /* 0x0000005e0200d985 */ /* 0x0001e2000c101b2c */
[----:B------:R-:W-:-:S02]  /*108b0*/  @!P0 LOP3.LUT R7, R6, 0xfffffffe, RZ, 0xc0, !PT ;  /* 0xfffffffe06078812 */ /* 0x000fc400078ec0ff */
[----:B------:R-:W-:Y:S01]  /*108c0*/  @!P4 LOP3.LUT R9, R8, 0xfffffffe, RZ, 0xc0, !PT ;  /* 0xfffffffe0809c812 */ /* 0x000fe200078ec0ff */
[----:B------:R1:W-:Y:S01]  /*108d0*/  @!P6 ST.E.64 desc[UR44][R4.64], R98 ;  /* 0x000000620400e985 */ /* 0x0003e2000c101b2c */
[----:B------:R-:W-:Y:S01]  /*108e0*/  @!P3 LOP3.LUT R11, R0, 0xfffffffe, RZ, 0xc0, !PT ;  /* 0xfffffffe000bb812 */ /* 0x000fe200078ec0ff */
[C---:B------:R-:W-:Y:S01]  /*108f0*/  VIADD R0, R19.reuse, 0x50 ;  /* 0x0000005013007836 */ /* 0x040fe20000000000 */
[----:B----4-:R-:W-:Y:S02]  /*10900*/  @!P2 LOP3.LUT R15, R10, 0xfffffffe, RZ, 0xc0, !PT ;  /* 0xfffffffe0a0fa812 */ /* 0x010fe400078ec0ff */
[----:B------:R-:W-:Y:S01]  /*10910*/  @!P1 LOP3.LUT R17, R14, 0xfffffffe, RZ, 0xc0, !PT ;  /* 0xfffffffe0e119812 */ /* 0x000fe200078ec0ff */
[----:B------:R-:W-:Y:S01]  /*10920*/  VIADD R14, R19, 0x58 ;  /* 0x00000058130e7836 */ /* 0x000fe20000000000 */
[----:B------:R-:W-:Y:S02]  /*10930*/  ISETP.GE.AND P5, PT, R16, UR4, PT ;  /* 0x0000000410007c0c */ /* 0x000fe4000bfa6270 */
[----:B------:R-:W-:Y:S01]  /*10940*/  ISETP.GE.AND P6, PT, R18, UR4, PT ;  /* 0x0000000412007c0c */ /* 0x000fe2000bfc6270 */
[----:B0-----:R-:W-:-:S04]  /*10950*/  @!P0 IMAD.WIDE R2, R7, 0x4, R12 ;  /* 0x0000000407028825 */ /* 0x001fc800078e020c */
[--C-:B-1----:R-:W-:Y:S01]  /*10960*/  @!P4 IMAD.WIDE R4, R9, 0x4, R12.reuse ;  /* 0x000000040904c825 */ /* 0x102fe200078e020c */
[----:B------:R0:W-:Y:S01]  /*10970*/  @!P0 ST.E.64 desc[UR44][R2.64], R102 ;  /* 0x0000006602008985 */ /* 0x0001e2000c101b2c */
[----:B------:R-:W-:Y:S02]  /*10980*/  ISETP.GE.AND P0, PT, R0, UR4, PT ;  /* 0x0000000400007c0c */ /* 0x000fe4000bf06270 */
[--C-:B------:R-:W-:Y:S01]  /*10990*/  @!P3 IMAD.WIDE R6, R11, 0x4, R12.reuse ;  /* 0x000000040b06b825 */ /* 0x100fe200078e020c */
[----:B------:R1:W-:Y:S01]  /*109a0*/  @!P4 ST.E.64 desc[UR44][R4.64], R106 ;  /* 0x0000006a0400c985 */ /* 0x0003e2000c101b2c */
[----:B------:R-:W-:Y:S02]  /*109b0*/  ISETP.GE.AND P4, PT, R20, UR4, PT ;  /* 0x0000000414007c0c */ /* 0x000fe4000bf86270 */
[----:B------:R-:W-:Y:S01]  /*109c0*/  @!P2 IMAD.WIDE R8, R15, 0x4, R12 ;  /* 0x000000040f08a825 */ /* 0x000fe200078e020c */
[----:B------:R2:W-:Y:S01]  /*109d0*/  @!P3 ST.E.64 desc[UR44][R6.64], R110 ;  /* 0x0000006e0600b985 */ /* 0x0005e2000c101b2c */
[----:B------:R-:W-:-:S02]  /*109e0*/  @!P5 LEA.HI R16, R16, R16, RZ, 0x1 ;  /* 0x000000101010d211 */ /* 0x000fc400078f08ff */
[----:B------:R-:W-:Y:S01]  /*109f0*/  @!P1 IMAD.WIDE R10, R17, 0x4, R12 ;  /* 0x00000004110a9825 */ /* 0x000fe200078e020c */
[----:B------:R3:W-:Y:S01]  /*10a00*/  @!P2 ST.E.64 desc[UR44][R8.64], R114 ;  /* 0x000000720800a985 */ /* 0x0007e2000c101b2c */
[----:B------:R-:W-:Y:S02]  /*10a10*/  @!P6 LEA.HI R18, R18, R18, RZ, 0x1 ;  /* 0x000000121212e211 */ /* 0x000fe400078f08ff */
[C---:B------:R-:W-:Y:S01]  /*10a20*/  VIADD R15, R19.reuse, 0x60 ;  /* 0x00000060130f7836 */ /* 0x040fe20000000000 */
[----:B------:R4:W-:Y:S01]  /*10a30*/  @!P1 ST.E.64 desc[UR44][R10.64], R118 ;  /* 0x000000760a009985 */ /* 0x0009e2000c101b2c */
[C---:B------:R-:W-:Y:S01]  /*10a40*/  VIADD R17, R19.reuse, 0x68 ;  /* 0x0000006813117836 */ /* 0x040fe20000000000 */
[----:B------:R-:W-:Y:S01]  /*10a50*/  ISETP.GE.AND P1, PT, R14, UR4, PT ;  /* 0x000000040e007c0c */ /* 0x000fe2000bf26270 */
[----:B------:R-:W-:Y:S01]  /*10a60*/  VIADD R19, R19, 0x78 ;  /* 0x0000007813137836 */ /* 0x000fe20000000000 */
[----:B------:R-:W-:Y:S02]  /*10a70*/  ISETP.GE.AND P2, PT, R15, UR4, PT ;  /* 0x000000040f007c0c */ /* 0x000fe4000bf46270 */
[----:B------:R-:W-:-:S02]  /*10a80*/  ISETP.GE.AND P3, PT, R17, UR4, PT ;  /* 0x0000000411007c0c */ /* 0x000fc4000bf66270 */
[----:B0-----:R-:W-:Y:S02]  /*10a90*/  @!P5 LOP3.LUT R3, R16, 0xfffffffe, RZ, 0xc0, !PT ;  /* 0xfffffffe1003d812 */ /* 0x001fe400078ec0ff */
[----:B-1----:R-:W-:Y:S02]  /*10aa0*/  @!P6 LOP3.LUT R5, R18, 0xfffffffe, RZ, 0xc0, !PT ;  /* 0xfffffffe1205e812 */ /* 0x002fe400078ec0ff */
[----:B------:R-:W-:Y:S01]  /*10ab0*/  @!P0 LEA.HI R0, R0, R0, RZ, 0x1 ;  /* 0x0000000000008211 */ /* 0x000fe200078f08ff */
[--C-:B------:R-:W-:Y:S01]  /*10ac0*/  @!P5 IMAD.WIDE R2, R3, 0x4, R12.reuse ;  /* 0x000000040302d825 */ /* 0x100fe200078e020c */
[----:B------:R-:W-:Y:S02]  /*10ad0*/  @!P4 LEA.HI R20, R20, R20, RZ, 0x1 ;  /* 0x000000141414c211 */ /* 0x000fe400078f08ff */
[----:B------:R-:W-:Y:S01]  /*10ae0*/  @!P1 LEA.HI R14, R14, R14, RZ, 0x1 ;  /* 0x0000000e0e0e9211 */ /* 0x000fe200078f08ff */
[----:B------:R-:W-:Y:S01]  /*10af0*/  @!P6 IMAD.WIDE R4, R5, 0x4, R12 ;  /* 0x000000040504e825 */ /* 0x000fe200078e020c */
[----:B------:R-:W-:Y:S01]  /*10b00*/  @!P2 LEA.HI R15, R15, R15, RZ, 0x1 ;  /* 0x0000000f0f0fa211 */ /* 0x000fe200078f08ff */
[----:B------:R0:W-:Y:S01]  /*10b10*/  @!P5 ST.E.64 desc[UR44][R2.64], R122 ;  /* 0x0000007a0200d985 */ /* 0x0001e2000c101b2c */
[----:B------:R-:W-:-:S02]  /*10b20*/  @!P3 LEA.HI R17, R17, R17, RZ, 0x1 ;  /* 0x000000111111b211 */ /* 0x000fc400078f08ff */
[----:B--2---:R-:W-:Y:S01]  /*10b30*/  @!P0 LOP3.LUT R7, R0, 0xfffffffe, RZ, 0xc0, !PT ;  /* 0xfffffffe00078812 */ /* 0x004fe200078ec0ff */
[----:B------:R1:W-:Y:S01]  /*10b40*/  @!P6 ST.E.64 desc[UR44][R4.64], R126 ;  /* 0x0000007e0400e985 */ /* 0x0003e2000c101b2c */
[----:B---3--:R-:W-:Y:S02]  /*10b50*/  @!P1 LOP3.LUT R9, R14, 0xfffffffe, RZ, 0xc0, !PT ;  /* 0xfffffffe0e099812 */ /* 0x008fe400078ec0ff */
[----:B------:R-:W-:Y:S02]  /*10b60*/  @!P2 LOP3.LUT R15, R15, 0xfffffffe, RZ, 0xc0, !PT ;  /* 0xfffffffe0f0fa812 */ /* 0x000fe400078ec0ff */
[----:B------:R-:W-:Y:S02]  /*10b70*/  @!P3 LOP3.LUT R17, R17, 0xfffffffe, RZ, 0xc0, !PT ;  /* 0xfffffffe1111b812 */ /* 0x000fe400078ec0ff */
[----:B----4-:R-:W-:Y:S01]  /*10b80*/  @!P4 LOP3.LUT R11, R20, 0xfffffffe, RZ, 0xc0, !PT ;  /* 0xfffffffe140bc812 */ /* 0x010fe200078ec0ff */
[----:B0-----:R-:W-:-:S04]  /*10b90*/  @!P0 IMAD.WIDE R2, R7, 0x4, R12 ;  /* 0x0000000407028825 */ /* 0x001fc800078e020c */
[--C-:B-1----:R-:W-:Y:S01]  /*10ba0*/  @!P1 IMAD.WIDE R4, R9, 0x4, R12.reuse ;  /* 0x0000000409049825 */ /* 0x102fe200078e020c */
[----:B------:R0:W-:Y:S01]  /*10bb0*/  @!P0 ST.E.64 desc[UR44][R2.64], R130 ;  /* 0x0000008202008985 */ /* 0x0001e2000c101b2c */
[----:B------:R-:W-:Y:S02]  /*10bc0*/  ISETP.GE.AND P0, PT, R19, UR4, PT ;  /* 0x0000000413007c0c */ /* 0x000fe4000bf06270 */
[--C-:B------:R-:W-:Y:S01]  /*10bd0*/  @!P2 IMAD.WIDE R6, R15, 0x4, R12.reuse ;  /* 0x000000040f06a825 */ /* 0x100fe200078e020c */
[----:B------:R0:W-:Y:S03]  /*10be0*/  @!P1 ST.E.64 desc[UR44][R4.64], R134 ;  /* 0x0000008604009985 */ /* 0x0001e6000c101b2c */
[--C-:B------:R-:W-:Y:S01]  /*10bf0*/  @!P3 IMAD.WIDE R8, R17, 0x4, R12.reuse ;  /* 0x000000041108b825 */ /* 0x100fe200078e020c */
[----:B------:R0:W-:Y:S03]  /*10c00*/  @!P2 ST.E.64 desc[UR44][R6.64], R138 ;  /* 0x0000008a0600a985 */ /* 0x0001e6000c101b2c */
[----:B------:R-:W-:Y:S01]  /*10c10*/  @!P4 IMAD.WIDE R10, R11, 0x4, R12 ;  /* 0x000000040b0ac825 */ /* 0x000fe200078e020c */
[----:B------:R0:W-:Y:S04]  /*10c20*/  @!P3 ST.E.64 desc[UR44][R8.64], R142 ;  /* 0x0000008e0800b985 */ /* 0x0001e8000c101b2c */
[----:B------:R0:W-:Y:S01]  /*10c30*/  @!P4 ST.E.64 desc[UR44][R10.64], R146 ;  /* 0x000000920a00c985 */ /* 0x0001e2000c101b2c */
[----:B------:R-:W-:Y:S05]  /*10c40*/  @P0 BRA `(.L_x_950) ;  /* 0x0000004000980947 */ /* 0x000fea0003800000 */
[----:B------:R-:W-:-:S04]  /*10c50*/  LEA.HI R19, R19, R19, RZ, 0x1 ;  /* 0x0000001313137211 */ /* 0x000fc800078f08ff */
[----:B0-----:R-:W-:-:S05]  /*10c60*/  LOP3.LUT R3, R19, 0xfffffffe, RZ, 0xc0, !PT ;  /* 0xfffffffe13037812 */ /* 0x001fca00078ec0ff */
[----:B------:R-:W-:-:S05]  /*10c70*/  IMAD.WIDE R2, R3, 0x4, R12 ;  /* 0x0000000403027825 */ /* 0x000fca00078e020c */
[----:B------:R0:W-:Y:S01]  /*10c80*/  ST.E.64 desc[UR44][R2.64], R150 ;  /* 0x0000009602007985 */ /* 0x0001e2000c101b2c */
[----:B------:R-:W-:Y:S05]  /*10c90*/  BRA `(.L_x_950) ;  /* 0x0000004000847947 */ /* 0x000fea0003800000 */
.L_x_1029:
        /* <DEDUP_REMOVED lines=8> */
[----:B-1----:R-:W-:Y:S02]  /*10d20*/  IMAD R3, R6, UR4, RZ ;  /* 0x0000000406037c24 */ /* 0x002fe4000f8e02ff */
[----:B------:R-:W-:-:S05]  /*10d30*/  VIADD R0, R0, 0xffffff80 ;  /* 0xffffff8000007836 */ /* 0x000fca0000000000 */
[----:B------:R-:W-:-:S13]  /*10d40*/  ISETP.GE.AND P0, PT, R0, R3, PT ;  /* 0x000000030000720c */ /* 0x000fda0003f06270 */
[----:B------:R-:W-:Y:S05]  /*10d50*/  @P0 BRA `(.L_x_950) ;  /* 0x0000004000540947 */ /* 0x000fea0003800000 */
[----:B------:R-:W-:Y:S01]  /*10d60*/  ISETP.NE.AND P0, PT, R6, 0x1, PT ;  /* 0x000000010600780c */ /* 0x000fe20003f05270 */
[----:B------:R-:W0:Y:S01]  /*10d70*/  S2UR UR4, SR_CTAID.Z ;  /* 0x00000000000479c3 */ /* 0x000e220000002700 */
[----:B------:R-:W-:Y:S01]  /*10d80*/  SHF.R.S32.HI R5, RZ, 0x1f, R18 ;  /* 0x0000001fff057819 */ /* 0x000fe20000011412 */
[----:B------:R-:W-:Y:S02]  /*10d90*/  ULDC.64 UR6, c[0x0][0xbd0] ;  /* 0x0002f40000067ab9 */ /* 0x000fe40000000a00 */
[----:B------:R-:W-:-:S04]  /*10da0*/  IMAD.WIDE.U32 R2, R18, UR6, RZ ;  /* 0x0000000612027c25 */ /* 0x000fc8000f8e00ff */
[----:B------:R-:W1:Y:S01]  /*10db0*/  LDC.64 R12, c[0x0][0xbd8] ;  /* 0x0002f600ff0c7b82 */ /* 0x000e620000000a00 */
[----:B------:R-:W-:-:S04]  /*10dc0*/  IMAD R5, R5, UR6, RZ ;  /* 0x0000000605057c24 */ /* 0x000fc8000f8e02ff */
[----:B------:R-:W-:Y:S02]  /*10dd0*/  IMAD R5, R18, UR7, R5 ;  /* 0x0000000712057c24 */ /* 0x000fe4000f8e0205 */
[----:B------:R-:W-:Y:S01]  /*10de0*/  IMAD.MOV R18, RZ, RZ, -R18 ;  /* 0x000000ffff127224 */ /* 0x000fe200078e0a12 */
[----:B------:R-:W2:Y:S01]  /*10df0*/  @P0 LDC R9, c[0x0][0xbec] ;  /* 0x0002fb00ff090b82 */ /* 0x000ea20000000800 */
[----:B------:R-:W-:Y:S02]  /*10e00*/  IMAD.IADD R3, R3, 0x1, R5 ;  /* 0x0000000103037824 */ /* 0x000fe400078e0205 */
[----:B------:R-:W-:-:S05]  /*10e10*/  IMAD.MOV.U32 R5, RZ, RZ, R0 ;  /* 0x000000ffff057224 */ /* 0x000fca00078e0000 */
[----:B------:R-:W3:Y:S01]  /*10e20*/  S2UR UR8, SR_CTAID.Y ;  /* 0x00000000000879c3 */ /* 0x000ee20000002600 */
[----:B0-----:R-:W-:-:S07]  /*10e30*/  USHF.R.S32.HI UR5, URZ, 0x1f, UR4 ;  /* 0x0000001f3f057899 */ /* 0x001fce0008011404 */
[----:B------:R-:W3:Y:S01]  /*10e40*/  LDC R7, c[0x0][0xc50] ;  /* 0x00031400ff077b82 */ /* 0x000ee20000000800 */
[C---:B-1----:R-:W-:Y:S02]  /*10e50*/  IMAD R8, R12.reuse, UR5, RZ ;  /* 0x000000050c087c24 */ /* 0x042fe4000f8e02ff */
[----:B------:R-:W-:-:S04]  /*10e60*/  IMAD.WIDE.U32 R2, R12, UR4, R2 ;  /* 0x000000040c027c25 */ /* 0x000fc8000f8e0002 */
[----:B------:R-:W-:Y:S01]  /*10e70*/  IMAD R13, R13, UR4, R8 ;  /* 0x000000040d0d7c24 */ /* 0x000fe2000f8e0208 */
[----:B------:R-:W0:Y:S01]  /*10e80*/  @P0 LDC R11, c[0x0][0xbf0] ;  /* 0x0002fc00ff0b0b82 */ /* 0x000e220000000800 */
[----:B--2---:R-:W-:Y:S01]  /*10e90*/  @P0 IMAD.HI.U32 R4, R0, R9, RZ ;  /* 0x0000000900040227 */ /* 0x004fe200078e00ff */
[----:B------:R-:W-:-:S03]  /*10ea0*/  ULDC.64 UR4, c[0x0][0xbe0] ;  /* 0x0002f80000047ab9 */ /* 0x000fc60000000a00 */
[----:B------:R-:W-:Y:S02]  /*10eb0*/  IMAD.IADD R3, R13, 0x1, R3 ;  /* 0x000000010d037824 */ /* 0x000fe400078e0203 */
[----:B---3--:R-:W-:-:S04]  /*10ec0*/  IMAD R9, R7, R18, UR8 ;  /* 0x0000000807097e24 */ /* 0x008fc8000f8e0212 */
[----:B------:R-:W-:Y:S01]  /*10ed0*/  IMAD.WIDE.U32 R2, R9, UR4, R2 ;  /* 0x0000000409027c25 */ /* 0x000fe2000f8e0002 */
[----:B0-----:R-:W-:Y:S02]  /*10ee0*/  @P0 SHF.R.U32.HI R5, RZ, R11, R4 ;  /* 0x0000000bff050219 */ /* 0x001fe40000011604 */
[----:B------:R-:W-:Y:S02]  /*10ef0*/  SHF.R.S32.HI R4, RZ, 0x1f, R9 ;  /* 0x0000001fff047819 */ /* 0x000fe40000011409 */
[----:B------:R-:W-:Y:S01]  /*10f00*/  IADD3 R2, P0, R5, R2, RZ ;  /* 0x0000000205027210 */ /* 0x000fe20007f1e0ff */
[----:B------:R-:W-:Y:S02]  /*10f10*/  IMAD.MOV R7, RZ, RZ, -R5 ;  /* 0x000000ffff077224 */ /* 0x000fe400078e0a05 */
[----:B------:R-:W-:Y:S02]  /*10f20*/  IMAD R4, R4, UR4, RZ ;  /* 0x0000000404047c24 */ /* 0x000fe4000f8e02ff */
[----:B------:R-:W-:-:S02]  /*10f30*/  IMAD R7, R6, R7, R0 ;  /* 0x0000000706077224 */ /* 0x000fc400078e0200 */
[----:B------:R-:W-:Y:S01]  /*10f40*/  IMAD R4, R9, UR5, R4 ;  /* 0x0000000509047c24 */ /* 0x000fe2000f8e0204 */
[----:B------:R-:W-:Y:S01]  /*10f50*/  SHF.R.S32.HI R9, RZ, 0x1f, R5 ;  /* 0x0000001fff097819 */ /* 0x000fe20000011405 */
[----:B------:R-:W-:Y:S01]  /*10f60*/  ULDC.64 UR4, c[0x0][0xbc8] ;  /* 0x0002f20000047ab9 */ /* 0x000fe20000000a00 */
[----:B------:R-:W-:Y:S02]  /*10f70*/  SHF.R.S32.HI R0, RZ, 0x1f, R7 ;  /* 0x0000001fff007819 */ /* 0x000fe40000011407 */
[----:B------:R-:W-:-:S03]  /*10f80*/  IADD3.X R3, R9, R3, R4, P0, !PT ;  /* 0x0000000309037210 */ /* 0x000fc600007fe404 */
[----:B------:R-:W-:Y:S02]  /*10f90*/  IMAD R0, R0, UR4, RZ ;  /* 0x0000000400007c24 */ /* 0x000fe4000f8e02ff */
[----:B------:R-:W-:-:S04]  /*10fa0*/  IMAD.WIDE.U32 R2, R7, UR4, R2 ;  /* 0x0000000407027c25 */ /* 0x000fc8000f8e0002 */
[----:B------:R-:W-:Y:S01]  /*10fb0*/  IMAD R5, R7, UR5, R0 ;  /* 0x0000000507057c24 */ /* 0x000fe2000f8e0200 */
[----:B------:R-:W-:Y:S02]  /*10fc0*/  ULDC.64 UR4, c[0x0][0xba8] ;  /* 0x0002ea0000047ab9 */ /* 0x000fe40000000a00 */
[----:B------:R-:W-:Y:S01]  /*10fd0*/  LEA R4, P0, R2, UR4, 0x2 ;  /* 0x0000000402047c11 */ /* 0x000fe2000f8010ff */
[----:B------:R-:W-:-:S05]  /*10fe0*/  IMAD.IADD R3, R3, 0x1, R5 ;  /* 0x0000000103037824 */ /* 0x000fca00078e0205 */
[----:B------:R-:W-:Y:S01]  /*10ff0*/  LEA.HI.X R5, R2, UR5, R3, 0x2, P0 ;  /* 0x0000000502057c11 */ /* 0x000fe200080f1403 */
[----:B------:R-:W-:-:S05]  /*11000*/  IMAD.MOV.U32 R3, RZ, RZ, -0x800000 ;  /* 0xff800000ff037424 */ /* 0x000fca00078e00ff */
[----:B------:R0:W-:Y:S01]  /*11010*/  STG.E desc[UR44][R4.64], R3 ;  /* 0x0000000304007986 */ /* 0x0001e2000c10192c */
[----:B------:R-:W-:Y:S05]  /*11020*/  BRA `(.L_x_950) ;  /* 0x0000003c00a07947 */ /* 0x000fea0003800000 */
.L_x_948:
[----:B------:R-:W-:-:S08]  /*11030*/  NOP ;  /* 0x0000000000007918 */ /* 0x000fd00000000000 */
[----:B--2---:R-:W0:-:S00]  /*11040*/  USETMAXREG.DEALLOC.CTAPOOL 0x18 ;  /* 0x00000018000079c8 */ /* 0x004e0000080e0500 */
        /* <DEDUP_REMOVED lines=16> */
.L_x_1032:
[----:B------:R-:W-:Y:S01]  /*11150*/  ULDC UR7, c[0x0][0xc50] ;  /* 0x0003140000077ab9 */ /* 0x000fe20000000800 */
[----:B------:R-:W-:Y:S01]  /*11160*/  UMOV UR36, UR6 ;  /* 0x0000000600247c82 */ /* 0x000fe20008000000 */
[----:B------:R-:W-:-:S11]  /*11170*/  UISETP.NE.AND UP0, UPT, UR7, 0x1, UPT ;  /* 0x000000010700788c */ /* 0x000fd6000bf05270 */
[----:B------:R-:W-:Y:S01]  /*11180*/  @UP0 ULDC UR4, c[0x0][0xc54] ;  /* 0x0003150000040ab9 */ /* 0x000fe20000000800 */
[----:B------:R-:W-:Y:S01]  /*11190*/  @UP0 ULDC UR8, c[0x0][0xc58] ;  /* 0x0003160000080ab9 */ /* 0x000fe20000000800 */
[----:B------:R-:W-:-:S04]  /*111a0*/  UIMAD.WIDE.U32 UR4, UR6, UR4, URZ ;  /* 0x00000004060472a5 */ /* 0x000fc8000f8e003f */
[----:B------:R-:W-:-:S12]  /*111b0*/  @UP0 USHF.R.U32.HI UR36, URZ, UR8, UR5 ;  /* 0x000000083f240299 */ /* 0x000fd80008011605 */
.L_x_1033:
[----:B------:R-:W-:Y:S01]  /*111c0*/  ISETP.GE.AND P0, PT, R19, RZ, PT ;  /* 0x000000ff1300720c */ /* 0x000fe20003f06270 */
[----:B------:R-:W-:Y:S01]  /*111d0*/  UIADD3 UR41, -UR36, URZ, URZ ;  /* 0x0000003f24297290 */ /* 0x000fe2000fffe13f */
[----:B------:R-:W-:Y:S02]  /*111e0*/  IMAD.MOV.U32 R9, RZ, RZ, 0x1 ;  /* 0x00000001ff097424 */ /* 0x000fe400078e00ff */
[----:B------:R-:W-:Y:S01]  /*111f0*/  IMAD.MOV.U32 R0, RZ, RZ, RZ ;  /* 0x000000ffff007224 */ /* 0x000fe200078e00ff */
[----:B------:R-:W-:Y:S01]  /*11200*/  UIMAD UR41, UR7, UR41, UR6 ;  /* 0x00000029072972a4 */ /* 0x000fe2000f8e0206 */
[----:B------:R-:W-:-:S07]  /*11210*/  IMAD.MOV.U32 R3, RZ, RZ, 0x1 ;  /* 0x00000001ff037424 */ /* 0x000fce00078e00ff */
[----:B------:R-:W-:Y:S05]  /*11220*/  @!P0 BRA `(.L_x_1034) ;  /* 0x0000003800608947 */ /* 0x000fea0003800000 */
[----:B------:R-:W0:Y:S01]  /*11230*/  S2UR UR40, SR_CTAID.X ;  /* 0x00000000002879c3 */ /* 0x000e220000002500 */
[----:B------:R-:W-:Y:S01]  /*11240*/  ULDC.64 UR4, c[0x0][0x418] ;  /* 0x0001060000047ab9 */ /* 0x000fe20000000a00 */
[----:B------:R-:W-:Y:S01]  /*11250*/  ULDC UR6, c[0x0][0x448] ;  /* 0x0001120000067ab9 */ /* 0x000fe20000000800 */
[----:B------:R-:W-:Y:S02]  /*11260*/  UISETP.NE.U32.AND UP0, UPT, UR4, URZ, UPT ;  /* 0x0000003f0400728c */ /* 0x000fe4000bf05070 */
[----:B------:R-:W-:Y:S02]  /*11270*/  UISETP.NE.AND UP1, UPT, UR6, 0x1, UPT ;  /* 0x000000010600788c */ /* 0x000fe4000bf25270 */
[----:B------:R-:W-:Y:S01]  /*11280*/  UISETP.NE.AND.EX UP0, UPT, UR5, URZ, UPT, UP0 ;  /* 0x0000003f0500728c */ /* 0x000fe2000bf05300 */
[----:B------:R-:W-:Y:S02]  /*11290*/  ULDC UR6, c[0x0][0x424] ;  /* 0x0001090000067ab9 */ /* 0x000fe40000000800 */
[----:B------:R-:W-:Y:S01]  /*112a0*/  ULDC.64 UR4, c[0x0][0x9e0] ;  /* 0x0002780000047ab9 */ /* 0x000fe20000000a00 */
[----:B------:R-:W-:-:S02]  /*112b0*/  USEL UR9, UR6, 0x1, UP0 ;  /* 0x0000000106097887 */ /* 0x000fc40008000000 */
[----:B------:R-:W-:Y:S01]  /*112c0*/  UISETP.GE.AND UP0, UPT, UR5, 0x1, UPT ;  /* 0x000000010500788c */ /* 0x000fe2000bf06270 */
[----:B------:R-:W-:Y:S02]  /*112d0*/  ULDC UR10, c[0x0][0x288] ;  /* 0x0000a200000a7ab9 */ /* 0x000fe40000000800 */
[----:B------:R-:W-:Y:S01]  /*112e0*/  @UP1 ULDC UR7, c[0x0][0x44c] ;  /* 0x0001130000071ab9 */ /* 0x000fe20000000800 */
[----:B------:R-:W-:Y:S01]  /*112f0*/  ULDC UR12, c[0x0][0x2f0] ;  /* 0x0000bc00000c7ab9 */ /* 0x000fe20000000800 */
[----:B------:R-:W-:Y:S01]  /*11300*/  UIADD3 UR11, -UR10, 0x1, URZ ;  /* 0x000000010a0b7890 */ /* 0x000fe2000fffe13f */
[----:B------:R-:W-:Y:S01]  /*11310*/  PLOP3.LUT P1, PT, PT, PT, UP0, 0x80, 0x0 ;  /* 0x000000000000781c */ /* 0x000fe20003f2f008 */
[----:B------:R-:W-:Y:S01]  /*11320*/  UIMAD UR13, UR9, UR12, 0x7f ;  /* 0x0000007f090d74a4 */ /* 0x000fe2000f8e020c */
[----:B------:R-:W-:Y:S01]  /*11330*/  @UP1 ULDC UR14, c[0x0][0x450] ;  /* 0x00011400000e1ab9 */ /* 0x000fe20000000800 */
[----:B------:R-:W-:Y:S02]  /*11340*/  UIMAD UR11, UR9, UR12, UR11 ;  /* 0x0000000c090b72a4 */ /* 0x000fe4000f8e020b */
[----:B0-----:R-:W-:-:S04]  /*11350*/  USHF.L.U32 UR40, UR40, 0x7, URZ ;  /* 0x0000000728287899 */ /* 0x001fc8000800063f */
[----:B------:R-:W-:-:S04]  /*11360*/  UIADD3 UR8, UR40, 0x7f, URZ ;  /* 0x0000007f28087890 */ /* 0x000fc8000fffe03f */
[----:B------:R-:W-:-:S04]  /*11370*/  UIMAD.WIDE.U32 UR6, UR8, UR7, URZ ;  /* 0x00000007080672a5 */ /* 0x000fc8000f8e003f */
[----:B------:R-:W-:Y:S02]  /*11380*/  @UP1 USHF.R.U32.HI UR8, URZ, UR14, UR7 ;  /* 0x0000000e3f081299 */ /* 0x000fe40008011607 */
[----:B------:R-:W-:Y:S02]  /*11390*/  USHF.R.S32.HI UR7, URZ, 0x1f, UR13 ;  /* 0x0000001f3f077899 */ /* 0x000fe4000801140d */
[----:B------:R-:W-:Y:S02]  /*113a0*/  UIADD3 UR6, UR11, UR8, URZ ;  /* 0x000000080b067290 */ /* 0x000fe4000fffe03f */
[----:B------:R-:W-:Y:S02]  /*113b0*/  ULEA.HI UR7, UR7, UR13, URZ, 0x7 ;  /* 0x0000000d07077291 */ /* 0x000fe4000f8f383f */
[----:B------:R-:W-:Y:S02]  /*113c0*/  UIADD3 UR4, UR6, UR4, URZ ;  /* 0x0000000406047290 */ /* 0x000fe4000fffe03f */
[----:B------:R-:W-:Y:S01]  /*113d0*/  USHF.R.S32.HI UR39, URZ, 0x7, UR7 ;  /* 0x000000073f277899 */ /* 0x000fe20008011407 */
[----:B------:R-:W-:Y:S11]  /*113e0*/  @!P1 BRA `(.L_x_1035) ;  /* 0x0000000000449947 */ /* 0x000ff60003800000 */
[----:B------:R-:W-:Y:S01]  /*113f0*/  ISETP.LT.AND P0, PT, RZ, UR6, PT ;  /* 0x00000006ff007c0c */ /* 0x000fe2000bf01270 */
[----:B------:R-:W-:-:S12]  /*11400*/  UIADD3 UR8, UR6, -0x1, URZ ;  /* 0xffffffff06087890 */ /* 0x000fd8000fffe03f */
[----:B------:R-:W-:Y:S05]  /*11410*/  @P0 BRA `(.L_x_1036) ;  /* 0x00000000001c0947 */ /* 0x000fea0003800000 */
[----:B------:R-:W-:Y:S02]  /*11420*/  UISETP.NE.AND UP0, UPT, UR5, 0x1, UPT ;  /* 0x000000010500788c */ /* 0x000fe4000bf05270 */
[----:B------:R-:W-:-:S09]  /*11430*/  UIADD3 UR8, -UR6, URZ, URZ ;  /* 0x0000003f06087290 */ /* 0x000fd2000fffe13f */
[----:B------:R-:W-:Y:S02]  /*11440*/  @UP0 ULDC.64 UR14, c[0x0][0x9e8] ;  /* 0x00027a00000e0ab9 */ /* 0x000fe40000000a00 */
[----:B------:R-:W-:-:S04]  /*11450*/  UIMAD.WIDE.U32 UR6, UR8, UR14, URZ ;  /* 0x0000000e080672a5 */ /* 0x000fc8000f8e003f */
[----:B------:R-:W-:-:S04]  /*11460*/  @UP0 USHF.R.U32.HI UR8, URZ, UR15, UR7 ;  /* 0x0000000f3f080299 */ /* 0x000fc80008011607 */
[----:B------:R-:W-:Y:S01]  /*11470*/  ULOP3.LUT UR8, URZ, UR8, URZ, 0x33, !UPT ;  /* 0x000000083f087292 */ /* 0x000fe2000f8e333f */
[----:B------:R-:W-:Y:S11]  /*11480*/  BRA `(.L_x_1037) ;  /* 0x0000000000107947 */ /* 0x000ff60003800000 */
.L_x_1036:
[----:B------:R-:W-:-:S11]  /*11490*/  UISETP.NE.AND UP0, UPT, UR5, 0x1, UPT ;  /* 0x000000010500788c */ /* 0x000fd6000bf05270 */
[----:B------:R-:W-:Y:S02]  /*114a0*/  @UP0 ULDC.64 UR14, c[0x0][0x9e8] ;  /* 0x00027a00000e0ab9 */ /* 0x000fe40000000a00 */
[----:B------:R-:W-:-:S04]  /*114b0*/  UIMAD.WIDE.U32 UR6, UR8, UR14, URZ ;  /* 0x0000000e080672a5 */ /* 0x000fc8000f8e003f */
[----:B------:R-:W-:-:S12]  /*114c0*/  @UP0 USHF.R.U32.HI UR8, URZ, UR15, UR7 ;  /* 0x0000000f3f080299 */ /* 0x000fd80008011607 */
.L_x_1037:
[----:B------:R-:W-:-:S04]  /*114d0*/  UIMAD UR8, UR8, UR5, UR5 ;  /* 0x00000005080872a4 */ /* 0x000fc8000f8e0205 */
[----:B------:R-:W-:-:S04]  /*114e0*/  UISETP.LT.AND UP0, UPT, UR4, UR8, UPT ;  /* 0x000000080400728c */ /* 0x000fc8000bf01270 */
[----:B------:R-:W-:-:S12]  /*114f0*/  USEL UR4, UR4, UR8, UP0 ;  /* 0x0000000804047287 */ /* 0x000fd80008000000 */
.L_x_1035:
[----:B------:R-:W-:Y:S01]  /*11500*/  UIADD3 UR4, UR4, 0x7f, URZ ;  /* 0x0000007f04047890 */ /* 0x000fe2000fffe03f */
[----:B------:R-:W-:Y:S01]  /*11510*/  @UP1 ULDC UR6, c[0x0][0x44c] ;  /* 0x0001130000061ab9 */ /* 0x000fe20000000800 */
[----:B------:R-:W-:Y:S02]  /*11520*/  @UP1 ULDC UR11, c[0x0][0x450] ;  /* 0x00011400000b1ab9 */ /* 0x000fe40000000800 */
[----:B------:R-:W-:Y:S02]  /*11530*/  USHF.R.S32.HI UR8, URZ, 0x1f, UR4 ;  /* 0x0000001f3f087899 */ /* 0x000fe40008011404 */
[----:B------:R-:W-:Y:S02]  /*11540*/  UIMAD.WIDE.U32 UR6, UR40, UR6, URZ ;  /* 0x00000006280672a5 */ /* 0x000fe4000f8e003f */
[----:B------:R-:W-:Y:S02]  /*11550*/  ULEA.HI UR8, UR8, UR4, URZ, 0x7 ;  /* 0x0000000408087291 */ /* 0x000fe4000f8f383f */
[----:B------:R-:W-:Y:S01]  /*11560*/  UIMAD UR9, UR9, UR12, -UR10 ;  /* 0x0000000c090972a4 */ /* 0x000fe2000f8e0a0a */
[----:B------:R-:W-:Y:S01]  /*11570*/  UMOV UR4, UR40 ;  /* 0x0000002800047c82 */ /* 0x000fe20008000000 */
[----:B------:R-:W-:-:S02]  /*11580*/  USHF.R.S32.HI UR42, URZ, 0x7, UR8 ;  /* 0x000000073f2a7899 */ /* 0x000fc40008011408 */
[----:B------:R-:W-:Y:S02]  /*11590*/  @UP1 USHF.R.U32.HI UR4, URZ, UR11, UR7 ;  /* 0x0000000b3f041299 */ /* 0x000fe40008011607 */
[----:B------:R-:W-:Y:S02]  /*115a0*/  UISETP.LT.AND UP0, UPT, UR39, UR42, UPT ;  /* 0x0000002a2700728c */ /* 0x000fe4000bf01270 */
[----:B------:R-:W-:Y:S01]  /*115b0*/  UIADD3 UR4, UR9, UR4, URZ ;  /* 0x0000000409047290 */ /* 0x000fe2000fffe03f */
[----:B------:R-:W-:Y:S01]  /*115c0*/  ULDC UR8, c[0x0][0x9dc] ;  /* 0x0002770000087ab9 */ /* 0x000fe20000000800 */
[----:B------:R-:W-:Y:S02]  /*115d0*/  USEL UR9, UR39, UR42, UP0 ;  /* 0x0000002a27097287 */ /* 0x000fe40008000000 */
[----:B------:R-:W-:Y:S01]  /*115e0*/  UIADD3 UR8, UR4, -UR8, URZ ;  /* 0x8000000804087290 */ /* 0x000fe2000fffe03f */
[----:B------:R-:W-:Y:S11]  /*115f0*/  @!P1 BRA `(.L_x_1038) ;  /* 0x0000000000449947 */ /* 0x000ff60003800000 */
[----:B------:R-:W-:-:S06]  /*11600*/  UISETP.GT.AND UP0, UPT, UR4, -0x1, UPT ;  /* 0xffffffff0400788c */ /* 0x000fcc000bf04270 */
[----:B------:R-:W-:-:S13]  /*11610*/  PLOP3.LUT P0, PT, PT, PT, UP0, 0x80, 0x0 ;  /* 0x000000000000781c */ /* 0x000fda0003f0f008 */
[----:B------:R-:W-:Y:S05]  /*11620*/  @P0 BRA `(.L_x_1039) ;  /* 0x00000000001c0947 */ /* 0x000fea0003800000 */
[----:B------:R-:W-:Y:S02]  /*11630*/  UISETP.NE.AND UP0, UPT, UR5, 0x1, UPT ;  /* 0x000000010500788c */ /* 0x000fe4000bf05270 */
[----:B------:R-:W-:-:S09]  /*11640*/  ULOP3.LUT UR4, URZ, UR4, URZ, 0x33, !UPT ;  /* 0x000000043f047292 */ /* 0x000fd2000f8e333f */
[----:B------:R-:W-:Y:S02]  /*11650*/  @UP0 ULDC.64 UR10, c[0x0][0x9e8] ;  /* 0x00027a00000a0ab9 */ /* 0x000fe40000000a00 */
[----:B------:R-:W-:-:S04]  /*11660*/  UIMAD.WIDE.U32 UR6, UR4, UR10, URZ ;  /* 0x0000000a040672a5 */ /* 0x000fc8000f8e003f */
[----:B------:R-:W-:-:S04]  /*11670*/  @UP0 USHF.R.U32.HI UR4, URZ, UR11, UR7 ;  /* 0x0000000b3f040299 */ /* 0x000fc80008011607 */
[----:B------:R-:W-:Y:S01]  /*11680*/  ULOP3.LUT UR4, URZ, UR4, URZ, 0x33, !UPT ;  /* 0x000000043f047292 */ /* 0x000fe2000f8e333f */
[----:B------:R-:W-:Y:S11]  /*11690*/  BRA `(.L_x_1040) ;  /* 0x0000000000107947 */ /* 0x000ff60003800000 */
.L_x_1039:
[----:B------:R-:W-:-:S11]  /*116a0*/  UISETP.NE.AND UP0, UPT, UR5, 0x1, UPT ;  /* 0x000000010500788c */ /* 0x000fd6000bf05270 */
[----:B------:R-:W-:Y:S02]  /*116b0*/  @UP0 ULDC.64 UR10, c[0x0][0x9e8] ;  /* 0x00027a00000a0ab9 */ /* 0x000fe40000000a00 */
[----:B------:R-:W-:-:S04]  /*116c0*/  UIMAD.WIDE.U32 UR6, UR4, UR10, URZ ;  /* 0x0000000a040672a5 */ /* 0x000fc8000f8e003f */
[----:B------:R-:W-:-:S12]  /*116d0*/  @UP0 USHF.R.U32.HI UR4, URZ, UR11, UR7 ;  /* 0x0000000b3f040299 */ /* 0x000fd80008011607 */
.L_x_1040:
[----:B------:R-:W-:-:S04]  /*116e0*/  UIMAD UR4, UR4, UR5, URZ ;  /* 0x00000005040472a4 */ /* 0x000fc8000f8e023f */
[----:B------:R-:W-:-:S04]  /*116f0*/  UISETP.LT.AND UP0, UPT, UR8, UR4, UPT ;  /* 0x000000040800728c */ /* 0x000fc8000bf01270 */
[----:B------:R-:W-:-:S12]  /*11700*/  USEL UR8, UR8, UR4, !UP0 ;  /* 0x0000000408087287 */ /* 0x000fd8000c000000 */
.L_x_1038:
[----:B------:R-:W-:Y:S02]  /*11710*/  USHF.R.S32.HI UR4, URZ, 0x1f, UR8 ;  /* 0x0000001f3f047899 */ /* 0x000fe40008011408 */
[----:B------:R-:W-:Y:S02]  /*11720*/  USHF.R.U32.HI UR5, URZ, 0x10, UR41 ;  /* 0x000000103f057899 */ /* 0x000fe40008011629 */
[----:B------:R-:W-:Y:S02]  /*11730*/  ULEA.HI UR4, UR4, UR8, URZ, 0x7 ;  /* 0x0000000804047291 */ /* 0x000fe4000f8f383f */
[----:B------:R-:W-:Y:S02]  /*11740*/  UISETP.NE.AND UP0, UPT, UR5, URZ, UPT ;  /* 0x0000003f0500728c */ /* 0x000fe4000bf05270 */
[----:B------:R-:W-:Y:S02]  /*11750*/  USHF.R.S32.HI UR4, URZ, 0x7, UR4 ;  /* 0x000000073f047899 */ /* 0x000fe40008011404 */
[----:B------:R-:W-:-:S04]  /*11760*/  ULOP3.LUT UR41, UR41, 0xffff, URZ, 0xc0, !UPT ;  /* 0x0000ffff29297892 */ /* 0x000fc8000f8ec03f */
[----:B------:R-:W-:-:S03]  /*11770*/  VIMNMX R7, RZ, UR4, !PT ;  /* 0x00000004ff077c48 */ /* 0x000fc6000ffe0100 */
[----:B------:R-:W-:Y:S01]  /*11780*/  @!UP0 ULDC UR5, c[0x0][0x9f0] ;  /* 0x00027c0000058ab9 */ /* 0x000fe20000000800 */
[----:B------:R-:W-:Y:S01]  /*11790*/  ISETP.LT.AND P0, PT, R7, UR9, PT ;  /* 0x0000000907007c0c */ /* 0x000fe2000bf01270 */
[----:B------:R0:W-:Y:S04]  /*117a0*/  STL [R1+0x8], R7 ;  /* 0x0000080701007387 */ /* 0x0001e80000100800 */
[----:B------:R0:W-:Y:S08]  /*117b0*/  STL [R1+0xc], RZ ;  /* 0x00000cff01007387 */ /* 0x0001f00000100800 */
[----:B0-----:R-:W-:Y:S05]  /*117c0*/  @!P0 BRA `(.L_x_1041) ;  /* 0x0000000000708947 */ /* 0x001fea0003800000 */
[----:B------:R-:W-:Y:S01]  /*117d0*/  IMAD.U32 R6, RZ, RZ, UR5 ;  /* 0x00000005ff067e24 */ /* 0x000fe2000f8e00ff */
[----:B------:R-:W-:Y:S01]  /*117e0*/  UIADD3 UR4, UR5, -0x1, UR9 ;  /* 0xffffffff05047890 */ /* 0x000fe2000fffe009 */
[----:B------:R-:W-:-:S03]  /*117f0*/  IMAD.MOV.U32 R2, RZ, RZ, RZ ;  /* 0x000000ffff027224 */ /* 0x000fc600078e00ff */
[-C--:B------:R-:W-:Y:S02]  /*11800*/  IABS R0, R6.reuse ;  /* 0x0000000600007213 */ /* 0x080fe40000000000 */
[----:B------:R-:W-:Y:S02]  /*11810*/  IABS R6, R6 ;  /* 0x0000000600067213 */ /* 0x000fe40000000000 */
[----:B------:R-:W0:Y:S08]  /*11820*/  I2F.RP R4, R0 ;  /* 0x0000000000047306 */ /* 0x000e300000209400 */
[----:B0-----:R-:W0:Y:S02]  /*11830*/  MUFU.RCP R4, R4 ;  /* 0x0000000400047308 */ /* 0x001e240000001000 */
[----:B0-----:R-:W-:-:S06]  /*11840*/  VIADD R3, R4, 0xffffffe ;  /* 0x0ffffffe04037836 */ /* 0x001fcc0000000000 */
[----:B------:R-:W0:Y:S02]  /*11850*/  F2I.FTZ.U32.TRUNC.NTZ R3, R3 ;  /* 0x0000000300037305 */ /* 0x000e24000021f000 */
[----:B0-----:R-:W-:-:S04]  /*11860*/  IMAD.MOV R5, RZ, RZ, -R3 ;  /* 0x000000ffff057224 */ /* 0x001fc800078e0a03 */
[----:B------:R-:W-:-:S04]  /*11870*/  IMAD R5, R5, R0, RZ ;  /* 0x0000000005057224 */ /* 0x000fc800078e02ff */
[----:B------:R-:W-:Y:S01]  /*11880*/  IMAD.HI.U32 R5, R3, R5, R2 ;  /* 0x0000000503057227 */ /* 0x000fe200078e0002 */
[----:B------:R-:W-:-:S03]  /*11890*/  IADD3 R2, -R7, UR4, RZ ;  /* 0x0000000407027c10 */ /* 0x000fc6000fffe1ff */
[----:B------:R-:W-:Y:S01]  /*118a0*/  IMAD.MOV R3, RZ, RZ, -R6 ;  /* 0x000000ffff037224 */ /* 0x000fe200078e0a06 */
[----:B------:R-:W-:Y:S02]  /*118b0*/  IABS R4, R2 ;  /* 0x0000000200047213 */ /* 0x000fe40000000000 */
[----:B------:R-:W-:-:S03]  /*118c0*/  LOP3.LUT R2, R2, UR5, RZ, 0x3c, !PT ;  /* 0x0000000502027c12 */ /* 0x000fc6000f8e3cff */
[----:B------:R-:W-:Y:S01]  /*118d0*/  IMAD.HI.U32 R5, R5, R4, RZ ;  /* 0x0000000405057227 */ /* 0x000fe200078e00ff */
[----:B------:R-:W-:-:S03]  /*118e0*/  ISETP.GE.AND P2, PT, R2, RZ, PT ;  /* 0x000000ff0200720c */ /* 0x000fc60003f46270 */
[----:B------:R-:W-:-:S05]  /*118f0*/  IMAD R3, R5, R3, R4 ;  /* 0x0000000305037224 */ /* 0x000fca00078e0204 */
[----:B------:R-:W-:-:S13]  /*11900*/  ISETP.GT.U32.AND P1, PT, R0, R3, PT ;  /* 0x000000030000720c */ /* 0x000fda0003f24070 */
[----:B------:R-:W-:Y:S02]  /*11910*/  @!P1 IMAD.IADD R3, R3, 0x1, -R0 ;  /* 0x0000000103039824 */ /* 0x000fe400078e0a00 */
[----:B------:R-:W-:Y:S01]  /*11920*/  @!P1 VIADD R5, R5, 0x1 ;  /* 0x0000000105059836 */ /* 0x000fe20000000000 */
[----:B------:R-:W-:Y:S02]  /*11930*/  ISETP.NE.AND P1, PT, RZ, UR5, PT ;  /* 0x00000005ff007c0c */ /* 0x000fe4000bf25270 */
[----:B------:R-:W-:-:S13]  /*11940*/  ISETP.GE.U32.AND P0, PT, R3, R0, PT ;  /* 0x000000000300720c */ /* 0x000fda0003f06070 */
[----:B------:R-:W-:-:S04]  /*11950*/  @P0 VIADD R5, R5, 0x1 ;  /* 0x0000000105050836 */ /* 0x000fc80000000000 */
[----:B------:R-:W-:Y:S01]  /*11960*/  @!P2 IMAD.MOV R5, RZ, RZ, -R5 ;  /* 0x000000ffff05a224 */ /* 0x000fe200078e0a05 */
[----:B------:R-:W-:-:S05]  /*11970*/  @!P1 LOP3.LUT R5, RZ, UR5, RZ, 0x33, !PT ;  /* 0x00000005ff059c12 */ /* 0x000fca000f8e33ff */
[----:B------:R0:W-:Y:S02]  /*11980*/  STL [R1+0xc], R5 ;  /* 0x00000c0501007387 */ /* 0x0001e40000100800 */
.L_x_1041:
[----:B------:R-:W2:Y:S01]  /*11990*/  LDL R2, [R1+0xc] ;  /* 0x00000c0001027983 */ /* 0x000ea20000100800 */
[----:B------:R-:W-:Y:S02]  /*119a0*/  IMAD.MOV.U32 R9, RZ, RZ, 0x1 ;  /* 0x00000001ff097424 */ /* 0x000fe400078e00ff */
[----:B------:R-:W-:Y:S02]  /*119b0*/  IMAD.MOV.U32 R3, RZ, RZ, 0x1 ;  /* 0x00000001ff037424 */ /* 0x000fe400078e00ff */
[----:B--2---:R-:W-:-:S05]  /*119c0*/  IMAD R0, R2, UR41, R7 ;  /* 0x0000002902007c24 */ /* 0x004fca000f8e0207 */
[----:B------:R-:W-:Y:S01]  /*119d0*/  VIADDMNMX R18, R0, R2, UR9, PT ;  /* 0x0000000900127e46 */ /* 0x000fe2000b800102 */
[----:B------:R1:W-:Y:S03]  /*119e0*/  STL [R1+0x4], R0 ;  /* 0x0000040001007387 */ /* 0x0003e60000100800 */
[----:B------:R-:W-:Y:S01]  /*119f0*/  ISETP.GT.AND P0, PT, R18, R0, PT ;  /* 0x000000001200720c */ /* 0x000fe20003f04270 */
[----:B------:R2:W-:Y:S01]  /*11a00*/  STL [R1+0x10], R18 ;  /* 0x0000101201007387 */ /* 0x0005e20000100800 */
[----:B-1----:R-:W-:-:S11]  /*11a10*/  IMAD.MOV.U32 R0, RZ, RZ, RZ ;  /* 0x000000ffff007224 */ /* 0x002fd600078e00ff */
[----:B--2---:R-:W-:Y:S05]  /*11a20*/  @!P0 BRA `(.L_x_1034) ;  /* 0x0000003000608947 */ /* 0x004fea0003800000 */
[----:B------:R-:W1:Y:S01]  /*11a30*/  S2UR UR4, SR_CgaCtaId ;  /* 0x00000000000479c3 */ /* 0x000e620000008800 */
[----:B------:R-:W-:Y:S02]  /*11a40*/  UMOV UR38, 0x400 ;  /* 0x0000040000267882 */ /* 0x000fe40000000000 */
[----:B-1----:R-:W-:-:S04]  /*11a50*/  ULEA UR38, UR4, UR38, 0x18 ;  /* 0x0000002604267291 */ /* 0x002fc8000f8ec03f */
        /* <DEDUP_REMOVED lines=8> */
[----:B------:R-:W-:Y:S02]  /*11ae0*/  IMAD.U32 R4, RZ, RZ, UR6 ;  /* 0x00000006ff047e24 */ /* 0x000fe4000f8e00ff */
[----:B------:R-:W1:Y:S01]  /*11af0*/  LDC.64 R2, c[0x4][R2] ;  /* 0x0100000002027b82 */ /* 0x000e620000000a00 */
[----:B0-----:R-:W-:Y:S02]  /*11b00*/  IMAD.U32 R5, RZ, RZ, UR7 ;  /* 0x00000007ff057e24 */ /* 0x001fe4000f8e00ff */
        /* <DEDUP_REMOVED lines=8> */
[----:B-1----:R-:W-:Y:S05]  /*11b90*/  CALL.ABS.NOINC R2 ;  /* 0x0000000002007343 */ /* 0x002fea0003c00000 */
.L_x_1042:
        /* <DEDUP_REMOVED lines=8> */
[----:B------:R1:W2:Y:S01]  /*11c20*/  LDC.64 R2, c[0x4][R16] ;  /* 0x0100000010027b82 */ /* 0x0002a20000000a00 */
[----:B------:R-:W-:Y:S02]  /*11c30*/  IMAD.U32 R4, RZ, RZ, UR6 ;  /* 0x00000006ff047e24 */ /* 0x000fe4000f8e00ff */
[----:B0-----:R-:W-:Y:S02]  /*11c40*/  IMAD.U32 R5, RZ, RZ, UR7 ;  /* 0x00000007ff057e24 */ /* 0x001fe4000f8e00ff */
[----:B------:R-:W-:Y:S02]  /*11c50*/  IMAD.U32 R6, RZ, RZ, UR8 ;  /* 0x00000008ff067e24 */ /* 0x000fe4000f8e00ff */
[----:B------:R-:W-:-:S02]  /*11c60*/  IMAD.U32 R7, RZ, RZ, UR9 ;  /* 0x00000009ff077e24 */ /* 0x000fc4000f8e00ff */
[----:B------:R-:W-:Y:S02]  /*11c70*/  IMAD.U32 R10, RZ, RZ, UR4 ;  /* 0x00000004ff0a7e24 */ /* 0x000fe4000f8e00ff */
[----:B------:R-:W-:Y:S02]  /*11c80*/  IMAD.U32 R11, RZ, RZ, UR5 ;  /* 0x00000005ff0b7e24 */ /* 0x000fe4000f8e00ff */
[----:B------:R-:W-:Y:S02]  /*11c90*/  IMAD.MOV.U32 R8, RZ, RZ, 0x70 ;  /* 0x00000070ff087424 */ /* 0x000fe400078e00ff */
[----:B------:R-:W-:Y:S02]  /*11ca0*/  IMAD.MOV.U32 R12, RZ, RZ, 0x1 ;  /* 0x00000001ff0c7424 */ /* 0x000fe400078e00ff */
[----:B-1----:R-:W-:-:S07]  /*11cb0*/  IMAD.MOV.U32 R13, RZ, RZ, RZ ;  /* 0x000000ffff0d7224 */ /* 0x002fce00078e00ff */
[----:B------:R-:W-:-:S07]  /*11cc0*/  LEPC R20, `(.L_x_1044) ;  /* 0x000000001014794e */ /* 0x000fce0000000000 */
[----:B--2---:R-:W-:Y:S05]  /*11cd0*/  CALL.ABS.NOINC R2 ;  /* 0x0000000002007343 */ /* 0x004fea0003c00000 */
.L_x_1044:
        /* <DEDUP_REMOVED lines=15> */
.L_x_1043:
[----:B------:R-:W1:Y:S02]  /*11dd0*/  LDC.64 R2, c[0x0][0x9f8] ;  /* 0x00027e00ff027b82 */ /* 0x000e640000000a00 */
[----:B-1----:R-:W-:-:S04]  /*11de0*/  ISETP.NE.U32.AND P0, PT, R2, RZ, PT ;  /* 0x000000ff0200720c */ /* 0x002fc80003f05070 */
[----:B------:R-:W-:-:S13]  /*11df0*/  ISETP.NE.AND.EX P0, PT, R3, RZ, PT, P0 ;  /* 0x000000ff0300720c */ /* 0x000fda0003f05300 */
[----:B------:R-:W1:Y:S02]  /*11e00*/  @P0 LDC.64 R2, c[0x0][0x9f8] ;  /* 0x00027e00ff020b82 */ /* 0x000e640000000a00 */
[----:B-1----:R-:W-:-:S05]  /*11e10*/  @P0 IMAD.WIDE R2, R19, 0x4, R2 ;  /* 0x0000000413020825 */ /* 0x002fca00078e0202 */
[----:B------:R1:W2:Y:S01]  /*11e20*/  @P0 LDG.E R19, desc[UR44][R2.64] ;  /* 0x0000002c02130981 */ /* 0x0002a2000c1e1900 */
[----:B------:R-:W-:Y:S01]  /*11e30*/  UMOV UR4, 0xffffffff ;  /* 0xffffffff00047882 */ /* 0x000fe20000000000 */
[----:B------:R-:W-:Y:S01]  /*11e40*/  LOP3.LUT R17, R17, 0xfffffffe, RZ, 0xc0, !PT ;  /* 0xfffffffe11117812 */ /* 0x000fe200078ec0ff */
[----:B------:R-:W-:Y:S01]  /*11e50*/  VIADD R18, R18, 0xffffffff ;  /* 0xffffffff12127836 */ /* 0x000fe20000000000 */
[----:B------:R-:W3:Y:S01]  /*11e60*/  S2R R0, SR_TID.X ;  /* 0x0000000000007919 */ /* 0x000ee20000002100 */
[----:B-1----:R-:W1:Y:S02]  /*11e70*/  LDC.64 R2, c[0x0][0x418] ;  /* 0x00010600ff027b82 */ /* 0x002e640000000a00 */
[----:B-1----:R-:W-:Y:S02]  /*11e80*/  ISETP.NE.U32.AND P0, PT, R2, RZ, PT ;  /* 0x000000ff0200720c */ /* 0x002fe40003f05070 */
[----:B---3--:R-:W-:Y:S02]  /*11e90*/  SHF.R.U32.HI R0, RZ, 0x5, R0 ;  /* 0x00000005ff007819 */ /* 0x008fe40000011600 */
[----:B------:R-:W-:-:S02]  /*11ea0*/  ISETP.NE.AND.EX P1, PT, R3, RZ, PT, P0 ;  /* 0x000000ff0300720c */ /* 0x000fc40003f25300 */
[----:B------:R-:W-:-:S11]  /*11eb0*/  LOP3.LUT R0, R0, 0x3, RZ, 0xc0, !PT ;  /* 0x0000000300007812 */ /* 0x000fd600078ec0ff */
[----:B------:R-:W-:Y:S02]  /*11ec0*/  @P1 LOP3.LUT R17, R17, 0x1, RZ, 0xfc, !PT ;  /* 0x0000000111111812 */ /* 0x000fe400078efcff */
[----:B--2---:R-:W-:Y:S02]  /*11ed0*/  SHF.R.S32.HI R6, RZ, 0x1f, R19 ;  /* 0x0000001fff067819 */ /* 0x004fe40000011413 */
[----:B------:R-:W-:-:S03]  /*11ee0*/  SEL R16, R19, RZ, !P1 ;  /* 0x000000ff13107207 */ /* 0x000fc60004800000 */
[----:B------:R1:W-:Y:S01]  /*11ef0*/  STL [R1], R6 ;  /* 0x0000000601007387 */ /* 0x0003e20000100800 */
[----:B------:R-:W-:Y:S05]  /*11f00*/  BRA.DIV UR4, `(.L_x_1045) ;  /* 0x0000003204c87947 */ /* 0x000fea000b800000 */
[----:B------:R2:W3:Y:S02]  /*11f10*/  SHFL.IDX PT, R14, R0, RZ, 0x1f ;  /* 0x00001fff000e7589 */ /* 0x0004e400000e0000 */
.L_x_1122:
[----:B---3--:R-:W-:Y:S02]  /*11f20*/  ISETP.NE.AND P0, PT, R14, RZ, PT ;  /* 0x000000ff0e00720c */ /* 0x008fe40003f05270 */
[----:B------:R-:W-:Y:S02]  /*11f30*/  PLOP3.LUT P2, PT, PT, PT, PT, 0x8, 0x0 ;  /* 0x000000000000781c */ /* 0x000fe40003f4e170 */
[----:B------:R-:W-:-:S11]  /*11f40*/  LOP3.LUT R17, R17, 0xfffffffd, RZ, 0xc0, !PT ;  /* 0xfffffffd11117812 */ /* 0x000fd600078ec0ff */
[----:B------:R-:W-:Y:S01]  /*11f50*/  @P2 LOP3.LUT R17, R17, 0x2, RZ, 0xfc, !PT ;  /* 0x0000000211112812 */ /* 0x000fe200078efcff */
[----:B------:R-:W-:Y:S06]  /*11f60*/  @P0 BRA `(.L_x_1046) ;  /* 0x0000000000f00947 */ /* 0x000fec0003800000 */
[----:B------:R-:W-:-:S03]  /*11f70*/  UMOV UR4, 0xffffffff ;  /* 0xffffffff00047882 */ /* 0x000fc60000000000 */
[----:B------:R-:W-:Y:S05]  /*11f80*/  BRA.DIV UR4, `(.L_x_1047) ;  /* 0x0000003204c87947 */ /* 0x000fea000b800000 */
[----:B------:R-:W-:-:S13]  /*11f90*/  ELECT P6, URZ, PT ;  /* 0x00000000003f782f */ /* 0x000fda00038c0000 */
.L_x_1125:
[----:B------:R-:W-:Y:S05]  /*11fa0*/  @!P6 BRA `(.L_x_1046) ;  /* 0x0000000000e0e947 */ /* 0x000fea0003800000 */
[----:B------:R-:W-:Y:S01]  /*11fb0*/  IMAD.MOV.U32 R16, RZ, RZ, R19 ;  /* 0x000000ffff107224 */ /* 0x000fe200078e0013 */
[----:B------:R-:W-:Y:S06]  /*11fc0*/  @!P1 BRA `(.L_x_1048) ;  /* 0x0000000000449947 */ /* 0x000fec0003800000 */
[----:B------:R-:W3:Y:S01]  /*11fd0*/  LDC R7, c[0x0][0x43c] ;  /* 0x00010f00ff077b82 */ /* 0x000ee20000000800 */
[----:B------:R-:W-:Y:S01]  /*11fe0*/  ULDC.64 UR4, c[0x0][0x428] ;  /* 0x00010a0000047ab9 */ /* 0x000fe20000000a00 */
[----:B---3--:R-:W-:-:S13]  /*11ff0*/  ISETP.NE.AND P0, PT, R7, 0x1, PT ;  /* 0x000000010700780c */ /* 0x008fda0003f05270 */
[----:B0-----:R-:W2:Y:S02]  /*12000*/  @P0 LDC.64 R4, c[0x0][0x440] ;  /* 0x00011000ff040b82 */ /* 0x001ea40000000a00 */
[----:B--2---:R-:W-:-:S04]  /*12010*/  @P0 IMAD.HI.U32 R0, R18, R4, RZ ;  /* 0x0000000412000227 */ /* 0x004fc800078e00ff */
[----:B------:R-:W-:Y:S01]  /*12020*/  IMAD.MOV.U32 R4, RZ, RZ, R18 ;  /* 0x000000ffff047224 */ /* 0x000fe200078e0012 */
[----:B------:R-:W-:-:S04]  /*12030*/  @P0 SHF.R.U32.HI R4, RZ, R5, R0 ;  /* 0x00000005ff040219 */ /* 0x000fc80000011600 */
[--C-:B------:R-:W-:Y:S01]  /*12040*/  SHF.R.S32.HI R5, RZ, 0x1f, R4.reuse ;  /* 0x0000001fff057819 */ /* 0x100fe20000011404 */
[----:B------:R-:W-:-:S04]  /*12050*/  IMAD.MOV R0, RZ, RZ, -R4 ;  /* 0x000000ffff007224 */ /* 0x000fc800078e0a04 */
[----:B------:R-:W-:Y:S02]  /*12060*/  IMAD R18, R7, R0, R18 ;  /* 0x0000000007127224 */ /* 0x000fe400078e0212 */
[----:B------:R-:W-:Y:S02]  /*12070*/  IMAD R0, R6, UR4, RZ ;  /* 0x0000000406007c24 */ /* 0x000fe4000f8e02ff */
[----:B------:R-:W-:-:S04]  /*12080*/  IMAD.WIDE.U32 R4, R19, UR4, R4 ;  /* 0x0000000413047c25 */ /* 0x000fc8000f8e0004 */
[----:B------:R-:W-:Y:S01]  /*12090*/  IMAD R7, R19, UR5, R0 ;  /* 0x0000000513077c24 */ /* 0x000fe2000f8e0200 */
[----:B------:R-:W-:-:S03]  /*120a0*/  LEA R2, P0, R4, R2, 0x2 ;  /* 0x0000000204027211 */ /* 0x000fc600078010ff */
[----:B------:R-:W-:-:S05]  /*120b0*/  IMAD.IADD R0, R5, 0x1, R7 ;  /* 0x0000000105007824 */ /* 0x000fca00078e0207 */
[----:B------:R-:W-:-:S05]  /*120c0*/  LEA.HI.X R3, R4, R3, R0, 0x2, P0 ;  /* 0x0000000304037211 */ /* 0x000fca00000f1400 */
[----:B------:R3:W5:Y:S02]  /*120d0*/  LDG.E R16, desc[UR44][R2.64] ;  /* 0x0000002c02107981 */ /* 0x000764000c1e1900 */
.L_x_1048:
[----:B--2---:R-:W-:Y:S01]  /*120e0*/  IMAD.MOV.U32 R0, RZ, RZ, 0x1 ;  /* 0x00000001ff007424 */ /* 0x004fe200078e00ff */
[----:B-1----:R-:W3:Y:S04]  /*120f0*/  S2R R6, SR_TID.X ;  /* 0x0000000000067919 */ /* 0x002ee80000002100 */
[----:B------:R-:W-:-:S04]  /*12100*/  SHF.L.U32 R0, R0, 0x1f, RZ ;  /* 0x0000001f00007819 */ /* 0x000fc800000006ff */
[----:B------:R-:W1:Y:S01]  /*12110*/  SYNCS.PHASECHK.TRANS64.TRYWAIT P0, [UR38+0x28840], R0 ;  /* 0x02884000ff0075a7 */ /* 0x000e620008000166 */
[----:B---3--:R-:W-:-:S04]  /*12120*/  LOP3.LUT R2, R6, 0x7f, RZ, 0xc0, !PT ;  /* 0x0000007f06027812 */ /* 0x008fc800078ec0ff */
[----:B------:R-:W-:Y:S01]  /*12130*/  ISETP.NE.AND P1, PT, R2, RZ, PT ;  /* 0x000000ff0200720c */ /* 0x000fe20003f25270 */
[----:B-1----:R-:W-:-:S12]  /*12140*/  @!P0 BRA `(.L_x_1049) ;  /* 0x0000003000788947 */ /* 0x002fd80003800000 */
.L_x_1126:
[----:B------:R-:W-:Y:S05]  /*12150*/  @P1 BRA `(.L_x_1050) ;  /* 0x0000000000181947 */ /* 0x000fea0003800000 */
[----:B------:R-:W2:Y:S01]  /*12160*/  S2R R2, SR_TID.X ;  /* 0x0000000000027919 */ /* 0x000ea20000002100 */
[----:B-1----:R-:W-:-:S04]  /*12170*/  IMAD.MOV.U32 R0, RZ, RZ, 0x8000 ;  /* 0x00008000ff007424 */ /* 0x002fc800078e00ff */
[----:B------:R3:W-:Y:S01]  /*12180*/  SYNCS.ARRIVE.TRANS64 RZ, [UR38+0x28830], R0 ;  /* 0x02883000ffff79a7 */ /* 0x0007e20008000026 */
[----:B--2---:R-:W-:-:S13]  /*12190*/  LOP3.LUT P0, RZ, R2, 0x1f, RZ, 0xc0, !PT ;  /* 0x0000001f02ff7812 */ /* 0x004fda000780c0ff */
[----:B---3--:R-:W-:Y:S05]  /*121a0*/  @!P0 BRA `(.L_x_1050) ;  /* 0x0000000000048947 */ /* 0x008fea0003800000 */
[----:B------:R-:W-:Y:S01]  /*121b0*/  BPT.TRAP 0x1 ;  /* 0x000000040000795c */ /* 0x000fe20000300000 */
.L_x_1050:
[----:B------:R-:W-:Y:S01]  /*121c0*/  R2UR UR11, R18 ;  /* 0x00000000120b72ca */ /* 0x000fe200000e0000 */
[----:B------:R-:W-:Y:S01]  /*121d0*/  ULDC.64 UR4, c[0x0][0x198] ;  /* 0x0000660000047ab9 */ /* 0x000fe20000000a00 */
[----:B-----5:R-:W-:Y:S01]  /*121e0*/  R2UR UR13, R16 ;  /* 0x00000000100d72ca */ /* 0x020fe200000e0000 */
[----:B------:R-:W-:Y:S01]  /*121f0*/  UIADD3 UR4, UP0, UR4, 0x370, URZ ;  /* 0x0000037004047890 */ /* 0x000fe2000ff1e03f */
[----:B------:R-:W-:Y:S01]  /*12200*/  PLOP3.LUT P0, PT, PT, PT, PT, 0x80, 0x0 ;  /* 0x000000000000781c */ /* 0x000fe20003f0f070 */
[----:B------:R-:W-:Y:S01]  /*12210*/  UIADD3 UR8, UR38, 0x18400, URZ ;  /* 0x0001840026087890 */ /* 0x000fe2000fffe03f */
[----:B------:R-:W-:Y:S01]  /*12220*/  LOP3.LUT R17, R17, 0xfffffffd, RZ, 0xc0, !PT ;  /* 0xfffffffd11117812 */ /* 0x000fe200078ec0ff */
[----:B------:R-:W-:Y:S02]  /*12230*/  UIADD3 UR9, UR38, 0x28830, URZ ;  /* 0x0002883026097890 */ /* 0x000fe4000fffe03f */
[----:B------:R-:W-:Y:S02]  /*12240*/  UIADD3.X UR5, URZ, UR5, URZ, UP0, !UPT ;  /* 0x000000053f057290 */ /* 0x000fe400087fe43f */
[----:B------:R-:W-:-:S02]  /*12250*/  UIADD3 UR32, UR38, 0x1c400, URZ ;  /* 0x0001c40026207890 */ /* 0x000fc4000fffe03f */
[----:B------:R-:W-:Y:S01]  /*12260*/  USHF.L.U32 UR11, UR11, 0x7, URZ ;  /* 0x000000070b0b7899 */ /* 0x000fe2000800063f */
        /* <DEDUP_REMOVED lines=8> */
[----:B------:R3:W-:Y:S01]  /*122f0*/  UTMALDG.4D [UR8], [UR4], desc[UR6] ;  /* 0x00000608040075b4 */ /* 0x0007e20008019000 */
[----:B------:R-:W-:Y:S01]  /*12300*/  @P0 LOP3.LUT R17, R17, 0x2, RZ, 0xfc, !PT ;  /* 0x0000000211110812 */ /* 0x000fe200078efcff */
[----:B------:R3:W-:Y:S02]  /*12310*/  UTMALDG.4D [UR32], [UR4], desc[UR6] ;  /* 0x00000620040075b4 */ /* 0x0007e40008019000 */
[----:B---3--:R-:W-:-:S04]  /*12320*/  NOP ;  /* 0x0000000000007918 */ /* 0x008fc80000000000 */
.L_x_1046:
        /* <DEDUP_REMOVED lines=11> */
[----:B-1----:R-:W1:Y:S01]  /*123e0*/  LDC.64 R2, c[0x4][R2] ;  /* 0x0100000002027b82 */ /* 0x002e620000000a00 */
        /* <DEDUP_REMOVED lines=9> */
[----:B-12---:R-:W-:Y:S05]  /*12480*/  CALL.ABS.NOINC R2 ;  /* 0x0000000002007343 */ /* 0x006fea0003c00000 */
.L_x_1051:
[----:B------:R-:W0:Y:S01]  /*12490*/  S2R R4, SR_CTAID.Z ;  /* 0x0000000000047919 */ /* 0x000e220000002700 */
[----:B------:R-:W3:Y:S01]  /*124a0*/  LDC R8, c[0x0][0x448] ;  /* 0x00011200ff087b82 */ /* 0x000ee20000000800 */
[----:B------:R-:W-:Y:S01]  /*124b0*/  USHF.R.S32.HI UR4, URZ, 0x1f, UR36 ;  /* 0x0000001f3f047899 */ /* 0x000fe20008011424 */
[----:B------:R-:W4:Y:S01]  /*124c0*/  S2R R11, SR_TID.X ;  /* 0x00000000000b7919 */ /* 0x000f220000002100 */
[----:B------:R-:W-:Y:S02]  /*124d0*/  ULDC.64 UR8, c[0x0][0x2d8] ;  /* 0x0000b60000087ab9 */ /* 0x000fe40000000a00 */
[----:B------:R-:W-:-:S03]  /*124e0*/  UIMAD UR6, UR4, UR8, URZ ;  /* 0x00000008040672a4 */ /* 0x000fc6000f8e023f */
[----:B-1----:R-:W2:Y:S01]  /*124f0*/  LDC.64 R2, c[0x0][0x2e0] ;  /* 0x0000b800ff027b82 */ /* 0x002ea20000000a00 */
[----:B------:R-:W-:Y:S02]  /*12500*/  UIMAD.WIDE.U32 UR4, UR36, UR8, URZ ;  /* 0x00000008240472a5 */ /* 0x000fe4000f8e003f */
[----:B------:R-:W-:-:S04]  /*12510*/  UIMAD UR6, UR36, UR9, UR6 ;  /* 0x00000009240672a4 */ /* 0x000fc8000f8e0206 */
[----:B------:R-:W-:Y:S01]  /*12520*/  UIADD3 UR5, UR5, UR6, URZ ;  /* 0x0000000605057290 */ /* 0x000fe2000fffe03f */
[----:B---3--:R-:W-:Y:S02]  /*12530*/  ISETP.NE.AND P0, PT, R8, 0x1, PT ;  /* 0x000000010800780c */ /* 0x008fe40003f05270 */
[----:B0-----:R-:W-:Y:S02]  /*12540*/  SHF.R.S32.HI R5, RZ, 0x1f, R4 ;  /* 0x0000001fff057819 */ /* 0x001fe40000011404 */
[----:B----4-:R-:W-:-:S03]  /*12550*/  LOP3.LUT R9, R11, 0x7f, RZ, 0xc0, !PT ;  /* 0x0000007f0b097812 */ /* 0x010fc600078ec0ff */
[-C--:B--2---:R-:W-:Y:S02]  /*12560*/  IMAD R0, R5, R2.reuse, RZ ;  /* 0x0000000205007224 */ /* 0x084fe400078e02ff */
[----:B------:R-:W-:Y:S02]  /*12570*/  IMAD.SHL.U32 R7, R11, 0x10, RZ ;  /* 0x000000100b077824 */ /* 0x000fe400078e00ff */
[C---:B------:R-:W-:Y:S02]  /*12580*/  IMAD R5, R4.reuse, R3, R0 ;  /* 0x0000000304057224 */ /* 0x040fe400078e0200 */
[----:B------:R-:W-:Y:S01]  /*12590*/  IMAD.WIDE.U32 R2, R4, R2, UR4 ;  /* 0x0000000404027e25 */ /* 0x000fe2000f8e0002 */
[----:B------:R-:W0:Y:S01]  /*125a0*/  @P0 LDC R0, c[0x0][0x450] ;  /* 0x00011400ff000b82 */ /* 0x000e220000000800 */
[----:B------:R-:W-:Y:S01]  /*125b0*/  SHF.R.U32.HI R4, RZ, 0x3, R9 ;  /* 0x00000003ff047819 */ /* 0x000fe20000011609 */
[----:B------:R-:W-:Y:S01]  /*125c0*/  ULDC.64 UR4, c[0x0][0x2d0] ;  /* 0x0000b40000047ab9 */ /* 0x000fe20000000a00 */
[----:B------:R-:W-:-:S02]  /*125d0*/  IMAD.IADD R3, R3, 0x1, R5 ;  /* 0x0000000103037824 */ /* 0x000fc400078e0205 */
[----:B------:R-:W-:-:S03]  /*125e0*/  LOP3.LUT R6, R4, 0x70, R7, 0xf8, !PT ;  /* 0x0000007004067812 */ /* 0x000fc600078ef807 */
[----:B------:R-:W1:Y:S02]  /*125f0*/  @P0 LDC R5, c[0x0][0x44c] ;  /* 0x00011300ff050b82 */ /* 0x000e640000000800 */
[----:B------:R-:W-:-:S04]  /*12600*/  VIADD R6, R6, UR40 ;  /* 0x0000002806067c36 */ /* 0x000fc80008000000 */
        /* <DEDUP_REMOVED lines=13> */
[----:B------:R-:W-:-:S04]  /*126e0*/  IMAD R5, R5, UR4, RZ ;  /* 0x0000000405057c24 */ /* 0x000fc8000f8e02ff */
[----:B------:R-:W-:Y:S01]  /*126f0*/  IMAD R5, R0, UR5, R5 ;  /* 0x0000000500057c24 */ /* 0x000fe2000f8e0205 */
[----:B------:R-:W-:Y:S02]  /*12700*/  ULDC.64 UR4, c[0x0][0x280] ;  /* 0x0000a00000047ab9 */ /* 0x000fe40000000a00 */
[----:B------:R-:W-:Y:S01]  /*12710*/  LEA R0, P0, R2, UR4, 0x1 ;  /* 0x0000000402007c11 */ /* 0x000fe2000f8008ff */
[----:B------:R-:W-:Y:S01]  /*12720*/  IMAD.IADD R3, R3, 0x1, R5 ;  /* 0x0000000103037824 */ /* 0x000fe200078e0205 */
[----:B------:R-:W-:-:S04]  /*12730*/  ULDC UR4, c[0x0][0x2b8] ;  /* 0x0000ae0000047ab9 */ /* 0x000fc80000000800 */
[----:B------:R-:W-:Y:S01]  /*12740*/  LEA.HI.X R6, R2, UR5, R3, 0x1, P0 ;  /* 0x0000000502067c11 */ /* 0x000fe200080f0c03 */
[----:B------:R-:W-:-:S05]  /*12750*/  IMAD.SHL.U32 R2, R11, 0x8, RZ ;  /* 0x000000080b027824 */ /* 0x000fca00078e00ff */
[----:B------:R-:W-:-:S04]  /*12760*/  LOP3.LUT R10, R2, 0x38, RZ, 0xc0, !PT ;  /* 0x00000038020a7812 */ /* 0x000fc800078ec0ff */
[C---:B------:R-:W-:Y:S02]  /*12770*/  LOP3.LUT R3, R10.reuse, 0x40, RZ, 0xfc, !PT ;  /* 0x000000400a037812 */ /* 0x040fe400078efcff */
[----:B------:R-:W-:Y:S02]  /*12780*/  ISETP.GE.AND P1, PT, R10, UR4, PT ;  /* 0x000000040a007c0c */ /* 0x000fe4000bf26270 */
[----:B------:R-:W-:Y:S01]  /*12790*/  ISETP.GE.AND P0, PT, R3, UR4, PT ;  /* 0x0000000403007c0c */ /* 0x000fe2000bf06270 */
[----:B------:R-:W-:Y:S01]  /*127a0*/  UMOV UR4, 0xffffffff ;  /* 0xffffffff00047882 */ /* 0x000fe20000000000 */
[----:B------:R-:W-:-:S04]  /*127b0*/  LOP3.LUT R3, R2, 0x1c0, RZ, 0xc0, !PT ;  /* 0x000001c002037812 */ /* 0x000fc800078ec0ff */
[----:B------:R-:W-:Y:S01]  /*127c0*/  LOP3.LUT R3, R3, 0x38, R2, 0xf8, !PT ;  /* 0x0000003803037812 */ /* 0x000fe200078ef802 */
[----:B------:R-:W-:-:S03]  /*127d0*/  IMAD.SHL.U32 R2, R9, 0x8, RZ ;  /* 0x0000000809027824 */ /* 0x000fc600078e00ff */
[----:B------:R-:W-:-:S04]  /*127e0*/  LOP3.LUT R3, R3, 0x38, R11, 0x78, !PT ;  /* 0x0000003803037812 */ /* 0x000fc800078e780b */
[----:B------:R-:W-:Y:S01]  /*127f0*/  LOP3.LUT R7, R3, 0x200, R2, 0xf8, !PT ;  /* 0x0000020003077812 */ /* 0x000fe200078ef802 */
[----:B------:R-:W-:Y:S06]  /*12800*/  BRA.DIV UR4, `(.L_x_1052) ;  /* 0x0000002a04e07947 */ /* 0x000fec000b800000 */
[----:B------:R-:W-:Y:S01]  /*12810*/  SHFL.IDX PT, R2, R6, RZ, 0x181f ;  /* 0x00181fff06027589 */ /* 0x000fe200000e0000 */
[----:B------:R-:W-:Y:S01]  /*12820*/  ULDC UR4, c[0x0][0x288] ;  /* 0x0000a20000047ab9 */ /* 0x000fe20000000800 */
[----:B------:R-:W-:Y:S02]  /*12830*/  VIADD R4, R4, UR40 ;  /* 0x0000002804047c36 */ /* 0x000fe40008000000 */
[----:B------:R-:W0:Y:S01]  /*12840*/  SHFL.IDX PT, R3, R0, RZ, 0x181f ;  /* 0x00181fff00037589 */ /* 0x000e2200000e0000 */
[----:B------:R-:W-:Y:S02]  /*12850*/  IMAD R5, R8, UR4, RZ ;  /* 0x0000000408057c24 */ /* 0x000fe4000f8e02ff */
[C---:B------:R-:W-:Y:S01]  /*12860*/  VIADD R12, R4.reuse, 0x10 ;  /* 0x00000010040c7836 */ /* 0x040fe20000000000 */
[----:B------:R-:W-:Y:S02]  /*12870*/  SHFL.IDX PT, R14, R0, 0x1, 0x181f ;  /* 0x00381f00000e7f89 */ /* 0x000fe400000e0000 */
[----:B------:R-:W-:-:S13]  /*12880*/  ISETP.GE.AND P2, PT, R4, R5, PT ;  /* 0x000000050400720c */ /* 0x000fda0003f46270 */
[----:B------:R-:W-:Y:S02]  /*12890*/  @!P2 LEA R8, R7, UR38, 0x1 ;  /* 0x000000260708ac11 */ /* 0x000fe4000f8e08ff */
[----:B0-----:R-:W-:-:S04]  /*128a0*/  LOP3.LUT R3, R3, R2, RZ, 0x3c, !PT ;  /* 0x0000000203037212 */ /* 0x001fc800078e3cff */
[----:B------:R-:W-:-:S04]  /*128b0*/  LOP3.LUT R2, R3, R2, RZ, 0x3c, !PT ;  /* 0x0000000203027212 */ /* 0x000fc800078e3cff */
[----:B------:R-:W-:-:S03]  /*128c0*/  LOP3.LUT R3, R3, R2, RZ, 0x3c, !PT ;  /* 0x0000000203037212 */ /* 0x000fc600078e3cff */
[----:B------:R-:W-:-:S05]  /*128d0*/  @!P2 IMAD.WIDE.U32 R2, R10, 0x2, R2 ;  /* 0x000000020a02a825 */ /* 0x000fca00078e0002 */
[----:B------:R-:W-:Y:S04]  /*128e0*/  @!P2 LDGSTS.E.BYPASS.LTC128B.128 [R8+0x10400], desc[UR44][R2.64], !P1 ;  /* 0x104000000208afae */ /* 0x000fe8000c901d6c */
[----:B------:R0:W-:Y:S01]  /*128f0*/  @!P2 LDGSTS.E.BYPASS.LTC128B.128 [R8+0x14400], desc[UR44][R2.64+0x80], !P0 ;  /* 0x144000800208afae */ /* 0x0001e2000c101d6c */
[----:B------:R-:W-:Y:S01]  /*12900*/  ISETP.GE.AND P2, PT, R12, R5, PT ;  /* 0x000000050c00720c */ /* 0x000fe20003f46270 */
[----:B------:R-:W-:Y:S02]  /*12910*/  VIADD R12, R4, 0x20 ;  /* 0x00000020040c7836 */ /* 0x000fe40000000000 */
[----:B0-----:R-:W0:Y:S10]  /*12920*/  SHFL.IDX PT, R8, R6, 0x1, 0x181f ;  /* 0x00381f0006087f89 */ /* 0x001e3400000e0000 */
[----:B------:R-:W-:Y:S01]  /*12930*/  @!P2 LEA R21, R7, UR38, 0x1 ;  /* 0x000000260715ac11 */ /* 0x000fe2000f8e08ff */
[----:B------:R-:W1:Y:S01]  /*12940*/  SHFL.IDX PT, R2, R6, 0x2, 0x181f ;  /* 0x00581f0006027f89 */ /* 0x000e6200000e0000 */
[----:B0-----:R-:W-:-:S02]  /*12950*/  IMAD.MOV.U32 R9, RZ, RZ, R8 ;  /* 0x000000ffff097224 */ /* 0x001fc400078e0008 */
[----:B------:R-:W-:Y:S02]  /*12960*/  IMAD.MOV.U32 R8, RZ, RZ, R14 ;  /* 0x000000ffff087224 */ /* 0x000fe400078e000e */
[----:B------:R-:W0:Y:S01]  /*12970*/  SHFL.IDX PT, R14, R0, 0x2, 0x181f ;  /* 0x00581f00000e7f89 */ /* 0x000e2200000e0000 */
[----:B-1----:R-:W-:Y:S02]  /*12980*/  IMAD.MOV.U32 R3, RZ, RZ, R2 ;  /* 0x000000ffff037224 */ /* 0x002fe400078e0002 */
[----:B------:R-:W-:-:S05]  /*12990*/  @!P2 IMAD.WIDE.U32 R8, R10, 0x2, R8 ;  /* 0x000000020a08a825 */ /* 0x000fca00078e0008 */
[----:B------:R-:W-:Y:S04]  /*129a0*/  @!P2 LDGSTS.E.BYPASS.LTC128B.128 [R21+0x10c00], desc[UR44][R8.64], !P1 ;  /* 0x10c000000815afae */ /* 0x000fe8000c901d6c */
[----:B------:R1:W-:Y:S01]  /*129b0*/  @!P2 LDGSTS.E.BYPASS.LTC128B.128 [R21+0x14c00], desc[UR44][R8.64+0x80], !P0 ;  /* 0x14c000800815afae */ /* 0x0003e2000c101d6c */
[-C--:B------:R-:W-:Y:S01]  /*129c0*/  ISETP.GE.AND P2, PT, R12, R5.reuse, PT ;  /* 0x000000050c00720c */ /* 0x080fe20003f46270 */
[----:B------:R-:W-:Y:S02]  /*129d0*/  VIADD R12, R4, 0x30 ;  /* 0x00000030040c7836 */ /* 0x000fe40000000000 */
[----:B0-----:R-:W-:Y:S01]  /*129e0*/  IMAD.MOV.U32 R2, RZ, RZ, R14 ;  /* 0x000000ffff027224 */ /* 0x001fe200078e000e */
[----:B-1----:R-:W0:Y:S09]  /*129f0*/  SHFL.IDX PT, R8, R6, 0x3, 0x181f ;  /* 0x00781f0006087f89 */ /* 0x002e3200000e0000 */
[----:B------:R-:W-:Y:S01]  /*12a00*/  @!P2 LEA R20, R7, UR38, 0x1 ;  /* 0x000000260714ac11 */ /* 0x000fe2000f8e08ff */
[----:B------:R-:W-:Y:S01]  /*12a10*/  @!P2 IMAD.WIDE.U32 R2, R10, 0x2, R2 ;  /* 0x000000020a02a825 */ /* 0x000fe200078e0002 */
[----:B------:R-:W1:Y:S04]  /*12a20*/  SHFL.IDX PT, R14, R0, 0x3, 0x181f ;  /* 0x00781f00000e7f89 */ /* 0x000e6800000e0000 */
[----:B------:R-:W-:Y:S04]  /*12a30*/  @!P2 LDGSTS.E.BYPASS.LTC128B.128 [R20+0x11400], desc[UR44][R2.64], !P1 ;  /* 0x114000000214afae */ /* 0x000fe8000c901d6c */
[----:B------:R2:W-:Y:S01]  /*12a40*/  @!P2 LDGSTS.E.BYPASS.LTC128B.128 [R20+0x15400], desc[UR44][R2.64+0x80], !P0 ;  /* 0x154000800214afae */ /* 0x0005e2000c101d6c */
[----:B------:R-:W-:Y:S01]  /*12a50*/  ISETP.GE.AND P2, PT, R12, R5, PT ;  /* 0x000000050c00720c */ /* 0x000fe20003f46270 */
[----:B------:R-:W-:-:S02]  /*12a60*/  VIADD R12, R4, 0x40 ;  /* 0x00000040040c7836 */ /* 0x000fc40000000000 */
[----:B0-----:R-:W-:Y:S01]  /*12a70*/  IMAD.MOV.U32 R9, RZ, RZ, R8 ;  /* 0x000000ffff097224 */ /* 0x001fe200078e0008 */
[----:B--2---:R-:W0:Y:S09]  /*12a80*/  SHFL.IDX PT, R2, R6, 0x4, 0x181f ;  /* 0x00981f0006027f89 */ /* 0x004e3200000e0000 */
[----:B------:R-:W-:Y:S01]  /*12a90*/  @!P2 LEA R21, R7, UR38, 0x1 ;  /* 0x000000260715ac11 */ /* 0x000fe2000f8e08ff */
[----:B-1----:R-:W-:-:S02]  /*12aa0*/  IMAD.MOV.U32 R8, RZ, RZ, R14 ;  /* 0x000000ffff087224 */ /* 0x002fc400078e000e */
[----:B------:R-:W1:Y:S02]  /*12ab0*/  SHFL.IDX PT, R14, R0, 0x4, 0x181f ;  /* 0x00981f00000e7f89 */ /* 0x000e6400000e0000 */
[----:B------:R-:W-:-:S05]  /*12ac0*/  @!P2 IMAD.WIDE.U32 R8, R10, 0x2, R8 ;  /* 0x000000020a08a825 */ /* 0x000fca00078e0008 */
[----:B------:R-:W-:Y:S04]  /*12ad0*/  @!P2 LDGSTS.E.BYPASS.LTC128B.128 [R21+0x11c00], desc[UR44][R8.64], !P1 ;  /* 0x11c000000815afae */ /* 0x000fe8000c901d6c */
[----:B------:R2:W-:Y:S01]  /*12ae0*/  @!P2 LDGSTS.E.BYPASS.LTC128B.128 [R21+0x15c00], desc[UR44][R8.64+0x80], !P0 ;  /* 0x15c000800815afae */ /* 0x0005e2000c101d6c */
[----:B------:R-:W-:Y:S01]  /*12af0*/  ISETP.GE.AND P2, PT, R12, R5, PT ;  /* 0x000000050c00720c */ /* 0x000fe20003f46270 */
[----:B------:R-:W-:Y:S02]  /*12b00*/  VIADD R12, R4, 0x50 ;  /* 0x00000050040c7836 */ /* 0x000fe40000000000 */
[----:B0-----:R-:W-:Y:S01]  /*12b10*/  IMAD.MOV.U32 R3, RZ, RZ, R2 ;  /* 0x000000ffff037224 */ /* 0x001fe200078e0002 */
[----:B--2---:R-:W0:Y:S01]  /*12b20*/  SHFL.IDX PT, R8, R6, 0x5, 0x181f ;  /* 0x00b81f0006087f89 */ /* 0x004e2200000e0000 */
[----:B-1----:R-:W-:-:S08]  /*12b30*/  IMAD.MOV.U32 R2, RZ, RZ, R14 ;  /* 0x000000ffff027224 */ /* 0x002fd000078e000e */
[----:B------:R-:W-:Y:S01]  /*12b40*/  @!P2 LEA R20, R7, UR38, 0x1 ;  /* 0x000000260714ac11 */ /* 0x000fe2000f8e08ff */
[----:B------:R-:W1:Y:S01]  /*12b50*/  SHFL.IDX PT, R14, R0, 0x5, 0x181f ;  /* 0x00b81f00000e7f89 */ /* 0x000e6200000e0000 */
        /* <DEDUP_REMOVED lines=14> */
[----:B0-----:R-:W-:Y:S02]  /*12c40*/  IMAD.MOV.U32 R3, RZ, RZ, R2 ;  /* 0x000000ffff037224 */ /* 0x001fe400078e0002 */
[----:B-1----:R-:W-:-:S10]  /*12c50*/  IMAD.MOV.U32 R2, RZ, RZ, R14 ;  /* 0x000000ffff027224 */ /* 0x002fd400078e000e */
[----:B--2---:R-:W-:Y:S01]  /*12c60*/  @!P2 LEA R8, R7, UR38, 0x1 ;  /* 0x000000260708ac11 */ /* 0x004fe2000f8e08ff */
[----:B------:R0:W1:Y:S01]  /*12c70*/  SHFL.IDX PT, R14, R0, 0x7, 0x181f ;  /* 0x00f81f00000e7f89 */ /* 0x00006200000e0000 */
[----:B------:R-:W-:-:S05]  /*12c80*/  @!P2 IMAD.WIDE.U32 R2, R10, 0x2, R2 ;  /* 0x000000020a02a825 */ /* 0x000fca00078e0002 */
[----:B------:R-:W-:Y:S04]  /*12c90*/  @!P2 LDGSTS.E.BYPASS.LTC128B.128 [R8+0x13400], desc[UR44][R2.64], !P1 ;  /* 0x134000000208afae */ /* 0x000fe8000c901d6c */
[----:B------:R2:W-:Y:S04]  /*12ca0*/  @!P2 LDGSTS.E.BYPASS.LTC128B.128 [R8+0x17400], desc[UR44][R2.64+0x80], !P0 ;  /* 0x174000800208afae */ /* 0x0005e8000c101d6c */
[----:B--2---:R0:W2:Y:S02]  /*12cb0*/  SHFL.IDX PT, R2, R6, 0x7, 0x181f ;  /* 0x00f81f0006027f89 */ /* 0x0040a400000e0000 */
.L_x_1143:
[----:B------:R-:W-:Y:S01]  /*12cc0*/  VIADD R4, R4, 0x70 ;  /* 0x0000007004047836 */ /* 0x000fe20000000000 */
[----:B------:R-:W-:Y:S01]  /*12cd0*/  BSSY B0, `(.L_x_1053) ;  /* 0x000000c000007945 */ /* 0x000fe20003800000 */
[----:B--2---:R-:W-:Y:S02]  /*12ce0*/  IMAD.MOV.U32 R3, RZ, RZ, R2 ;  /* 0x000000ffff037224 */ /* 0x004fe400078e0002 */
[----:B-1----:R-:W-:Y:S01]  /*12cf0*/  IMAD.MOV.U32 R2, RZ, RZ, R14 ;  /* 0x000000ffff027224 */ /* 0x002fe200078e000e */
[----:B------:R-:W-:-:S13]  /*12d00*/  ISETP.GE.AND P2, PT, R4, R5, PT ;  /* 0x000000050400720c */ /* 0x000fda0003f46270 */
[----:B------:R-:W-:Y:S05]  /*12d10*/  @P2 BRA `(.L_x_1054) ;  /* 0x00000000001c2947 */ /* 0x000fea0003800000 */
[----:B------:R-:W-:Y:S01]  /*12d20*/  IMAD.WIDE.U32 R2, R10, 0x2, R2 ;  /* 0x000000020a027825 */ /* 0x000fe200078e0002 */
[----:B------:R-:W-:-:S05]  /*12d30*/  LEA R7, R7, UR38, 0x1 ;  /* 0x0000002607077c11 */ /* 0x000fca000f8e08ff */
[----:B------:R-:W-:Y:S01]  /*12d40*/  @!PT LDS RZ, [RZ] ;  /* 0x00000000fffff984 */ /* 0x000fe20000000800 */
[----:B------:R-:W-:Y:S01]  /*12d50*/  @!PT LDS RZ, [RZ] ;  /* 0x00000000fffff984 */ /* 0x000fe20000000800 */
[----:B------:R-:W-:Y:S01]  /*12d60*/  @!PT LDS RZ, [RZ] ;  /* 0x00000000fffff984 */ /* 0x000fe20000000800 */
[----:B------:R1:W-:Y:S04]  /*12d70*/  LDGSTS.E.BYPASS.LTC128B.128 [R7+0x13c00], desc[UR44][R2.64], !P1 ;  /* 0x13c0000002077fae */ /* 0x0003e8000c901d6c */
[----:B------:R1:W-:Y:S02]  /*12d80*/  LDGSTS.E.BYPASS.LTC128B.128 [R7+0x17c00], desc[UR44][R2.64+0x80], !P0 ;  /* 0x17c0008002077fae */ /* 0x0003e4000c101d6c */
.L_x_1054:
[----:B------:R-:W-:Y:S05]  /*12d90*/  BSYNC B0 ;  /* 0x0000000000007941 */ /* 0x000fea0003800000 */
.L_x_1053:
[----:B------:R-:W-:Y:S01]  /*12da0*/  NOP ;  /* 0x0000000000007918 */ /* 0x000fe20000000000 */
[----:B------:R-:W-:Y:S01]  /*12db0*/  SYNCS.ARRIVE.TRANS64.RED.A0T1 RZ, [UR38+0x28800], RZ ;  /* 0x028800ffffff79a7 */ /* 0x000fe20008200426 */
[----:B0-----:R-:W-:Y:S01]  /*12dc0*/  IMAD.MOV.U32 R0, RZ, RZ, 0x1 ;  /* 0x00000001ff007424 */ /* 0x001fe200078e00ff */
[----:B------:R-:W-:Y:S04]  /*12dd0*/  ARRIVES.LDGSTSBAR.64.TRANSCNT [UR38+0x28800] ;  /* 0x02880000ff0079b0 */ /* 0x000fe80008000aa6 */
[----:B------:R-:W-:Y:S01]  /*12de0*/  SHF.L.U32 R0, R0, 0x1f, RZ ;  /* 0x0000001f00007819 */ /* 0x000fe200000006ff */
[----:B------:R-:W-:Y:S01]  /*12df0*/  NOP ;  /* 0x0000000000007918 */ /* 0x000fe20000000000 */
[----:B------:R-:W2:Y:S01]  /*12e00*/  LDL.LU R4, [R1+0x10] ;  /* 0x0000100001047983 */ /* 0x000ea20000300800 */
[----:B------:R-:W-:Y:S03]  /*12e10*/  SYNCS.ARRIVE.TRANS64.A1T0 RZ, [UR38+0x28800], RZ ;  /* 0x028800ffffff79a7 */ /* 0x000fe60008100026 */
[----:B-1----:R-:W3:Y:S01]  /*12e20*/  LDL R3, [R1+0x4] ;  /* 0x0000040001037983 */ /* 0x002ee20000100800 */
[----:B------:R-:W0:Y:S01]  /*12e30*/  SYNCS.PHASECHK.TRANS64.TRYWAIT P0, [UR38+0x28820], R0 ;  /* 0x02882000ff0075a7 */ /* 0x000e220008000166 */
[----:B--2---:R-:W-:-:S05]  /*12e40*/  VIADD R6, R4, 0xfffffffe ;  /* 0xfffffffe04067836 */ /* 0x004fca0000000000 */
[----:B---3--:R-:W-:Y:S01]  /*12e50*/  ISETP.GE.AND P1, PT, R6, R3, PT ;  /* 0x000000030600720c */ /* 0x008fe20003f26270 */
[----:B0-----:R-:W-:-:S12]  /*12e60*/  @!P0 BRA `(.L_x_1055) ;  /* 0x0000002c00d88947 */ /* 0x001fd80003800000 */
.L_x_1144:
[----:B------:R-:W-:Y:S02]  /*12e70*/  IMAD.MOV.U32 R9, RZ, RZ, 0x1 ;  /* 0x00000001ff097424 */ /* 0x000fe400078e00ff */
[----:B0-----:R-:W-:Y:S01]  /*12e80*/  IMAD.MOV.U32 R0, RZ, RZ, RZ ;  /* 0x000000ffff007224 */ /* 0x001fe200078e00ff */
[----:B------:R-:W-:Y:S06]  /*12e90*/  @!P1 BRA `(.L_x_1056) ;  /* 0x00000018004c9947 */ /* 0x000fec0003800000 */
[----:B------:R-:W2:Y:S04]  /*12ea0*/  LDL.LU R2, [R1+0xc] ;  /* 0x00000c0001027983 */ /* 0x000ea80000300800 */
[----:B------:R-:W3:Y:S04]  /*12eb0*/  LDL.LU R4, [R1+0x8] ;  /* 0x0000080001047983 */ /* 0x000ee80000300800 */
[----:B------:R-:W4:Y:S01]  /*12ec0*/  LDL.LU R3, [R1+0x4] ;  /* 0x0000040001037983 */ /* 0x000f220000300800 */
[----:B------:R-:W-:Y:S01]  /*12ed0*/  UIADD3 UR4, UR41, 0x1, URZ ;  /* 0x0000000129047890 */ /* 0x000fe2000fffe03f */
[----:B------:R-:W-:-:S05]  /*12ee0*/  IMAD.MOV.U32 R9, RZ, RZ, 0x1 ;  /* 0x00000001ff097424 */ /* 0x000fca00078e00ff */
[----:B--2---:R-:W-:Y:S01]  /*12ef0*/  IMAD R2, R2, UR4, RZ ;  /* 0x0000000402027c24 */ /* 0x004fe2000f8e02ff */
[----:B------:R-:W-:-:S04]  /*12f00*/  ULOP3.LUT UR4, URZ, UR42, URZ, 0x33, !UPT ;  /* 0x0000002a3f047292 */ /* 0x000fc8000f8e333f */
[----:B------:R-:W-:Y:S02]  /*12f10*/  LOP3.LUT R2, RZ, R2, RZ, 0x33, !PT ;  /* 0x00000002ff027212 */ /* 0x000fe400078e33ff */
[----:B----4-:R-:W-:Y:S02]  /*12f20*/  LOP3.LUT R3, RZ, R3, RZ, 0x33, !PT ;  /* 0x00000003ff037212 */ /* 0x010fe400078e33ff */
[----:B---3--:R-:W-:Y:S01]  /*12f30*/  VIADDMNMX R2, R2, -R4, UR4, !PT ;  /* 0x0000000402027e46 */ /* 0x008fe2000f800904 */
[----:B------:R-:W-:Y:S01]  /*12f40*/  ULOP3.LUT UR4, URZ, UR39, URZ, 0x33, !UPT ;  /* 0x000000273f047292 */ /* 0x000fe2000f8e333f */
[----:B------:R-:W0:Y:S05]  /*12f50*/  S2R R4, SR_TID.X ;  /* 0x0000000000047919 */ /* 0x000e2a0000002100 */
[----:B------:R-:W-:-:S04]  /*12f60*/  VIMNMX R2, R2, UR4, !PT ;  /* 0x0000000402027c48 */ /* 0x000fc8000ffe0100 */
[----:B------:R-:W-:-:S05]  /*12f70*/  VIADDMNMX R3, R2, 0x2, R3, !PT ;  /* 0x0000000202037846 */ /* 0x000fca0007800103 */
[----:B------:R-:W-:-:S05]  /*12f80*/  VIADD R5, R3, 0xfffffffe ;  /* 0xfffffffe03057836 */ /* 0x000fca0000000000 */
[-C--:B------:R-:W-:Y:S02]  /*12f90*/  ISETP.NE.AND P0, PT, R5, R2.reuse, PT ;  /* 0x000000020500720c */ /* 0x080fe40003f05270 */
[----:B------:R-:W-:-:S05]  /*12fa0*/  LOP3.LUT R2, RZ, R2, RZ, 0x33, !PT ;  /* 0x00000002ff027212 */ /* 0x000fca00078e33ff */
[----:B------:R-:W-:-:S05]  /*12fb0*/  IMAD.IADD R2, R3, 0x1, R2 ;  /* 0x0000000103027824 */ /* 0x000fca00078e0202 */
[----:B------:R-:W-:Y:S02]  /*12fc0*/  LOP3.LUT R11, R2, 0x1, RZ, 0xc0, !PT ;  /* 0x00000001020b7812 */ /* 0x000fe400078ec0ff */
[----:B0-----:R-:W-:Y:S01]  /*12fd0*/  LOP3.LUT R10, R4, 0x1f, RZ, 0xc0, !PT ;  /* 0x0000001f040a7812 */ /* 0x001fe200078ec0ff */
[----:B------:R-:W-:Y:S01]  /*12fe0*/  IMAD.MOV.U32 R4, RZ, RZ, R16 ;  /* 0x000000ffff047224 */ /* 0x000fe200078e0010 */
[----:B------:R-:W-:Y:S06]  /*12ff0*/  @!P0 BRA `(.L_x_1057) ;  /* 0x0000001000008947 */ /* 0x000fec0003800000 */
[----:B------:R-:W-:Y:S01]  /*13000*/  BSSY B0, `(.L_x_1057) ;  /* 0x00000ff000007945 */ /* 0x000fe20003800000 */
[----:B------:R-:W-:Y:S02]  /*13010*/  IMAD.IADD R7, R2, 0x1, -R11 ;  /* 0x0000000102077824 */ /* 0x000fe400078e0a0b */
[----:B------:R-:W-:Y:S02]  /*13020*/  IMAD.MOV.U32 R8, RZ, RZ, 0x1 ;  /* 0x00000001ff087424 */ /* 0x000fe400078e00ff */
[----:B------:R-:W-:-:S07]  /*13030*/  IMAD.MOV.U32 R4, RZ, RZ, R16 ;  /* 0x000000ffff047224 */ /* 0x000fce00078e0010 */
.L_x_1088:
[----:B------:R-:W-:Y:S01]  /*13040*/  LOP3.LUT P0, RZ, R17, 0x2, RZ, 0xc0, !PT ;  /* 0x0000000211ff7812 */ /* 0x000fe2000780c0ff */
[----:B------:R-:W-:Y:S01]  /*13050*/  VIADD R7, R7, 0xfffffffe ;  /* 0xfffffffe07077836 */ /* 0x000fe20000000000 */
[----:B------:R-:W-:Y:S04]  /*13060*/  BSSY B1, `(.L_x_1058) ;  /* 0x0000079000017945 */ /* 0x000fe80003800000 */
[----:B------:R-:W-:-:S07]  /*13070*/  ISETP.NE.AND P1, PT, R7, RZ, PT ;  /* 0x000000ff0700720c */ /* 0x000fce0003f25270 */
[----:B------:R-:W-:Y:S06]  /*13080*/  @!P0 BRA `(.L_x_1059) ;  /* 0x0000000400d88947 */ /* 0x000fec0003800000 */
[----:B------:R-:W-:Y:S01]  /*13090*/  LOP3.LUT P0, RZ, R17, 0x1, RZ, 0xc0, !PT ;  /* 0x0000000111ff7812 */ /* 0x000fe2000780c0ff */
[----:B------:R-:W-:-:S12]  /*130a0*/  IMAD.MOV.U32 R9, RZ, RZ, R6 ;  /* 0x000000ffff097224 */ /* 0x000fd800078e0006 */
[----:B------:R-:W-:Y:S05]  /*130b0*/  @!P0 BRA `(.L_x_1060) ;  /* 0x00000000004c8947 */ /* 0x000fea0003800000 */
[----:B------:R-:W2:Y:S01]  /*130c0*/  LDL R12, [R1] ;  /* 0x00000000010c7983 */ /* 0x000ea20000100800 */
[----:B------:R-:W0:Y:S01]  /*130d0*/  LDC R5, c[0x0][0x43c] ;  /* 0x00010f00ff057b82 */ /* 0x000e220000000800 */
        /* <DEDUP_REMOVED lines=9> */
[----:B------:R-:W-:-:S04]  /*13170*/  IMAD.WIDE.U32 R2, R19, UR4, R2 ;  /* 0x0000000413027c25 */ /* 0x000fc8000f8e0002 */
[----:B--2---:R-:W-:-:S04]  /*13180*/  IMAD R4, R12, UR4, RZ ;  /* 0x000000040c047c24 */ /* 0x004fc8000f8e02ff */
[----:B------:R-:W-:Y:S01]  /*13190*/  IMAD R5, R19, UR5, R4 ;  /* 0x0000000513057c24 */ /* 0x000fe2000f8e0204 */
[----:B------:R-:W-:Y:S02]  /*131a0*/  ULDC.64 UR4, c[0x0][0x418] ;  /* 0x0001060000047ab9 */ /* 0x000fe40000000a00 */
[----:B------:R-:W-:Y:S01]  /*131b0*/  LEA R4, P0, R2, UR4, 0x2 ;  /* 0x0000000402047c11 */ /* 0x000fe2000f8010ff */
[----:B------:R-:W-:-:S05]  /*131c0*/  IMAD.IADD R5, R5, 0x1, R3 ;  /* 0x0000000105057824 */ /* 0x000fca00078e0203 */
[----:B------:R-:W-:-:S05]  /*131d0*/  LEA.HI.X R5, R2, UR5, R5, 0x2, P0 ;  /* 0x0000000502057c11 */ /* 0x000fca00080f1405 */
[----:B------:R0:W5:Y:S02]  /*131e0*/  LDG.E R4, desc[UR44][R4.64] ;  /* 0x0000002c04047981 */ /* 0x000164000c1e1900 */
.L_x_1060:
[----:B------:R-:W1:Y:S01]  /*131f0*/  S2R R2, SR_TID.X ;  /* 0x0000000000027919 */ /* 0x000e620000002100 */
[----:B------:R-:W-:Y:S01]  /*13200*/  BSSY B2, `(.L_x_1061) ;  /* 0x0000006000027945 */ /* 0x000fe20003800000 */
[----:B-1----:R-:W-:Y:S02]  /*13210*/  LOP3.LUT R3, R2, 0x7f, RZ, 0xc0, !PT ;  /* 0x0000007f02037812 */ /* 0x002fe400078ec0ff */
[----:B------:R-:W-:Y:S02]  /*13220*/  SHF.L.U32 R2, R8, 0x1f, RZ ;  /* 0x0000001f08027819 */ /* 0x000fe400000006ff */
[----:B------:R-:W-:Y:S02]  /*13230*/  ISETP.NE.AND P2, PT, R3, RZ, PT ;  /* 0x000000ff0300720c */ /* 0x000fe40003f45270 */
[----:B------:R-:W1:Y:S02]  /*13240*/  SYNCS.PHASECHK.TRANS64.TRYWAIT P0, [UR38+0x28848], R2 ;  /* 0x02884802ff0075a7 */ /* 0x000e640008000166 */
[----:B-1----:R-:W-:Y:S09]  /*13250*/  @!P0 BRA `(.L_x_1062) ;  /* 0x0000002800f48947 */ /* 0x002ff20003800000 */
.L_x_1145:
[----:B------:R-:W-:Y:S05]  /*13260*/  BSYNC B2 ;  /* 0x0000000000027941 */ /* 0x000fea0003800000 */
.L_x_1061:
[----:B------:R-:W-:Y:S04]  /*13270*/  BSSY B2, `(.L_x_1063) ;  /* 0x0000007000027945 */ /* 0x000fe80003800000 */
[----:B------:R-:W-:Y:S05]  /*13280*/  @P2 BRA `(.L_x_1064) ;  /* 0x0000000000142947 */ /* 0x000fea0003800000 */
[----:B------:R-:W-:Y:S01]  /*13290*/  ISETP.NE.AND P0, PT, R10, RZ, PT ;  /* 0x000000ff0a00720c */ /* 0x000fe20003f05270 */
[----:B-1----:R-:W-:-:S04]  /*132a0*/  IMAD.MOV.U32 R3, RZ, RZ, 0x8000 ;  /* 0x00008000ff037424 */ /* 0x002fc800078e00ff */
[----:B------:R2:W-:Y:S08]  /*132b0*/  SYNCS.ARRIVE.TRANS64 RZ, [UR38+0x28838], R3 ;  /* 0x02883803ffff79a7 */ /* 0x0005f00008000026 */
[----:B--2---:R-:W-:Y:S05]  /*132c0*/  @!P0 BRA `(.L_x_1064) ;  /* 0x0000000000048947 */ /* 0x004fea0003800000 */
[----:B------:R-:W-:Y:S01]  /*132d0*/  BPT.TRAP 0x1 ;  /* 0x000000040000795c */ /* 0x000fe20000300000 */
.L_x_1064:
[----:B------:R-:W-:Y:S05]  /*132e0*/  BSYNC B2 ;  /* 0x0000000000027941 */ /* 0x000fea0003800000 */
.L_x_1063:
[----:B0-----:R-:W-:Y:S01]  /*132f0*/  IMAD.MOV.U32 R5, RZ, RZ, RZ ;  /* 0x000000ffff057224 */ /* 0x001fe200078e00ff */
[----:B------:R-:W-:Y:S01]  /*13300*/  ULDC.64 UR4, c[0x0][0x198] ;  /* 0x0000660000047ab9 */ /* 0x000fe20000000a00 */
[----:B------:R-:W-:Y:S01]  /*13310*/  PLOP3.LUT P0, PT, PT, PT, PT, 0x80, 0x0 ;  /* 0x000000000000781c */ /* 0x000fe20003f0f070 */
[----:B------:R-:W-:Y:S01]  /*13320*/  UIADD3 UR4, UP0, UR4, 0x370, URZ ;  /* 0x0000037004047890 */ /* 0x000fe2000ff1e03f */
[----:B-1----:R-:W-:Y:S01]  /*13330*/  IMAD.SHL.U32 R3, R9, 0x80, RZ ;  /* 0x0000008009037824 */ /* 0x002fe200078e00ff */
[----:B------:R-:W-:Y:S01]  /*13340*/  R2UR UR34, R5 ;  /* 0x00000000052272ca */ /* 0x000fe200000e0000 */
[----:B------:R-:W-:Y:S02]  /*13350*/  UIADD3 UR32, UR38, 0x20400, URZ ;  /* 0x0002040026207890 */ /* 0x000fe4000fffe03f */
[----:B------:R-:W-:Y:S02]  /*13360*/  UIADD3 UR33, UR38, 0x28838, URZ ;  /* 0x0002883826217890 */ /* 0x000fe4000fffe03f */
[----:B------:R-:W-:Y:S01]  /*13370*/  UIADD3.X UR5, URZ, UR5, URZ, UP0, !UPT ;  /* 0x000000053f057290 */ /* 0x000fe200087fe43f */
[----:B------:R-:W-:Y:S01]  /*13380*/  UMOV UR6, 0x0 ;  /* 0x0000000000067882 */ /* 0x000fe20000000000 */
[----:B------:R-:W-:-:S10]  /*13390*/  UMOV UR7, 0x14f00000 ;  /* 0x14f0000000077882 */ /* 0x000fd40000000000 */
.L_x_1065:
        /* <DEDUP_REMOVED lines=13> */
.L_x_1066:
        /* <DEDUP_REMOVED lines=12> */
.L_x_1146:
[----:B------:R-:W-:Y:S05]  /*13530*/  BSYNC B2 ;  /* 0x0000000000027941 */ /* 0x000fea0003800000 */
.L_x_1067:
[----:B------:R-:W-:Y:S01]  /*13540*/  BSSY B2, `(.L_x_1069) ;  /* 0x0000009000027945 */ /* 0x000fe20003800000 */
[----:B0-----:R-:W-:Y:S02]  /*13550*/  IMAD.MOV.U32 R2, RZ, RZ, 0x0 ;  /* 0x00000000ff027424 */ /* 0x001fe400078e00ff */
[----:B------:R-:W-:Y:S01]  /*13560*/  IMAD.MOV.U32 R3, RZ, RZ, 0x14f00000 ;  /* 0x14f00000ff037424 */ /* 0x000fe200078e00ff */
[----:B------:R-:W-:Y:S06]  /*13570*/  @P2 BRA `(.L_x_1070) ;  /* 0x0000000000142947 */ /* 0x000fec0003800000 */
[----:B------:R-:W-:Y:S01]  /*13580*/  ISETP.NE.AND P0, PT, R10, RZ, PT ;  /* 0x000000ff0a00720c */ /* 0x000fe20003f05270 */
[----:B------:R-:W-:-:S04]  /*13590*/  IMAD.MOV.U32 R13, RZ, RZ, 0x8000 ;  /* 0x00008000ff0d7424 */ /* 0x000fc800078e00ff */
[----:B------:R0:W-:Y:S08]  /*135a0*/  SYNCS.ARRIVE.TRANS64 RZ, [UR38+0x28850], R13 ;  /* 0x0288500dffff79a7 */ /* 0x0001f00008000026 */
[----:B0-----:R-:W-:Y:S05]  /*135b0*/  @!P0 BRA `(.L_x_1070) ;  /* 0x0000000000048947 */ /* 0x001fea0003800000 */
[----:B------:R-:W-:Y:S01]  /*135c0*/  BPT.TRAP 0x1 ;  /* 0x000000040000795c */ /* 0x000fe20000300000 */
.L_x_1070:
[----:B------:R-:W-:Y:S05]  /*135d0*/  BSYNC B2 ;  /* 0x0000000000027941 */ /* 0x000fea0003800000 */
.L_x_1069:
[----:B------:R-:W-:Y:S01]  /*135e0*/  R2UR UR6, R2 ;  /* 0x00000000020672ca */ /* 0x000fe200000e0000 */
[----:B------:R-:W-:Y:S01]  /*135f0*/  ULDC.64 UR4, c[0x0][0x198] ;  /* 0x0000660000047ab9 */ /* 0x000fe20000000a00 */
[----:B------:R-:W-:Y:S01]  /*13600*/  R2UR UR7, R3 ;  /* 0x00000000030772ca */ /* 0x000fe200000e0000 */
[----:B------:R-:W-:Y:S01]  /*13610*/  UIADD3 UR4, UP0, UR4, 0x470, URZ ;  /* 0x0000047004047890 */ /* 0x000fe2000ff1e03f */
[----:B------:R-:W-:Y:S01]  /*13620*/  R2UR UR10, R5 ;  /* 0x00000000050a72ca */ /* 0x000fe200000e0000 */
[----:B------:R-:W-:Y:S01]  /*13630*/  IMAD.SHL.U32 R5, R18, 0x80, RZ ;  /* 0x0000008012057824 */ /* 0x000fe200078e00ff */
[----:B------:R-:W-:Y:S01]  /*13640*/  PLOP3.LUT P0, PT, PT, PT, PT, 0x80, 0x0 ;  /* 0x000000000000781c */ /* 0x000fe20003f0f070 */
[----:B------:R-:W-:Y:S02]  /*13650*/  UIADD3 UR8, UR38, 0x400, URZ ;  /* 0x0000040026087890 */ /* 0x000fe4000fffe03f */
[----:B------:R-:W-:Y:S02]  /*13660*/  UIADD3 UR9, UR38, 0x28850, URZ ;  /* 0x0002885026097890 */ /* 0x000fe4000fffe03f */
[----:B------:R-:W-:-:S12]  /*13670*/  UIADD3.X UR5, URZ, UR5, URZ, UP0, !UPT ;  /* 0x000000053f057290 */ /* 0x000fd800087fe43f */
.L_x_1071:
        /* <DEDUP_REMOVED lines=13> */
.L_x_1072:
        /* <DEDUP_REMOVED lines=10> */
.L_x_1059:
[----:B------:R-:W-:Y:S05]  /*137f0*/  BSYNC B1 ;  /* 0x0000000000017941 */ /* 0x000fea0003800000 */
.L_x_1058:
[----:B------:R-:W-:Y:S01]  /*13800*/  LOP3.LUT P0, RZ, R17, 0x2, RZ, 0xc0, !PT ;  /* 0x0000000211ff7812 */ /* 0x000fe2000780c0ff */
[----:B------:R-:W-:Y:S01]  /*13810*/  BSSY B1, `(.L_x_1073) ;  /* 0x000007a000017945 */ /* 0x000fe20003800000 */
[----:B------:R-:W-:-:S11]  /*13820*/  LOP3.LUT R9, R8, 0x1, RZ, 0x3c, !PT ;  /* 0x0000000108097812 */ /* 0x000fd600078e3cff */
[----:B------:R-:W-:Y:S05]  /*13830*/  @!P0 BRA `(.L_x_1074) ;  /* 0x0000000400dc8947 */ /* 0x000fea0003800000 */
[----:B------:R-:W-:Y:S01]  /*13840*/  LOP3.LUT P0, RZ, R17, 0x1, RZ, 0xc0, !PT ;  /* 0x0000000111ff7812 */ /* 0x000fe2000780c0ff */
[----:B------:R-:W-:-:S12]  /*13850*/  VIADD R12, R6, 0xffffffff ;  /* 0xffffffff060c7836 */ /* 0x000fd80000000000 */
        /* <DEDUP_REMOVED lines=11> */
[----:B------:R-:W-:-:S03]  /*13910*/  SHF.R.S32.HI R3, RZ, 0x1f, R2 ;  /* 0x0000001fff037819 */ /* 0x000fc60000011402 */
[----:B------:R-:W-:-:S04]  /*13920*/  IMAD.WIDE.U32 R2, R19, UR4, R2 ;  /* 0x0000000413027c25 */ /* 0x000fc8000f8e0002 */
[----:B--2---:R-:W-:-:S04]  /*13930*/  IMAD R4, R13, UR4, RZ ;  /* 0x000000040d047c24 */ /* 0x004fc8000f8e02ff */
[----:B------:R-:W-:Y:S01]  /*13940*/  IMAD R4, R19, UR5, R4 ;  /* 0x0000000513047c24 */ /* 0x000fe2000f8e0204 */
[----:B------:R-:W-:-:S03]  /*13950*/  ULDC.64 UR4, c[0x0][0x418] ;  /* 0x0001060000047ab9 */ /* 0x000fc60000000a00 */
[----:B------:R-:W-:Y:S01]  /*13960*/  IMAD.IADD R3, R4, 0x1, R3 ;  /* 0x0000000104037824 */ /* 0x000fe200078e0203 */
[----:B------:R-:W-:-:S04]  /*13970*/  LEA R4, P0, R2, UR4, 0x2 ;  /* 0x0000000402047c11 */ /* 0x000fc8000f8010ff */
[----:B------:R-:W-:-:S05]  /*13980*/  LEA.HI.X R5, R2, UR5, R3, 0x2, P0 ;  /* 0x0000000502057c11 */ /* 0x000fca00080f1403 */
[----:B------:R0:W5:Y:S04]  /*13990*/  LDG.E R4, desc[UR44][R4.64] ;  /* 0x0000002c04047981 */ /* 0x000168000c1e1900 */
.L_x_1075:
[----:B------:R-:W1:Y:S01]  /*139a0*/  S2R R2, SR_TID.X ;  /* 0x0000000000027919 */ /* 0x000e620000002100 */
[----:B------:R-:W-:Y:S01]  /*139b0*/  BSSY B2, `(.L_x_1076) ;  /* 0x0000006000027945 */ /* 0x000fe20003800000 */
[----:B-1----:R-:W-:Y:S02]  /*139c0*/  LOP3.LUT R3, R2, 0x7f, RZ, 0xc0, !PT ;  /* 0x0000007f02037812 */ /* 0x002fe400078ec0ff */
[----:B------:R-:W-:Y:S02]  /*139d0*/  SHF.L.U32 R2, R9, 0x1f, RZ ;  /* 0x0000001f09027819 */ /* 0x000fe400000006ff */
[----:B------:R-:W-:Y:S02]  /*139e0*/  ISETP.NE.AND P2, PT, R3, RZ, PT ;  /* 0x000000ff0300720c */ /* 0x000fe40003f45270 */
[----:B------:R-:W1:Y:S02]  /*139f0*/  SYNCS.PHASECHK.TRANS64.TRYWAIT P0, [UR38+0x28840], R2 ;  /* 0x02884002ff0075a7 */ /* 0x000e640008000166 */
[----:B-1----:R-:W-:Y:S09]  /*13a00*/  @!P0 BRA `(.L_x_1077) ;  /* 0x0000002400388947 */ /* 0x002ff20003800000 */
.L_x_1147:
[----:B------:R-:W-:Y:S05]  /*13a10*/  BSYNC B2 ;  /* 0x0000000000027941 */ /* 0x000fea0003800000 */
.L_x_1076:
[----:B------:R-:W-:Y:S04]  /*13a20*/  BSSY B2, `(.L_x_1078) ;  /* 0x0000007000027945 */ /* 0x000fe80003800000 */
[----:B------:R-:W-:Y:S05]  /*13a30*/  @P2 BRA `(.L_x_1079) ;  /* 0x0000000000142947 */ /* 0x000fea0003800000 */
[----:B------:R-:W-:Y:S01]  /*13a40*/  ISETP.NE.AND P0, PT, R10, RZ, PT ;  /* 0x000000ff0a00720c */ /* 0x000fe20003f05270 */
[----:B-1----:R-:W-:-:S04]  /*13a50*/  IMAD.MOV.U32 R2, RZ, RZ, 0x8000 ;  /* 0x00008000ff027424 */ /* 0x002fc800078e00ff */
[----:B------:R2:W-:Y:S08]  /*13a60*/  SYNCS.ARRIVE.TRANS64 RZ, [UR38+0x28830], R2 ;  /* 0x02883002ffff79a7 */ /* 0x0005f00008000026 */
[----:B--2---:R-:W-:Y:S05]  /*13a70*/  @!P0 BRA `(.L_x_1079) ;  /* 0x0000000000048947 */ /* 0x004fea0003800000 */
[----:B------:R-:W-:Y:S01]  /*13a80*/  BPT.TRAP 0x1 ;  /* 0x000000040000795c */ /* 0x000fe20000300000 */
.L_x_1079:
[----:B------:R-:W-:Y:S05]  /*13a90*/  BSYNC B2 ;  /* 0x0000000000027941 */ /* 0x000fea0003800000 */
.L_x_1078:
        /* <DEDUP_REMOVED lines=11> */
.L_x_1080:
        /* <DEDUP_REMOVED lines=14> */
.L_x_1081:
        /* <DEDUP_REMOVED lines=12> */
.L_x_1148:
[----:B------:R-:W-:Y:S05]  /*13cf0*/  BSYNC B2 ;  /* 0x0000000000027941 */ /* 0x000fea0003800000 */
.L_x_1082:
        /* <DEDUP_REMOVED lines=9> */
.L_x_1085:
[----:B------:R-:W-:Y:S05]  /*13d90*/  BSYNC B2 ;  /* 0x0000000000027941 */ /* 0x000fea0003800000 */
.L_x_1084:
        /* <DEDUP_REMOVED lines=10> */
.L_x_1086:
        /* <DEDUP_REMOVED lines=13> */
.L_x_1087:
        /* <DEDUP_REMOVED lines=10> */
.L_x_1074:
[----:B------:R-:W-:Y:S05]  /*13fb0*/  BSYNC B1 ;  /* 0x0000000000017941 */ /* 0x000fea0003800000 */
.L_x_1073:
[----:B------:R-:W-:Y:S02]  /*13fc0*/  VIADD R6, R6, 0xfffffffe ;  /* 0xfffffffe06067836 */ /* 0x000fe40000000000 */
[----:B------:R-:W-:Y:S01]  /*13fd0*/  IMAD.MOV.U32 R8, RZ, RZ, R9 ;  /* 0x000000ffff087224 */ /* 0x000fe200078e0009 */
[----:B------:R-:W-:Y:S06]  /*13fe0*/  @P1 BRA `(.L_x_1088) ;  /* 0xfffffff000141947 */ /* 0x000fec000383ffff */
[----:B------:R-:W-:Y:S05]  /*13ff0*/  BSYNC B0 ;  /* 0x0000000000007941 */ /* 0x000fea0003800000 */
.L_x_1057:
[----:B------:R-:W-:Y:S01]  /*14000*/  ISETP.NE.AND P0, PT, R11, RZ, PT ;  /* 0x000000ff0b00720c */ /* 0x000fe20003f05270 */
[----:B------:R-:W-:-:S12]  /*14010*/  BSSY B0, `(.L_x_1056) ;  /* 0x000007b000007945 */ /* 0x000fd80003800000 */
[----:B------:R-:W-:Y:S05]  /*14020*/  @!P0 BRA `(.L_x_1089) ;  /* 0x0000000400e48947 */ /* 0x000fea0003800000 */
[----:B------:R-:W-:Y:S01]  /*14030*/  LOP3.LUT P1, RZ, R17, 0x2, RZ, 0xc0, !PT ;  /* 0x0000000211ff7812 */ /* 0x000fe2000782c0ff */
[----:B------:R-:W-:-:S12]  /*14040*/  IMAD.MOV.U32 R0, RZ, RZ, 0x1 ;  /* 0x00000001ff007424 */ /* 0x000fd800078e00ff */
[----:B------:R-:W-:Y:S05]  /*14050*/  @!P1 BRA `(.L_x_1089) ;  /* 0x0000000400d89947 */ /* 0x000fea0003800000 */
[----:B------:R-:W-:-:S13]  /*14060*/  LOP3.LUT P1, RZ, R17, 0x1, RZ, 0xc0, !PT ;  /* 0x0000000111ff7812 */ /* 0x000fda000782c0ff */
[----:B------:R-:W-:Y:S05]  /*14070*/  @!P1 BRA `(.L_x_1090) ;  /* 0x0000000000509947 */ /* 0x000fea0003800000 */
[----:B------:R-:W2:Y:S01]  /*14080*/  LDL.LU R5, [R1] ;  /* 0x0000000001057983 */ /* 0x000ea20000300800 */
[----:B------:R-:W0:Y:S01]  /*14090*/  LDC R8, c[0x0][0x43c] ;  /* 0x00010f00ff087b82 */ /* 0x000e220000000800 */
[----:B------:R-:W-:Y:S01]  /*140a0*/  IMAD.MOV.U32 R7, RZ, RZ, R6 ;  /* 0x000000ffff077224 */ /* 0x000fe200078e0006 */
[----:B------:R-:W-:Y:S01]  /*140b0*/  ULDC.64 UR4, c[0x0][0x428] ;  /* 0x00010a0000047ab9 */ /* 0x000fe20000000a00 */
[----:B0-----:R-:W-:-:S13]  /*140c0*/  ISETP.NE.AND P0, PT, R8, 0x1, PT ;  /* 0x000000010800780c */ /* 0x001fda0003f05270 */
[----:B------:R-:W0:Y:S02]  /*140d0*/  @P0 LDC.64 R2, c[0x0][0x440] ;  /* 0x00011000ff020b82 */ /* 0x000e240000000a00 */
[----:B0-----:R-:W-:-:S05]  /*140e0*/  @P0 IMAD.HI.U32 R2, R6, R2, RZ ;  /* 0x0000000206020227 */ /* 0x001fca00078e00ff */
[----:B------:R-:W-:-:S04]  /*140f0*/  @P0 SHF.R.U32.HI R7, RZ, R3, R2 ;  /* 0x00000003ff070219 */ /* 0x000fc80000011602 */
[----:B------:R-:W-:Y:S01]  /*14100*/  SHF.R.S32.HI R3, RZ, 0x1f, R7 ;  /* 0x0000001fff037819 */ /* 0x000fe20000011407 */
[----:B--2---:R-:W-:-:S04]  /*14110*/  IMAD R2, R5, UR4, RZ ;  /* 0x0000000405027c24 */ /* 0x004fc8000f8e02ff */
[----:B------:R-:W-:Y:S02]  /*14120*/  IMAD R5, R19, UR5, R2 ;  /* 0x0000000513057c24 */ /* 0x000fe4000f8e0202 */
        /* <DEDUP_REMOVED lines=9> */
.L_x_1090:
[----:B------:R-:W1:Y:S01]  /*141c0*/  S2R R2, SR_TID.X ;  /* 0x0000000000027919 */ /* 0x000e620000002100 */
[----:B------:R-:W-:Y:S01]  /*141d0*/  BSSY B1, `(.L_x_1091) ;  /* 0x0000006000017945 */ /* 0x000fe20003800000 */
[----:B-1----:R-:W-:Y:S02]  /*141e0*/  LOP3.LUT R3, R2, 0x7f, RZ, 0xc0, !PT ;  /* 0x0000007f02037812 */ /* 0x002fe400078ec0ff */
[----:B------:R-:W-:Y:S02]  /*141f0*/  SHF.L.U32 R2, R9, 0x1f, RZ ;  /* 0x0000001f09027819 */ /* 0x000fe400000006ff */
[----:B------:R-:W-:Y:S02]  /*14200*/  ISETP.NE.AND P1, PT, R3, RZ, PT ;  /* 0x000000ff0300720c */ /* 0x000fe40003f25270 */
[----:B------:R-:W1:Y:S02]  /*14210*/  SYNCS.PHASECHK.TRANS64.TRYWAIT P0, [UR38+0x28848], R2 ;  /* 0x02884802ff0075a7 */ /* 0x000e640008000166 */
[----:B-1----:R-:W-:Y:S09]  /*14220*/  @!P0 BRA `(.L_x_1092) ;  /* 0x0000001c00608947 */ /* 0x002ff20003800000 */
.L_x_1149:
[----:B------:R-:W-:Y:S05]  /*14230*/  BSYNC B1 ;  /* 0x0000000000017941 */ /* 0x000fea0003800000 */
.L_x_1091:
[----:B------:R-:W-:Y:S04]  /*14240*/  BSSY B1, `(.L_x_1093) ;  /* 0x0000007000017945 */ /* 0x000fe80003800000 */
[----:B------:R-:W-:Y:S05]  /*14250*/  @P1 BRA `(.L_x_1094) ;  /* 0x0000000000141947 */ /* 0x000fea0003800000 */
[----:B------:R-:W-:Y:S01]  /*14260*/  ISETP.NE.AND P0, PT, R10, RZ, PT ;  /* 0x000000ff0a00720c */ /* 0x000fe20003f05270 */
[----:B-1----:R-:W-:-:S04]  /*14270*/  IMAD.MOV.U32 R3, RZ, RZ, 0x8000 ;  /* 0x00008000ff037424 */ /* 0x002fc800078e00ff */
[----:B------:R2:W-:Y:S08]  /*14280*/  SYNCS.ARRIVE.TRANS64 RZ, [UR38+0x28838], R3 ;  /* 0x02883803ffff79a7 */ /* 0x0005f00008000026 */
[----:B--2---:R-:W-:Y:S05]  /*14290*/  @!P0 BRA `(.L_x_1094) ;  /* 0x0000000000048947 */ /* 0x004fea0003800000 */
[----:B------:R-:W-:Y:S01]  /*142a0*/  BPT.TRAP 0x1 ;  /* 0x000000040000795c */ /* 0x000fe20000300000 */
.L_x_1094:
[----:B------:R-:W-:Y:S05]  /*142b0*/  BSYNC B1 ;  /* 0x0000000000017941 */ /* 0x000fea0003800000 */
.L_x_1093:
        /* <DEDUP_REMOVED lines=11> */
.L_x_1095:
        /* <DEDUP_REMOVED lines=14> */
.L_x_1096:
        /* <DEDUP_REMOVED lines=11> */
.L_x_1150:
[----:B------:R-:W-:Y:S05]  /*14500*/  BSYNC B1 ;  /* 0x0000000000017941 */ /* 0x000fea0003800000 */
.L_x_1097:
        /* <DEDUP_REMOVED lines=9> */
.L_x_1100:
[----:B------:R-:W-:Y:S05]  /*145a0*/  BSYNC B1 ;  /* 0x0000000000017941 */ /* 0x000fea0003800000 */
.L_x_1099:
        /* <DEDUP_REMOVED lines=10> */
.L_x_1101:
        /* <DEDUP_REMOVED lines=13> */
.L_x_1102:
        /* <DEDUP_REMOVED lines=10> */
.L_x_1089:
[----:B------:R-:W-:Y:S05]  /*147c0*/  BSYNC B0 ;  /* 0x0000000000007941 */ /* 0x000fea0003800000 */
.L_x_1056:
[----:B------:R-:W-:Y:S01]  /*147d0*/  LOP3.LUT P0, RZ, R17, 0x2, RZ, 0xc0, !PT ;  /* 0x0000000211ff7812 */ /* 0x000fe2000780c0ff */
[----:B------:R-:W-:-:S12]  /*147e0*/  BSSY B0, `(.L_x_1103) ;  /* 0x0000036000007945 */ /* 0x000fd80003800000 */
[----:B------:R-:W-:Y:S05]  /*147f0*/  @!P0 BRA `(.L_x_1104) ;  /* 0x0000000000d08947 */ /* 0x000fea0003800000 */
[----:B------:R-:W0:Y:S01]  /*14800*/  S2R R2, SR_TID.X ;  /* 0x0000000000027919 */ /* 0x000e220000002100 */
[----:B------:R-:W-:Y:S01]  /*14810*/  LEA R3, R0, UR38, 0x3 ;  /* 0x0000002600037c11 */ /* 0x000fe2000f8e18ff */
[----:B------:R-:W-:Y:S01]  /*14820*/  BSSY B1, `(.L_x_1105) ;  /* 0x0000006000017945 */ /* 0x000fe20003800000 */
[----:B0-----:R-:W-:Y:S02]  /*14830*/  LOP3.LUT R4, R2, 0x7f, RZ, 0xc0, !PT ;  /* 0x0000007f02047812 */ /* 0x001fe400078ec0ff */
[----:B------:R-:W-:Y:S02]  /*14840*/  SHF.L.U32 R2, R9, 0x1f, RZ ;  /* 0x0000001f09027819 */ /* 0x000fe400000006ff */
[----:B------:R-:W-:Y:S02]  /*14850*/  ISETP.NE.AND P1, PT, R4, RZ, PT ;  /* 0x000000ff0400720c */ /* 0x000fe40003f25270 */
[----:B------:R-:W0:Y:S02]  /*14860*/  SYNCS.PHASECHK.TRANS64.TRYWAIT P0, [R3+URZ+0x28860], R2 ;  /* 0x02886002030075a7 */ /* 0x000e24000800017f */
[----:B0-----:R-:W-:Y:S09]  /*14870*/  @!P0 BRA `(.L_x_1106) ;  /* 0x0000001400fc8947 */ /* 0x001ff20003800000 */
.L_x_1151:
[----:B------:R-:W-:Y:S05]  /*14880*/  BSYNC B1 ;  /* 0x0000000000017941 */ /* 0x000fea0003800000 */
.L_x_1105:
[----:B------:R-:W-:Y:S04]  /*14890*/  BSSY B1, `(.L_x_1107) ;  /* 0x0000008000017945 */ /* 0x000fe80003800000 */
[----:B------:R-:W-:Y:S05]  /*148a0*/  @P1 BRA `(.L_x_1108) ;  /* 0x0000000000181947 */ /* 0x000fea0003800000 */
[----:B------:R-:W1:Y:S01]  /*148b0*/  S2R R4, SR_TID.X ;  /* 0x0000000000047919 */ /* 0x000e620000002100 */
[----:B0-----:R-:W-:-:S04]  /*148c0*/  IMAD.MOV.U32 R2, RZ, RZ, 0x8000 ;  /* 0x00008000ff027424 */ /* 0x001fc800078e00ff */
[----:B------:R2:W-:Y:S01]  /*148d0*/  SYNCS.ARRIVE.TRANS64 RZ, [R3+URZ+0x28850], R2 ;  /* 0x0288500203ff79a7 */ /* 0x0005e2000800003f */
[----:B-1----:R-:W-:-:S13]  /*148e0*/  LOP3.LUT P0, RZ, R4, 0x1f, RZ, 0xc0, !PT ;  /* 0x0000001f04ff7812 */ /* 0x002fda000780c0ff */
[----:B--2---:R-:W-:Y:S05]  /*148f0*/  @!P0 BRA `(.L_x_1108) ;  /* 0x0000000000048947 */ /* 0x004fea0003800000 */
[----:B------:R-:W-:Y:S01]  /*14900*/  BPT.TRAP 0x1 ;  /* 0x000000040000795c */ /* 0x000fe20000300000 */
.L_x_1108:
[----:B------:R-:W-:Y:S05]  /*14910*/  BSYNC B1 ;  /* 0x0000000000017941 */ /* 0x000fea0003800000 */
.L_x_1107:
[----:B------:R-:W-:Y:S01]  /*14920*/  R2UR UR4, R0 ;  /* 0x00000000000472ca */ /* 0x000fe200000e0000 */
[----:B------:R-:W-:Y:S01]  /*14930*/  ULDC.64 UR6, c[0x0][0x198] ;  /* 0x0000660000067ab9 */ /* 0x000fe20000000a00 */
[----:B------:R-:W-:Y:S01]  /*14940*/  R2UR UR9, R3 ;  /* 0x00000000030972ca */ /* 0x000fe200000e0000 */
[----:B------:R-:W-:Y:S01]  /*14950*/  UIADD3 UR6, UP0, UR6, 0x470, URZ ;  /* 0x0000047006067890 */ /* 0x000fe2000ff1e03f */
[----:B------:R-:W-:Y:S01]  /*14960*/  PLOP3.LUT P0, PT, PT, PT, PT, 0x80, 0x0 ;  /* 0x000000000000781c */ /* 0x000fe20003f0f070 */
[----:B------:R-:W-:Y:S01]  /*14970*/  IMAD.SHL.U32 R18, R18, 0x80, RZ ;  /* 0x0000008012127824 */ /* 0x000fe200078e00ff */
[----:B------:R-:W-:Y:S01]  /*14980*/  UMOV UR14, 0x0 ;  /* 0x00000000000e7882 */ /* 0x000fe20000000000 */
[----:B------:R-:W-:Y:S01]  /*14990*/  UIADD3.X UR7, URZ, UR7, URZ, UP0, !UPT ;  /* 0x000000073f077290 */ /* 0x000fe200087fe43f */
[----:B------:R-:W-:Y:S01]  /*149a0*/  UMOV UR15, 0x14f00000 ;  /* 0x14f00000000f7882 */ /* 0x000fe20000000000 */
[----:B------:R-:W-:-:S04]  /*149b0*/  UMOV UR10, URZ ;  /* 0x0000003f000a7c82 */ /* 0x000fc80008000000 */
[----:B------:R-:W-:Y:S02]  /*149c0*/  ULEA UR4, UR4, UR38, 0xf ;  /* 0x0000002604047291 */ /* 0x000fe4000f8e783f */
[----:B------:R-:W-:Y:S02]  /*149d0*/  UIADD3 UR9, UR9, 0x28850, URZ ;  /* 0x0002885009097890 */ /* 0x000fe4000fffe03f */
[----:B------:R-:W-:-:S12]  /*149e0*/  UIADD3 UR8, UR4, 0x400, URZ ;  /* 0x0000040004087890 */ /* 0x000fd8000fffe03f */
.L_x_1109:
        /* <DEDUP_REMOVED lines=13> */
.L_x_1110:
        /* <DEDUP_REMOVED lines=8> */
.L_x_1104:
[----:B------:R-:W-:Y:S05]  /*14b40*/  BSYNC B0 ;  /* 0x0000000000007941 */ /* 0x000fea0003800000 */
.L_x_1103:
[----:B------:R-:W-:Y:S02]  /*14b50*/  VIADD R0, R0, 0x1 ;  /* 0x0000000100007836 */ /* 0x000fe40000000000 */
[----:B0-----:R-:W-:-:S03]  /*14b60*/  IMAD.MOV.U32 R3, RZ, RZ, RZ ;  /* 0x000000ffff037224 */ /* 0x001fc600078e00ff */
[----:B------:R-:W-:-:S04]  /*14b70*/  ISETP.NE.AND P0, PT, R0, 0x2, PT ;  /* 0x000000020000780c */ /* 0x000fc80003f05270 */
[----:B------:R-:W-:Y:S02]  /*14b80*/  SEL R2, RZ, 0x1, P0 ;  /* 0x00000001ff027807 */ /* 0x000fe40000000000 */
[----:B------:R-:W-:Y:S02]  /*14b90*/  SEL R0, R0, RZ, P0 ;  /* 0x000000ff00007207 */ /* 0x000fe40000000000 */
[----:B------:R-:W-:-:S07]  /*14ba0*/  LOP3.LUT R9, R9, R2, RZ, 0x3c, !PT ;  /* 0x0000000209097212 */ /* 0x000fce00078e3cff */
.L_x_1034:
[----:B0-----:R-:W0:Y:S01]  /*14bb0*/  S2R R5, SR_CgaCtaId ;  /* 0x0000000000057919 */ /* 0x001e220000008800 */
[----:B------:R-:W-:Y:S02]  /*14bc0*/  MOV R2, 0x400 ;  /* 0x0000040000027802 */ /* 0x000fe40000000f00 */
[----:B------:R-:W-:Y:S02]  /*14bd0*/  SHF.L.U32 R3, R3, 0x1f, RZ ;  /* 0x0000001f03037819 */ /* 0x000fe400000006ff */
[----:B0-----:R-:W-:-:S04]  /*14be0*/  LEA R2, R5, R2, 0x18 ;  /* 0x0000000205027211 */ /* 0x001fc800078ec0ff */
[----:B------:R-:W0:Y:S02]  /*14bf0*/  SYNCS.PHASECHK.TRANS64.TRYWAIT P0, [R2+URZ+0x28820], R3 ;  /* 0x02882003020075a7 */ /* 0x000e24000800017f */
[----:B0-----:R-:W-:Y:S05]  /*14c00*/  @!P0 BRA `(.L_x_1111) ;  /* 0x00000014002c8947 */ /* 0x001fea0003800000 */
.L_x_1152:
[----:B------:R-:W-:-:S03]  /*14c10*/  UMOV UR4, 0xffffffff ;  /* 0xffffffff00047882 */ /* 0x000fc60000000000 */
[----:B------:R-:W-:Y:S05]  /*14c20*/  BRA.DIV UR4, `(.L_x_1112) ;  /* 0x0000001604387947 */ /* 0x000fea000b800000 */
[----:B0-----:R-:W0:Y:S02]  /*14c30*/  S2R R3, SR_TID.X ;  /* 0x0000000000037919 */ /* 0x001e240000002100 */
[----:B0-----:R-:W-:-:S04]  /*14c40*/  SHF.R.U32.HI R3, RZ, 0x5, R3 ;  /* 0x00000005ff037819 */ /* 0x001fc80000011603 */
[----:B------:R-:W-:-:S05]  /*14c50*/  LOP3.LUT R3, R3, 0x3, RZ, 0xc0, !PT ;  /* 0x0000000303037812 */ /* 0x000fca00078ec0ff */
[----:B------:R0:W1:Y:S02]  /*14c60*/  SHFL.IDX PT, R14, R3, RZ, 0x1f ;  /* 0x00001fff030e7589 */ /* 0x00006400000e0000 */
.L_x_1155:
[----:B-1----:R-:W-:-:S13]  /*14c70*/  ISETP.NE.AND P0, PT, R14, RZ, PT ;  /* 0x000000ff0e00720c */ /* 0x002fda0003f05270 */
[----:B------:R-:W-:Y:S05]  /*14c80*/  @P0 BRA `(.L_x_950) ;  /* 0x0000000000880947 */ /* 0x000fea0003800000 */
[----:B------:R-:W-:-:S03]  /*14c90*/  UMOV UR4, 0xffffffff ;  /* 0xffffffff00047882 */ /* 0x000fc60000000000 */
[----:B------:R-:W-:Y:S05]  /*14ca0*/  BRA.DIV UR4, `(.L_x_1113) ;  /* 0x00000016044c7947 */ /* 0x000fea000b800000 */
[----:B------:R-:W-:-:S13]  /*14cb0*/  ELECT P6, URZ, PT ;  /* 0x00000000003f782f */ /* 0x000fda00038c0000 */
.L_x_1158:
[----:B------:R-:W-:Y:S05]  /*14cc0*/  @!P6 BRA `(.L_x_950) ;  /* 0x000000000078e947 */ /* 0x000fea0003800000 */
[----:B0-----:R-:W2:Y:S02]  /*14cd0*/  LDL.LU R3, [R1+0x14] ;  /* 0x0000140001037983 */ /* 0x001ea40000300800 */
[----:B--2---:R-:W-:-:S04]  /*14ce0*/  LOP3.LUT R3, R3, 0x2, RZ, 0xfc, !PT ;  /* 0x0000000203037812 */ /* 0x004fc800078efcff */
[----:B------:R-:W-:-:S13]  /*14cf0*/  ISETP.NE.AND P2, PT, R3, 0x3, PT ;  /* 0x000000030300780c */ /* 0x000fda0003f45270 */
[----:B------:R-:W-:Y:S05]  /*14d00*/  @!P2 BRA `(.L_x_1114) ;  /* 0x000000000004a947 */ /* 0x000fea0003800000 */
[----:B------:R-:W-:Y:S01]  /*14d10*/  BPT.TRAP 0x1 ;  /* 0x000000040000795c */ /* 0x000fe20000300000 */
.L_x_1114:
[----:B------:R-:W-:Y:S01]  /*14d20*/  VIADD R7, R2, 0x28840 ;  /* 0x0002884002077836 */ /* 0x000fe20000000000 */
[----:B------:R-:W-:Y:S01]  /*14d30*/  SHF.L.U32 R5, R9, 0x1f, RZ ;  /* 0x0000001f09057819 */ /* 0x000fe200000006ff */
[C---:B------:R-:W-:Y:S02]  /*14d40*/  VIADD R3, R0.reuse, 0x1 ;  /* 0x0000000100037836 */ /* 0x040fe40000000000 */
[----:B------:R-:W-:-:S03]  /*14d50*/  IMAD R6, R0, 0x8, R7 ;  /* 0x0000000800067824 */ /* 0x000fc600078e0207 */
[C---:B------:R-:W-:Y:S01]  /*14d60*/  ISETP.NE.AND P1, PT, R3.reuse, 0x2, PT ;  /* 0x000000020300780c */ /* 0x040fe20003f25270 */
[----:B------:R-:W0:Y:S03]  /*14d70*/  SYNCS.PHASECHK.TRANS64.TRYWAIT P0, [R6+URZ], R5 ;  /* 0x00000005060075a7 */ /* 0x000e26000800017f */
[----:B------:R-:W-:Y:S02]  /*14d80*/  SEL R4, RZ, 0x1, P1 ;  /* 0x00000001ff047807 */ /* 0x000fe40000800000 */
[----:B------:R-:W-:Y:S02]  /*14d90*/  SEL R8, R3, RZ, P1 ;  /* 0x000000ff03087207 */ /* 0x000fe40000800000 */
[----:B------:R-:W-:-:S03]  /*14da0*/  LOP3.LUT R4, R9, R4, RZ, 0x3c, !PT ;  /* 0x0000000409047212 */ /* 0x000fc600078e3cff */
[----:B------:R-:W-:Y:S01]  /*14db0*/  IMAD R3, R8, 0x8, R7 ;  /* 0x0000000808037824 */ /* 0x000fe200078e0207 */
[----:B------:R-:W-:Y:S01]  /*14dc0*/  SHF.L.U32 R4, R4, 0x1f, RZ ;  /* 0x0000001f04047819 */ /* 0x000fe200000006ff */
[----:B0-----:R-:W-:Y:S06]  /*14dd0*/  @!P0 BRA `(.L_x_1115) ;  /* 0x0000001400208947 */ /* 0x001fec0003800000 */
.L_x_1159:
[----:B------:R-:W1:Y:S02]  /*14de0*/  SYNCS.PHASECHK.TRANS64.TRYWAIT P0, [R3+URZ], R4 ;  /* 0x00000004030075a7 */ /* 0x000e64000800017f */
[----:B-1----:R-:W-:Y:S05]  /*14df0*/  @!P0 BRA `(.L_x_1116) ;  /* 0x00000014002c8947 */ /* 0x002fea0003800000 */
.L_x_1160:
[----:B------:R-:W-:Y:S05]  /*14e00*/  @!P2 BRA `(.L_x_1117) ;  /* 0x000000000004a947 */ /* 0x000fea0003800000 */
[----:B------:R-:W-:Y:S01]  /*14e10*/  BPT.TRAP 0x1 ;  /* 0x000000040000795c */ /* 0x000fe20000300000 */
.L_x_1117:
[----:B-1----:R-:W-:-:S04]  /*14e20*/  VIADD R3, R2, 0x28860 ;  /* 0x0002886002037836 */ /* 0x002fc80000000000 */
[----:B------:R-:W-:-:S04]  /*14e30*/  IMAD R0, R0, 0x8, R3 ;  /* 0x0000000800007824 */ /* 0x000fc800078e0203 */
[----:B------:R-:W1:Y:S02]  /*14e40*/  SYNCS.PHASECHK.TRANS64.TRYWAIT P0, [R0+URZ], R5 ;  /* 0x00000005000075a7 */ /* 0x000e64000800017f */
[----:B-1----:R-:W-:Y:S05]  /*14e50*/  @!P0 BRA `(.L_x_1118) ;  /* 0x0000001400288947 */ /* 0x002fea0003800000 */
.L_x_1161:
[----:B------:R-:W-:-:S07]  /*14e60*/  IMAD R3, R8, 0x8, R3 ;  /* 0x0000000808037824 */ /* 0x000fce00078e0203 */
.L_x_1119:
[----:B--2---:R2:W3:Y:S02]  /*14e70*/  SYNCS.PHASECHK.TRANS64.TRYWAIT P0, [R3+URZ], R4 ;  /* 0x00000004030075a7 */ /* 0x0044e4000800017f */
[----:B---3--:R-:W-:Y:S05]  /*14e80*/  @!P0 NANOSLEEP.SYNCS 0x989680 ;  /* 0x009896800000895d */ /* 0x008fea0003900000 */
[----:B------:R-:W3:Y:S02]  /*14e90*/  @!P0 SYNCS.PHASECHK.TRANS64 P0, [R3+URZ], R4 ;  /* 0x00000004030085a7 */ /* 0x000ee4000800007f */
[----:B---3--:R-:W-:Y:S05]  /*14ea0*/  @!P0 BRA `(.L_x_1119) ;  /* 0xfffffffc00f08947 */ /* 0x008fea000383ffff */
.L_x_950:
[----:B------:R-:W-:Y:S05]  /*14eb0*/  BSYNC B6 ;  /* 0x0000000000067941 */ /* 0x000fea0003800000 */
.L_x_947:
[----:B------:R-:W-:Y:S05]  /*14ec0*/  EXIT ;  /* 0x000000000000794d */ /* 0x000fea0003800000 */
.L_x_960:
[----:B0-----:R-:W-:-:S04]  /*14ed0*/  IMAD.U32 R3, RZ, RZ, UR36 ;  /* 0x00000024ff037e24 */ /* 0x001fc8000f8e00ff */
[----:B------:R0:W1:Y:S03]  /*14ee0*/  SYNCS.PHASECHK.TRANS64.TRYWAIT P1, [R3+URZ+0x28800], R2 ;  /* 0x02880002030075a7 */ /* 0x000066000802017f */
[----:B-1----:R-:W-:Y:S05]  /*14ef0*/  @!P1 NANOSLEEP.SYNCS 0x989680 ;  /* 0x009896800000995d */ /* 0x002fea0003900000 */
[----:B------:R-:W1:Y:S02]  /*14f00*/  @!P1 SYNCS.PHASECHK.TRANS64 P1, [R3+URZ+0x28800], R2 ;  /* 0x02880002030095a7 */ /* 0x000e64000802007f */
[----:B-1----:R-:W-:Y:S05]  /*14f10*/  @!P1 BRA `(.L_x_960) ;  /* 0xfffffffc00ec9947 */ /* 0x002fea000383ffff */
[----:B------:R-:W-:Y:S05]  /*14f20*/  BRA `(.L_x_1120) ;  /* 0xfffffec400ec7947 */ /* 0x000fea000383ffff */
.L_x_964:
[----:B0-----:R-:W-:-:S04]  /*14f30*/  IMAD.U32 R3, RZ, RZ, UR36 ;  /* 0x00000024ff037e24 */ /* 0x001fc8000f8e00ff */
[----:B------:R0:W2:Y:S03]  /*14f40*/  SYNCS.PHASECHK.TRANS64.TRYWAIT P2, [R3+URZ+0x28830], R2 ;  /* 0x02883002030075a7 */ /* 0x0000a6000804017f */
[----:B--2---:R-:W-:Y:S05]  /*14f50*/  @!P2 NANOSLEEP.SYNCS 0x989680 ;  /* 0x009896800000a95d */ /* 0x004fea0003900000 */
[----:B------:R-:W2:Y:S02]  /*14f60*/  @!P2 SYNCS.PHASECHK.TRANS64 P2, [R3+URZ+0x28830], R2 ;  /* 0x028830020300a5a7 */ /* 0x000ea4000804007f */
[----:B--2---:R-:W-:Y:S05]  /*14f70*/  @!P2 BRA `(.L_x_964) ;  /* 0xfffffffc00eca947 */ /* 0x004fea000383ffff */
[----:B------:R-:W-:Y:S05]  /*14f80*/  BRA `(.L_x_963) ;  /* 0xfffffec800087947 */ /* 0x000fea000383ffff */
.L_x_980:
[----:B-1----:R-:W-:-:S04]  /*14f90*/  IMAD.U32 R12, RZ, RZ, UR10 ;  /* 0x0000000aff0c7e24 */ /* 0x002fc8000f8e00ff */
[----:B------:R1:W2:Y:S03]  /*14fa0*/  SYNCS.PHASECHK.TRANS64.TRYWAIT P5, [R12+URZ+0x28830], R11 ;  /* 0x0288300b0c0075a7 */ /* 0x0002a600080a017f */
[----:B--2---:R-:W-:Y:S05]  /*14fb0*/  @!P5 NANOSLEEP.SYNCS 0x989680 ;  /* 0x009896800000d95d */ /* 0x004fea0003900000 */
[----:B------:R-:W2:Y:S02]  /*14fc0*/  @!P5 SYNCS.PHASECHK.TRANS64 P5, [R12+URZ+0x28830], R11 ;  /* 0x0288300b0c00d5a7 */ /* 0x000ea400080a007f */
[----:B--2---:R-:W-:Y:S05]  /*14fd0*/  @!P5 BRA `(.L_x_980) ;  /* 0xfffffffc00ecd947 */ /* 0x004fea000383ffff */
[----:B------:R-:W-:Y:S05]  /*14fe0*/  BRA `(.L_x_977) ;  /* 0xffffff0400107947 */ /* 0x000fea000383ffff */
.L_x_984:
[----:B-1----:R-:W-:-:S04]  /*14ff0*/  IMAD.U32 R12, RZ, RZ, UR10 ;  /* 0x0000000aff0c7e24 */ /* 0x002fc8000f8e00ff */
[----:B------:R1:W2:Y:S03]  /*15000*/  SYNCS.PHASECHK.TRANS64.TRYWAIT P4, [R12+URZ+0x28850], R11 ;  /* 0x0288500b0c0075a7 */ /* 0x0002a6000808017f */
[----:B--2---:R-:W-:Y:S05]  /*15010*/  @!P4 NANOSLEEP.SYNCS 0x989680 ;  /* 0x009896800000c95d */ /* 0x004fea0003900000 */
[----:B------:R-:W2:Y:S02]  /*15020*/  @!P4 SYNCS.PHASECHK.TRANS64 P4, [R12+URZ+0x28850], R11 ;  /* 0x0288500b0c00c5a7 */ /* 0x000ea4000808007f */
[----:B--2---:R-:W-:Y:S05]  /*15030*/  @!P4 BRA `(.L_x_984) ;  /* 0xfffffffc00ecc947 */ /* 0x004fea000383ffff */
[----:B------:R-:W-:Y:S05]  /*15040*/  BRA `(.L_x_981) ;  /* 0xffffff0400d47947 */ /* 0x000fea000383ffff */
.L_x_1001:
[----:B-1----:R-:W-:-:S04]  /*15050*/  IMAD.U32 R10, RZ, RZ, UR10 ;  /* 0x0000000aff0a7e24 */ /* 0x002fc8000f8e00ff */
[----:B------:R1:W2:Y:S03]  /*15060*/  SYNCS.PHASECHK.TRANS64.TRYWAIT P3, [R10+URZ+0x28830], R9 ;  /* 0x028830090a0075a7 */ /* 0x0002a6000806017f */
[----:B--2---:R-:W-:Y:S05]  /*15070*/  @!P3 NANOSLEEP.SYNCS 0x989680 ;  /* 0x009896800000b95d */ /* 0x004fea0003900000 */
[----:B------:R-:W2:Y:S02]  /*15080*/  @!P3 SYNCS.PHASECHK.TRANS64 P3, [R10+URZ+0x28830], R9 ;  /* 0x028830090a00b5a7 */ /* 0x000ea4000806007f */
[----:B--2---:R-:W-:Y:S05]  /*15090*/  @!P3 BRA `(.L_x_1001) ;  /* 0xfffffffc00ecb947 */ /* 0x004fea000383ffff */
[----:B------:R-:W-:Y:S05]  /*150a0*/  BRA `(.L_x_998) ;  /* 0xffffff3c00a07947 */ /* 0x000fea000383ffff */
.L_x_1005:
[----:B-1----:R-:W-:-:S04]  /*150b0*/  IMAD.U32 R10, RZ, RZ, UR10 ;  /* 0x0000000aff0a7e24 */ /* 0x002fc8000f8e00ff */
[----:B------:R1:W2:Y:S03]  /*150c0*/  SYNCS.PHASECHK.TRANS64.TRYWAIT P2, [R10+URZ+0x28850], R9 ;  /* 0x028850090a0075a7 */ /* 0x0002a6000804017f */
[----:B--2---:R-:W-:Y:S05]  /*150d0*/  @!P2 NANOSLEEP.SYNCS 0x989680 ;  /* 0x009896800000a95d */ /* 0x004fea0003900000 */
[----:B------:R-:W2:Y:S02]  /*150e0*/  @!P2 SYNCS.PHASECHK.TRANS64 P2, [R10+URZ+0x28850], R9 ;  /* 0x028850090a00a5a7 */ /* 0x000ea4000804007f */
[----:B--2---:R-:W-:Y:S05]  /*150f0*/  @!P2 BRA `(.L_x_1005) ;  /* 0xfffffffc00eca947 */ /* 0x004fea000383ffff */
[----:B------:R-:W-:Y:S05]  /*15100*/  BRA `(.L_x_1002) ;  /* 0xffffff4000647947 */ /* 0x000fea000383ffff */
.L_x_1011:
[----:B-1----:R-:W-:-:S04]  /*15110*/  IMAD.U32 R10, RZ, RZ, UR10 ;  /* 0x0000000aff0a7e24 */ /* 0x002fc8000f8e00ff */
[----:B------:R1:W2:Y:S03]  /*15120*/  SYNCS.PHASECHK.TRANS64.TRYWAIT P3, [R10+URZ+0x28830], R9 ;  /* 0x028830090a0075a7 */ /* 0x0002a6000806017f */
[----:B--2---:R-:W-:Y:S05]  /*15130*/  @!P3 NANOSLEEP.SYNCS 0x989680 ;  /* 0x009896800000b95d */ /* 0x004fea0003900000 */
[----:B------:R-:W2:Y:S02]  /*15140*/  @!P3 SYNCS.PHASECHK.TRANS64 P3, [R10+URZ+0x28830], R9 ;  /* 0x028830090a00b5a7 */ /* 0x000ea4000806007f */
[----:B--2---:R-:W-:Y:S05]  /*15150*/  @!P3 BRA `(.L_x_1011) ;  /* 0xfffffffc00ecb947 */ /* 0x004fea000383ffff */
[----:B------:R-:W-:Y:S05]  /*15160*/  BRA `(.L_x_1008) ;  /* 0xffffff6400847947 */ /* 0x000fea000383ffff */
.L_x_1015:
[----:B-1----:R-:W-:-:S04]  /*15170*/  IMAD.U32 R10, RZ, RZ, UR10 ;  /* 0x0000000aff0a7e24 */ /* 0x002fc8000f8e00ff */
[----:B------:R1:W2:Y:S03]  /*15180*/  SYNCS.PHASECHK.TRANS64.TRYWAIT P2, [R10+URZ+0x28850], R9 ;  /* 0x028850090a0075a7 */ /* 0x0002a6000804017f */
[----:B--2---:R-:W-:Y:S05]  /*15190*/  @!P2 NANOSLEEP.SYNCS 0x989680 ;  /* 0x009896800000a95d */ /* 0x004fea0003900000 */
[----:B------:R-:W2:Y:S02]  /*151a0*/  @!P2 SYNCS.PHASECHK.TRANS64 P2, [R10+URZ+0x28850], R9 ;  /* 0x028850090a00a5a7 */ /* 0x000ea4000804007f */
[----:B--2---:R-:W-:Y:S05]  /*151b0*/  @!P2 BRA `(.L_x_1015) ;  /* 0xfffffffc00eca947 */ /* 0x004fea000383ffff */
[----:B------:R-:W-:Y:S05]  /*151c0*/  BRA `(.L_x_1012) ;  /* 0xffffff6800447947 */ /* 0x000fea000383ffff */
.L_x_1028:
[----:B-1----:R-:W-:-:S04]  /*151d0*/  IMAD.U32 R5, RZ, RZ, UR5 ;  /* 0x00000005ff057e24 */ /* 0x002fc8000f8e00ff */
[----:B------:R1:W2:Y:S03]  /*151e0*/  SYNCS.PHASECHK.TRANS64.TRYWAIT P0, [R5+URZ+0x28850], R0 ;  /* 0x02885000050075a7 */ /* 0x0002a6000800017f */
[----:B--2---:R-:W-:Y:S05]  /*151f0*/  @!P0 NANOSLEEP.SYNCS 0x989680 ;  /* 0x009896800000895d */ /* 0x004fea0003900000 */
[----:B------:R-:W2:Y:S02]  /*15200*/  @!P0 SYNCS.PHASECHK.TRANS64 P0, [R5+URZ+0x28850], R0 ;  /* 0x02885000050085a7 */ /* 0x000ea4000800007f */
[----:B--2---:R-:W-:Y:S05]  /*15210*/  @!P0 BRA `(.L_x_1028) ;  /* 0xfffffffc00ec8947 */ /* 0x004fea000383ffff */
[----:B------:R-:W-:Y:S05]  /*15220*/  BRA `(.L_x_1027) ;  /* 0xffffff9c00387947 */ /* 0x000fea000383ffff */
.L_x_1045:
[----:B------:R-:W-:Y:S02]  /*15230*/  IMAD.MOV.U32 R13, RZ, RZ, R0 ;  /* 0x000000ffff0d7224 */ /* 0x000fe400078e0000 */
[----:B------:R-:W-:Y:S02]  /*15240*/  IMAD.MOV.U32 R12, RZ, RZ, RZ ;  /* 0x000000ffff0c7224 */ /* 0x000fe400078e00ff */
[----:B------:R-:W-:Y:S02]  /*15250*/  IMAD.MOV.U32 R11, RZ, RZ, 0x1f ;  /* 0x0000001fff0b7424 */ /* 0x000fe400078e00ff */
[----:B------:R-:W-:-:S07]  /*15260*/  IMAD.MOV.U32 R15, RZ, RZ, -0x1 ;  /* 0xffffffffff0f7424 */ /* 0x000fce00078e00ff */
[----:B01----:R-:W-:Y:S05]  /*15270*/  WARPSYNC.COLLECTIVE R15, `(.L_x_1121) ;  /* 0x000000000f087348 */ /* 0x003fea0003c00000 */
[----:B------:R2:W3:Y:S02]  /*15280*/  SHFL.IDX P6, R14, R13, R12, R11 ;  /* 0x0000000c0d0e7389 */ /* 0x0004e400000c000b */
[----:B0123--:R-:W-:Y:S01]  /*15290*/  ENDCOLLECTIVE ;  /* 0x000000000000791b */ /* 0x00ffe20003800000 */
.L_x_1121:
[----:B------:R-:W-:Y:S05]  /*152a0*/  BRA `(.L_x_1122) ;  /* 0xffffffcc001c7947 */ /* 0x000fea000383ffff */
.L_x_1047:
[----:B------:R-:W-:Y:S01]  /*152b0*/  BSSY B0, `(.L_x_1123) ;  /* 0x0000006000007945 */ /* 0x000fe20003800000 */
[----:B------:R-:W-:-:S07]  /*152c0*/  IMAD.MOV.U32 R15, RZ, RZ, -0x1 ;  /* 0xffffffffff0f7424 */ /* 0x000fce00078e00ff */
[----:B012---:R-:W-:Y:S05]  /*152d0*/  WARPSYNC.COLLECTIVE R15, `(.L_x_1124) ;  /* 0x000000000f0c7348 */ /* 0x007fea0003c00000 */
[----:B------:R-:W-:Y:S02]  /*152e0*/  ELECT P6, UR62, PT ;  /* 0x00000000003e782f */ /* 0x000fe400038c0000 */
[----:B------:R-:W-:Y:S01]  /*152f0*/  MOV R14, UR62 ;  /* 0x0000003e000e7c02 */ /* 0x000fe20008000f00 */
[----:B012---:R-:W-:Y:S10]  /*15300*/  ENDCOLLECTIVE ;  /* 0x000000000000791b */ /* 0x007ff40003800000 */
.L_x_1124:
[----:B------:R-:W-:Y:S05]  /*15310*/  BSYNC B0 ;  /* 0x0000000000007941 */ /* 0x000fea0003800000 */
.L_x_1123:
[----:B------:R-:W-:Y:S05]  /*15320*/  BRA `(.L_x_1125) ;  /* 0xffffffcc001c7947 */ /* 0x000fea000383ffff */
.L_x_1049:
[----:B-1----:R-:W-:-:S04]  /*15330*/  IMAD.U32 R3, RZ, RZ, UR38 ;  /* 0x00000026ff037e24 */ /* 0x002fc8000f8e00ff */
[----:B------:R1:W2:Y:S03]  /*15340*/  SYNCS.PHASECHK.TRANS64.TRYWAIT P0, [R3+URZ+0x28840], R0 ;  /* 0x02884000030075a7 */ /* 0x0002a6000800017f */
[----:B--2---:R-:W-:Y:S05]  /*15350*/  @!P0 NANOSLEEP.SYNCS 0x989680 ;  /* 0x009896800000895d */ /* 0x004fea0003900000 */
[----:B------:R-:W2:Y:S02]  /*15360*/  @!P0 SYNCS.PHASECHK.TRANS64 P0, [R3+URZ+0x28840], R0 ;  /* 0x02884000030085a7 */ /* 0x000ea4000800007f */
[----:B--2---:R-:W-:Y:S05]  /*15370*/  @!P0 BRA `(.L_x_1049) ;  /* 0xfffffffc00ec8947 */ /* 0x004fea000383ffff */
[----:B------:R-:W-:Y:S05]  /*15380*/  BRA `(.L_x_1126) ;  /* 0xffffffcc00707947 */ /* 0x000fea000383ffff */
.L_x_1052:
[----:B------:R-:W-:Y:S02]  /*15390*/  IMAD.MOV.U32 R13, RZ, RZ, R6 ;  /* 0x000000ffff0d7224 */ /* 0x000fe400078e0006 */
[----:B------:R-:W-:Y:S02]  /*153a0*/  IMAD.MOV.U32 R12, RZ, RZ, RZ ;  /* 0x000000ffff0c7224 */ /* 0x000fe400078e00ff */
[----:B------:R-:W-:Y:S02]  /*153b0*/  IMAD.MOV.U32 R11, RZ, RZ, 0x181f ;  /* 0x0000181fff0b7424 */ /* 0x000fe400078e00ff */
[----:B------:R-:W-:Y:S02]  /*153c0*/  IMAD.MOV.U32 R15, RZ, RZ, -0x1 ;  /* 0xffffffffff0f7424 */ /* 0x000fe400078e00ff */
[----:B------:R-:W-:-:S07]  /*153d0*/  VIADD R4, R4, UR40 ;  /* 0x0000002804047c36 */ /* 0x000fce0008000000 */
[----:B------:R-:W-:Y:S05]  /*153e0*/  WARPSYNC.COLLECTIVE R15, `(.L_x_1127) ;  /* 0x000000000f087348 */ /* 0x000fea0003c00000 */
[----:B------:R0:W1:Y:S02]  /*153f0*/  SHFL.IDX P6, R14, R13, R12, R11 ;  /* 0x0000000c0d0e7389 */ /* 0x00006400000c000b */
[----:B01----:R-:W-:Y:S01]  /*15400*/  ENDCOLLECTIVE ;  /* 0x000000000000791b */ /* 0x003fe20003800000 */
.L_x_1127:
[----:B------:R-:W-:Y:S02]  /*15410*/  IMAD.MOV.U32 R13, RZ, RZ, R0 ;  /* 0x000000ffff0d7224 */ /* 0x000fe400078e0000 */
[----:B------:R-:W-:-:S07]  /*15420*/  IMAD.MOV.U32 R2, RZ, RZ, R14 ;  /* 0x000000ffff027224 */ /* 0x000fce00078e000e */
[----:B------:R-:W-:Y:S05]  /*15430*/  WARPSYNC.COLLECTIVE R15, `(.L_x_1128) ;  /* 0x000000000f087348 */ /* 0x000fea0003c00000 */
[----:B------:R0:W1:Y:S02]  /*15440*/  SHFL.IDX P6, R14, R13, R12, R11 ;  /* 0x0000000c0d0e7389 */ /* 0x00006400000c000b */
[----:B01----:R-:W-:Y:S01]  /*15450*/  ENDCOLLECTIVE ;  /* 0x000000000000791b */ /* 0x003fe20003800000 */
.L_x_1128:
[----:B------:R-:W-:Y:S02]  /*15460*/  ULDC UR4, c[0x0][0x288] ;  /* 0x0000a20000047ab9 */ /* 0x000fe40000000800 */
[----:B------:R-:W-:-:S05]  /*15470*/  IMAD R5, R8, UR4, RZ ;  /* 0x0000000408057c24 */ /* 0x000fca000f8e02ff */
[C---:B------:R-:W-:Y:S01]  /*15480*/  ISETP.GE.AND P2, PT, R4.reuse, R5, PT ;  /* 0x000000050400720c */ /* 0x040fe20003f46270 */
[----:B------:R-:W-:Y:S02]  /*15490*/  VIADD R12, R4, 0x10 ;  /* 0x00000010040c7836 */ /* 0x000fe40000000000 */
[----:B------:R-:W-:-:S10]  /*154a0*/  IMAD.MOV.U32 R13, RZ, RZ, R6 ;  /* 0x000000ffff0d7224 */ /* 0x000fd400078e0006 */
[----:B------:R-:W-:Y:S01]  /*154b0*/  @!P2 LEA R8, R7, UR38, 0x1 ;  /* 0x000000260708ac11 */ /* 0x000fe2000f8e08ff */
[----:B------:R-:W-:-:S05]  /*154c0*/  IMAD.MOV.U32 R3, RZ, RZ, R14 ;  /* 0x000000ffff037224 */ /* 0x000fca00078e000e */
[----:B------:R-:W-:-:S04]  /*154d0*/  LOP3.LUT R3, R3, R2, RZ, 0x3c, !PT ;  /* 0x0000000203037212 */ /* 0x000fc800078e3cff */
[----:B------:R-:W-:-:S04]  /*154e0*/  LOP3.LUT R2, R3, R2, RZ, 0x3c, !PT ;  /* 0x0000000203027212 */ /* 0x000fc800078e3cff */
[----:B------:R-:W-:-:S03]  /*154f0*/  LOP3.LUT R3, R3, R2, RZ, 0x3c, !PT ;  /* 0x0000000203037212 */ /* 0x000fc600078e3cff */
[----:B------:R-:W-:-:S05]  /*15500*/  @!P2 IMAD.WIDE.U32 R2, R10, 0x2, R2 ;  /* 0x000000020a02a825 */ /* 0x000fca00078e0002 */
[----:B------:R-:W-:Y:S01]  /*15510*/  @!PT LDS RZ, [RZ] ;  /* 0x00000000fffff984 */ /* 0x000fe20000000800 */
[----:B------:R-:W-:Y:S01]  /*15520*/  @!PT LDS RZ, [RZ] ;  /* 0x00000000fffff984 */ /* 0x000fe20000000800 */
[----:B------:R-:W-:Y:S01]  /*15530*/  @!PT LDS RZ, [RZ] ;  /* 0x00000000fffff984 */ /* 0x000fe20000000800 */
[----:B------:R0:W-:Y:S04]  /*15540*/  @!P2 LDGSTS.E.BYPASS.LTC128B.128 [R8+0x10400], desc[UR44][R2.64], !P1 ;  /* 0x104000000208afae */ /* 0x0001e8000c901d6c */
[----:B------:R0:W-:Y:S01]  /*15550*/  @!P2 LDGSTS.E.BYPASS.LTC128B.128 [R8+0x14400], desc[UR44][R2.64+0x80], !P0 ;  /* 0x144000800208afae */ /* 0x0001e2000c101d6c */
[----:B------:R-:W-:Y:S01]  /*15560*/  ISETP.GE.AND P2, PT, R12, R5, PT ;  /* 0x000000050c00720c */ /* 0x000fe20003f46270 */
[----:B------:R-:W-:-:S12]  /*15570*/  IMAD.MOV.U32 R12, RZ, RZ, 0x1 ;  /* 0x00000001ff0c7424 */ /* 0x000fd800078e00ff */
[----:B0-----:R-:W-:Y:S05]  /*15580*/  WARPSYNC.COLLECTIVE R15, `(.L_x_1129) ;  /* 0x000000000f087348 */ /* 0x001fea0003c00000 */
[----:B------:R1:W2:Y:S02]  /*15590*/  SHFL.IDX P6, R14, R13, R12, R11 ;  /* 0x0000000c0d0e7389 */ /* 0x0002a400000c000b */
[----:B012---:R-:W-:Y:S01]  /*155a0*/  ENDCOLLECTIVE ;  /* 0x000000000000791b */ /* 0x007fe20003800000 */
.L_x_1129:
[----:B------:R-:W-:Y:S01]  /*155b0*/  VIADD R2, R4, 0x20 ;  /* 0x0000002004027836 */ /* 0x000fe20000000000 */
[----:B------:R-:W-:Y:S01]  /*155c0*/  @!P2 LEA R21, R7, UR38, 0x1 ;  /* 0x000000260715ac11 */ /* 0x000fe2000f8e08ff */
[----:B------:R-:W-:Y:S02]  /*155d0*/  IMAD.MOV.U32 R13, RZ, RZ, R0 ;  /* 0x000000ffff0d7224 */ /* 0x000fe400078e0000 */
[----:B------:R-:W-:-:S07]  /*155e0*/  IMAD.MOV.U32 R8, RZ, RZ, R14 ;  /* 0x000000ffff087224 */ /* 0x000fce00078e000e */
[----:B------:R-:W-:Y:S05]  /*155f0*/  WARPSYNC.COLLECTIVE R15, `(.L_x_1130) ;  /* 0x000000000f087348 */ /* 0x000fea0003c00000 */
[----:B------:R0:W1:Y:S02]  /*15600*/  SHFL.IDX P6, R14, R13, R12, R11 ;  /* 0x0000000c0d0e7389 */ /* 0x00006400000c000b */
[----:B01----:R-:W-:Y:S01]  /*15610*/  ENDCOLLECTIVE ;  /* 0x000000000000791b */ /* 0x003fe20003800000 */
.L_x_1130:
[----:B------:R-:W-:Y:S02]  /*15620*/  IMAD.MOV.U32 R9, RZ, RZ, R8 ;  /* 0x000000ffff097224 */ /* 0x000fe400078e0008 */
[----:B------:R-:W-:Y:S02]  /*15630*/  IMAD.MOV.U32 R13, RZ, RZ, R6 ;  /* 0x000000ffff0d7224 */ /* 0x000fe400078e0006 */
[----:B------:R-:W-:Y:S02]  /*15640*/  IMAD.MOV.U32 R12, RZ, RZ, 0x2 ;  /* 0x00000002ff0c7424 */ /* 0x000fe400078e00ff */
[----:B------:R-:W-:-:S07]  /*15650*/  IMAD.MOV.U32 R8, RZ, RZ, R14 ;  /* 0x000000ffff087224 */ /* 0x000fce00078e000e */
[----:B------:R-:W-:Y:S05]  /*15660*/  WARPSYNC.COLLECTIVE R15, `(.L_x_1131) ;  /* 0x000000000f087348 */ /* 0x000fea0003c00000 */
[----:B------:R0:W1:Y:S02]  /*15670*/  SHFL.IDX P6, R14, R13, R12, R11 ;  /* 0x0000000c0d0e7389 */ /* 0x00006400000c000b */
[----:B01----:R-:W-:Y:S01]  /*15680*/  ENDCOLLECTIVE ;  /* 0x000000000000791b */ /* 0x003fe20003800000 */
.L_x_1131:
[----:B------:R-:W-:-:S05]  /*15690*/  @!P2 IMAD.WIDE.U32 R8, R10, 0x2, R8 ;  /* 0x000000020a08a825 */ /* 0x000fca00078e0008 */
[----:B------:R-:W-:Y:S01]  /*156a0*/  @!PT LDS RZ, [RZ] ;  /* 0x00000000fffff984 */ /* 0x000fe20000000800 */
[----:B------:R-:W-:Y:S01]  /*156b0*/  @!PT LDS RZ, [RZ] ;  /* 0x00000000fffff984 */ /* 0x000fe20000000800 */
[----:B------:R-:W-:Y:S01]  /*156c0*/  @!PT LDS RZ, [RZ] ;  /* 0x00000000fffff984 */ /* 0x000fe20000000800 */
[----:B------:R-:W-:Y:S04]  /*156d0*/  @!P2 LDGSTS.E.BYPASS.LTC128B.128 [R21+0x10c00], desc[UR44][R8.64], !P1 ;  /* 0x10c000000815afae */ /* 0x000fe8000c901d6c */
[----:B------:R0:W-:Y:S01]  /*156e0*/  @!P2 LDGSTS.E.BYPASS.LTC128B.128 [R21+0x14c00], desc[UR44][R8.64+0x80], !P0 ;  /* 0x14c000800815afae */ /* 0x0001e2000c101d6c */
[----:B------:R-:W-:Y:S01]  /*156f0*/  ISETP.GE.AND P2, PT, R2, R5, PT ;  /* 0x000000050200720c */ /* 0x000fe20003f46270 */
[----:B------:R-:W-:Y:S02]  /*15700*/  IMAD.MOV.U32 R13, RZ, RZ, R0 ;  /* 0x000000ffff0d7224 */ /* 0x000fe400078e0000 */
[----:B0-----:R-:W-:Y:S02]  /*15710*/  VIADD R8, R4, 0x30 ;  /* 0x0000003004087836 */ /* 0x001fe40000000000 */
[----:B------:R-:W-:-:S08]  /*15720*/  IMAD.MOV.U32 R2, RZ, RZ, R14 ;  /* 0x000000ffff027224 */ /* 0x000fd000078e000e */
[----:B------:R-:W-:-:S07]  /*15730*/  @!P2 LEA R20, R7, UR38, 0x1 ;  /* 0x000000260714ac11 */ /* 0x000fce000f8e08ff */
[----:B------:R-:W-:Y:S05]  /*15740*/  WARPSYNC.COLLECTIVE R15, `(.L_x_1132) ;  /* 0x000000000f087348 */ /* 0x000fea0003c00000 */
[----:B------:R0:W1:Y:S02]  /*15750*/  SHFL.IDX P6, R14, R13, R12, R11 ;  /* 0x0000000c0d0e7389 */ /* 0x00006400000c000b */
[----:B01----:R-:W-:Y:S01]  /*15760*/  ENDCOLLECTIVE ;  /* 0x000000000000791b */ /* 0x003fe20003800000 */
.L_x_1132:
[----:B------:R-:W-:Y:S02]  /*15770*/  IMAD.MOV.U32 R3, RZ, RZ, R2 ;  /* 0x000000ffff037224 */ /* 0x000fe400078e0002 */
[----:B------:R-:W-:Y:S02]  /*15780*/  IMAD.MOV.U32 R13, RZ, RZ, R6 ;  /* 0x000000ffff0d7224 */ /* 0x000fe400078e0006 */
[----:B------:R-:W-:Y:S02]  /*15790*/  IMAD.MOV.U32 R12, RZ, RZ, 0x3 ;  /* 0x00000003ff0c7424 */ /* 0x000fe400078e00ff */
[----:B------:R-:W-:-:S07]  /*157a0*/  IMAD.MOV.U32 R2, RZ, RZ, R14 ;  /* 0x000000ffff027224 */ /* 0x000fce00078e000e */
[----:B------:R-:W-:Y:S05]  /*157b0*/  WARPSYNC.COLLECTIVE R15, `(.L_x_1133) ;  /* 0x000000000f087348 */ /* 0x000fea0003c00000 */
[----:B------:R0:W1:Y:S02]  /*157c0*/  SHFL.IDX P6, R14, R13, R12, R11 ;  /* 0x0000000c0d0e7389 */ /* 0x00006400000c000b */
[----:B01----:R-:W-:Y:S01]  /*157d0*/  ENDCOLLECTIVE ;  /* 0x000000000000791b */ /* 0x003fe20003800000 */
.L_x_1133:
        /* <DEDUP_REMOVED lines=14> */
.L_x_1134:
[----:B------:R-:W-:Y:S02]  /*158c0*/  IMAD.MOV.U32 R9, RZ, RZ, R8 ;  /* 0x000000ffff097224 */ /* 0x000fe400078e0008 */
[----:B------:R-:W-:Y:S02]  /*158d0*/  IMAD.MOV.U32 R13, RZ, RZ, R6 ;  /* 0x000000ffff0d7224 */ /* 0x000fe400078e0006 */
[----:B------:R-:W-:Y:S02]  /*158e0*/  IMAD.MOV.U32 R12, RZ, RZ, 0x4 ;  /* 0x00000004ff0c7424 */ /* 0x000fe400078e00ff */
[----:B------:R-:W-:-:S07]  /*158f0*/  IMAD.MOV.U32 R8, RZ, RZ, R14 ;  /* 0x000000ffff087224 */ /* 0x000fce00078e000e */
[----:B------:R-:W-:Y:S05]  /*15900*/  WARPSYNC.COLLECTIVE R15, `(.L_x_1135) ;  /* 0x000000000f087348 */ /* 0x000fea0003c00000 */
[----:B------:R0:W1:Y:S02]  /*15910*/  SHFL.IDX P6, R14, R13, R12, R11 ;  /* 0x0000000c0d0e7389 */ /* 0x00006400000c000b */
[----:B01----:R-:W-:Y:S01]  /*15920*/  ENDCOLLECTIVE ;  /* 0x000000000000791b */ /* 0x003fe20003800000 */
.L_x_1135:
        /* <DEDUP_REMOVED lines=14> */
.L_x_1136:
[----:B------:R-:W-:Y:S02]  /*15a10*/  IMAD.MOV.U32 R3, RZ, RZ, R2 ;  /* 0x000000ffff037224 */ /* 0x000fe400078e0002 */
[----:B------:R-:W-:Y:S02]  /*15a20*/  IMAD.MOV.U32 R13, RZ, RZ, R6 ;  /* 0x000000ffff0d7224 */ /* 0x000fe400078e0006 */
[----:B------:R-:W-:Y:S02]  /*15a30*/  IMAD.MOV.U32 R12, RZ, RZ, 0x5 ;  /* 0x00000005ff0c7424 */ /* 0x000fe400078e00ff */
[----:B------:R-:W-:-:S07]  /*15a40*/  IMAD.MOV.U32 R2, RZ, RZ, R14 ;  /* 0x000000ffff027224 */ /* 0x000fce00078e000e */
[----:B------:R-:W-:Y:S05]  /*15a50*/  WARPSYNC.COLLECTIVE R15, `(.L_x_1137) ;  /* 0x000000000f087348 */ /* 0x000fea0003c00000 */
[----:B------:R0:W1:Y:S02]  /*15a60*/  SHFL.IDX P6, R14, R13, R12, R11 ;  /* 0x0000000c0d0e7389 */ /* 0x00006400000c000b */
[----:B01----:R-:W-:Y:S01]  /*15a70*/  ENDCOLLECTIVE ;  /* 0x000000000000791b */ /* 0x003fe20003800000 */
.L_x_1137:
        /* <DEDUP_REMOVED lines=14> */
.L_x_1138:
[----:B------:R-:W-:Y:S02]  /*15b60*/  IMAD.MOV.U32 R9, RZ, RZ, R8 ;  /* 0x000000ffff097224 */ /* 0x000fe400078e0008 */
[----:B------:R-:W-:Y:S02]  /*15b70*/  IMAD.MOV.U32 R13, RZ, RZ, R6 ;  /* 0x000000ffff0d7224 */ /* 0x000fe400078e0006 */
[----:B------:R-:W-:Y:S02]  /*15b80*/  IMAD.MOV.U32 R12, RZ, RZ, 0x6 ;  /* 0x00000006ff0c7424 */ /* 0x000fe400078e00ff */
[----:B------:R-:W-:-:S07]  /*15b90*/  IMAD.MOV.U32 R8, RZ, RZ, R14 ;  /* 0x000000ffff087224 */ /* 0x000fce00078e000e */
[----:B------:R-:W-:Y:S05]  /*15ba0*/  WARPSYNC.COLLECTIVE R15, `(.L_x_1139) ;  /* 0x000000000f087348 */ /* 0x000fea0003c00000 */
[----:B------:R0:W1:Y:S02]  /*15bb0*/  SHFL.IDX P6, R14, R13, R12, R11 ;  /* 0x0000000c0d0e7389 */ /* 0x00006400000c000b */
[----:B01----:R-:W-:Y:S01]  /*15bc0*/  ENDCOLLECTIVE ;  /* 0x000000000000791b */ /* 0x003fe20003800000 */
.L_x_1139:
        /* <DEDUP_REMOVED lines=8> */
[----:B------:R-:W-:-:S10]  /*15c50*/  IMAD.MOV.U32 R2, RZ, RZ, R14 ;  /* 0x000000ffff027224 */ /* 0x000fd400078e000e */
[----:B0-----:R-:W-:-:S07]  /*15c60*/  @!P2 LEA R8, R7, UR38, 0x1 ;  /* 0x000000260708ac11 */ /* 0x001fce000f8e08ff */
[----:B------:R-:W-:Y:S05]  /*15c70*/  WARPSYNC.COLLECTIVE R15, `(.L_x_1140) ;  /* 0x000000000f087348 */ /* 0x000fea0003c00000 */
[----:B------:R0:W1:Y:S02]  /*15c80*/  SHFL.IDX P6, R14, R13, R12, R11 ;  /* 0x0000000c0d0e7389 */ /* 0x00006400000c000b */
[----:B01----:R-:W-:Y:S01]  /*15c90*/  ENDCOLLECTIVE ;  /* 0x000000000000791b */ /* 0x003fe20003800000 */
.L_x_1140:
[----:B------:R-:W-:Y:S02]  /*15ca0*/  IMAD.MOV.U32 R3, RZ, RZ, R2 ;  /* 0x000000ffff037224 */ /* 0x000fe400078e0002 */
[----:B------:R-:W-:Y:S02]  /*15cb0*/  IMAD.MOV.U32 R13, RZ, RZ, R6 ;  /* 0x000000ffff0d7224 */ /* 0x000fe400078e0006 */
[----:B------:R-:W-:Y:S02]  /*15cc0*/  IMAD.MOV.U32 R12, RZ, RZ, 0x7 ;  /* 0x00000007ff0c7424 */ /* 0x000fe400078e00ff */
[----:B------:R-:W-:-:S07]  /*15cd0*/  IMAD.MOV.U32 R2, RZ, RZ, R14 ;  /* 0x000000ffff027224 */ /* 0x000fce00078e000e */
[----:B------:R-:W-:Y:S05]  /*15ce0*/  WARPSYNC.COLLECTIVE R15, `(.L_x_1141) ;  /* 0x000000000f087348 */ /* 0x000fea0003c00000 */
[----:B------:R0:W1:Y:S02]  /*15cf0*/  SHFL.IDX P6, R14, R13, R12, R11 ;  /* 0x0000000c0d0e7389 */ /* 0x00006400000c000b */
[----:B01----:R-:W-:Y:S01]  /*15d00*/  ENDCOLLECTIVE ;  /* 0x000000000000791b */ /* 0x003fe20003800000 */
.L_x_1141:
[----:B------:R-:W-:-:S05]  /*15d10*/  @!P2 IMAD.WIDE.U32 R2, R10, 0x2, R2 ;  /* 0x000000020a02a825 */ /* 0x000fca00078e0002 */
[----:B------:R-:W-:Y:S01]  /*15d20*/  @!PT LDS RZ, [RZ] ;  /* 0x00000000fffff984 */ /* 0x000fe20000000800 */
[----:B------:R-:W-:Y:S01]  /*15d30*/  @!PT LDS RZ, [RZ] ;  /* 0x00000000fffff984 */ /* 0x000fe20000000800 */
[----:B------:R-:W-:Y:S01]  /*15d40*/  @!PT LDS RZ, [RZ] ;  /* 0x00000000fffff984 */ /* 0x000fe20000000800 */
[----:B------:R-:W-:Y:S04]  /*15d50*/  @!P2 LDGSTS.E.BYPASS.LTC128B.128 [R8+0x13400], desc[UR44][R2.64], !P1 ;  /* 0x134000000208afae */ /* 0x000fe8000c901d6c */
[----:B------:R0:W-:Y:S01]  /*15d60*/  @!P2 LDGSTS.E.BYPASS.LTC128B.128 [R8+0x17400], desc[UR44][R2.64+0x80], !P0 ;  /* 0x174000800208afae */ /* 0x0001e2000c101d6c */
[----:B------:R-:W-:Y:S02]  /*15d70*/  IMAD.MOV.U32 R13, RZ, RZ, R0 ;  /* 0x000000ffff0d7224 */ /* 0x000fe400078e0000 */
[----:B0-----:R-:W-:-:S07]  /*15d80*/  IMAD.MOV.U32 R2, RZ, RZ, R14 ;  /* 0x000000ffff027224 */ /* 0x001fce00078e000e */
[----:B------:R-:W-:Y:S05]  /*15d90*/  WARPSYNC.COLLECTIVE R15, `(.L_x_1142) ;  /* 0x000000000f087348 */ /* 0x000fea0003c00000 */
[----:B------:R0:W1:Y:S02]  /*15da0*/  SHFL.IDX P6, R14, R13, R12, R11 ;  /* 0x0000000c0d0e7389 */ /* 0x00006400000c000b */
[----:B01----:R-:W-:Y:S01]  /*15db0*/  ENDCOLLECTIVE ;  /* 0x000000000000791b */ /* 0x003fe20003800000 */
.L_x_1142:
[----:B------:R-:W-:Y:S05]  /*15dc0*/  BRA `(.L_x_1143) ;  /* 0xffffffcc00bc7947 */ /* 0x000fea000383ffff */
.L_x_1055:
[----:B0-----:R-:W-:-:S04]  /*15dd0*/  IMAD.U32 R3, RZ, RZ, UR38 ;  /* 0x00000026ff037e24 */ /* 0x001fc8000f8e00ff */
[----:B------:R0:W1:Y:S03]  /*15de0*/  SYNCS.PHASECHK.TRANS64.TRYWAIT P0, [R3+URZ+0x28820], R0 ;  /* 0x02882000030075a7 */ /* 0x000066000800017f */
[----:B-1----:R-:W-:Y:S05]  /*15df0*/  @!P0 NANOSLEEP.SYNCS 0x989680 ;  /* 0x009896800000895d */ /* 0x002fea0003900000 */
[----:B------:R-:W1:Y:S02]  /*15e00*/  @!P0 SYNCS.PHASECHK.TRANS64 P0, [R3+URZ+0x28820], R0 ;  /* 0x02882000030085a7 */ /* 0x000e64000800007f */
[----:B-1----:R-:W-:Y:S05]  /*15e10*/  @!P0 BRA `(.L_x_1055) ;  /* 0xfffffffc00ec8947 */ /* 0x002fea000383ffff */
[----:B------:R-:W-:Y:S05]  /*15e20*/  BRA `(.L_x_1144) ;  /* 0xffffffd000107947 */ /* 0x000fea000383ffff */
.L_x_1062:
[----:B-1----:R-:W-:-:S04]  /*15e30*/  IMAD.U32 R3, RZ, RZ, UR38 ;  /* 0x00000026ff037e24 */ /* 0x002fc8000f8e00ff */
[----:B------:R1:W2:Y:S03]  /*15e40*/  SYNCS.PHASECHK.TRANS64.TRYWAIT P0, [R3+URZ+0x28848], R2 ;  /* 0x02884802030075a7 */ /* 0x0002a6000800017f */
[----:B--2---:R-:W-:Y:S05]  /*15e50*/  @!P0 NANOSLEEP.SYNCS 0x989680 ;  /* 0x009896800000895d */ /* 0x004fea0003900000 */
[----:B------:R-:W2:Y:S02]  /*15e60*/  @!P0 SYNCS.PHASECHK.TRANS64 P0, [R3+URZ+0x28848], R2 ;  /* 0x02884802030085a7 */ /* 0x000ea4000800007f */
[----:B--2---:R-:W-:Y:S05]  /*15e70*/  @!P0 BRA `(.L_x_1062) ;  /* 0xfffffffc00ec8947 */ /* 0x004fea000383ffff */
[----:B------:R-:W-:Y:S05]  /*15e80*/  BRA `(.L_x_1145) ;  /* 0xffffffd000f47947 */ /* 0x000fea000383ffff */
.L_x_1068:
[----:B0-----:R-:W-:-:S04]  /*15e90*/  IMAD.U32 R3, RZ, RZ, UR38 ;  /* 0x00000026ff037e24 */ /* 0x001fc8000f8e00ff */
[----:B------:R0:W1:Y:S03]  /*15ea0*/  SYNCS.PHASECHK.TRANS64.TRYWAIT P0, [R3+URZ+0x28860], R2 ;  /* 0x02886002030075a7 */ /* 0x000066000800017f */
[----:B-1----:R-:W-:Y:S05]  /*15eb0*/  @!P0 NANOSLEEP.SYNCS 0x989680 ;  /* 0x009896800000895d */ /* 0x002fea0003900000 */
[----:B------:R-:W1:Y:S02]  /*15ec0*/  @!P0 SYNCS.PHASECHK.TRANS64 P0, [R3+URZ+0x28860], R2 ;  /* 0x02886002030085a7 */ /* 0x000e64000800007f */
[----:B-1----:R-:W-:Y:S05]  /*15ed0*/  @!P0 BRA `(.L_x_1068) ;  /* 0xfffffffc00ec8947 */ /* 0x002fea000383ffff */
[----:B------:R-:W-:Y:S05]  /*15ee0*/  BRA `(.L_x_1146) ;  /* 0xffffffd400907947 */ /* 0x000fea000383ffff */
.L_x_1077:
[----:B-1----:R-:W-:-:S04]  /*15ef0*/  IMAD.U32 R3, RZ, RZ, UR38 ;  /* 0x00000026ff037e24 */ /* 0x002fc8000f8e00ff */
[----:B------:R1:W2:Y:S03]  /*15f00*/  SYNCS.PHASECHK.TRANS64.TRYWAIT P0, [R3+URZ+0x28840], R2 ;  /* 0x02884002030075a7 */ /* 0x0002a6000800017f */
[----:B--2---:R-:W-:Y:S05]  /*15f10*/  @!P0 NANOSLEEP.SYNCS 0x989680 ;  /* 0x009896800000895d */ /* 0x004fea0003900000 */
[----:B------:R-:W2:Y:S02]  /*15f20*/  @!P0 SYNCS.PHASECHK.TRANS64 P0, [R3+URZ+0x28840], R2 ;  /* 0x02884002030085a7 */ /* 0x000ea4000800007f */
[----:B--2---:R-:W-:Y:S05]  /*15f30*/  @!P0 BRA `(.L_x_1077) ;  /* 0xfffffffc00ec8947 */ /* 0x004fea000383ffff */
[----:B------:R-:W-:Y:S05]  /*15f40*/  BRA `(.L_x_1147) ;  /* 0xffffffd800b07947 */ /* 0x000fea000383ffff */
.L_x_1083:
[----:B0-----:R-:W-:-:S04]  /*15f50*/  IMAD.U32 R3, RZ, RZ, UR38 ;  /* 0x00000026ff037e24 */ /* 0x001fc8000f8e00ff */
[----:B------:R0:W1:Y:S03]  /*15f60*/  SYNCS.PHASECHK.TRANS64.TRYWAIT P0, [R3+URZ+0x28868], R2 ;  /* 0x02886802030075a7 */ /* 0x000066000800017f */
[----:B-1----:R-:W-:Y:S05]  /*15f70*/  @!P0 NANOSLEEP.SYNCS 0x989680 ;  /* 0x009896800000895d */ /* 0x002fea0003900000 */
[----:B------:R-:W1:Y:S02]  /*15f80*/  @!P0 SYNCS.PHASECHK.TRANS64 P0, [R3+URZ+0x28868], R2 ;  /* 0x02886802030085a7 */ /* 0x000e64000800007f */
[----:B-1----:R-:W-:Y:S05]  /*15f90*/  @!P0 BRA `(.L_x_1083) ;  /* 0xfffffffc00ec8947 */ /* 0x002fea000383ffff */
[----:B------:R-:W-:Y:S05]  /*15fa0*/  BRA `(.L_x_1148) ;  /* 0xffffffdc00507947 */ /* 0x000fea000383ffff */
.L_x_1092:
[----:B-1----:R-:W-:-:S04]  /*15fb0*/  IMAD.U32 R3, RZ, RZ, UR38 ;  /* 0x00000026ff037e24 */ /* 0x002fc8000f8e00ff */
[----:B------:R1:W2:Y:S03]  /*15fc0*/  SYNCS.PHASECHK.TRANS64.TRYWAIT P0, [R3+URZ+0x28848], R2 ;  /* 0x02884802030075a7 */ /* 0x0002a6000800017f */
[----:B--2---:R-:W-:Y:S05]  /*15fd0*/  @!P0 NANOSLEEP.SYNCS 0x989680 ;  /* 0x009896800000895d */ /* 0x004fea0003900000 */
[----:B------:R-:W2:Y:S02]  /*15fe0*/  @!P0 SYNCS.PHASECHK.TRANS64 P0, [R3+URZ+0x28848], R2 ;  /* 0x02884802030085a7 */ /* 0x000ea4000800007f */
[----:B--2---:R-:W-:Y:S05]  /*15ff0*/  @!P0 BRA `(.L_x_1092) ;  /* 0xfffffffc00ec8947 */ /* 0x004fea000383ffff */
[----:B------:R-:W-:Y:S05]  /*16000*/  BRA `(.L_x_1149) ;  /* 0xffffffe000887947 */ /* 0x000fea000383ffff */
.L_x_1098:
[----:B0-----:R-:W-:-:S04]  /*16010*/  IMAD.U32 R3, RZ, RZ, UR38 ;  /* 0x00000026ff037e24 */ /* 0x001fc8000f8e00ff */
[----:B------:R0:W1:Y:S03]  /*16020*/  SYNCS.PHASECHK.TRANS64.TRYWAIT P0, [R3+URZ+0x28860], R2 ;  /* 0x02886002030075a7 */ /* 0x000066000800017f */
[----:B-1----:R-:W-:Y:S05]  /*16030*/  @!P0 NANOSLEEP.SYNCS 0x989680 ;  /* 0x009896800000895d */ /* 0x002fea0003900000 */
[----:B------:R-:W1:Y:S02]  /*16040*/  @!P0 SYNCS.PHASECHK.TRANS64 P0, [R3+URZ+0x28860], R2 ;  /* 0x02886002030085a7 */ /* 0x000e64000800007f */
[----:B-1----:R-:W-:Y:S05]  /*16050*/  @!P0 BRA `(.L_x_1098) ;  /* 0xfffffffc00ec8947 */ /* 0x002fea000383ffff */
[----:B------:R-:W-:Y:S05]  /*16060*/  BRA `(.L_x_1150) ;  /* 0xffffffe400247947 */ /* 0x000fea000383ffff */
.L_x_1106:
[----:B0-----:R0:W1:Y:S02]  /*16070*/  SYNCS.PHASECHK.TRANS64.TRYWAIT P0, [R3+URZ+0x28860], R2 ;  /* 0x02886002030075a7 */ /* 0x001064000800017f */
[----:B-1----:R-:W-:Y:S05]  /*16080*/  @!P0 NANOSLEEP.SYNCS 0x989680 ;  /* 0x009896800000895d */ /* 0x002fea0003900000 */
[----:B------:R-:W1:Y:S02]  /*16090*/  @!P0 SYNCS.PHASECHK.TRANS64 P0, [R3+URZ+0x28860], R2 ;  /* 0x02886002030085a7 */ /* 0x000e64000800007f */
[----:B-1----:R-:W-:Y:S05]  /*160a0*/  @!P0 BRA `(.L_x_1106) ;  /* 0xfffffffc00f08947 */ /* 0x002fea000383ffff */
[----:B------:R-:W-:Y:S05]  /*160b0*/  BRA `(.L_x_1151) ;  /* 0xffffffe400f07947 */ /* 0x000fea000383ffff */
.L_x_1111:
[----:B0-----:R0:W1:Y:S02]  /*160c0*/  SYNCS.PHASECHK.TRANS64.TRYWAIT P0, [R2+URZ+0x28820], R3 ;  /* 0x02882003020075a7 */ /* 0x001064000800017f */
[----:B-1----:R-:W-:Y:S05]  /*160d0*/  @!P0 NANOSLEEP.SYNCS 0x989680 ;  /* 0x009896800000895d */ /* 0x002fea0003900000 */
[----:B------:R-:W1:Y:S02]  /*160e0*/  @!P0 SYNCS.PHASECHK.TRANS64 P0, [R2+URZ+0x28820], R3 ;  /* 0x02882003020085a7 */ /* 0x000e64000800007f */
[----:B-1----:R-:W-:Y:S05]  /*160f0*/  @!P0 BRA `(.L_x_1111) ;  /* 0xfffffffc00f08947 */ /* 0x002fea000383ffff */
[----:B------:R-:W-:Y:S05]  /*16100*/  BRA `(.L_x_1152) ;  /* 0xffffffe800c07947 */ /* 0x000fea000383ffff */
.L_x_1112:
        /* <DEDUP_REMOVED lines=11> */
.L_x_1154:
[----:B------:R-:W-:Y:S05]  /*161c0*/  BSYNC B0 ;  /* 0x0000000000007941 */ /* 0x000fea0003800000 */
.L_x_1153:
[----:B------:R-:W-:Y:S05]  /*161d0*/  BRA `(.L_x_1155) ;  /* 0xffffffe800a47947 */ /* 0x000fea000383ffff */
.L_x_1113:
[----:B------:R-:W-:Y:S01]  /*161e0*/  BSSY B0, `(.L_x_1156) ;  /* 0x0000006000007945 */ /* 0x000fe20003800000 */
[----:B------:R-:W-:-:S07]  /*161f0*/  IMAD.MOV.U32 R15, RZ, RZ, -0x1 ;  /* 0xffffffffff0f7424 */ /* 0x000fce00078e00ff */
[----:B0-----:R-:W-:Y:S05]  /*16200*/  WARPSYNC.COLLECTIVE R15, `(.L_x_1157) ;  /* 0x000000000f0c7348 */ /* 0x001fea0003c00000 */
[----:B------:R-:W-:Y:S02]  /*16210*/  ELECT P6, UR62, PT ;  /* 0x00000000003e782f */ /* 0x000fe400038c0000 */
[----:B------:R-:W-:Y:S01]  /*16220*/  MOV R14, UR62 ;  /* 0x0000003e000e7c02 */ /* 0x000fe20008000f00 */
[----:B0-----:R-:W-:Y:S10]  /*16230*/  ENDCOLLECTIVE ;  /* 0x000000000000791b */ /* 0x001ff40003800000 */
.L_x_1157:
[----:B------:R-:W-:Y:S05]  /*16240*/  BSYNC B0 ;  /* 0x0000000000007941 */ /* 0x000fea0003800000 */
.L_x_1156:
[----:B------:R-:W-:Y:S05]  /*16250*/  BRA `(.L_x_1158) ;  /* 0xffffffe800987947 */ /* 0x000fea000383ffff */
.L_x_1115:
[----:B0-----:R0:W1:Y:S02]  /*16260*/  SYNCS.PHASECHK.TRANS64.TRYWAIT P0, [R6+URZ], R5 ;  /* 0x00000005060075a7 */ /* 0x001064000800017f */
[----:B-1----:R-:W-:Y:S05]  /*16270*/  @!P0 NANOSLEEP.SYNCS 0x989680 ;  /* 0x009896800000895d */ /* 0x002fea0003900000 */
[----:B------:R-:W1:Y:S02]  /*16280*/  @!P0 SYNCS.PHASECHK.TRANS64 P0, [R6+URZ], R5 ;  /* 0x00000005060085a7 */ /* 0x000e64000800007f */
[----:B-1----:R-:W-:Y:S05]  /*16290*/  @!P0 BRA `(.L_x_1115) ;  /* 0xfffffffc00f08947 */ /* 0x002fea000383ffff */
[----:B------:R-:W-:Y:S05]  /*162a0*/  BRA `(.L_x_1159) ;  /* 0xffffffe800cc7947 */ /* 0x000fea000383ffff */
.L_x_1116:
[----:B-1----:R1:W2:Y:S02]  /*162b0*/  SYNCS.PHASECHK.TRANS64.TRYWAIT P0, [R3+URZ], R4 ;  /* 0x00000004030075a7 */ /* 0x0022a4000800017f */
[----:B--2---:R-:W-:Y:S05]  /*162c0*/  @!P0 NANOSLEEP.SYNCS 0x989680 ;  /* 0x009896800000895d */ /* 0x004fea0003900000 */
[----:B------:R-:W2:Y:S02]  /*162d0*/  @!P0 SYNCS.PHASECHK.TRANS64 P0, [R3+URZ], R4 ;  /* 0x00000004030085a7 */ /* 0x000ea4000800007f */
[----:B--2---:R-:W-:Y:S05]  /*162e0*/  @!P0 BRA `(.L_x_1116) ;  /* 0xfffffffc00f08947 */ /* 0x004fea000383ffff */
[----:B------:R-:W-:Y:S05]  /*162f0*/  BRA `(.L_x_1160) ;  /* 0xffffffe800c07947 */ /* 0x000fea000383ffff */
.L_x_1118:
[----:B-1----:R1:W2:Y:S02]  /*16300*/  SYNCS.PHASECHK.TRANS64.TRYWAIT P0, [R0+URZ], R5 ;  /* 0x00000005000075a7 */ /* 0x0022a4000800017f */
[----:B--2---:R-:W-:Y:S05]  /*16310*/  @!P0 NANOSLEEP.SYNCS 0x989680 ;  /* 0x009896800000895d */ /* 0x004fea0003900000 */
[----:B------:R-:W2:Y:S02]  /*16320*/  @!P0 SYNCS.PHASECHK.TRANS64 P0, [R0+URZ], R5 ;  /* 0x00000005000085a7 */ /* 0x000ea4000800007f */
[----:B--2---:R-:W-:Y:S05]  /*16330*/  @!P0 BRA `(.L_x_1118) ;  /* 0xfffffffc00f08947 */ /* 0x004fea000383ffff */
[----:B------:R-:W-:Y:S05]  /*16340*/  BRA `(.L_x_1161) ;  /* 0xffffffe800c47947 */ /* 0x000fea000383ffff */
.L_x_1162:
        /* <DEDUP_REMOVED lines=11> */
.L_x_3094:


//--------------------- .text._ZN7cutlass13device_kernelIN5flash11enable_sm90INS1_16FlashAttnFwdSm90INS1_25CollectiveMainloopFwdSm90ILi2EN4cute5tupleIJNS5_1CILi1EEES8_S8_EEENS6_IJNS7_ILi128EEESA_SA_EEELi128ENS_10bfloat16_tEfNS_4arch4Sm90ELb0ELb1ELb1ELb1ELb0ELb0ELb0ELb1ELb1ELb1ELb1ELb0EEENS1_21CollectiveEpilogueFwdISB_S9_SC_SE_Li256ELb1ELb1ELb1ELb0EEENS1_36VarlenDynamicPersistentTileSchedulerILi128ELi128ELi256ELi128ELb1ELb1ELb1ELb1ELb0ELb1EEEEEEEEEvNT_6ParamsE --------------------------
	.section	.text._ZN7cutlass13device_kernelIN5flash11enable_sm90INS1_16FlashAttnFwdSm90INS1_25CollectiveMainloopFwdSm90ILi2EN4cute5tupleIJNS5_1CILi1EEES8_S8_EEENS6_IJNS7_ILi128EEESA_SA_EEELi128ENS_10bfloat16_tEfNS_4arch4Sm90ELb0ELb1ELb1ELb1ELb0ELb0ELb0ELb1ELb1ELb1ELb1ELb0EEENS1_21CollectiveEpilogueFwdISB_S9_SC_SE_Li256ELb1ELb1ELb1ELb0EEENS1_36VarlenDynamicPersistentTileSchedulerILi128ELi128ELi256ELi128ELb1ELb1ELb1ELb1ELb0ELb1EEEEEEEEEvNT_6ParamsE,"ax",@progbits
	.align	128
.text._ZN7cutlass13device_kernelIN5flash11enable_sm90INS1_16FlashAttnFwdSm90INS1_25CollectiveMainloopFwdSm90ILi2EN4cute5tupleIJNS5_1CILi1EEES8_S8_EEENS6_IJNS7_ILi128EEESA_SA_EEELi128ENS_10bfloat16_tEfNS_4arch4Sm90ELb0ELb1ELb1ELb1ELb0ELb0ELb0ELb1ELb1ELb1ELb1ELb0EEENS1_21CollectiveEpilogueFwdISB_S9_SC_SE_Li256ELb1ELb1ELb1ELb0EEENS1_36VarlenDynamicPersistentTileSchedulerILi128ELi128ELi256ELi128ELb1ELb1ELb1ELb1ELb0ELb1EEEEEEEEEvNT_6ParamsE:
        .type           _ZN7cutlass13device_kernelIN5flash11enable_sm90INS1_16FlashAttnFwdSm90INS1_25CollectiveMainloopFwdSm90ILi2EN4cute5tupleIJNS5_1CILi1EEES8_S8_EEENS6_IJNS7_ILi128EEESA_SA_EEELi128ENS_10bfloat16_tEfNS_4arch4Sm90ELb0ELb1ELb1ELb1ELb0ELb0ELb0ELb1ELb1ELb1ELb1ELb0EEENS1_21CollectiveEpilogueFwdISB_S9_SC_SE_Li256ELb1ELb1ELb1ELb0EEENS1_36VarlenDynamicPersistentTileSchedulerILi128ELi128ELi256ELi128ELb1ELb1ELb1ELb1ELb0ELb1EEEEEEEEEvNT_6ParamsE,@function
        .size           _ZN7cutlass13device_kernelIN5flash11enable_sm90INS1_16FlashAttnFwdSm90INS1_25CollectiveMainloopFwdSm90ILi2EN4cute5tupleIJNS5_1CILi1EEES8_S8_EEENS6_IJNS7_ILi128EEESA_SA_EEELi128ENS_10bfloat16_tEfNS_4arch4Sm90ELb0ELb1ELb1ELb1ELb0ELb0ELb0ELb1ELb1ELb1ELb1ELb0EEENS1_21CollectiveEpilogueFwdISB_S9_SC_SE_Li256ELb1ELb1ELb1ELb0EEENS1_36VarlenDynamicPersistentTileSchedulerILi128ELi128ELi256ELi128ELb1ELb1ELb1ELb1ELb0ELb1EEEEEEEEEvNT_6ParamsE,(.L_x_3095 - _ZN7cutlass13device_kernelIN5flash11enable_sm90INS1_16FlashAttnFwdSm90INS1_25CollectiveMainloopFwdSm90ILi2EN4cute5tupleIJNS5_1CILi1EEES8_S8_EEENS6_IJNS7_ILi128EEESA_SA_EEELi128ENS_10bfloat16_tEfNS_4arch4Sm90ELb0ELb1ELb1ELb1ELb0ELb0ELb0ELb1ELb1ELb1ELb1ELb0EEENS1_21CollectiveEpilogueFwdISB_S9_SC_SE_Li256ELb1ELb1ELb1ELb0EEENS1_36VarlenDynamicPersistentTileSchedulerILi128ELi128ELi256ELi128ELb1ELb1ELb1ELb1ELb0ELb1EEEEEEEEEvNT_6ParamsE)
        .other          _ZN7cutlass13device_kernelIN5flash11enable_sm90INS1_16FlashAttnFwdSm90INS1_25CollectiveMainloopFwdSm90ILi2EN4cute5tupleIJNS5_1CILi1EEES8_S8_EEENS6_IJNS7_ILi128EEESA_SA_EEELi128ENS_10bfloat16_tEfNS_4arch4Sm90ELb0ELb1ELb1ELb1ELb0ELb0ELb0ELb1ELb1ELb1ELb1ELb0EEENS1_21CollectiveEpilogueFwdISB_S9_SC_SE_Li256ELb1ELb1ELb1ELb0EEENS1_36VarlenDynamicPersistentTileSchedulerILi128ELi128ELi256ELi128ELb1ELb1ELb1ELb1ELb0ELb1EEEEEEEEEvNT_6ParamsE,@"STO_CUDA_ENTRY STV_DEFAULT"
_ZN7cutlass13device_kernelIN5flash11enable_sm90INS1_16FlashAttnFwdSm90INS1_25CollectiveMainloopFwdSm90ILi2EN4cute5tupleIJNS5_1CILi1EEES8_S8_EEENS6_IJNS7_ILi128EEESA_SA_EEELi128ENS_10bfloat16_tEfNS_4arch4Sm90ELb0ELb1ELb1ELb1ELb0ELb0ELb0ELb1ELb1ELb1ELb1ELb0EEENS1_21CollectiveEpilogueFwdISB_S9_SC_SE_Li256ELb1ELb1ELb1ELb0EEENS1_36VarlenDynamicPersistentTileSchedulerILi128ELi128ELi256ELi128ELb1ELb1ELb1ELb1ELb0ELb1EEEEEEEEEvNT_6ParamsE:
        /* <DEDUP_REMOVED lines=18> */
.L_x_1164:
[----:B------:R-:W-:Y:S05]  /*0120*/  BSYNC B0 ;  /* 0x0000000000007941 */ /* 0x000fea0003800000 */
.L_x_1163:
        /* <DEDUP_REMOVED lines=41> */
.L_x_1165:
        /* <DEDUP_REMOVED lines=22> */
.L_x_1166:
        /* <DEDUP_REMOVED lines=18> */
.L_x_1167:
        /* <DEDUP_REMOVED lines=22> */
.L_x_1168:
        /* <DEDUP_REMOVED lines=22> */
.L_x_1169:
[----:B------:R-:W-:Y:S01]  /*0900*/  PLOP3.LUT P0, PT, PT, PT, UP0, 0x80, 0x0 ;  /* 0x000000000000781c */ /* 0x000fe20003f0f008 */
[----:B------:R-:W-:Y:S01]  /*0910*/  UMOV UR36, 0x1 ;  /* 0x0000000100247882 */ /* 0x000fe20000000000 */
[----:B------:R-:W-:Y:S01]  /*0920*/  NOP ;  /* 0x0000000000007918 */ /* 0x000fe20000000000 */
[----:B------:R-:W-:Y:S01]  /*0930*/  USEL UR36, UR36, 0x2, !UP0 ;  /* 0x0000000224247887 */ /* 0x000fe2000c000000 */
[----:B------:R-:W-:Y:S01]  /*0940*/  ULDC.64 UR52, c[0x0][0x208] ;  /* 0x0000820000347ab9 */ /* 0x000fe20000000a00 */
[----:B012-4-:R-:W-:Y:S08]  /*0950*/  BAR.SYNC.DEFER_BLOCKING 0x0 ;  /* 0x0000000000007b1d */ /* 0x017ff00000010000 */
[----:B------:R-:W-:Y:S05]  /*0960*/  @!P0 BRA `(.L_x_1170) ;  /* 0x0000012400f08947 */ /* 0x000fea0003800000 */
.L_x_1171:
[----:B------:R-:W-:-:S08]  /*0970*/  NOP ;  /* 0x0000000000007918 */ /* 0x000fd00000000000 */
[----:B------:R-:W0:Y:S02]  /*0980*/  USETMAXREG.TRY_ALLOC.CTAPOOL UP0, 0xf0 ;  /* 0x000000f0000079c8 */ /* 0x000e240008000600 */
[----:B0-----:R-:W-:-:S13]  /*0990*/  PLOP3.LUT P0, PT, PT, PT, UP0, 0x80, 0x0 ;  /* 0x000000000000781c */ /* 0x001fda0003f0f008 */
[----:B------:R-:W-:Y:S05]  /*09a0*/  @!P0 BRA `(.L_x_1171) ;  /* 0xfffffffc00f08947 */ /* 0x000fea000383ffff */
[----:B------:R-:W-:Y:S01]  /*09b0*/  LOP3.LUT R0, R6, 0xffffff80, RZ, 0xc0, !PT ;  /* 0xffffff8006007812 */ /* 0x000fe200078ec0ff */
[----:B------:R-:W0:Y:S08]  /*09c0*/  S2UR UR5, SR_CgaCtaId ;  /* 0x00000000000579c3 */ /* 0x000e300000008800 */
[----:B------:R-:W-:Y:S06]  /*09d0*/  BAR.ARV 0x8, 0x180 ;  /* 0x0206000000007b1d */ /* 0x000fec0000002000 */
[----:B------:R-:W-:Y:S01]  /*09e0*/  ISETP.NE.AND P0, PT, R0, 0x80, PT ;  /* 0x000000800000780c */ /* 0x000fe20003f05270 */
[----:B------:R-:W-:-:S12]  /*09f0*/  UMOV UR4, 0x400 ;  /* 0x0000040000047882 */ /* 0x000fd80000000000 */
[----:B------:R-:W-:Y:S06]  /*0a00*/  @!P0 BAR.ARV 0x9, 0x100 ;  /* 0x0244000000008b1d */ /* 0x000fec0000002000 */
[----:B0-----:R-:W-:Y:S02]  /*0a10*/  ULEA UR4, UR5, UR4, 0x18 ;  /* 0x0000000405047291 */ /* 0x001fe4000f8ec03f */
[----:B------:R-:W-:Y:S07]  /*0a20*/  BAR.SYNC.DEFER_BLOCKING 0x5, 0x180 ;  /* 0x0146000000007b1d */ /* 0x000fee0000010000 */
[----:B------:R-:W0:Y:S01]  /*0a30*/  LDS.128 R12, [UR4+0x288d0] ;  /* 0x0288d004ff0c7984 */ /* 0x000e220008000c00 */
[----:B------:R-:W-:Y:S01]  /*0a40*/  ULDC UR4, c[0x0][0xc3c] ;  /* 0x00030f0000047ab9 */ /* 0x000fe20000000800 */
[----:B------:R-:W-:Y:S06]  /*0a50*/  BAR.ARV 0x4, 0x180 ;  /* 0x0106000000007b1d */ /* 0x000fec0000002000 */
[----:B0-----:R-:W-:-:S13]  /*0a60*/  ISETP.GE.AND P0, PT, R15, UR4, PT ;  /* 0x000000040f007c0c */ /* 0x001fda000bf06270 */
[----:B------:R-:W-:Y:S05]  /*0a70*/  @P0 EXIT ;  /* 0x000000000000094d */ /* 0x000fea0003800000 */
[----:B------:R-:W-:Y:S01]  /*0a80*/  VIADD R221, R6, 0xffffff80 ;  /* 0xffffff8006dd7836 */ /* 0x000fe20000000000 */
[----:B------:R-:W-:Y:S01]  /*0a90*/  R2UR UR5, R13 ;  /* 0x000000000d0572ca */ /* 0x000fe200000e0000 */
[----:B------:R-:W-:Y:S01]  /*0aa0*/  ULOP3.LUT UR49, UR36, 0x1, URZ, 0xfc, !UPT ;  /* 0x0000000124317892 */ /* 0x000fe2000f8efc3f */
[----:B------:R-:W-:Y:S01]  /*0ab0*/  R2UR UR7, R14 ;  /* 0x000000000e0772ca */ /* 0x000fe200000e0000 */
[----:B------:R-:W-:Y:S01]  /*0ac0*/  UMOV UR48, URZ ;  /* 0x0000003f00307c82 */ /* 0x000fe20008000000 */
[----:B------:R-:W-:Y:S01]  /*0ad0*/  SHF.R.S32.HI R0, RZ, 0x1f, R221 ;  /* 0x0000001fff007819 */ /* 0x000fe200000114dd */
[----:B------:R-:W-:Y:S01]  /*0ae0*/  UMOV UR50, URZ ;  /* 0x0000003f00327c82 */ /* 0x000fe20008000000 */
[----:B------:R-:W-:Y:S01]  /*0af0*/  R2UR UR6, R15 ;  /* 0x000000000f0672ca */ /* 0x000fe200000e0000 */
[----:B------:R-:W-:Y:S01]  /*0b00*/  UMOV UR47, URZ ;  /* 0x0000003f002f7c82 */ /* 0x000fe20008000000 */
[CC--:B------:R-:W-:Y:S02]  /*0b10*/  LEA.HI R3, R0.reuse, R221.reuse, RZ, 0x7 ;  /* 0x000000dd00037211 */ /* 0x0c0fe400078f38ff */
[----:B------:R-:W-:-:S02]  /*0b20*/  LEA.HI R4, R0, R221, RZ, 0x5 ;  /* 0x000000dd00047211 */ /* 0x000fc400078f28ff */
[----:B------:R-:W-:Y:S02]  /*0b30*/  LOP3.LUT R2, R3, 0xffffff80, RZ, 0xc0, !PT ;  /* 0xffffff8003027812 */ /* 0x000fe400078ec0ff */
[----:B------:R-:W-:Y:S01]  /*0b40*/  SHF.R.S32.HI R216, RZ, 0x7, R3 ;  /* 0x00000007ffd87819 */ /* 0x000fe20000011403 */
[----:B------:R-:W-:Y:S02]  /*0b50*/  IMAD.SHL.U32 R6, R4, 0x20, RZ ;  /* 0x0000002004067824 */ /* 0x000fe400078e00ff */
[----:B------:R-:W-:Y:S01]  /*0b60*/  IMAD.IADD R199, R221, 0x1, -R2 ;  /* 0x00000001ddc77824 */ /* 0x000fe200078e0a02 */
[----:B------:R-:W-:Y:S02]  /*0b70*/  LEA.HI R2, R0, R221, RZ, 0x4 ;  /* 0x000000dd00027211 */ /* 0x000fe400078f20ff */
[----:B------:R-:W-:Y:S02]  /*0b80*/  LOP3.LUT R7, R6, 0xfffffc00, RZ, 0xc0, !PT ;  /* 0xfffffc0006077812 */ /* 0x000fe400078ec0ff */
[----:B------:R-:W-:-:S02]  /*0b90*/  LOP3.LUT R4, R2, 0x3fffff0, RZ, 0xc0, !PT ;  /* 0x03fffff002047812 */ /* 0x000fc400078ec0ff */
[----:B------:R-:W-:Y:S02]  /*0ba0*/  SHF.R.S32.HI R5, RZ, 0x4, R2 ;  /* 0x00000004ff057819 */ /* 0x000fe40000011402 */
[----:B------:R-:W-:Y:S01]  /*0bb0*/  SHF.R.S32.HI R8, RZ, 0x1f, R199 ;  /* 0x0000001fff087819 */ /* 0x000fe200000114c7 */
[----:B------:R-:W-:Y:S01]  /*0bc0*/  IMAD.IADD R4, R221, 0x1, -R4 ;  /* 0x00000001dd047824 */ /* 0x000fe200078e0a04 */
[----:B------:R-:W-:Y:S02]  /*0bd0*/  LEA.HI R2, R2, R5, RZ, 0x1 ;  /* 0x0000000502027211 */ /* 0x000fe400078f08ff */
[----:B------:R-:W-:Y:S01]  /*0be0*/  LEA.HI R9, R8, R199, RZ, 0x2 ;  /* 0x000000c708097211 */ /* 0x000fe200078f10ff */
[----:B------:R-:W-:Y:S01]  /*0bf0*/  IMAD R7, R4, 0x40, R7 ;  /* 0x0000004004077824 */ /* 0x000fe200078e0207 */
[----:B------:R-:W-:Y:S02]  /*0c00*/  LEA.HI R4, R0, R221, RZ, 0x2 ;  /* 0x000000dd00047211 */ /* 0x000fe400078f10ff */
[----:B------:R-:W-:-:S02]  /*0c10*/  LOP3.LUT R2, R2, 0x1ffffffe, RZ, 0xc0, !PT ;  /* 0x1ffffffe02027812 */ /* 0x000fc400078ec0ff */
[----:B------:R-:W-:Y:S02]  /*0c20*/  LOP3.LUT R4, R4, 0xfffffffc, RZ, 0xc0, !PT ;  /* 0xfffffffc04047812 */ /* 0x000fe400078ec0ff */
[--C-:B------:R-:W-:Y:S01]  /*0c30*/  SHF.R.S32.HI R6, RZ, 0x2, R9.reuse ;  /* 0x00000002ff067819 */ /* 0x100fe20000011409 */
[----:B------:R-:W-:Y:S01]  /*0c40*/  IMAD.IADD R2, R5, 0x1, -R2 ;  /* 0x0000000105027824 */ /* 0x000fe200078e0a02 */
[----:B------:R-:W-:Y:S01]  /*0c50*/  SHF.R.S32.HI R11, RZ, 0x1f, R9 ;  /* 0x0000001fff0b7819 */ /* 0x000fe20000011409 */
[----:B------:R-:W-:Y:S01]  /*0c60*/  IMAD.IADD R4, R221, 0x1, -R4 ;  /* 0x00000001dd047824 */ /* 0x000fe200078e0a04 */
[----:B------:R-:W-:Y:S01]  /*0c70*/  LEA.HI R0, R0, R221, RZ, 0x3 ;  /* 0x000000dd00007211 */ /* 0x000fe200078f18ff */
[----:B------:R-:W-:Y:S01]  /*0c80*/  IMAD R218, R2, 0x8, R7 ;  /* 0x0000000802da7824 */ /* 0x000fe200078e0207 */
[----:B------:R-:W-:Y:S02]  /*0c90*/  LEA.HI R11, R11, R6, RZ, 0x3 ;  /* 0x000000060b0b7211 */ /* 0x000fe400078f18ff */
[----:B------:R-:W-:-:S02]  /*0ca0*/  LEA.HI R2, R4, R4, RZ, 0x1 ;  /* 0x0000000404027211 */ /* 0x000fc400078f08ff */
[----:B------:R-:W-:Y:S02]  /*0cb0*/  LOP3.LUT R22, R0, 0xfffffff8, RZ, 0xc0, !PT ;  /* 0xfffffff800167812 */ /* 0x000fe400078ec0ff */
[----:B------:R-:W-:Y:S02]  /*0cc0*/  LOP3.LUT R5, R2, 0x1ffffffe, RZ, 0xc0, !PT ;  /* 0x1ffffffe02057812 */ /* 0x000fe400078ec0ff */
[----:B------:R-:W-:Y:S01]  /*0cd0*/  LOP3.LUT R2, R9, 0x7ffffffc, RZ, 0xc0, !PT ;  /* 0x7ffffffc09027812 */ /* 0x000fe200078ec0ff */
[----:B------:R-:W-:Y:S01]  /*0ce0*/  IMAD.IADD R22, R221, 0x1, -R22 ;  /* 0x00000001dd167824 */ /* 0x000fe200078e0a16 */
[----:B------:R-:W-:Y:S01]  /*0cf0*/  LOP3.LUT R11, R11, 0xfffffff8, RZ, 0xc0, !PT ;  /* 0xfffffff80b0b7812 */ /* 0x000fe200078ec0ff */
[----:B------:R-:W-:Y:S01]  /*0d00*/  IMAD.IADD R4, R4, 0x1, -R5 ;  /* 0x0000000104047824 */ /* 0x000fe200078e0a05 */
[----:B------:R-:W-:Y:S01]  /*0d10*/  LEA.HI R8, R8, R199, RZ, 0x5 ;  /* 0x000000c708087211 */ /* 0x000fe200078f28ff */
[----:B------:R-:W-:Y:S01]  /*0d20*/  IMAD.IADD R2, R199, 0x1, -R2 ;  /* 0x00000001c7027824 */ /* 0x000fe200078e0a02 */
[----:B------:R-:W-:Y:S01]  /*0d30*/  LEA.HI R3, R3, R216, RZ, 0x1 ;  /* 0x000000d803037211 */ /* 0x000fe200078f08ff */
[----:B------:R-:W-:Y:S01]  /*0d40*/  IMAD.IADD R11, R6, 0x1, -R11 ;  /* 0x00000001060b7824 */ /* 0x000fe200078e0a0b */
[----:B------:R-:W-:Y:S01]  /*0d50*/  SHF.R.S32.HI R8, RZ, 0x5, R8 ;  /* 0x00000005ff087819 */ /* 0x000fe20000011408 */
[----:B------:R-:W-:Y:S01]  /*0d60*/  IMAD.SHL.U32 R18, R22, 0x8, RZ ;  /* 0x0000000816127824 */ /* 0x000fe200078e00ff */
[----:B------:R-:W-:Y:S01]  /*0d70*/  LOP3.LUT R3, R3, 0x3fffffe, RZ, 0xc0, !PT ;  /* 0x03fffffe03037812 */ /* 0x000fe200078ec0ff */
[----:B------:R-:W-:Y:S01]  /*0d80*/  IMAD.SHL.U32 R16, R2, 0x2, RZ ;  /* 0x0000000202107824 */ /* 0x000fe200078e00ff */
[----:B------:R-:W-:Y:S01]  /*0d90*/  SHF.R.S32.HI R198, RZ, 0x3, R0 ;  /* 0x00000003ffc67819 */ /* 0x000fe20000011400 */
[----:B------:R-:W-:Y:S01]  /*0da0*/  IMAD R8, R8, 0x10, R11 ;  /* 0x0000001008087824 */ /* 0x000fe200078e020b */
[----:B------:R-:W-:Y:S01]  /*0db0*/  SHF.R.S32.HI R220, RZ, 0x1f, R18 ;  /* 0x0000001fffdc7819 */ /* 0x000fe20000011412 */
[----:B------:R-:W-:Y:S01]  /*0dc0*/  IMAD.IADD R3, R216, 0x1, -R3 ;  /* 0x00000001d8037824 */ /* 0x000fe200078e0a03 */
[----:B------:R-:W-:Y:S01]  /*0dd0*/  SHF.R.S32.HI R215, RZ, 0x1f, R16 ;  /* 0x0000001fffd77819 */ /* 0x000fe20000011410 */
[----:B------:R-:W-:-:S02]  /*0de0*/  VIADD R19, R18, 0x40 ;  /* 0x0000004012137836 */ /* 0x000fc40000000000 */
[C---:B------:R-:W-:Y:S02]  /*0df0*/  VIADD R197, R16.reuse, 0x8 ;  /* 0x0000000810c57836 */ /* 0x040fe40000000000 */
        /* <DEDUP_REMOVED lines=26> */
[----:B------:R-:W-:Y:S01]  /*0fa0*/  VIADD R23, R16, 0x78 ;  /* 0x0000007810177836 */ /* 0x000fe20000000000 */
[----:B------:R-:W-:Y:S01]  /*0fb0*/  SHF.R.S32.HI R202, RZ, 0x1f, R185 ;  /* 0x0000001fffca7819 */ /* 0x000fe200000114b9 */
[----:B------:R-:W-:Y:S01]  /*0fc0*/  IMAD R217, R3, 0x40, R8 ;  /* 0x0000004003d97824 */ /* 0x000fe200078e0208 */
[----:B------:R-:W-:-:S02]  /*0fd0*/  SHF.R.S32.HI R201, RZ, 0x1f, R184 ;  /* 0x0000001fffc97819 */ /* 0x000fc400000114b8 */
[----:B------:R-:W-:Y:S01]  /*0fe0*/  SHF.R.S32.HI R200, RZ, 0x1f, R23 ;  /* 0x0000001fffc87819 */ /* 0x000fe20000011417 */
[----:B------:R-:W-:-:S07]  /*0ff0*/  IMAD R17, R4, 0x8, R217 ;  /* 0x0000000804117824 */ /* 0x000fce00078e02d9 */
.L_x_1275:
[----:B------:R-:W-:Y:S02]  /*1000*/  ULDC.64 UR8, c[0x0][0xa28] ;  /* 0x00028a0000087ab9 */ /* 0x000fe40000000a00 */
[----:B------:R-:W-:-:S04]  /*1010*/  UISETP.NE.U32.AND UP0, UPT, UR8, URZ, UPT ;  /* 0x0000003f0800728c */ /* 0x000fc8000bf05070 */
[----:B------:R-:W-:-:S03]  /*1020*/  UISETP.NE.AND.EX UP0, UPT, UR9, URZ, UPT, UP0 ;  /* 0x0000003f0900728c */ /* 0x000fc6000bf05300 */
[----:B------:R-:W-:Y:S02]  /*1030*/  ULDC.64 UR8, c[0x0][0xa18] ;  /* 0x0002860000087ab9 */ /* 0x000fe40000000a00 */
[----:B------:R-:W-:Y:S01]  /*1040*/  UISETP.NE.U32.AND UP1, UPT, UR8, URZ, UPT ;  /* 0x0000003f0800728c */ /* 0x000fe2000bf25070 */
[----:B------:R-:W-:-:S03]  /*1050*/  PLOP3.LUT P0, PT, PT, PT, UP0, 0x80, 0x0 ;  /* 0x000000000000781c */ /* 0x000fc60003f0f008 */
[----:B------:R-:W-:-:S03]  /*1060*/  UISETP.NE.AND.EX UP1, UPT, UR9, URZ, UPT, UP1 ;  /* 0x0000003f0900728c */ /* 0x000fc6000bf25310 */
[----:B------:R-:W-:Y:S02]  /*1070*/  @UP0 ULDC.64 UR8, c[0x0][0xa28] ;  /* 0x00028a0000080ab9 */ /* 0x000fe40000000a00 */
[----:B------:R-:W-:Y:S01]  /*1080*/  @UP0 UIMAD.WIDE UR8, UR6, 0x4, UR8 ;  /* 0x00000004060808a5 */ /* 0x000fe2000f8e0208 */
[----:B------:R-:W-:-:S05]  /*1090*/  PLOP3.LUT P2, PT, PT, PT, UP1, 0x80, 0x0 ;  /* 0x000000000000781c */ /* 0x000fca0003f4f018 */
[----:B------:R-:W-:Y:S01]  /*10a0*/  @UP1 ULDC.64 UR10, c[0x0][0xa18] ;  /* 0x00028600000a1ab9 */ /* 0x000fe20000000a00 */
[----:B0-2---:R-:W-:Y:S02]  /*10b0*/  IMAD.U32 R2, RZ, RZ, UR8 ;  /* 0x00000008ff027e24 */ /* 0x005fe4000f8e00ff */
[----:B------:R-:W-:Y:S01]  /*10c0*/  IMAD.U32 R3, RZ, RZ, UR9 ;  /* 0x00000009ff037e24 */ /* 0x000fe2000f8e00ff */
[----:B------:R-:W-:Y:S02]  /*10d0*/  @UP1 UIMAD.WIDE UR8, UR6, 0x4, UR10 ;  /* 0x00000004060818a5 */ /* 0x000fe4000f8e020a */
[----:B------:R-:W-:Y:S02]  /*10e0*/  ULOP3.LUT UR4, UR7, 0xff000000, URZ, 0xc0, !UPT ;  /* 0xff00000007047892 */ /* 0x000fe4000f8ec03f */
[----:B------:R-:W2:Y:S01]  /*10f0*/  @P0 LDG.E R2, desc[UR52][R2.64] ;  /* 0x0000003402020981 */ /* 0x000ea2000c1e1900 */
[----:B------:R-:W-:Y:S01]  /*1100*/  ULDC.64 UR10, c[0x0][0xa20] ;  /* 0x00028800000a7ab9 */ /* 0x000fe20000000a00 */
[----:B----4-:R-:W-:-:S02]  /*1110*/  IMAD.U32 R4, RZ, RZ, UR8 ;  /* 0x00000008ff047e24 */ /* 0x010fc4000f8e00ff */
[----:B------:R-:W-:Y:S01]  /*1120*/  IMAD.U32 R5, RZ, RZ, UR9 ;  /* 0x00000009ff057e24 */ /* 0x000fe2000f8e00ff */
[----:B------:R-:W-:-:S04]  /*1130*/  ULDC.64 UR8, c[0x0][0x418] ;  /* 0x0001060000087ab9 */ /* 0x000fc80000000a00 */
[----:B---3--:R-:W3:Y:S01]  /*1140*/  @P2 LDG.E R4, desc[UR52][R4.64] ;  /* 0x0000003404042981 */ /* 0x008ee2000c1e1900 */
[----:B------:R-:W-:Y:S01]  /*1150*/  UISETP.NE.U32.AND UP0, UPT, UR8, URZ, UPT ;  /* 0x0000003f0800728c */ /* 0x000fe2000bf05070 */
[----:B------:R-:W-:Y:S01]  /*1160*/  ISETP.NE.U32.AND P1, PT, RZ, UR10, PT ;  /* 0x0000000aff007c0c */ /* 0x000fe2000bf25070 */
[----:B------:R-:W-:Y:S02]  /*1170*/  ULOP3.LUT UR45, UR7, 0xff0000, URZ, 0xc0, !UPT ;  /* 0x00ff0000072d7892 */ /* 0x000fe4000f8ec03f */
[----:B------:R-:W-:Y:S01]  /*1180*/  UISETP.NE.AND.EX UP0, UPT, UR9, URZ, UPT, UP0 ;  /* 0x0000003f0900728c */ /* 0x000fe2000bf05300 */
[----:B------:R-:W-:Y:S01]  /*1190*/  ISETP.NE.AND.EX P1, PT, RZ, UR11, PT, P1 ;  /* 0x0000000bff007c0c */ /* 0x000fe2000bf25310 */
[----:B------:R-:W-:Y:S01]  /*11a0*/  ULDC UR8, c[0x0][0x424] ;  /* 0x0001090000087ab9 */ /* 0x000fe20000000800 */
[----:B------:R-:W-:Y:S02]  /*11b0*/  USHF.R.U32.HI UR4, URZ, 0x8, UR4 ;  /* 0x000000083f047899 */ /* 0x000fe40008011604 */
[----:B------:R-:W-:Y:S01]  /*11c0*/  USEL UR8, UR8, 0x1, UP0 ;  /* 0x0000000108087887 */ /* 0x000fe20008000000 */
[----:B------:R-:W-:Y:S01]  /*11d0*/  ULDC UR9, c[0x0][0x2f0] ;  /* 0x0000bc0000097ab9 */ /* 0x000fe20000000800 */
[----:B------:R-:W-:Y:S01]  /*11e0*/  UMOV UR38, URZ ;  /* 0x0000003f00267c82 */ /* 0x000fe20008000000 */
[----:B------:R-:W-:Y:S01]  /*11f0*/  ULEA.HI UR45, UR45, UR4, URZ, 0x10 ;  /* 0x000000042d2d7291 */ /* 0x000fe2000f8f803f */
[----:B------:R-:W-:Y:S01]  /*1200*/  ULDC UR46, c[0x0][0x288] ;  /* 0x0000a200002e7ab9 */ /* 0x000fe20000000800 */
[----:B------:R-:W-:-:S02]  /*1210*/  UIMAD UR4, UR8, UR9, URZ ;  /* 0x00000009080472a4 */ /* 0x000fc4000f8e023f */
[----:B------:R-:W-:Y:S01]  /*1220*/  ULOP3.LUT UR42, UR7, 0xffff, URZ, 0xc0, !UPT ;  /* 0x0000ffff072a7892 */ /* 0x000fe2000f8ec03f */
[----:B--2---:R-:W-:Y:S02]  /*1230*/  @P0 R2UR UR38, R2 ;  /* 0x00000000022602ca */ /* 0x004fe400000e0000 */
[----:B---3--:R-:W-:Y:S01]  /*1240*/  @P2 R2UR UR46, R4 ;  /* 0x00000000042e22ca */ /* 0x008fe200000e0000 */
[----:B-1---5:R-:W-:-:S14]  /*1250*/  @P2 BRA `(.L_x_1172) ;  /* 0x0000000000342947 */ /* 0x022fdc0003800000 */
[----:B------:R-:W-:Y:S02]  /*1260*/  ULDC.64 UR8, c[0x0][0xa00] ;  /* 0x0002800000087ab9 */ /* 0x000fe40000000a00 */
[----:B------:R-:W-:-:S04]  /*1270*/  ISETP.NE.U32.AND P0, PT, RZ, UR8, PT ;  /* 0x00000008ff007c0c */ /* 0x000fc8000bf05070 */
[----:B------:R-:W-:-:S13]  /*1280*/  ISETP.NE.AND.EX P0, PT, RZ, UR9, PT, P0 ;  /* 0x00000009ff007c0c */ /* 0x000fda000bf05300 */
[----:B------:R-:W-:Y:S05]  /*1290*/  @!P0 BRA `(.L_x_1172) ;  /* 0x0000000000248947 */ /* 0x000fea0003800000 */
[----:B------:R-:W-:Y:S02]  /*12a0*/  ULDC.64 UR8, c[0x0][0xa00] ;  /* 0x0002800000087ab9 */ /* 0x000fe40000000a00 */
        /* <DEDUP_REMOVED lines=8> */
.L_x_1172:
[----:B------:R-:W-:Y:S01]  /*1330*/  UMOV UR43, UR6 ;  /* 0x00000006002b7c82 */ /* 0x000fe20008000000 */
[----:B------:R-:W-:Y:S05]  /*1340*/  @!P1 BRA `(.L_x_1173) ;  /* 0x00000000001c9947 */ /* 0x000fea0003800000 */
[----:B------:R-:W-:Y:S02]  /*1350*/  ULDC.64 UR8, c[0x0][0xa20] ;  /* 0x0002880000087ab9 */ /* 0x000fe40000000a00 */
[----:B------:R-:W-:-:S06]  /*1360*/  UIMAD.WIDE UR6, UR6, 0x4, UR8 ;  /* 0x00000004060678a5 */ /* 0x000fcc000f8e0208 */
[----:B------:R-:W-:Y:S02]  /*1370*/  IMAD.U32 R2, RZ, RZ, UR6 ;  /* 0x00000006ff027e24 */ /* 0x000fe4000f8e00ff */
[----:B------:R-:W-:-:S05]  /*1380*/  IMAD.U32 R3, RZ, RZ, UR7 ;  /* 0x00000007ff037e24 */ /* 0x000fca000f8e00ff */
[----:B------:R-:W2:Y:S02]  /*1390*/  LDG.E R2, desc[UR52][R2.64] ;  /* 0x0000003402027981 */ /* 0x000ea4000c1e1900 */
[----:B--2---:R-:W-:Y:S01]  /*13a0*/  R2UR UR4, R2 ;  /* 0x00000000020472ca */ /* 0x004fe200000e0000 */
[----:B------:R-:W-:-:S14]  /*13b0*/  BRA `(.L_x_1174) ;  /* 0x0000000000347947 */ /* 0x000fdc0003800000 */
.L_x_1173:
        /* <DEDUP_REMOVED lines=13> */
.L_x_1174:
[----:B------:R-:W-:Y:S01]  /*1490*/  ULDC UR6, c[0x0][0x448] ;  /* 0x0001120000067ab9 */ /* 0x000fe20000000800 */
[----:B------:R-:W-:Y:S02]  /*14a0*/  USHF.L.U32 UR37, UR5, 0x7, URZ ;  /* 0x0000000705257899 */ /* 0x000fe4000800063f */
[----:B------:R-:W-:Y:S02]  /*14b0*/  UISETP.NE.AND UP0, UPT, UR6, 0x1, UPT ;  /* 0x000000010600788c */ /* 0x000fe4000bf05270 */
[----:B------:R-:W-:Y:S02]  /*14c0*/  UIADD3 UR38, -UR38, UR4, URZ ;  /* 0x0000000426267290 */ /* 0x000fe4000fffe13f */
[----:B------:R-:W-:Y:S01]  /*14d0*/  UIADD3 UR8, UR37, 0x7f, URZ ;  /* 0x0000007f25087890 */ /* 0x000fe2000fffe03f */
[----:B------:R-:W-:Y:S01]  /*14e0*/  ULDC.64 UR4, c[0x0][0x9e0] ;  /* 0x0002780000047ab9 */ /* 0x000fe20000000a00 */
[----:B------:R-:W-:Y:S02]  /*14f0*/  UIADD3 UR9, UR38, 0x1, -UR46 ;  /* 0x0000000126097890 */ /* 0x000fe4000fffe82e */
[----:B------:R-:W-:-:S03]  /*1500*/  UISETP.GE.AND UP1, UPT, UR5, 0x1, UPT ;  /* 0x000000010500788c */ /* 0x000fc6000bf26270 */
[----:B------:R-:W-:Y:S01]  /*1510*/  @UP0 ULDC UR6, c[0x0][0x44c] ;  /* 0x0001130000060ab9 */ /* 0x000fe20000000800 */
[----:B------:R-:W-:Y:S01]  /*1520*/  @UP0 ULDC UR10, c[0x0][0x450] ;  /* 0x00011400000a0ab9 */ /* 0x000fe20000000800 */
[----:B------:R-:W-:Y:S01]  /*1530*/  UIMAD.WIDE.U32 UR6, UR8, UR6, URZ ;  /* 0x00000006080672a5 */ /* 0x000fe2000f8e003f */
[----:B------:R-:W-:-:S03]  /*1540*/  PLOP3.LUT P1, PT, PT, PT, UP1, 0x80, 0x0 ;  /* 0x000000000000781c */ /* 0x000fc60003f2f018 */
[----:B------:R-:W-:-:S04]  /*1550*/  @UP0 USHF.R.U32.HI UR8, URZ, UR10, UR7 ;  /* 0x0000000a3f080299 */ /* 0x000fc80008011607 */
[----:B------:R-:W-:-:S04]  /*1560*/  UIADD3 UR9, UR9, UR8, URZ ;  /* 0x0000000809097290 */ /* 0x000fc8000fffe03f */
[----:B------:R-:W-:Y:S02]  /*1570*/  UIADD3 UR4, UR9, UR4, URZ ;  /* 0x0000000409047290 */ /* 0x000fe4000fffe03f */
[----:B------:R-:W-:Y:S10]  /*1580*/  @!P1 BRA `(.L_x_1175) ;  /* 0x0000000000449947 */ /* 0x000ff40003800000 */
        /* <DEDUP_REMOVED lines=10> */
.L_x_1176:
[----:B------:R-:W-:-:S11]  /*1630*/  UISETP.NE.AND UP1, UPT, UR5, 0x1, UPT ;  /* 0x000000010500788c */ /* 0x000fd6000bf25270 */
[----:B------:R-:W-:Y:S02]  /*1640*/  @UP1 ULDC.64 UR10, c[0x0][0x9e8] ;  /* 0x00027a00000a1ab9 */ /* 0x000fe40000000a00 */
[----:B------:R-:W-:-:S04]  /*1650*/  UIMAD.WIDE.U32 UR6, UR8, UR10, URZ ;  /* 0x0000000a080672a5 */ /* 0x000fc8000f8e003f */
[----:B------:R-:W-:-:S12]  /*1660*/  @UP1 USHF.R.U32.HI UR8, URZ, UR11, UR7 ;  /* 0x0000000b3f081299 */ /* 0x000fd80008011607 */
.L_x_1177:
[----:B------:R-:W-:-:S04]  /*1670*/  UIMAD UR8, UR8, UR5, UR5 ;  /* 0x00000005080872a4 */ /* 0x000fc8000f8e0205 */
[----:B------:R-:W-:-:S04]  /*1680*/  UISETP.LT.AND UP1, UPT, UR4, UR8, UPT ;  /* 0x000000080400728c */ /* 0x000fc8000bf21270 */
[----:B------:R-:W-:-:S12]  /*1690*/  USEL UR4, UR4, UR8, UP1 ;  /* 0x0000000804047287 */ /* 0x000fd80008800000 */
.L_x_1175:
[----:B------:R-:W-:Y:S02]  /*16a0*/  UIADD3 UR8, UR38, 0x7f, URZ ;  /* 0x0000007f26087890 */ /* 0x000fe4000fffe03f */
[----:B------:R-:W-:Y:S02]  /*16b0*/  UIADD3 UR9, UR4, 0x7f, URZ ;  /* 0x0000007f04097890 */ /* 0x000fe4000fffe03f */
[----:B------:R-:W-:Y:S02]  /*16c0*/  USHF.R.S32.HI UR4, URZ, 0x1f, UR8 ;  /* 0x0000001f3f047899 */ /* 0x000fe40008011408 */
[----:B------:R-:W-:Y:S01]  /*16d0*/  USHF.R.S32.HI UR10, URZ, 0x1f, UR9 ;  /* 0x0000001f3f0a7899 */ /* 0x000fe20008011409 */
[----:B------:R-:W-:Y:S01]  /*16e0*/  @UP0 ULDC UR6, c[0x0][0x44c] ;  /* 0x0001130000060ab9 */ /* 0x000fe20000000800 */
[----:B------:R-:W-:Y:S02]  /*16f0*/  ULEA.HI UR4, UR4, UR8, URZ, 0x7 ;  /* 0x0000000804047291 */ /* 0x000fe4000f8f383f */
[----:B------:R-:W-:-:S02]  /*1700*/  ULEA.HI UR10, UR10, UR9, URZ, 0x7 ;  /* 0x000000090a0a7291 */ /* 0x000fc4000f8f383f */
[----:B------:R-:W-:Y:S01]  /*1710*/  UIMAD.WIDE.U32 UR6, UR37, UR6, URZ ;  /* 0x00000006250672a5 */ /* 0x000fe2000f8e003f */
[----:B------:R-:W-:Y:S01]  /*1720*/  @UP0 ULDC UR12, c[0x0][0x450] ;  /* 0x00011400000c0ab9 */ /* 0x000fe20000000800 */
[----:B------:R-:W-:Y:S01]  /*1730*/  UMOV UR11, UR37 ;  /* 0x00000025000b7c82 */ /* 0x000fe20008000000 */
[----:B------:R-:W-:Y:S02]  /*1740*/  USHF.R.S32.HI UR4, URZ, 0x7, UR4 ;  /* 0x000000073f047899 */ /* 0x000fe40008011404 */
[----:B------:R-:W-:Y:S02]  /*1750*/  USHF.R.S32.HI UR10, URZ, 0x7, UR10 ;  /* 0x000000073f0a7899 */ /* 0x000fe4000801140a */
[----:B------:R-:W-:Y:S02]  /*1760*/  UIADD3 UR55, UR38, -UR46, URZ ;  /* 0x8000002e26377290 */ /* 0x000fe4000fffe03f */
[----:B------:R-:W-:Y:S02]  /*1770*/  @UP0 USHF.R.U32.HI UR11, URZ, UR12, UR7 ;  /* 0x0000000c3f0b0299 */ /* 0x000fe40008011607 */
[----:B------:R-:W-:-:S02]  /*1780*/  UISETP.LT.AND UP0, UPT, UR4, UR10, UPT ;  /* 0x0000000a0400728c */ /* 0x000fc4000bf01270 */
        /* <DEDUP_REMOVED lines=15> */
.L_x_1179:
[----:B------:R-:W-:-:S11]  /*1880*/  UISETP.NE.AND UP0, UPT, UR5, 0x1, UPT ;  /* 0x000000010500788c */ /* 0x000fd6000bf05270 */
[----:B------:R-:W-:Y:S02]  /*1890*/  @UP0 ULDC.64 UR10, c[0x0][0x9e8] ;  /* 0x00027a00000a0ab9 */ /* 0x000fe40000000a00 */
[----:B------:R-:W-:-:S04]  /*18a0*/  UIMAD.WIDE.U32 UR8, UR7, UR10, URZ ;  /* 0x0000000a070872a5 */ /* 0x000fc8000f8e003f */
[----:B------:R-:W-:-:S12]  /*18b0*/  @UP0 USHF.R.U32.HI UR7, URZ, UR11, UR9 ;  /* 0x0000000b3f070299 */ /* 0x000fd80008011609 */
.L_x_1180:
[----:B------:R-:W-:-:S04]  /*18c0*/  UIMAD UR5, UR7, UR5, URZ ;  /* 0x00000005070572a4 */ /* 0x000fc8000f8e023f */
[----:B------:R-:W-:-:S04]  /*18d0*/  UISETP.LT.AND UP0, UPT, UR4, UR5, UPT ;  /* 0x000000050400728c */ /* 0x000fc8000bf01270 */
[----:B------:R-:W-:-:S12]  /*18e0*/  USEL UR4, UR4, UR5, !UP0 ;  /* 0x0000000504047287 */ /* 0x000fd8000c000000 */
.L_x_1178:
[----:B------:R-:W-:Y:S02]  /*18f0*/  USHF.R.S32.HI UR5, URZ, 0x1f, UR4 ;  /* 0x0000001f3f057899 */ /* 0x000fe40008011404 */
[----:B------:R-:W-:Y:S02]  /*1900*/  ULOP3.LUT UR39, UR45, 0xff, URZ, 0xc0, !UPT ;  /* 0x000000ff2d277892 */ /* 0x000fe4000f8ec03f */
[----:B------:R-:W-:Y:S02]  /*1910*/  ULEA.HI UR5, UR5, UR4, URZ, 0x7 ;  /* 0x0000000405057291 */ /* 0x000fe4000f8f383f */
[----:B------:R-:W-:Y:S02]  /*1920*/  USHF.R.U32.HI UR45, URZ, 0x10, UR45 ;  /* 0x000000103f2d7899 */ /* 0x000fe4000801162d */
[----:B------:R-:W-:Y:S01]  /*1930*/  USHF.R.S32.HI UR5, URZ, 0x7, UR5 ;  /* 0x000000073f057899 */ /* 0x000fe20008011405 */
[----:B------:R-:W-:-:S03]  /*1940*/  UMOV UR4, URZ ;  /* 0x0000003f00047c82 */ /* 0x000fc60008000000 */
[----:B------:R-:W-:-:S04]  /*1950*/  UISETP.LT.AND UP0, UPT, URZ, UR5, UPT ;  /* 0x000000053f00728c */ /* 0x000fc8000bf01270 */
[----:B------:R-:W-:-:S04]  /*1960*/  USEL UR40, URZ, UR5, !UP0 ;  /* 0x000000053f287287 */ /* 0x000fc8000c000000 */
[----:B------:R-:W-:-:S06]  /*1970*/  UISETP.GT.AND UP0, UPT, UR6, UR40, UPT ;  /* 0x000000280600728c */ /* 0x000fcc000bf04270 */
[----:B------:R-:W-:-:S13]  /*1980*/  PLOP3.LUT P0, PT, PT, PT, UP0, 0x80, 0x0 ;  /* 0x000000000000781c */ /* 0x000fda0003f0f008 */
[----:B------:R-:W-:Y:S05]  /*1990*/  @!P0 BRA `(.L_x_1181) ;  /* 0x0000000000948947 */ /* 0x000fea0003800000 */
[----:B------:R-:W-:Y:S01]  /*19a0*/  UISETP.NE.AND UP0, UPT, UR45, URZ, UPT ;  /* 0x0000003f2d00728c */ /* 0x000fe2000bf05270 */
[----:B------:R-:W-:-:S03]  /*19b0*/  ULDC UR4, c[0x0][0x9f0] ;  /* 0x00027c0000047ab9 */ /* 0x000fc60000000800 */
[----:B------:R-:W-:-:S04]  /*19c0*/  USEL UR10, UR45, UR4, UP0 ;  /* 0x000000042d0a7287 */ /* 0x000fc80008000000 */
[----:B------:R-:W-:Y:S02]  /*19d0*/  UIADD3 UR4, UR10, -0x1, UR6 ;  /* 0xffffffff0a047890 */ /* 0x000fe4000fffe006 */
[----:B------:R-:W-:Y:S02]  /*19e0*/  IMAD.U32 R3, RZ, RZ, UR10 ;  /* 0x0000000aff037e24 */ /* 0x000fe4000f8e00ff */
[----:B------:R-:W-:-:S03]  /*19f0*/  UIADD3 UR7, -UR40, UR4, URZ ;  /* 0x0000000428077290 */ /* 0x000fc6000fffe13f */
[-C--:B------:R-:W-:Y:S01]  /*1a00*/  IABS R0, R3.reuse ;  /* 0x0000000300007213 */ /* 0x080fe20000000000 */
[----:B------:R-:W-:Y:S01]  /*1a10*/  UMOV UR4, URZ ;  /* 0x0000003f00047c82 */ /* 0x000fe20008000000 */
[----:B------:R-:W-:Y:S01]  /*1a20*/  IABS R5, R3 ;  /* 0x0000000300057213 */ /* 0x000fe20000000000 */
[----:B------:R-:W-:Y:S01]  /*1a30*/  IMAD.U32 R4, RZ, RZ, UR7 ;  /* 0x00000007ff047e24 */ /* 0x000fe2000f8e00ff */
[----:B------:R-:W-:Y:S01]  /*1a40*/  R2UR UR11, R0 ;  /* 0x00000000000b72ca */ /* 0x000fe200000e0000 */
[----:B------:R-:W-:-:S03]  /*1a50*/  ULOP3.LUT UR7, UR7, UR10, URZ, 0x3c, !UPT ;  /* 0x0000000a07077292 */ /* 0x000fc6000f8e3c3f */
[----:B------:R-:W-:-:S05]  /*1a60*/  IABS R4, R4 ;  /* 0x0000000400047213 */ /* 0x000fca0000000000 */
[----:B------:R-:W-:-:S04]  /*1a70*/  IMAD.MOV.U32 R3, RZ, RZ, R4 ;  /* 0x000000ffff037224 */ /* 0x000fc800078e0004 */
[----:B------:R-:W0:Y:S01]  /*1a80*/  I2F.RP R0, UR11 ;  /* 0x0000000b00007d06 */ /* 0x000e220008209400 */
[----:B------:R-:W-:-:S07]  /*1a90*/  R2UR UR9, R3 ;  /* 0x00000000030972ca */ /* 0x000fce00000e0000 */
[----:B0-----:R-:W0:Y:S02]  /*1aa0*/  MUFU.RCP R0, R0 ;  /* 0x0000000000007308 */ /* 0x001e240000001000 */
[----:B0-----:R-:W-:Y:S02]  /*1ab0*/  VIADD R2, R0, 0xffffffe ;  /* 0x0ffffffe00027836 */ /* 0x001fe40000000000 */
        /* <DEDUP_REMOVED lines=19> */
.L_x_1181:
[----:B------:R-:W-:Y:S01]  /*1bf0*/  UIMAD UR40, UR39, UR4, UR40 ;  /* 0x00000004272872a4 */ /* 0x000fe2000f8e0228 */
[----:B------:R-:W-:Y:S01]  /*1c00*/  IMAD.U32 R90, RZ, RZ, UR6 ;  /* 0x00000006ff5a7e24 */ /* 0x000fe2000f8e00ff */
[----:B------:R-:W-:Y:S01]  /*1c10*/  PLOP3.LUT P0, PT, PT, PT, PT, 0x80, 0x0 ;  /* 0x000000000000781c */ /* 0x000fe20003f0f070 */
[----:B------:R-:W-:Y:S01]  /*1c20*/  IMAD.U32 R3, RZ, RZ, UR4 ;  /* 0x00000004ff037e24 */ /* 0x000fe2000f8e00ff */
[----:B------:R-:W-:Y:S01]  /*1c30*/  CS2R R150, SRZ ;  /* 0x0000000000967805 */ /* 0x000fe2000001ff00 */
[----:B------:R-:W-:Y:S01]  /*1c40*/  IMAD.MOV.U32 R0, RZ, RZ, RZ ;  /* 0x000000ffff007224 */ /* 0x000fe200078e00ff */
[----:B------:R-:W-:Y:S01]  /*1c50*/  CS2R R148, SRZ ;  /* 0x0000000000947805 */ /* 0x000fe2000001ff00 */
[----:B------:R-:W-:Y:S01]  /*1c60*/  IMAD.MOV.U32 R20, RZ, RZ, RZ ;  /* 0x000000ffff147224 */ /* 0x000fe200078e00ff */
[----:B------:R-:W-:Y:S02]  /*1c70*/  VIADDMNMX R90, R3, UR40, R90, PT ;  /* 0x00000028035a7c46 */ /* 0x000fe4000b80015a */
[----:B------:R-:W-:-:S02]  /*1c80*/  CS2R R146, SRZ ;  /* 0x0000000000927805 */ /* 0x000fc4000001ff00 */
[----:B------:R-:W-:Y:S02]  /*1c90*/  CS2R R144, SRZ ;  /* 0x0000000000907805 */ /* 0x000fe4000001ff00 */
[----:B------:R-:W-:Y:S02]  /*1ca0*/  CS2R R142, SRZ ;  /* 0x00000000008e7805 */ /* 0x000fe4000001ff00 */
[----:B------:R-:W-:Y:S02]  /*1cb0*/  ISETP.GT.AND P1, PT, R90, UR40, PT ;  /* 0x000000285a007c0c */ /* 0x000fe4000bf24270 */
        /* <DEDUP_REMOVED lines=27> */
[----:B------:R-:W-:Y:S06]  /*1e70*/  @!P1 BRA `(.L_x_1182) ;  /* 0x000000e000ec9947 */ /* 0x000fec0003800000 */
[----:B------:R-:W0:Y:S01]  /*1e80*/  SHFL.IDX PT, R0, R216, RZ, 0x1f ;  /* 0x00001fffd8007589 */ /* 0x000e2200000e0000 */
[----:B------:R-:W1:Y:S01]  /*1e90*/  S2UR UR5, SR_CgaCtaId ;  /* 0x00000000000579c3 */ /* 0x000e620000008800 */
[----:B------:R-:W-:Y:S01]  /*1ea0*/  UMOV UR41, 0x400 ;  /* 0x0000040000297882 */ /* 0x000fe20000000000 */
[----:B0-----:R-:W-:Y:S01]  /*1eb0*/  R2UR UR44, R0 ;  /* 0x00000000002c72ca */ /* 0x001fe200000e0000 */
[----:B-1----:R-:W-:-:S04]  /*1ec0*/  ULEA UR41, UR5, UR41, 0x18 ;  /* 0x0000002905297291 */ /* 0x002fc8000f8ec03f */
[----:B------:R-:W-:-:S04]  /*1ed0*/  UIADD3 UR5, UR41, 0x10400, URZ ;  /* 0x0001040029057890 */ /* 0x000fc8000fffe03f */
[----:B------:R-:W-:-:S04]  /*1ee0*/  ULOP3.LUT UP0, URZ, UR5, 0x3ff, URZ, 0xc0, !UPT ;  /* 0x000003ff053f7892 */ /* 0x000fc8000f80c03f */
[----:B------:R-:W-:Y:S02]  /*1ef0*/  ULEA.HI UR4, UR44, UR44, URZ, 0x1 ;  /* 0x0000002c2c047291 */ /* 0x000fe4000f8f083f */
[----:B------:R-:W-:Y:S02]  /*1f00*/  PLOP3.LUT P0, PT, PT, PT, UP0, 0x80, 0x0 ;  /* 0x000000000000781c */ /* 0x000fe40003f0f008 */
        /* <DEDUP_REMOVED lines=22> */
.L_x_1183:
[----:B------:R-:W-:Y:S01]  /*2070*/  ULEA.HI UR4, UR48, UR48, URZ, 0x1 ;  /* 0x0000003030047291 */ /* 0x000fe2000f8f083f */
[----:B------:R-:W-:-:S03]  /*2080*/  IMAD.U32 R2, RZ, RZ, UR49 ;  /* 0x00000031ff027e24 */ /* 0x000fc6000f8e00ff */
[----:B------:R-:W-:Y:S02]  /*2090*/  ULOP3.LUT UR4, UR4, 0xfffffffe, URZ, 0xc0, !UPT ;  /* 0xfffffffe04047892 */ /* 0x000fe4000f8ec03f */
[----:B------:R-:W-:Y:S02]  /*20a0*/  ISETP.NE.AND P0, PT, R2, 0x3, PT ;  /* 0x000000030200780c */ /* 0x000fe40003f05270 */
[----:B------:R-:W-:-:S06]  /*20b0*/  UIADD3 UR4, UR48, -UR4, URZ ;  /* 0x8000000430047290 */ /* 0x000fcc000fffe03f */
[----:B------:R-:W-:-:S05]  /*20c0*/  IMAD.U32 R0, RZ, RZ, UR4 ;  /* 0x00000004ff007e24 */ /* 0x000fca000f8e00ff */
[----:B------:R-:W-:-:S04]  /*20d0*/  SHF.L.U32 R0, R0, 0x1f, RZ ;  /* 0x0000001f00007819 */ /* 0x000fc800000006ff */
[----:B------:R-:W0:Y:S02]  /*20e0*/  SYNCS.PHASECHK.TRANS64.TRYWAIT P1, [UR41+0x28800], R0 ;  /* 0x02880000ff0075a7 */ /* 0x000e240008020169 */
[----:B0-----:R-:W-:Y:S05]  /*20f0*/  @!P1 BRA `(.L_x_1184) ;  /* 0x0000018000189947 */ /* 0x001fea0003800000 */
.L_x_1407:
[----:B------:R-:W-:Y:S05]  /*2100*/  @!P0 BRA `(.L_x_1185) ;  /* 0x0000000000048947 */ /* 0x000fea0003800000 */
[----:B------:R-:W-:Y:S01]  /*2110*/  BPT.TRAP 0x1 ;  /* 0x000000040000795c */ /* 0x000fe20000300000 */
.L_x_1185:
[----:B------:R-:W-:Y:S02]  /*2120*/  IMAD.U32 R15, RZ, RZ, UR47 ;  /* 0x0000002fff0f7e24 */ /* 0x000fe4000f8e00ff */
[----:B0-----:R-:W-:-:S03]  /*2130*/  IMAD.U32 R0, RZ, RZ, UR50 ;  /* 0x00000032ff007e24 */ /* 0x001fc6000f8e00ff */
[----:B------:R-:W-:Y:S02]  /*2140*/  LEA R15, R15, UR41, 0x3 ;  /* 0x000000290f0f7c11 */ /* 0x000fe4000f8e18ff */
[----:B------:R-:W-:-:S04]  /*2150*/  SHF.L.U32 R0, R0, 0x1f, RZ ;  /* 0x0000001f00007819 */ /* 0x000fc800000006ff */
[----:B------:R0:W1:Y:S01]  /*2160*/  SYNCS.PHASECHK.TRANS64.TRYWAIT P2, [R15+URZ+0x28830], R0 ;  /* 0x028830000f0075a7 */ /* 0x000062000804017f */
[----:B------:R-:W-:Y:S05]  /*2170*/  @!P0 BRA `(.L_x_1186) ;  /* 0x0000000000048947 */ /* 0x000fea0003800000 */
[----:B------:R-:W-:Y:S01]  /*2180*/  BPT.TRAP 0x1 ;  /* 0x000000040000795c */ /* 0x000fe20000300000 */
.L_x_1186:
[----:B------:R-:W2:Y:S02]  /*2190*/  S2R R2, SR_TID.X ;  /* 0x0000000000027919 */ /* 0x000ea40000002100 */
[----:B--2---:R-:W-:-:S04]  /*21a0*/  LOP3.LUT R2, R2, 0x7f, RZ, 0xc0, !PT ;  /* 0x0000007f02027812 */ /* 0x004fc800078ec0ff */
[----:B------:R-:W-:Y:S01]  /*21b0*/  ISETP.NE.AND P1, PT, R2, RZ, PT ;  /* 0x000000ff0200720c */ /* 0x000fe20003f25270 */
[----:B-1----:R-:W-:-:S12]  /*21c0*/  @P2 BRA `(.L_x_1187) ;  /* 0x0000000000082947 */ /* 0x002fd80003800000 */
[----:B------:R-:W1:Y:S02]  /*21d0*/  SYNCS.PHASECHK.TRANS64.TRYWAIT P2, [R15+URZ+0x28830], R0 ;  /* 0x028830000f0075a7 */ /* 0x000e64000804017f */
[----:B-1----:R-:W-:Y:S05]  /*21e0*/  @!P2 BRA `(.L_x_1188) ;  /* 0x0000017c00f4a947 */ /* 0x002fea0003800000 */
.L_x_1187:
[----:B------:R-:W-:Y:S05]  /*21f0*/  WARPSYNC.ALL ;  /* 0x0000000000007948 */ /* 0x000fea0003800000 */
[----:B------:R-:W-:Y:S01]  /*2200*/  UIADD3 UR4, UR41, 0x18400, URZ ;  /* 0x0001840029047890 */ /* 0x000fe2000fffe03f */
[----:B------:R-:W-:Y:S01]  /*2210*/  WARPGROUP.ARRIVE ;  /* 0x00000000000079c5 */ /* 0x000fe20000000000 */
[----:B------:R-:W-:Y:S01]  /*2220*/  ULOP3.LUT UR32, UR54, 0x10000, URZ, 0xfc, !UPT ;  /* 0x0001000036207892 */ /* 0x000fe2000f8efc3f */
[----:B------:R-:W-:Y:S01]  /*2230*/  VIADD R20, R17, UR37 ;  /* 0x0000002511147c36 */ /* 0x000fe20008000000 */
[----:B------:R-:W-:Y:S01]  /*2240*/  USHF.R.U32.HI UR4, URZ, 0x4, UR4 ;  /* 0x000000043f047899 */ /* 0x000fe20008011604 */
[----:B01----:R-:W-:Y:S01]  /*2250*/  @!P1 VIADD R15, R15, 0x28840 ;  /* 0x000288400f0f9836 */ /* 0x003fe20000000000 */
[----:B------:R-:W-:Y:S01]  /*2260*/  UMOV UR33, 0x40000040 ;  /* 0x4000004000217882 */ /* 0x000fe20000000000 */
[----:B------:R-:W-:Y:S01]  /*2270*/  UMOV UR35, 0x40000040 ;  /* 0x4000004000237882 */ /* 0x000fe20000000000 */
[----:B------:R-:W-:Y:S01]  /*2280*/  ULOP3.LUT UR4, UR4, 0x3fff, URZ, 0xc0, !UPT ;  /* 0x00003fff04047892 */ /* 0x000fe2000f8ec03f */
[----:B------:R-:W-:Y:S01]  /*2290*/  UMOV UR5, 0x40000040 ;  /* 0x4000004000057882 */ /* 0x000fe20000000000 */
[----:B------:R-:W-:-:S02]  /*22a0*/  UMOV UR7, 0x40000040 ;  /* 0x4000004000077882 */ /* 0x000fc40000000000 */
[----:B------:R-:W-:Y:S01]  /*22b0*/  ULOP3.LUT UR51, UR4, 0x10000, URZ, 0xfc, !UPT ;  /* 0x0001000004337892 */ /* 0x000fe2000f8efc3f */
[----:B------:R-:W-:Y:S01]  /*22c0*/  @!P1 PRMT R15, RZ, 0x654, R15 ;  /* 0x00000654ff0f9816 */ /* 0x000fe2000000000f */
[----:B------:R-:W-:Y:S02]  /*22d0*/  UIADD3 UR4, UR32, 0x2, URZ ;  /* 0x0000000220047890 */ /* 0x000fe4000fffe03f */
[----:B------:R-:W-:Y:S02]  /*22e0*/  ULEA UR34, UR47, UR51, 0xb ;  /* 0x000000332f227291 */ /* 0x000fe4000f8e583f */
[----:B------:R-:W-:Y:S02]  /*22f0*/  UIADD3 UR8, UR32, 0x4, URZ ;  /* 0x0000000420087890 */ /* 0x000fe4000fffe03f */
[----:B------:R-:W-:Y:S02]  /*2300*/  UIADD3 UR6, UR34, 0x2, URZ ;  /* 0x0000000222067890 */ /* 0x000fe4000fffe03f */
[----:B------:R-:W-:Y:S01]  /*2310*/  UIADD3 UR10, UR34, 0x4, URZ ;  /* 0x00000004220a7890 */ /* 0x000fe2000fffe03f */
[----:B------:R-:W-:-:S02]  /*2320*/  UMOV UR9, 0x40000040 ;  /* 0x4000004000097882 */ /* 0x000fc40000000000 */
[----:B------:R-:W-:Y:S01]  /*2330*/  HGMMA.64x128x16.F32.BF16 R24, gdesc[UR32], RZ, !UPT, gsb0 ;  /* 0x01e00000201879f0 */ /* 0x000fe2000c0018ff */
[----:B------:R-:W-:Y:S01]  /*2340*/  UMOV UR11, 0x40000040 ;  /* 0x40000040000b7882 */ /* 0x000fe20000000000 */
[----:B------:R-:W-:Y:S02]  /*2350*/  UIADD3 UR12, UR32, 0x6, URZ ;  /* 0x00000006200c7890 */ /* 0x000fe4000fffe03f */
[----:B------:R-:W-:Y:S01]  /*2360*/  UIADD3 UR14, UR34, 0x6, URZ ;  /* 0x00000006220e7890 */ /* 0x000fe2000fffe03f */
[----:B------:R-:W-:Y:S01]  /*2370*/  UMOV UR13, 0x40000040 ;  /* 0x40000040000d7882 */ /* 0x000fe20000000000 */
[----:B------:R-:W-:Y:S01]  /*2380*/  UMOV UR15, 0x40000040 ;  /* 0x40000040000f7882 */ /* 0x000fe20000000000 */
[----:B------:R-:W-:Y:S02]  /*2390*/  UIADD3 UR16, UR32, 0x400, URZ ;  /* 0x0000040020107890 */ /* 0x000fe4000fffe03f */
[----:B------:R-:W-:Y:S01]  /*23a0*/  UIADD3 UR18, UR34, 0x400, URZ ;  /* 0x0000040022127890 */ /* 0x000fe2000fffe03f */
[----:B------:R-:W-:Y:S01]  /*23b0*/  UMOV UR17, 0x40000040 ;  /* 0x4000004000117882 */ /* 0x000fe20000000000 */
[----:B------:R-:W-:Y:S01]  /*23c0*/  UMOV UR19, 0x40000040 ;  /* 0x4000004000137882 */ /* 0x000fe20000000000 */
[----:B------:R-:W-:-:S02]  /*23d0*/  UIADD3 UR20, UR32, 0x402, URZ ;  /* 0x0000040220147890 */ /* 0x000fc4000fffe03f */
[----:B------:R-:W-:Y:S01]  /*23e0*/  UIADD3 UR22, UR34, 0x402, URZ ;  /* 0x0000040222167890 */ /* 0x000fe2000fffe03f */
[----:B------:R-:W-:Y:S01]  /*23f0*/  UMOV UR21, 0x40000040 ;  /* 0x4000004000157882 */ /* 0x000fe20000000000 */
        /* <DEDUP_REMOVED lines=9> */
[----:B------:R-:W-:-:S02]  /*2490*/  ULDC UR54, c[0x0][0x9dc] ;  /* 0x0002770000367ab9 */ /* 0x000fc40000000800 */
[----:B------:R-:W-:Y:S01]  /*24a0*/  ULOP3.LUT UR54, URZ, UR54, URZ, 0x33, !UPT ;  /* 0x000000363f367292 */ /* 0x000fe2000f8e333f */
[----:B------:R-:W-:Y:S02]  /*24b0*/  WARPGROUP.DEPBAR.LE gsb0, 0x0 ;  /* 0x00008000000079c5 */ /* 0x000fe40000010000 */
[----:B------:R-:W-:-:S06]  /*24c0*/  WARPGROUP.ARRIVE ;  /* 0x00000000000079c5 */ /* 0x000fcc0000000000 */
[----:B------:R-:W-:Y:S01]  /*24d0*/  HGMMA.64x128x16.F32.BF16 R24, gdesc[UR4], R24, gsb0 ;  /* 0x01e00000041879f0 */ /* 0x000fe20008001818 */
[----:B------:R-:W-:Y:S01]  /*24e0*/  ULDC UR7, c[0x0][0x448] ;  /* 0x0001120000077ab9 */ /* 0x000fe20000000800 */
[----:B------:R-:W-:Y:S01]  /*24f0*/  ULDC UR6, c[0x0][0x9d8] ;  /* 0x0002760000067ab9 */ /* 0x000fe20000000800 */
[----:B------:R-:W-:-:S06]  /*2500*/  UISETP.NE.AND UP0, UPT, UR7, 0x1, UPT ;  /* 0x000000010700788c */ /* 0x000fcc000bf05270 */
[----:B------:R-:W-:Y:S02]  /*2510*/  PLOP3.LUT P2, PT, PT, PT, UP0, 0x80, 0x0 ;  /* 0x000000000000781c */ /* 0x000fe40003f4f008 */
[----:B------:R-:W-:-:S03]  /*2520*/  PLOP3.LUT P3, PT, PT, PT, UP0, 0x80, 0x0 ;  /* 0x000000000000781c */ /* 0x000fc60003f6f008 */
[----:B------:R-:W-:Y:S01]  /*2530*/  @UP0 ULDC UR7, c[0x0][0x44c] ;  /* 0x0001130000070ab9 */ /* 0x000fe20000000800 */
        /* <DEDUP_REMOVED lines=21> */
[----:B------:R-:W-:-:S04]  /*2690*/  @P2 IMAD.HI.U32 R34, R20, UR7, RZ ;  /* 0x0000000714222c27 */ /* 0x000fc8000f8e00ff */
[----:B------:R-:W-:Y:S01]  /*26a0*/  FMUL.FTZ R31, R41, UR6 ;  /* 0x00000006291f7c20 */ /* 0x000fe20008410000 */
[----:B------:R-:W-:Y:S01]  /*26b0*/  FMUL.FTZ R41, R54, UR6 ;  /* 0x0000000636297c20 */ /* 0x000fe20008410000 */
[----:B------:R-:W-:Y:S01]  /*26c0*/  FMUL.FTZ R54, R74, UR6 ;  /* 0x000000064a367c20 */ /* 0x000fe20008410000 */
[----:B------:R-:W-:Y:S01]  /*26d0*/  @UP0 ULDC UR7, c[0x0][0x450] ;  /* 0x0001140000070ab9 */ /* 0x000fe20000000800 */
[----:B------:R-:W-:Y:S01]  /*26e0*/  FMUL.FTZ R57, R57, UR6 ;  /* 0x0000000639397c20 */ /* 0x000fe20008410000 */
[----:B------:R-:W-:Y:S02]  /*26f0*/  IMAD.MOV.U32 R74, RZ, RZ, R20 ;  /* 0x000000ffff4a7224 */ /* 0x000fe400078e0014 */
[----:B------:R-:W-:Y:S01]  /*2700*/  FMUL.FTZ R48, R48, UR6 ;  /* 0x0000000630307c20 */ /* 0x000fe20008410000 */
[----:B------:R-:W-:Y:S01]  /*2710*/  FMUL.FTZ R52, R52, UR6 ;  /* 0x0000000634347c20 */ /* 0x000fe20008410000 */
[----:B------:R-:W-:Y:S01]  /*2720*/  FMUL.FTZ R56, R56, UR6 ;  /* 0x0000000638387c20 */ /* 0x000fe20008410000 */
[----:B------:R-:W-:Y:S01]  /*2730*/  @P3 SHF.R.U32.HI R74, RZ, UR7, R34 ;  /* 0x00000007ff4a3c19 */ /* 0x000fe20008011622 */
        /* <DEDUP_REMOVED lines=20> */
[----:B------:R0:W1:Y:S01]  /*2880*/  MUFU.TANH R39, R48 ;  /* 0x0000003000277308 */ /* 0x0000620000002400 */
[----:B------:R-:W-:Y:S01]  /*2890*/  FMUL.FTZ R38, R50, UR6 ;  /* 0x0000000632267c20 */ /* 0x000fe20008410000 */
[----:B------:R-:W-:Y:S01]  /*28a0*/  FMUL.FTZ R40, R51, UR6 ;  /* 0x0000000633287c20 */ /* 0x000fe20008410000 */
[----:B------:R-:W-:Y:S01]  /*28b0*/  FMUL.FTZ R42, R55, UR6 ;  /* 0x00000006372a7c20 */ /* 0x000fe20008410000 */
[----:B------:R2:W-:Y:S01]  /*28c0*/  @!P1 SYNCS.ARRIVE.TRANS64.RED.A1T0 RZ, [R15+URZ], RZ ;  /* 0x000000ff0fff99a7 */ /* 0x0005e2000810043f */
[----:B------:R-:W-:Y:S01]  /*28d0*/  FMUL.FTZ R7, R35, UR6 ;  /* 0x0000000623077c20 */ /* 0x000fe20008410000 */
[----:B------:R-:W-:Y:S01]  /*28e0*/  FMUL.FTZ R49, R49, UR6 ;  /* 0x0000000631317c20 */ /* 0x000fe20008410000 */
[----:B------:R-:W-:Y:S01]  /*28f0*/  FMUL.FTZ R53, R53, UR6 ;  /* 0x0000000635357c20 */ /* 0x000fe20008410000 */
[----:B------:R3:W4:Y:S01]  /*2900*/  MUFU.TANH R43, R52 ;  /* 0x00000034002b7308 */ /* 0x0007220000002400 */
        /* <DEDUP_REMOVED lines=9> */
[----:B0-----:R-:W-:Y:S01]  /*29a0*/  FMUL.FTZ R48, R66, UR6 ;  /* 0x0000000642307c20 */ /* 0x001fe20008410000 */
[----:B------:R-:W-:Y:S01]  /*29b0*/  FMUL.FTZ R50, R67, UR6 ;  /* 0x0000000643327c20 */ /* 0x000fe20008410000 */
[----:B------:R-:W-:Y:S01]  /*29c0*/  FMUL.FTZ R68, R68, UR6 ;  /* 0x0000000644447c20 */ /* 0x000fe20008410000 */
[----:B------:R-:W-:Y:S01]  /*29d0*/  FMUL.FTZ R69, R69, UR6 ;  /* 0x0000000645457c20 */ /* 0x000fe20008410000 */
[----:B------:R-:W-:Y:S01]  /*29e0*/  FMUL.FTZ R51, R70, UR6 ;  /* 0x0000000646337c20 */ /* 0x000fe20008410000 */
[----:B---3--:R-:W-:Y:S01]  /*29f0*/  FMUL.FTZ R52, R71, UR6 ;  /* 0x0000000647347c20 */ /* 0x008fe20008410000 */
[----:B------:R0:W3:Y:S01]  /*2a00*/  MUFU.TANH R91, R57 ;  /* 0x00000039005b7308 */ /* 0x0000e20000002400 */
[----:B------:R-:W-:Y:S01]  /*2a10*/  FMUL.FTZ R72, R72, UR6 ;  /* 0x0000000648487c20 */ /* 0x000fe20008410000 */
[----:B------:R-:W-:Y:S01]  /*2a20*/  FMUL.FTZ R73, R73, UR6 ;  /* 0x0000000649497c20 */ /* 0x000fe20008410000 */
[----:B------:R-:W-:Y:S01]  /*2a30*/  FMUL.FTZ R55, R75, UR6 ;  /* 0x000000064b377c20 */ /* 0x000fe20008410000 */
[----:B------:R-:W-:Y:S01]  /*2a40*/  FMUL.FTZ R76, R76, UR6 ;  /* 0x000000064c4c7c20 */ /* 0x000fe20008410000 */
[----:B------:R-:W-:Y:S01]  /*2a50*/  FMUL.FTZ R77, R77, UR6 ;  /* 0x000000064d4d7c20 */ /* 0x000fe20008410000 */
        /* <DEDUP_REMOVED lines=8> */
[----:B0-----:R-:W0:Y:S01]  /*2ae0*/  SHFL.IDX PT, R57, R74, RZ, 0x1c1f ;  /* 0x001c1fff4a397589 */ /* 0x001e2200000e0000 */
[----:B------:R-:W-:Y:S01]  /*2af0*/  FMUL.FTZ R20, R86, UR6 ;  /* 0x0000000656147c20 */ /* 0x000fe20008410000 */
[----:B--2---:R-:W-:Y:S01]  /*2b00*/  FMUL.FTZ R15, R87, UR6 ;  /* 0x00000006570f7c20 */ /* 0x004fe20008410000 */
[----:B------:R-:W-:Y:S01]  /*2b10*/  IMAD.MOV.U32 R35, RZ, RZ, -0x80 ;  /* 0xffffff80ff237424 */ /* 0x000fe200078e00ff */
[----:B------:R-:W-:Y:S01]  /*2b20*/  ULDC.64 UR6, c[0x0][0x9e0] ;  /* 0x0002780000067ab9 */ /* 0x000fe20000000a00 */
[----:B------:R-:W2:Y:S01]  /*2b30*/  MUFU.TANH R2, R2 ;  /* 0x0000000200027308 */ /* 0x000ea20000002400 */
[----:B------:R-:W-:Y:S01]  /*2b40*/  UISETP.GE.AND UP1, UPT, UR7, 0x1, UPT ;  /* 0x000000010700788c */ /* 0x000fe2000bf26270 */
[C---:B------:R-:W-:Y:S01]  /*2b50*/  IMAD R79, R90.reuse, R35, 0x80 ;  /* 0x000000805a4f7424 */ /* 0x040fe200078e0223 */
[----:B------:R-:W-:Y:S01]  /*2b60*/  LEA R75, R90, 0xffffff80, 0x7 ;  /* 0xffffff805a4b7811 */ /* 0x000fe200078e38ff */
[----:B------:R-:W-:-:S03]  /*2b70*/  IMAD.U32 R35, RZ, RZ, UR46 ;  /* 0x0000002eff237e24 */ /* 0x000fc6000f8e00ff */
[----:B------:R-:W-:Y:S01]  /*2b80*/  PLOP3.LUT P2, PT, PT, PT, UP1, 0x40, 0x0 ;  /* 0x000000000000781c */ /* 0x000fe20003f4e818 */
[----:B------:R-:W0:Y:S01]  /*2b90*/  MUFU.TANH R21, R21 ;  /* 0x0000001500157308 */ /* 0x000e220000002400 */
[C-C-:B------:R-:W-:Y:S02]  /*2ba0*/  IADD3 R34, -R16.reuse, 0x1, R79.reuse ;  /* 0x0000000110227810 */ /* 0x140fe40007ffe14f */
[----:B------:R-:W-:Y:S02]  /*2bb0*/  IADD3 R78, -R16, UR38, R79 ;  /* 0x00000026104e7c10 */ /* 0x000fe4000fffe14f */
[----:B------:R-:W-:-:S03]  /*2bc0*/  IADD3 R34, -R35, UR38, R34 ;  /* 0x0000002623227c10 */ /* 0x000fc6000fffe122 */
[----:B------:R-:W1:Y:S02]  /*2bd0*/  MUFU.TANH R0, R0 ;  /* 0x0000000000007308 */ /* 0x000e640000002400 */
[C---:B------:R-:W-:Y:S02]  /*2be0*/  VIADD R83, R34.reuse, UR6 ;  /* 0x0000000622537c36 */ /* 0x040fe40008000000 */
[----:B------:R-:W-:-:S04]  /*2bf0*/  VIADD R82, R34, UR54 ;  /* 0x0000003622527c36 */ /* 0x000fc80008000000 */
[----:B------:R-:W1:Y:S01]  /*2c00*/  MUFU.TANH R3, R3 ;  /* 0x0000000300037308 */ /* 0x000e620000002400 */
[----:B0-----:R-:W-:-:S07]  /*2c10*/  IMAD.IADD R70, R82, 0x1, R57 ;  /* 0x0000000152467824 */ /* 0x001fce00078e0239 */
        /* <DEDUP_REMOVED lines=55> */
[----:B------:R5:W0:Y:S02]  /*2f90*/  MUFU.TANH R88, R53 ;  /* 0x0000003500587308 */ /* 0x000a240000002400 */
[----:B-----5:R-:W-:Y:S01]  /*2fa0*/  VIADDMNMX R53, R57, R83, R78, PT ;  /* 0x0000005339357246 */ /* 0x020fe2000380014e */
[----:B-1234-:R-:W-:Y:S06]  /*2fb0*/  @P2 BRA `(.L_x_1189) ;  /* 0x00000000005c2947 */ /* 0x01efec0003800000 */
[----:B------:R-:W-:Y:S01]  /*2fc0*/  IMAD.U32 R34, RZ, RZ, UR46 ;  /* 0x0000002eff227e24 */ /* 0x000fe2000f8e00ff */
[----:B------:R-:W-:Y:S04]  /*2fd0*/  BSSY B0, `(.L_x_1190) ;  /* 0x0000011000007945 */ /* 0x000fe80003800000 */
[----:B------:R-:W-:-:S04]  /*2fe0*/  IADD3 R34, -R34, UR38, R57 ;  /* 0x0000002622227c10 */ /* 0x000fc8000fffe139 */
[----:B------:R-:W-:-:S13]  /*2ff0*/  ISETP.GT.AND P2, PT, R34, -0x1, PT ;  /* 0xffffffff2200780c */ /* 0x000fda0003f44270 */
[----:B------:R-:W-:Y:S05]  /*3000*/  @P2 BRA `(.L_x_1191) ;  /* 0x0000000000202947 */ /* 0x000fea0003800000 */
[----:B------:R-:W-:Y:S01]  /*3010*/  UISETP.NE.AND UP2, UPT, UR7, 0x1, UPT ;  /* 0x000000010700788c */ /* 0x000fe2000bf45270 */
[----:B------:R-:W-:-:S05]  /*3020*/  LOP3.LUT R34, RZ, R34, RZ, 0x33, !PT ;  /* 0x00000022ff227212 */ /* 0x000fca00078e33ff */
[----:B------:R-:W-:-:S05]  /*3030*/  PLOP3.LUT P2, PT, PT, PT, UP2, 0x80, 0x0 ;  /* 0x000000000000781c */ /* 0x000fca0003f4f028 */
[----:B------:R-:W-:-:S08]  /*3040*/  @UP2 ULDC.64 UR10, c[0x0][0x9e8] ;  /* 0x00027a00000a2ab9 */ /* 0x000fd00000000a00 */
[----:B------:R-:W-:-:S05]  /*3050*/  @P2 IMAD.HI.U32 R35, R34, UR10, RZ ;  /* 0x0000000a22232c27 */ /* 0x000fca000f8e00ff */
[----:B------:R-:W-:-:S04]  /*3060*/  @P2 SHF.R.U32.HI R34, RZ, UR11, R35 ;  /* 0x0000000bff222c19 */ /* 0x000fc80008011623 */
[----:B------:R-:W-:Y:S01]  /*3070*/  LOP3.LUT R34, RZ, R34, RZ, 0x33, !PT ;  /* 0x00000022ff227212 */ /* 0x000fe200078e33ff */
[----:B------:R-:W-:Y:S06]  /*3080*/  BRA `(.L_x_1192) ;  /* 0x0000000000147947 */ /* 0x000fec0003800000 */
.L_x_1191:
[----:B------:R-:W-:-:S06]  /*3090*/  UISETP.NE.AND UP2, UPT, UR7, 0x1, UPT ;  /* 0x000000010700788c */ /* 0x000fcc000bf45270 */
[----:B------:R-:W-:-:S05]  /*30a0*/  PLOP3.LUT P2, PT, PT, PT, UP2, 0x80, 0x0 ;  /* 0x000000000000781c */ /* 0x000fca0003f4f028 */
[----:B------:R-:W-:-:S08]  /*30b0*/  @UP2 ULDC.64 UR10, c[0x0][0x9e8] ;  /* 0x00027a00000a2ab9 */ /* 0x000fd00000000a00 */
[----:B------:R-:W-:-:S05]  /*30c0*/  @P2 IMAD.HI.U32 R35, R34, UR10, RZ ;  /* 0x0000000a22232c27 */ /* 0x000fca000f8e00ff */
[----:B------:R-:W-:-:S07]  /*30d0*/  @P2 SHF.R.U32.HI R34, RZ, UR11, R35 ;  /* 0x0000000bff222c19 */ /* 0x000fce0008011623 */
.L_x_1192:
[----:B------:R-:W-:Y:S05]  /*30e0*/  BSYNC B0 ;  /* 0x0000000000007941 */ /* 0x000fea0003800000 */
.L_x_1190:
[----:B------:R-:W-:-:S04]  /*30f0*/  IMAD R35, R34, UR7, -R75 ;  /* 0x0000000722237c24 */ /* 0x000fc8000f8e0a4b */
[----:B------:R-:W-:-:S05]  /*3100*/  IMAD.IADD R35, R35, 0x1, -R16 ;  /* 0x0000000123237824 */ /* 0x000fca00078e0a10 */
[----:B------:R-:W-:Y:S02]  /*3110*/  VIMNMX R70, R70, R35, !PT ;  /* 0x0000002346467248 */ /* 0x000fe40007fe0100 */
[----:B------:R-:W-:-:S07]  /*3120*/  VIADDMNMX R53, R35, UR7, R53, PT ;  /* 0x0000000723357c46 */ /* 0x000fce000b800135 */
.L_x_1189:
[C---:B------:R-:W-:Y:S02]  /*3130*/  ISETP.GE.AND P2, PT, R79.reuse, 0x2, PT ;  /* 0x000000024f00780c */ /* 0x040fe40003f46270 */
[C---:B------:R-:W-:Y:S02]  /*3140*/  ISETP.GE.AND P5, PT, R79.reuse, 0xa, PT ;  /* 0x0000000a4f00780c */ /* 0x040fe40003fa6270 */
[----:B------:R-:W-:Y:S02]  /*3150*/  ISETP.GT.AND P3, PT, R70, 0x1, !P2 ;  /* 0x000000014600780c */ /* 0x000fe40005764270 */
[----:B------:R-:W-:Y:S02]  /*3160*/  ISETP.GE.AND P4, PT, R79, 0x9, PT ;  /* 0x000000094f00780c */ /* 0x000fe40003f86270 */
[----:B------:R-:W-:Y:S02]  /*3170*/  ISETP.LT.OR P3, PT, R53, 0x2, P3 ;  /* 0x000000023500780c */ /* 0x000fe40001f61670 */
[----:B------:R-:W-:-:S02]  /*3180*/  P2R R86, PR, RZ, 0x10 ;  /* 0x00000010ff567803 */ /* 0x000fc40000000000 */
[----:B------:R-:W-:Y:S02]  /*3190*/  FSEL R59, R21, -INF , !P3 ;  /* 0xff800000153b7808 */ /* 0x000fe40005800000 */
[C---:B------:R-:W-:Y:S02]  /*31a0*/  ISETP.GT.AND P3, PT, R70.reuse, 0x9, !P5 ;  /* 0x000000094600780c */ /* 0x040fe40006f64270 */
[----:B------:R-:W-:Y:S02]  /*31b0*/  P2R R87, PR, RZ, 0x20 ;  /* 0x00000020ff577803 */ /* 0x000fe40000000000 */
[----:B------:R-:W-:Y:S02]  /*31c0*/  ISETP.LT.OR P3, PT, R53, 0xa, P3 ;  /* 0x0000000a3500780c */ /* 0x000fe40001f61670 */
[----:B------:R-:W-:Y:S02]  /*31d0*/  ISETP.GT.AND P4, PT, R70, 0x8, !P4 ;  /* 0x000000084600780c */ /* 0x000fe40006784270 */
[----:B------:R-:W-:-:S02]  /*31e0*/  ISETP.GE.AND P5, PT, R79, 0x11, PT ;  /* 0x000000114f00780c */ /* 0x000fc40003fa6270 */
[----:B0-----:R-:W-:Y:S02]  /*31f0*/  FSEL R61, R25, -INF , !P3 ;  /* 0xff800000193d7808 */ /* 0x001fe40005800000 */
[C---:B------:R-:W-:Y:S02]  /*3200*/  ISETP.LT.OR P4, PT, R53.reuse, 0x9, P4 ;  /* 0x000000093500780c */ /* 0x040fe40002781670 */
[----:B------:R-:W-:Y:S02]  /*3210*/  ISETP.GT.AND P3, PT, R70, 0x10, !P5 ;  /* 0x000000104600780c */ /* 0x000fe40006f64270 */
[----:B------:R-:W-:Y:S02]  /*3220*/  FSEL R73, R24, -INF , !P4 ;  /* 0xff80000018497808 */ /* 0x000fe40006000000 */
[----:B------:R-:W-:Y:S02]  /*3230*/  ISETP.LT.OR P3, PT, R53, 0x11, P3 ;  /* 0x000000113500780c */ /* 0x000fe40001f61670 */
[----:B------:R-:W-:-:S02]  /*3240*/  ISETP.GE.AND P4, PT, R79, 0x12, PT ;  /* 0x000000124f00780c */ /* 0x000fc40003f86270 */
        /* <DEDUP_REMOVED lines=13> */
[----:B------:R-:W-:Y:S02]  /*3320*/  ISETP.LT.OR P3, PT, R53, 0x1a, P3 ;  /* 0x0000001a3500780c */ /* 0x000fe40001f61670 */
[----:B------:R-:W-:Y:S02]  /*3330*/  ISETP.GE.AND P4, PT, R79, 0x21, PT ;  /* 0x000000214f00780c */ /* 0x000fe40003f86270 */
[----:B------:R-:W-:Y:S02]  /*3340*/  FSEL R65, R29, -INF , !P3 ;  /* 0xff8000001d417808 */ /* 0x000fe40005800000 */
[----:B------:R-:W-:Y:S02]  /*3350*/  ISETP.GT.AND P3, PT, R70, 0x20, !P4 ;  /* 0x000000204600780c */ /* 0x000fe40006764270 */
[----:B------:R-:W-:-:S02]  /*3360*/  P2R R104, PR, RZ, 0x10 ;  /* 0x00000010ff687803 */ /* 0x000fc40000000000 */
[----:B------:R-:W-:Y:S02]  /*3370*/  ISETP.LT.OR P3, PT, R53, 0x21, P3 ;  /* 0x000000213500780c */ /* 0x000fe40001f61670 */
[----:B------:R-:W-:Y:S02]  /*3380*/  ISETP.GE.AND P4, PT, R79, 0x22, PT ;  /* 0x000000224f00780c */ /* 0x000fe40003f86270 */
[----:B------:R-:W-:Y:S02]  /*3390*/  FSEL R69, R30, -INF , !P3 ;  /* 0xff8000001e457808 */ /* 0x000fe40005800000 */
[----:B------:R-:W-:Y:S02]  /*33a0*/  ISETP.GT.AND P3, PT, R70, 0x21, !P4 ;  /* 0x000000214600780c */ /* 0x000fe40006764270 */
[----:B------:R-:W-:Y:S02]  /*33b0*/  P2R R105, PR, RZ, 0x10 ;  /* 0x00000010ff697803 */ /* 0x000fe40000000000 */
[----:B------:R-:W-:-:S02]  /*33c0*/  ISETP.LT.OR P3, PT, R53, 0x22, P3 ;  /* 0x000000223500780c */ /* 0x000fc40001f61670 */
[----:B------:R-:W-:Y:S02]  /*33d0*/  ISETP.GE.AND P4, PT, R79, 0x29, PT ;  /* 0x000000294f00780c */ /* 0x000fe40003f86270 */
[----:B------:R-:W-:Y:S02]  /*33e0*/  FSEL R67, R31, -INF , !P3 ;  /* 0xff8000001f437808 */ /* 0x000fe40005800000 */
[----:B------:R-:W-:Y:S01]  /*33f0*/  ISETP.GT.AND P3, PT, R70, 0x28, !P4 ;  /* 0x000000284600780c */ /* 0x000fe20006764270 */
[----:B------:R-:W0:Y:S01]  /*3400*/  SHFL.IDX PT, R31, R74, 0x1, 0x1c1f ;  /* 0x003c1f004a1f7f89 */ /* 0x000e2200000e0000 */
[----:B------:R-:W-:Y:S02]  /*3410*/  P2R R106, PR, RZ, 0x10 ;  /* 0x00000010ff6a7803 */ /* 0x000fe40000000000 */
        /* <DEDUP_REMOVED lines=8> */
[C---:B------:R-:W-:Y:S02]  /*34a0*/  ISETP.GT.AND P3, PT, R70.reuse, 0x30, !P4 ;  /* 0x000000304600780c */ /* 0x040fe40006764270 */
        /* <DEDUP_REMOVED lines=19> */
[----:B------:R-:W-:Y:S02]  /*35e0*/  ISETP.GT.AND P3, PT, R70, 0x40, !P4 ;  /* 0x000000404600780c */ /* 0x000fe40006764270 */
        /* <DEDUP_REMOVED lines=57> */
[----:B------:R-:W-:Y:S02]  /*3980*/  P2R R100, PR, RZ, 0x20 ;  /* 0x00000020ff647803 */ /* 0x000fe40000000000 */
[----:B------:R-:W-:Y:S02]  /*3990*/  FSEL R26, R77, -INF , !P3 ;  /* 0xff8000004d1a7808 */ /* 0x000fe40005800000 */
[----:B------:R-:W-:-:S04]  /*39a0*/  ISETP.GE.AND P3, PT, R79, 0x71, PT ;  /* 0x000000714f00780c */ /* 0x000fc80003f66270 */
[----:B------:R-:W-:-:S04]  /*39b0*/  ISETP.GT.AND P4, PT, R70, 0x70, !P3 ;  /* 0x000000704600780c */ /* 0x000fc80005f84270 */
[----:B------:R-:W-:-:S04]  /*39c0*/  ISETP.LT.OR P4, PT, R53, 0x71, P4 ;  /* 0x000000713500780c */ /* 0x000fc80002781670 */
        /* <DEDUP_REMOVED lines=16> */
[----:B------:R-:W-:Y:S01]  /*3ad0*/  ISETP.GT.AND P6, PT, R70, 0x79, !P6 ;  /* 0x000000794600780c */ /* 0x000fe200077c4270 */
[----:B0-----:R-:W-:-:S03]  /*3ae0*/  IMAD.IADD R70, R82, 0x1, R31 ;  /* 0x0000000152467824 */ /* 0x001fc600078e021f */
[----:B------:R-:W-:Y:S02]  /*3af0*/  ISETP.LT.OR P6, PT, R53, 0x7a, P6 ;  /* 0x0000007a3500780c */ /* 0x000fe400037c1670 */
[----:B------:R-:W-:Y:S02]  /*3b00*/  VIADDMNMX R53, R31, R83, R78, PT ;  /* 0x000000531f357246 */ /* 0x000fe4000380014e */
[----:B------:R-:W-:Y:S02]  /*3b10*/  FSEL R2, R85, -INF , !P6 ;  /* 0xff80000055027808 */ /* 0x000fe40007000000 */
[----:B------:R-:W-:-:S13]  /*3b20*/  PLOP3.LUT P6, PT, PT, PT, UP1, 0x40, 0x0 ;  /* 0x000000000000781c */ /* 0x000fda0003fce818 */
[----:B------:R-:W-:Y:S05]  /*3b30*/  @P6 BRA `(.L_x_1193) ;  /* 0x0000000000646947 */ /* 0x000fea0003800000 */
        /* <DEDUP_REMOVED lines=9> */
[----:B------:R-:W-:Y:S01]  /*3bd0*/  @P6 IMAD.HI.U32 R31, R28, UR10, RZ ;  /* 0x0000000a1c1f6c27 */ /* 0x000fe2000f8e00ff */
[----:B------:R-:W-:-:S13]  /*3be0*/  PLOP3.LUT P6, PT, PT, PT, UP2, 0x80, 0x0 ;  /* 0x000000000000781c */ /* 0x000fda0003fcf028 */
[----:B------:R-:W-:-:S04]  /*3bf0*/  @P6 SHF.R.U32.HI R28, RZ, UR11, R31 ;  /* 0x0000000bff1c6c19 */ /* 0x000fc8000801161f */
[----:B------:R-:W-:Y:S01]  /*3c00*/  LOP3.LUT R28, RZ, R28, RZ, 0x33, !PT ;  /* 0x0000001cff1c7212 */ /* 0x000fe200078e33ff */
[----:B------:R-:W-:Y:S06]  /*3c10*/  BRA `(.L_x_1196) ;  /* 0x0000000000187947 */ /* 0x000fec0003800000 */
.L_x_1195:
[----:B------:R-:W-:-:S06]  /*3c20*/  UISETP.NE.AND UP2, UPT, UR7, 0x1, UPT ;  /* 0x000000010700788c */ /* 0x000fcc000bf45270 */
[----:B------:R-:W-:-:S05]  /*3c30*/  PLOP3.LUT P6, PT, PT, PT, UP2, 0x80, 0x0 ;  /* 0x000000000000781c */ /* 0x000fca0003fcf028 */
[----:B------:R-:W-:-:S08]  /*3c40*/  @UP2 ULDC.64 UR10, c[0x0][0x9e8] ;  /* 0x00027a00000a2ab9 */ /* 0x000fd00000000a00 */
[----:B------:R-:W-:Y:S01]  /*3c50*/  @P6 IMAD.HI.U32 R31, R28, UR10, RZ ;  /* 0x0000000a1c1f6c27 */ /* 0x000fe2000f8e00ff */
[----:B------:R-:W-:-:S13]  /*3c60*/  PLOP3.LUT P6, PT, PT, PT, UP2, 0x80, 0x0 ;  /* 0x000000000000781c */ /* 0x000fda0003fcf028 */
[----:B------:R-:W-:-:S07]  /*3c70*/  @P6 SHF.R.U32.HI R28, RZ, UR11, R31 ;  /* 0x0000000bff1c6c19 */ /* 0x000fce000801161f */
.L_x_1196:
[----:B------:R-:W-:Y:S05]  /*3c80*/  BSYNC B0 ;  /* 0x0000000000007941 */ /* 0x000fea0003800000 */
.L_x_1194:
[----:B------:R-:W-:-:S04]  /*3c90*/  IMAD R31, R28, UR7, -R75 ;  /* 0x000000071c1f7c24 */ /* 0x000fc8000f8e0a4b */
[----:B------:R-:W-:-:S05]  /*3ca0*/  IMAD.IADD R31, R31, 0x1, -R16 ;  /* 0x000000011f1f7824 */ /* 0x000fca00078e0a10 */
[----:B------:R-:W-:Y:S02]  /*3cb0*/  VIMNMX R70, R70, R31, !PT ;  /* 0x0000001f46467248 */ /* 0x000fe40007fe0100 */
[----:B------:R-:W-:-:S07]  /*3cc0*/  VIADDMNMX R53, R31, UR7, R53, PT ;  /* 0x000000071f357c46 */ /* 0x000fce000b800135 */
.L_x_1193:
[----:B------:R-:W-:Y:S01]  /*3cd0*/  ISETP.GT.AND P2, PT, R70, 0x1, !P2 ;  /* 0x000000014600780c */ /* 0x000fe20005744270 */
[----:B------:R-:W-:Y:S01]  /*3ce0*/  ULDC UR10, c[0x0][0x988] ;  /* 0x00026200000a7ab9 */ /* 0x000fe20000000800 */
[----:B------:R-:W-:Y:S01]  /*3cf0*/  ISETP.NE.AND P6, PT, R100, RZ, PT ;  /* 0x000000ff6400720c */ /* 0x000fe20003fc5270 */
[----:B------:R-:W-:Y:S01]  /*3d00*/  @UP0 ULDC UR14, c[0x0][0x44c] ;  /* 0x00011300000e0ab9 */ /* 0x000fe20000000800 */
[----:B------:R-:W-:Y:S01]  /*3d10*/  ISETP.LT.OR P2, PT, R53, 0x2, P2 ;  /* 0x000000023500780c */ /* 0x000fe20001741670 */
[----:B------:R-:W-:Y:S01]  /*3d20*/  UIMAD.WIDE.U32 UR14, UR37, UR14, URZ ;  /* 0x0000000e250e72a5 */ /* 0x000fe2000f8e003f */
[----:B------:R-:W-:Y:S01]  /*3d30*/  ISETP.GT.AND P3, PT, R70, 0x70, !P3 ;  /* 0x000000704600780c */ /* 0x000fe20005f64270 */
[----:B------:R-:W-:Y:S01]  /*3d40*/  @UP0 ULDC UR18, c[0x0][0x450] ;  /* 0x0001140000120ab9 */ /* 0x000fe20000000800 */
[----:B------:R-:W-:Y:S01]  /*3d50*/  FSEL R28, R3, -INF , !P2 ;  /* 0xff800000031c7808 */ /* 0x000fe20005000000 */
[----:B------:R-:W-:Y:S01]  /*3d60*/  UMOV UR11, UR37 ;  /* 0x00000025000b7c82 */ /* 0x000fe20008000000 */
[----:B------:R-:W-:Y:S01]  /*3d70*/  ISETP.NE.AND P2, PT, R86, RZ, PT ;  /* 0x000000ff5600720c */ /* 0x000fe20003f45270 */
[----:B------:R-:W-:Y:S01]  /*3d80*/  @UP0 USHF.R.U32.HI UR11, URZ, UR18, UR15 ;  /* 0x000000123f0b0299 */ /* 0x000fe2000801160f */
[----:B------:R-:W-:-:S02]  /*3d90*/  ISETP.GT.AND P4, PT, R70, 0x71, !P4 ;  /* 0x000000714600780c */ /* 0x000fc40006784270 */
[C---:B------:R-:W-:Y:S01]  /*3da0*/  ISETP.GT.AND P2, PT, R70.reuse, 0x8, !P2 ;  /* 0x000000084600780c */ /* 0x040fe20005744270 */
[----:B------:R-:W-:Y:S01]  /*3db0*/  UIADD3 UR55, UR55, UR11, URZ ;  /* 0x0000000b37377290 */ /* 0x000fe2000fffe03f */
[C---:B------:R-:W-:Y:S02]  /*3dc0*/  ISETP.LT.OR P3, PT, R53.reuse, 0x71, P3 ;  /* 0x000000713500780c */ /* 0x040fe40001f61670 */
[----:B------:R-:W-:Y:S01]  /*3dd0*/  ISETP.LT.OR P2, PT, R53, 0x9, P2 ;  /* 0x000000093500780c */ /* 0x000fe20001741670 */
[----:B------:R-:W-:Y:S01]  /*3de0*/  UIADD3 UR6, UR55, UR6, URZ ;  /* 0x0000000637067290 */ /* 0x000fe2000fffe03f */
        /* <DEDUP_REMOVED lines=22> */
[----:B------:R-:W-:Y:S02]  /*3f50*/  ISETP.NE.AND P6, PT, R111, RZ, PT ;  /* 0x000000ff6f00720c */ /* 0x000fe40003fc5270 */
        /* <DEDUP_REMOVED lines=59> */
[C---:B------:R-:W-:Y:S02]  /*4310*/  ISETP.LT.OR P2, PT, R53.reuse, 0x39, P2 ;  /* 0x000000393500780c */ /* 0x040fe40001741670 */
[----:B------:R-:W-:Y:S02]  /*4320*/  ISETP.LT.OR P5, PT, R53, 0x79, P5 ;  /* 0x000000793500780c */ /* 0x000fe40002fa1670 */
[----:B------:R-:W-:Y:S02]  /*4330*/  FSEL R41, R41, -INF , !P2 ;  /* 0xff80000029297808 */ /* 0x000fe40005000000 */
[----:B------:R-:W-:Y:S02]  /*4340*/  ISETP.GT.AND P2, PT, R70, 0x39, !P6 ;  /* 0x000000394600780c */ /* 0x000fe40007744270 */
[----:B------:R-:W-:Y:S02]  /*4350*/  ISETP.NE.AND P6, PT, R99, RZ, PT ;  /* 0x000000ff6300720c */ /* 0x000fe40003fc5270 */
[----:B------:R-:W-:-:S02]  /*4360*/  ISETP.LT.OR P2, PT, R53, 0x3a, P2 ;  /* 0x0000003a3500780c */ /* 0x000fc40001741670 */
[----:B------:R-:W-:Y:S02]  /*4370*/  FSEL R20, R20, -INF , !P5 ;  /* 0xff80000014147808 */ /* 0x000fe40006800000 */
[----:B------:R-:W-:Y:S02]  /*4380*/  FSEL R42, R42, -INF , !P2 ;  /* 0xff8000002a2a7808 */ /* 0x000fe40005000000 */
[----:B------:R-:W-:Y:S02]  /*4390*/  ISETP.NE.AND P2, PT, R88, RZ, PT ;  /* 0x000000ff5800720c */ /* 0x000fe40003f45270 */
[----:B0-----:R-:W-:Y:S02]  /*43a0*/  FMNMX.FTZ R74, R6, R75, !PT ;  /* 0x0000004b064a7209 */ /* 0x001fe40007810000 */
[----:B------:R-:W-:-:S03]  /*43b0*/  ISETP.GT.AND P2, PT, R70, 0x40, !P2 ;  /* 0x000000404600780c */ /* 0x000fc60005744270 */
[----:B------:R-:W0:Y:S01]  /*43c0*/  SHFL.BFLY PT, R75, R74, 0x1, 0x1f ;  /* 0x0c201f004a4b7f89 */ /* 0x000e2200000e0000 */
[----:B------:R-:W-:-:S04]  /*43d0*/  ISETP.LT.OR P2, PT, R53, 0x41, P2 ;  /* 0x000000413500780c */ /* 0x000fc80001741670 */
[----:B------:R-:W-:Y:S02]  /*43e0*/  FSEL R44, R44, -INF , !P2 ;  /* 0xff8000002c2c7808 */ /* 0x000fe40005000000 */
[----:B------:R-:W-:-:S04]  /*43f0*/  ISETP.NE.AND P2, PT, R89, RZ, PT ;  /* 0x000000ff5900720c */ /* 0x000fc80003f45270 */
[----:B------:R-:W-:-:S04]  /*4400*/  ISETP.GT.AND P2, PT, R70, 0x41, !P2 ;  /* 0x000000414600780c */ /* 0x000fc80005744270 */
[----:B------:R-:W-:-:S04]  /*4410*/  ISETP.LT.OR P2, PT, R53, 0x42, P2 ;  /* 0x000000423500780c */ /* 0x000fc80001741670 */
[----:B------:R-:W-:Y:S02]  /*4420*/  FSEL R45, R45, -INF , !P2 ;  /* 0xff8000002d2d7808 */ /* 0x000fe40005000000 */
[----:B------:R-:W-:Y:S02]  /*4430*/  ISETP.NE.AND P2, PT, R91, RZ, PT ;  /* 0x000000ff5b00720c */ /* 0x000fe40003f45270 */
[----:B0-----:R-:W-:Y:S02]  /*4440*/  FMNMX.FTZ R4, R74, R75, !PT ;  /* 0x0000004b4a047209 */ /* 0x001fe40007810000 */
[----:B------:R-:W-:-:S03]  /*4450*/  ISETP.GT.AND P2, PT, R70, 0x48, !P2 ;  /* 0x000000484600780c */ /* 0x000fc60005744270 */
[----:B------:R-:W-:Y:S01]  /*4460*/  FMUL.FTZ R75, R4, UR10 ;  /* 0x0000000a044b7c20 */ /* 0x000fe20008410000 */
        /* <DEDUP_REMOVED lines=38> */
[--C-:B------:R-:W-:Y:S01]  /*46d0*/  FFMA.FTZ R182, R73, UR10, -R76.reuse ;  /* 0x0000000a49b67c23 */ /* 0x100fe2000801084c */
[----:B------:R-:W-:Y:S01]  /*46e0*/  ISETP.LT.OR P2, PT, R53, 0x1, P2 ;  /* 0x000000013500780c */ /* 0x000fe20001741670 */
[--C-:B------:R-:W-:Y:S01]  /*46f0*/  FFMA.FTZ R178, R71, UR10, -R76.reuse ;  /* 0x0000000a47b27c23 */ /* 0x100fe2000801084c */
[--C-:B------:R-:W-:Y:S01]  /*4700*/  FFMA.FTZ R172, R69, UR10, -R76.reuse ;  /* 0x0000000a45ac7c23 */ /* 0x100fe2000801084c */
[--C-:B------:R-:W-:Y:S01]  /*4710*/  FFMA.FTZ R180, R77, UR10, -R76.reuse ;  /* 0x0000000a4db47c23 */ /* 0x100fe2000801084c */
[----:B------:R-:W-:Y:S01]  /*4720*/  FSEL R75, R0, -INF , !P2 ;  /* 0xff800000004b7808 */ /* 0x000fe20005000000 */
[--C-:B------:R-:W-:Y:S01]  /*4730*/  FFMA.FTZ R164, R57, UR10, -R76.reuse ;  /* 0x0000000a39a47c23 */ /* 0x100fe2000801084c */
[----:B------:R-:W-:Y:S01]  /*4740*/  ISETP.NE.AND P2, PT, R112, RZ, PT ;  /* 0x000000ff7000720c */ /* 0x000fe20003f45270 */
[--C-:B------:R-:W-:Y:S01]  /*4750*/  FFMA.FTZ R59, R59, UR10, -R76.reuse ;  /* 0x0000000a3b3b7c23 */ /* 0x100fe2000801084c */
[----:B------:R-:W-:Y:S01]  /*4760*/  FMNMX.FTZ R0, R75, R28, !PT ;  /* 0x0000001c4b007209 */ /* 0x000fe20007810000 */
[----:B------:R-:W-:Y:S01]  /*4770*/  MUFU.EX2 R180, R180 ;  /* 0x000000b400b47308 */ /* 0x000fe20000000800 */
[----:B------:R-:W-:Y:S01]  /*4780*/  ISETP.GT.AND P2, PT, R70, 0x69, !P2 ;  /* 0x000000694600780c */ /* 0x000fe20005744270 */
[--C-:B------:R-:W-:Y:S01]  /*4790*/  FFMA.FTZ R61, R61, UR10, -R76.reuse ;  /* 0x0000000a3d3d7c23 */ /* 0x100fe2000801084c */
[----:B------:R-:W-:Y:S01]  /*47a0*/  FMNMX.FTZ R0, R3, R0, !PT ;  /* 0x0000000003007209 */ /* 0x000fe20007810000 */
[--C-:B------:R-:W-:Y:S01]  /*47b0*/  FFMA.FTZ R176, R72, UR10, -R76.reuse ;  /* 0x0000000a48b07c23 */ /* 0x100fe2000801084c */
[----:B------:R-:W-:Y:S01]  /*47c0*/  ISETP.LT.OR P2, PT, R53, 0x6a, P2 ;  /* 0x0000006a3500780c */ /* 0x000fe20001741670 */
[--C-:B------:R-:W-:Y:S01]  /*47d0*/  FFMA.FTZ R63, R63, UR10, -R76.reuse ;  /* 0x0000000a3f3f7c23 */ /* 0x100fe2000801084c */
[----:B------:R-:W-:Y:S01]  /*47e0*/  FMNMX.FTZ R0, R5, R0, !PT ;  /* 0x0000000005007209 */ /* 0x000fe20007810000 */
[----:B------:R-:W0:Y:S01]  /*47f0*/  MUFU.EX2 R59, R59 ;  /* 0x0000003b003b7308 */ /* 0x000e220000000800 */
[----:B------:R-:W-:Y:S01]  /*4800*/  FSEL R12, R12, -INF , !P2 ;  /* 0xff8000000c0c7808 */ /* 0x000fe20005000000 */
[--C-:B------:R-:W-:Y:S01]  /*4810*/  FFMA.FTZ R65, R65, UR10, -R76.reuse ;  /* 0x0000000a41417c23 */ /* 0x100fe2000801084c */
[----:B------:R-:W-:Y:S01]  /*4820*/  FMNMX.FTZ R0, R31, R0, !PT ;  /* 0x000000001f007209 */ /* 0x000fe20007810000 */
[--C-:B------:R-:W-:Y:S01]  /*4830*/  FFMA.FTZ R154, R21, UR10, -R76.reuse ;  /* 0x0000000a159a7c23 */ /* 0x100fe2000801084c */
[----:B------:R-:W-:Y:S01]  /*4840*/  ISETP.GT.AND P6, PT, R70, 0x79, !P6 ;  /* 0x000000794600780c */ /* 0x000fe200077c4270 */
[--C-:B------:R-:W-:Y:S01]  /*4850*/  FFMA.FTZ R21, R2, UR10, -R76.reuse ;  /* 0x0000000a02157c23 */ /* 0x100fe2000801084c */
[----:B------:R-:W-:Y:S01]  /*4860*/  FMNMX.FTZ R73, R7, R0, !PT ;  /* 0x0000000007497209 */ /* 0x000fe20007810000 */
[----:B------:R-:W1:Y:S01]  /*4870*/  MUFU.EX2 R182, R182 ;  /* 0x000000b600b67308 */ /* 0x000e620000000800 */
[----:B------:R-:W-:Y:S01]  /*4880*/  FSEL R57, R13, -INF , !P4 ;  /* 0xff8000000d397808 */ /* 0x000fe20006000000 */
[--C-:B------:R-:W-:Y:S01]  /*4890*/  FFMA.FTZ R13, R49, UR10, -R76.reuse ;  /* 0x0000000a310d7c23 */ /* 0x100fe2000801084c */
[----:B------:R-:W-:Y:S01]  /*48a0*/  FMNMX.FTZ R0, R8, R73, !PT ;  /* 0x0000004908007209 */ /* 0x000fe20007810000 */
[--C-:B------:R-:W-:Y:S01]  /*48b0*/  FFMA.FTZ R67, R67, UR10, -R76.reuse ;  /* 0x0000000a43437c23 */ /* 0x100fe2000801084c */
[----:B------:R-:W-:Y:S01]  /*48c0*/  ISETP.LT.OR P6, PT, R53, 0x7a, P6 ;  /* 0x0000007a3500780c */ /* 0x000fe200037c1670 */
[--C-:B------:R-:W-:Y:S01]  /*48d0*/  FFMA.FTZ R174, R68, UR10, -R76.reuse ;  /* 0x0000000a44ae7c23 */ /* 0x100fe2000801084c */
[----:B------:R-:W-:Y:S01]  /*48e0*/  FMNMX.FTZ R71, R9, R0, !PT ;  /* 0x0000000009477209 */ /* 0x000fe20007810000 */
[----:B------:R-:W2:Y:S01]  /*48f0*/  MUFU.EX2 R61, R61 ;  /* 0x0000003d003d7308 */ /* 0x000ea20000000800 */
[----:B------:R-:W-:Y:S01]  /*4900*/  FSEL R49, R15, -INF , !P6 ;  /* 0xff8000000f317808 */ /* 0x000fe20007000000 */
[--C-:B------:R-:W-:Y:S01]  /*4910*/  FFMA.FTZ R15, R39, UR10, -R76.reuse ;  /* 0x0000000a270f7c23 */ /* 0x100fe2000801084c */
[----:B------:R-:W-:Y:S01]  /*4920*/  FMNMX.FTZ R0, R10, R71, !PT ;  /* 0x000000470a007209 */ /* 0x000fe20007810000 */
[--C-:B------:R-:W-:Y:S01]  /*4930*/  FFMA.FTZ R66, R66, UR10, -R76.reuse ;  /* 0x0000000a42427c23 */ /* 0x100fe2000801084c */
[--C-:B------:R-:W-:Y:S01]  /*4940*/  FFMA.FTZ R168, R64, UR10, -R76.reuse ;  /* 0x0000000a40a87c23 */ /* 0x100fe2000801084c */
[--C-:B------:R-:W-:Y:S01]  /*4950*/  FFMA.FTZ R152, R25, UR10, -R76.reuse ;  /* 0x0000000a19987c23 */ /* 0x100fe2000801084c */
[----:B------:R-:W-:Y:S01]  /*4960*/  FMNMX.FTZ R71, R11, R0, !PT ;  /* 0x000000000b477209 */ /* 0x000fe20007810000 */
[----:B------:R-:W3:Y:S01]  /*4970*/  MUFU.EX2 R176, R176 ;  /* 0x000000b000b07308 */ /* 0x000ee20000000800 */
[--C-:B------:R-:W-:Y:S01]  /*4980*/  FFMA.FTZ R62, R62, UR10, -R76.reuse ;  /* 0x0000000a3e3e7c23 */ /* 0x100fe2000801084c */
[--C-:B------:R-:W-:Y:S01]  /*4990*/  FFMA.FTZ R25, R24, UR10, -R76.reuse ;  /* 0x0000000a18197c23 */ /* 0x100fe2000801084c */
[----:B------:R-:W-:Y:S01]  /*49a0*/  FMNMX.FTZ R0, R36, R71, !PT ;  /* 0x0000004724007209 */ /* 0x000fe20007810000 */
[--C-:B------:R-:W-:Y:S01]  /*49b0*/  FFMA.FTZ R170, R60, UR10, -R76.reuse ;  /* 0x0000000a3caa7c23 */ /* 0x100fe2000801084c */
[--C-:B------:R-:W-:Y:S01]  /*49c0*/  FFMA.FTZ R158, R27, UR10, -R76.reuse ;  /* 0x0000000a1b9e7c23 */ /* 0x100fe2000801084c */
[--C-:B------:R-:W-:Y:S01]  /*49d0*/  FFMA.FTZ R58, R58, UR10, -R76.reuse ;  /* 0x0000000a3a3a7c23 */ /* 0x100fe2000801084c */
[----:B------:R-:W-:Y:S01]  /*49e0*/  FMNMX.FTZ R69, R37, R0, !PT ;  /* 0x0000000025457209 */ /* 0x000fe20007810000 */
[----:B------:R-:W4:Y:S01]  /*49f0*/  MUFU.EX2 R63, R63 ;  /* 0x0000003f003f7308 */ /* 0x000f220000000800 */
[--C-:B------:R-:W-:Y:S01]  /*4a00*/  FFMA.FTZ R27, R26, UR10, -R76.reuse ;  /* 0x0000000a1a1b7c23 */ /* 0x100fe2000801084c */
[--C-:B------:R-:W-:Y:S01]  /*4a10*/  FFMA.FTZ R166, R43, UR10, -R76.reuse ;  /* 0x0000000a2ba67c23 */ /* 0x100fe2000801084c */
[----:B------:R-:W-:Y:S01]  /*4a20*/  FMNMX.FTZ R69, R38, R69, !PT ;  /* 0x0000004526457209 */ /* 0x000fe20007810000 */
[--C-:B------:R-:W-:Y:S01]  /*4a30*/  FFMA.FTZ R160, R35, UR10, -R76.reuse ;  /* 0x0000000a23a07c23 */ /* 0x100fe2000801084c */
[--C-:B------:R-:W-:Y:S01]  /*4a40*/  FFMA.FTZ R35, R34, UR10, -R76.reuse ;  /* 0x0000000a22237c23 */ /* 0x100fe2000801084c */
[--C-:B------:R-:W-:Y:S01]  /*4a50*/  FFMA.FTZ R162, R33, UR10, -R76.reuse ;  /* 0x0000000a21a27c23 */ /* 0x100fe2000801084c */
[----:B------:R-:W-:Y:S01]  /*4a60*/  FMNMX.FTZ R0, R40, R69, !PT ;  /* 0x0000004528007209 */ /* 0x000fe20007810000 */
[----:B------:R-:W5:Y:S01]  /*4a70*/  MUFU.EX2 R178, R178 ;  /* 0x000000b200b27308 */ /* 0x000f620000000800 */
[--C-:B------:R-:W-:Y:S01]  /*4a80*/  FFMA.FTZ R33, R32, UR10, -R76.reuse ;  /* 0x0000000a20217c23 */ /* 0x100fe2000801084c */
[--C-:B------:R-:W-:Y:S01]  /*4a90*/  FFMA.FTZ R156, R30, UR10, -R76.reuse ;  /* 0x0000000a1e9c7c23 */ /* 0x100fe2000801084c */
[----:B------:R-:W-:Y:S01]  /*4aa0*/  FMNMX.FTZ R69, R41, R0, !PT ;  /* 0x0000000029457209 */ /* 0x000fe20007810000 */
[----:B------:R-:W-:-:S03]  /*4ab0*/  FFMA.FTZ R29, R29, UR10, -R76 ;  /* 0x0000000a1d1d7c23 */ /* 0x000fc6000801084c */
[----:B------:R-:W-:Y:S01]  /*4ac0*/  FMNMX.FTZ R69, R42, R69, !PT ;  /* 0x000000452a457209 */ /* 0x000fe20007810000 */
[----:B------:R-:W5:Y:S03]  /*4ad0*/  MUFU.EX2 R65, R65 ;  /* 0x0000004100417308 */ /* 0x000f660000000800 */
[----:B------:R-:W-:-:S04]  /*4ae0*/  FMNMX.FTZ R0, R44, R69, !PT ;  /* 0x000000452c007209 */ /* 0x000fc80007810000 */
        /* <DEDUP_REMOVED lines=22> */
[----:B------:R-:W-:Y:S04]  /*4c50*/  MUFU.EX2 R73, R58 ;  /* 0x0000003a00497308 */ /* 0x000fe80000000800 */
        /* <DEDUP_REMOVED lines=16> */
[----:B------:R-:W-:Y:S01]  /*4d60*/  FFMA.FTZ R183, R3, UR10, -R39 ;  /* 0x0000000a03b77c23 */ /* 0x000fe20008010827 */
[----:B------:R-:W-:Y:S01]  /*4d70*/  FADD.FTZ R3, R180, R59 ;  /* 0x0000003bb4037221 */ /* 0x000fe20000010000 */
[--C-:B------:R-:W-:Y:S01]  /*4d80*/  FFMA.FTZ R181, R75, UR10, -R39.reuse ;  /* 0x0000000a4bb57c23 */ /* 0x100fe20008010827 */
[--C-:B------:R-:W-:Y:S01]  /*4d90*/  FFMA.FTZ R0, R28, UR10, -R39.reuse ;  /* 0x0000000a1c007c23 */ /* 0x100fe20008010827 */
[----:B------:R-:W-:Y:S01]  /*4da0*/  FFMA.FTZ R5, R5, UR10, -R39 ;  /* 0x0000000a05057c23 */ /* 0x000fe20008010827 */
[----:B-1----:R-:W-:Y:S01]  /*4db0*/  FADD.FTZ R2, R182, R3 ;  /* 0x00000003b6027221 */ /* 0x002fe20000010000 */
[----:B------:R-:W-:Y:S01]  /*4dc0*/  MUFU.EX2 R183, R183 ;  /* 0x000000b700b77308 */ /* 0x000fe20000000800 */
[--C-:B------:R-:W-:Y:S01]  /*4dd0*/  FFMA.FTZ R177, R31, UR10, -R39.reuse ;  /* 0x0000000a1fb17c23 */ /* 0x100fe20008010827 */
[--C-:B------:R-:W-:Y:S01]  /*4de0*/  FFMA.FTZ R7, R7, UR10, -R39.reuse ;  /* 0x0000000a07077c23 */ /* 0x100fe20008010827 */
[----:B--2---:R-:W-:Y:S01]  /*4df0*/  FADD.FTZ R3, R61, R2 ;  /* 0x000000023d037221 */ /* 0x004fe20000010000 */
[--C-:B------:R-:W-:Y:S01]  /*4e00*/  FFMA.FTZ R8, R8, UR10, -R39.reuse ;  /* 0x0000000a08087c23 */ /* 0x100fe20008010827 */
[--C-:B------:R-:W-:Y:S01]  /*4e10*/  FFMA.FTZ R9, R9, UR10, -R39.reuse ;  /* 0x0000000a09097c23 */ /* 0x100fe20008010827 */
[----:B------:R-:W-:Y:S01]  /*4e20*/  FFMA.FTZ R10, R10, UR10, -R39 ;  /* 0x0000000a0a0a7c23 */ /* 0x000fe20008010827 */
[----:B---3--:R-:W-:Y:S01]  /*4e30*/  FADD.FTZ R2, R176, R3 ;  /* 0x00000003b0027221 */ /* 0x008fe20000010000 */
[----:B------:R-:W-:Y:S01]  /*4e40*/  MUFU.EX2 R181, R181 ;  /* 0x000000b500b57308 */ /* 0x000fe20000000800 */
[--C-:B------:R-:W-:Y:S01]  /*4e50*/  FFMA.FTZ R11, R11, UR10, -R39.reuse ;  /* 0x0000000a0b0b7c23 */ /* 0x100fe20008010827 */
[--C-:B------:R-:W-:Y:S01]  /*4e60*/  FFMA.FTZ R36, R36, UR10, -R39.reuse ;  /* 0x0000000a24247c23 */ /* 0x100fe20008010827 */
[----:B----4-:R-:W-:Y:S01]  /*4e70*/  FADD.FTZ R3, R63, R2 ;  /* 0x000000023f037221 */ /* 0x010fe20000010000 */
[--C-:B------:R-:W-:Y:S01]  /*4e80*/  FFMA.FTZ R37, R37, UR10, -R39.reuse ;  /* 0x0000000a25257c23 */ /* 0x100fe20008010827 */
[--C-:B------:R-:W-:Y:S01]  /*4e90*/  FFMA.FTZ R38, R38, UR10, -R39.reuse ;  /* 0x0000000a26267c23 */ /* 0x100fe20008010827 */
[----:B------:R-:W-:Y:S01]  /*4ea0*/  FFMA.FTZ R40, R40, UR10, -R39 ;  /* 0x0000000a28287c23 */ /* 0x000fe20008010827 */
[----:B-----5:R-:W-:Y:S01]  /*4eb0*/  FADD.FTZ R2, R178, R3 ;  /* 0x00000003b2027221 */ /* 0x020fe20000010000 */
[----:B------:R-:W0:Y:S01]  /*4ec0*/  MUFU.EX2 R0, R0 ;  /* 0x0000000000007308 */ /* 0x000e220000000800 */
[--C-:B------:R-:W-:Y:S01]  /*4ed0*/  FFMA.FTZ R41, R41, UR10, -R39.reuse ;  /* 0x0000000a29297c23 */ /* 0x100fe20008010827 */
[--C-:B------:R-:W-:Y:S01]  /*4ee0*/  FFMA.FTZ R42, R42, UR10, -R39.reuse ;  /* 0x0000000a2a2a7c23 */ /* 0x100fe20008010827 */
[----:B------:R-:W-:Y:S01]  /*4ef0*/  FADD.FTZ R3, R65, R2 ;  /* 0x0000000241037221 */ /* 0x000fe20000010000 */
[--C-:B------:R-:W-:Y:S01]  /*4f00*/  FFMA.FTZ R44, R44, UR10, -R39.reuse ;  /* 0x0000000a2c2c7c23 */ /* 0x100fe20008010827 */
[--C-:B------:R-:W-:Y:S01]  /*4f10*/  FFMA.FTZ R45, R45, UR10, -R39.reuse ;  /* 0x0000000a2d2d7c23 */ /* 0x100fe20008010827 */
[----:B------:R-:W-:Y:S01]  /*4f20*/  FFMA.FTZ R46, R46, UR10, -R39 ;  /* 0x0000000a2e2e7c23 */ /* 0x000fe20008010827 */
[----:B------:R-:W-:Y:S01]  /*4f30*/  FADD.FTZ R2, R172, R3 ;  /* 0x00000003ac027221 */ /* 0x000fe20000010000 */
[----:B------:R1:W2:Y:S01]  /*4f40*/  MUFU.EX2 R24, R5 ;  /* 0x0000000500187308 */ /* 0x0002a20000000800 */
[--C-:B------:R-:W-:Y:S01]  /*4f50*/  FFMA.FTZ R47, R47, UR10, -R39.reuse ;  /* 0x0000000a2f2f7c23 */ /* 0x100fe20008010827 */
[--C-:B------:R-:W-:Y:S01]  /*4f60*/  FFMA.FTZ R48, R48, UR10, -R39.reuse ;  /* 0x0000000a30307c23 */ /* 0x100fe20008010827 */
[----:B------:R-:W-:Y:S01]  /*4f70*/  FADD.FTZ R3, R67, R2 ;  /* 0x0000000243037221 */ /* 0x000fe20000010000 */
[--C-:B------:R-:W-:Y:S01]  /*4f80*/  FFMA.FTZ R50, R50, UR10, -R39.reuse ;  /* 0x0000000a32327c23 */ /* 0x100fe20008010827 */
[--C-:B------:R-:W-:Y:S01]  /*4f90*/  FFMA.FTZ R51, R51, UR10, -R39.reuse ;  /* 0x0000000a33337c23 */ /* 0x100fe20008010827 */
[----:B------:R-:W-:Y:S01]  /*4fa0*/  FFMA.FTZ R52, R52, UR10, -R39 ;  /* 0x0000000a34347c23 */ /* 0x000fe20008010827 */
[----:B------:R-:W-:Y:S01]  /*4fb0*/  FADD.FTZ R28, R174, R3 ;  /* 0x00000003ae1c7221 */ /* 0x000fe20000010000 */
[----:B------:R-:W3:Y:S01]  /*4fc0*/  MUFU.EX2 R177, R177 ;  /* 0x000000b100b17308 */ /* 0x000ee20000000800 */
[----:B0-----:R-:W-:Y:S01]  /*4fd0*/  FADD.FTZ R2, R181, R0 ;  /* 0x00000000b5027221 */ /* 0x001fe20000010000 */
[--C-:B------:R-:W-:Y:S01]  /*4fe0*/  FFMA.FTZ R54, R54, UR10, -R39.reuse ;  /* 0x0000000a36367c23 */ /* 0x100fe20008010827 */
[----:B-1----:R-:W-:Y:S01]  /*4ff0*/  FADD.FTZ R5, R69, R28 ;  /* 0x0000001c45057221 */ /* 0x002fe20000010000 */
[--C-:B------:R-:W-:Y:S01]  /*5000*/  FFMA.FTZ R55, R55, UR10, -R39.reuse ;  /* 0x0000000a37377c23 */ /* 0x100fe20008010827 */
[----:B------:R-:W-:Y:S01]  /*5010*/  FADD.FTZ R3, R183, R2 ;  /* 0x00000002b7037221 */ /* 0x000fe20000010000 */
[----:B------:R-:W-:Y:S01]  /*5020*/  FFMA.FTZ R56, R56, UR10, -R39 ;  /* 0x0000000a38387c23 */ /* 0x000fe20008010827 */
[----:B------:R-:W-:Y:S01]  /*5030*/  FADD.FTZ R28, R168, R5 ;  /* 0x00000005a81c7221 */ /* 0x000fe20000010000 */
[----:B------:R-:W0:Y:S01]  /*5040*/  MUFU.EX2 R26, R7 ;  /* 0x00000007001a7308 */ /* 0x000e220000000800 */
[----:B--2---:R-:W-:Y:S01]  /*5050*/  FADD.FTZ R2, R24, R3 ;  /* 0x0000000318027221 */ /* 0x004fe20000010000 */
[--C-:B------:R-:W-:Y:S01]  /*5060*/  FFMA.FTZ R12, R12, UR10, -R39.reuse ;  /* 0x0000000a0c0c7c23 */ /* 0x100fe20008010827 */
[----:B------:R-:W-:Y:S01]  /*5070*/  FADD.FTZ R5, R71, R28 ;  /* 0x0000001c47057221 */ /* 0x000fe20000010000 */
[--C-:B------:R-:W-:Y:S01]  /*5080*/  FFMA.FTZ R14, R14, UR10, -R39.reuse ;  /* 0x0000000a0e0e7c23 */ /* 0x100fe20008010827 */
[--C-:B------:R-:W-:Y:S01]  /*5090*/  FFMA.FTZ R57, R57, UR10, -R39.reuse ;  /* 0x0000000a39397c23 */ /* 0x100fe20008010827 */
[----:B------:R-:W-:Y:S01]  /*50a0*/  F2FP.BF16.F32.PACK_AB R181, R0, R181 ;  /* 0x000000b500b5723e */ /* 0x000fe200000010ff */
[----:B------:R-:W-:Y:S01]  /*50b0*/  FFMA.FTZ R20, R20, UR10, -R39 ;  /* 0x0000000a14147c23 */ /* 0x000fe20008010827 */
[----:B------:R-:W1:Y:S01]  /*50c0*/  MUFU.EX2 R8, R8 ;  /* 0x0000000800087308 */ /* 0x000e620000000800 */
[----:B---3--:R-:W-:Y:S01]  /*50d0*/  FADD.FTZ R3, R177, R2 ;  /* 0x00000002b1037221 */ /* 0x008fe20000010000 */
[----:B------:R-:W-:Y:S01]  /*50e0*/  FADD.FTZ R2, R170, R5 ;  /* 0x00000005aa027221 */ /* 0x000fe20000010000 */
[----:B------:R-:W-:Y:S01]  /*50f0*/  FFMA.FTZ R39, R49, UR10, -R39 ;  /* 0x0000000a31277c23 */ /* 0x000fe20008010827 */
[----:B------:R-:W-:-:S02]  /*5100*/  F2FP.BF16.F32.PACK_AB R180, R59, R180 ;  /* 0x000000b43bb4723e */ /* 0x000fc400000010ff */
[----:B------:R-:W-:Y:S01]  /*5110*/  FADD.FTZ R5, R73, R2 ;  /* 0x0000000249057221 */ /* 0x000fe20000010000 */
[----:B------:R-:W-:Y:S01]  /*5120*/  F2FP.BF16.F32.PACK_AB R182, R61, R182 ;  /* 0x000000b63db6723e */ /* 0x000fe200000010ff */
[----:B------:R-:W2:Y:S01]  /*5130*/  MUFU.EX2 R9, R9 ;  /* 0x0000000900097308 */ /* 0x000ea20000000800 */
[----:B0-----:R-:W-:Y:S01]  /*5140*/  FADD.FTZ R3, R26, R3 ;  /* 0x000000031a037221 */ /* 0x001fe20000010000 */
[----:B------:R-:W-:Y:S01]  /*5150*/  FADD.FTZ R28, R164, R5 ;  /* 0x00000005a41c7221 */ /* 0x000fe20000010000 */
[----:B------:R-:W-:Y:S02]  /*5160*/  F2FP.BF16.F32.PACK_AB R176, R63, R176 ;  /* 0x000000b03fb0723e */ /* 0x000fe400000010ff */
[----:B------:R-:W-:Y:S01]  /*5170*/  F2FP.BF16.F32.PACK_AB R178, R65, R178 ;  /* 0x000000b241b2723e */ /* 0x000fe200000010ff */
[----:B------:R-:W-:Y:S01]  /*5180*/  FADD.FTZ R5, R13, R28 ;  /* 0x0000001c0d057221 */ /* 0x000fe20000010000 */
[----:B------:R-:W-:Y:S01]  /*5190*/  F2FP.BF16.F32.PACK_AB R172, R67, R172 ;  /* 0x000000ac43ac723e */ /* 0x000fe200000010ff */
[----:B------:R-:W0:Y:S01]  /*51a0*/  MUFU.EX2 R10, R10 ;  /* 0x0000000a000a7308 */ /* 0x000e220000000800 */
[----:B-1----:R-:W-:Y:S01]  /*51b0*/  FADD.FTZ R2, R8, R3 ;  /* 0x0000000308027221 */ /* 0x002fe20000010000 */
[----:B------:R-:W-:Y:S01]  /*51c0*/  FADD.FTZ R28, R166, R5 ;  /* 0x00000005a61c7221 */ /* 0x000fe20000010000 */
[----:B------:R-:W-:-:S02]  /*51d0*/  F2FP.BF16.F32.PACK_AB R174, R69, R174 ;  /* 0x000000ae45ae723e */ /* 0x000fc400000010ff */
[----:B------:R-:W-:Y:S01]  /*51e0*/  F2FP.BF16.F32.PACK_AB R168, R71, R168 ;  /* 0x000000a847a8723e */ /* 0x000fe200000010ff */
[----:B------:R-:W-:Y:S01]  /*51f0*/  FADD.FTZ R5, R15, R28 ;  /* 0x0000001c0f057221 */ /* 0x000fe20000010000 */
[----:B------:R-:W-:Y:S01]  /*5200*/  F2FP.BF16.F32.PACK_AB R170, R73, R170 ;  /* 0x000000aa49aa723e */ /* 0x000fe200000010ff */
[----:B------:R-:W1:Y:S01]  /*5210*/  MUFU.EX2 R11, R11 ;  /* 0x0000000b000b7308 */ /* 0x000e620000000800 */
[----:B--2---:R-:W-:Y:S01]  /*5220*/  FADD.FTZ R3, R9, R2 ;  /* 0x0000000209037221 */ /* 0x004fe20000010000 */
[----:B------:R-:W-:Y:S01]  /*5230*/  FADD.FTZ R28, R160, R5 ;  /* 0x00000005a01c7221 */ /* 0x000fe20000010000 */
[----:B------:R-:W-:Y:S02]  /*5240*/  F2FP.BF16.F32.PACK_AB R164, R13, R164 ;  /* 0x000000a40da4723e */ /* 0x000fe400000010ff */
[----:B------:R-:W-:Y:S01]  /*5250*/  F2FP.BF16.F32.PACK_AB R166, R15, R166 ;  /* 0x000000a60fa6723e */ /* 0x000fe200000010ff */
[C---:B------:R-:W-:Y:S01]  /*5260*/  FADD.FTZ R5, R35.reuse, R28 ;  /* 0x0000001c23057221 */ /* 0x040fe20000010000 */
[----:B------:R-:W-:Y:S01]  /*5270*/  F2FP.BF16.F32.PACK_AB R160, R35, R160 ;  /* 0x000000a023a0723e */ /* 0x000fe200000010ff */
[----:B------:R-:W2:Y:S01]  /*5280*/  MUFU.EX2 R36, R36 ;  /* 0x0000002400247308 */ /* 0x000ea20000000800 */
[----:B0-----:R-:W-:Y:S01]  /*5290*/  FADD.FTZ R2, R10, R3 ;  /* 0x000000030a027221 */ /* 0x001fe20000010000 */
[----:B------:R-:W-:Y:S01]  /*52a0*/  FADD.FTZ R28, R162, R5 ;  /* 0x00000005a21c7221 */ /* 0x000fe20000010000 */
[----:B------:R-:W-:-:S02]  /*52b0*/  F2FP.BF16.F32.PACK_AB R162, R33, R162 ;  /* 0x000000a221a2723e */ /* 0x000fc400000010ff */
[----:B------:R-:W-:Y:S01]  /*52c0*/  F2FP.BF16.F32.PACK_AB R183, R24, R183 ;  /* 0x000000b718b7723e */ /* 0x000fe200000010ff */
[----:B------:R-:W-:Y:S01]  /*52d0*/  FADD.FTZ R5, R33, R28 ;  /* 0x0000001c21057221 */ /* 0x000fe20000010000 */
[----:B------:R-:W-:Y:S01]  /*52e0*/  F2FP.BF16.F32.PACK_AB R177, R26, R177 ;  /* 0x000000b11ab1723e */ /* 0x000fe200000010ff */
[----:B------:R-:W0:Y:S01]  /*52f0*/  MUFU.EX2 R37, R37 ;  /* 0x0000002500257308 */ /* 0x000e220000000800 */
[----:B-1----:R-:W-:Y:S01]  /*5300*/  FADD.FTZ R3, R11, R2 ;  /* 0x000000020b037221 */ /* 0x002fe20000010000 */
[----:B------:R-:W-:Y:S02]  /*5310*/  F2FP.BF16.F32.PACK_AB R179, R9, R8 ;  /* 0x0000000809b3723e */ /* 0x000fe400000010ff */
[----:B------:R-:W-:-:S04]  /*5320*/  F2FP.BF16.F32.PACK_AB R173, R11, R10 ;  /* 0x0000000a0bad723e */ /* 0x000fc800000010ff */
        /* <DEDUP_REMOVED lines=9> */
[----:B------:R-:W-:-:S06]  /*53c0*/  F2FP.BF16.F32.PACK_AB R169, R169, R38 ;  /* 0x00000026a9a9723e */ /* 0x000fcc00000010ff */
        /* <DEDUP_REMOVED lines=34> */
[----:B------:R-:W-:-:S06]  /*55f0*/  F2FP.BF16.F32.PACK_AB R161, R161, R48 ;  /* 0x00000030a1a1723e */ /* 0x000fcc00000010ff */
        /* <DEDUP_REMOVED lines=23> */
[----:B--2---:R-:W-:Y:S01]  /*5770*/  FADD.FTZ R0, R20, R3 ;  /* 0x0000000314007221 */ /* 0x004fe20000010000 */
[----:B------:R-:W-:Y:S02]  /*5780*/  VIADD R3, R90, 0xfffffffe ;  /* 0xfffffffe5a037836 */ /* 0x000fe40000000000 */
[C---:B0-----:R-:W-:Y:S01]  /*5790*/  FADD.FTZ R2, R21.reuse, R30 ;  /* 0x0000001e15027221 */ /* 0x041fe20000010000 */
[----:B------:R-:W-:Y:S01]  /*57a0*/  F2FP.BF16.F32.PACK_AB R154, R21, R154 ;  /* 0x0000009a159a723e */ /* 0x000fe200000010ff */
[C---:B-1----:R-:W-:Y:S01]  /*57b0*/  FADD.FTZ R0, R39.reuse, R0 ;  /* 0x0000000027007221 */ /* 0x042fe20000010000 */
[----:B------:R-:W-:Y:S01]  /*57c0*/  F2FP.BF16.F32.PACK_AB R155, R39, R20 ;  /* 0x00000014279b723e */ /* 0x000fe200000010ff */
[----:B------:R-:W-:Y:S06]  /*57d0*/  @P2 BRA `(.L_x_1197) ;  /* 0x0000000000442947 */ /* 0x000fec0003800000 */
        /* <DEDUP_REMOVED lines=10> */
.L_x_1198:
[----:B------:R-:W-:-:S11]  /*5880*/  UISETP.NE.AND UP2, UPT, UR7, 0x1, UPT ;  /* 0x000000010700788c */ /* 0x000fd6000bf45270 */
[----:B------:R-:W-:Y:S02]  /*5890*/  @UP2 ULDC.64 UR14, c[0x0][0x9e8] ;  /* 0x00027a00000e2ab9 */ /* 0x000fe40000000a00 */
[----:B------:R-:W-:-:S04]  /*58a0*/  UIMAD.WIDE.U32 UR18, UR11, UR14, URZ ;  /* 0x0000000e0b1272a5 */ /* 0x000fc8000f8e003f */
[----:B------:R-:W-:-:S12]  /*58b0*/  @UP2 USHF.R.U32.HI UR11, URZ, UR15, UR19 ;  /* 0x0000000f3f0b2299 */ /* 0x000fd80008011613 */
.L_x_1199:
[----:B------:R-:W-:-:S04]  /*58c0*/  UIMAD UR7, UR11, UR7, UR7 ;  /* 0x000000070b0772a4 */ /* 0x000fc8000f8e0207 */
[----:B------:R-:W-:-:S04]  /*58d0*/  UISETP.LT.AND UP2, UPT, UR6, UR7, UPT ;  /* 0x000000070600728c */ /* 0x000fc8000bf41270 */
[----:B------:R-:W-:-:S12]  /*58e0*/  USEL UR6, UR6, UR7, UP2 ;  /* 0x0000000706067287 */ /* 0x000fd80009000000 */
.L_x_1197:
[----:B------:R-:W-:Y:S01]  /*58f0*/  USHF.R.S32.HI UR7, URZ, 0x1f, UR6 ;  /* 0x0000001f3f077899 */ /* 0x000fe20008011406 */
[----:B------:R-:W-:Y:S02]  /*5900*/  CS2R R150, SRZ ;  /* 0x0000000000967805 */ /* 0x000fe4000001ff00 */
[----:B------:R-:W-:Y:S02]  /*5910*/  CS2R R148, SRZ ;  /* 0x0000000000947805 */ /* 0x000fe4000001ff00 */
[----:B------:R-:W-:Y:S01]  /*5920*/  CS2R R146, SRZ ;  /* 0x0000000000927805 */ /* 0x000fe2000001ff00 */
[----:B------:R-:W-:Y:S01]  /*5930*/  ULEA.HI UR7, UR7, UR6, URZ, 0x7 ;  /* 0x0000000607077291 */ /* 0x000fe2000f8f383f */
[----:B------:R-:W-:Y:S02]  /*5940*/  CS2R R144, SRZ ;  /* 0x0000000000907805 */ /* 0x000fe4000001ff00 */
[----:B------:R-:W-:Y:S02]  /*5950*/  CS2R R142, SRZ ;  /* 0x00000000008e7805 */ /* 0x000fe4000001ff00 */
[----:B------:R-:W-:Y:S01]  /*5960*/  CS2R R140, SRZ ;  /* 0x00000000008c7805 */ /* 0x000fe2000001ff00 */
[----:B------:R-:W-:Y:S01]  /*5970*/  USHF.R.S32.HI UR7, URZ, 0x7, UR7 ;  /* 0x000000073f077899 */ /* 0x000fe20008011407 */
[----:B------:R-:W-:-:S02]  /*5980*/  CS2R R138, SRZ ;  /* 0x00000000008a7805 */ /* 0x000fc4000001ff00 */
[----:B------:R-:W-:Y:S02]  /*5990*/  CS2R R136, SRZ ;  /* 0x0000000000887805 */ /* 0x000fe4000001ff00 */
[----:B------:R-:W-:Y:S01]  /*59a0*/  CS2R R134, SRZ ;  /* 0x0000000000867805 */ /* 0x000fe2000001ff00 */
[----:B------:R-:W-:Y:S01]  /*59b0*/  UISETP.LT.AND UP2, UPT, UR40, UR7, UPT ;  /* 0x000000072800728c */ /* 0x000fe2000bf41270 */
[----:B------:R-:W-:Y:S02]  /*59c0*/  CS2R R132, SRZ ;  /* 0x0000000000847805 */ /* 0x000fe4000001ff00 */
[----:B------:R-:W-:Y:S02]  /*59d0*/  CS2R R130, SRZ ;  /* 0x0000000000827805 */ /* 0x000fe4000001ff00 */
[----:B------:R-:W-:Y:S01]  /*59e0*/  CS2R R128, SRZ ;  /* 0x0000000000807805 */ /* 0x000fe2000001ff00 */
[----:B------:R-:W-:Y:S01]  /*59f0*/  USEL UR61, UR40, UR7, !UP2 ;  /* 0x00000007283d7287 */ /* 0x000fe2000d000000 */
[----:B------:R-:W-:-:S02]  /*5a00*/  CS2R R126, SRZ ;  /* 0x00000000007e7805 */ /* 0x000fc4000001ff00 */
[----:B------:R-:W-:Y:S02]  /*5a10*/  CS2R R124, SRZ ;  /* 0x00000000007c7805 */ /* 0x000fe4000001ff00 */
[----:B------:R-:W-:Y:S02]  /*5a20*/  CS2R R122, SRZ ;  /* 0x00000000007a7805 */ /* 0x000fe4000001ff00 */
[----:B------:R-:W-:Y:S02]  /*5a30*/  CS2R R120, SRZ ;  /* 0x0000000000787805 */ /* 0x000fe4000001ff00 */
[----:B------:R-:W-:Y:S02]  /*5a40*/  CS2R R118, SRZ ;  /* 0x0000000000767805 */ /* 0x000fe4000001ff00 */
[----:B------:R-:W-:Y:S02]  /*5a50*/  ISETP.GE.AND P2, PT, R3, UR61, PT ;  /* 0x0000003d03007c0c */ /* 0x000fe4000bf46270 */
        /* <DEDUP_REMOVED lines=14> */
[----:B------:R-:W-:Y:S01]  /*5b40*/  CS2R R88, SRZ ;  /* 0x0000000000587805 */ /* 0x000fe2000001ff00 */
[----:B------:R-:W-:Y:S06]  /*5b50*/  @!P2 BRA `(.L_x_1200) ;  /* 0x000000380048a947 */ /* 0x000fec0003800000 */
[----:B------:R-:W-:Y:S01]  /*5b60*/  IMAD.MOV.U32 R151, RZ, RZ, RZ ;  /* 0x000000ffff977224 */ /* 0x000fe200078e00ff */
[----:B------:R-:W-:Y:S01]  /*5b70*/  ULDC UR56, c[0x0][0x9e4] ;  /* 0x0002790000387ab9 */ /* 0x000fe20000000800 */
[----:B------:R-:W-:Y:S01]  /*5b80*/  ULDC UR58, c[0x0][0x9d8] ;  /* 0x00027600003a7ab9 */ /* 0x000fe20000000800 */
[----:B------:R-:W-:Y:S01]  /*5b90*/  ULDC UR55, c[0x0][0x988] ;  /* 0x0002620000377ab9 */ /* 0x000fe20000000800 */
[----:B------:R-:W-:-:S05]  /*5ba0*/  ULDC UR57, c[0x0][0x9e0] ;  /* 0x0002780000397ab9 */ /* 0x000fca0000000800 */
.L_x_1217:
[----:B------:R-:W-:Y:S01]  /*5bb0*/  UIADD3 UR60, UR47, 0x1, URZ ;  /* 0x000000012f3c7890 */ /* 0x000fe2000fffe03f */
[----:B------:R-:W-:-:S03]  /*5bc0*/  ISETP.NE.AND P3, PT, RZ, UR44, PT ;  /* 0x0000002cff007c0c */ /* 0x000fc6000bf65270 */
[----:B------:R-:W-:-:S04]  /*5bd0*/  UISETP.NE.AND UP2, UPT, UR60, 0x2, UPT ;  /* 0x000000023c00788c */ /* 0x000fc8000bf45270 */
[----:B------:R-:W-:Y:S02]  /*5be0*/  USEL UR59, URZ, 0x1, UP2 ;  /* 0x000000013f3b7887 */ /* 0x000fe40009000000 */
[----:B------:R-:W-:Y:S02]  /*5bf0*/  USEL UR60, UR60, URZ, UP2 ;  /* 0x0000003f3c3c7287 */ /* 0x000fe40009000000 */
[----:B------:R-:W-:Y:S02]  /*5c00*/  ULOP3.LUT UR59, UR50, UR59, URZ, 0x3c, !UPT ;  /* 0x0000003b323b7292 */ /* 0x000fe4000f8e3c3f */
[----:B------:R-:W-:Y:S10]  /*5c10*/  @P3 BRA `(.L_x_1201) ;  /* 0x00000000002c3947 */ /* 0x000ff40003800000 */
[----:B------:R-:W-:Y:S05]  /*5c20*/  @!P0 BRA `(.L_x_1202) ;  /* 0x0000000000048947 */ /* 0x000fea0003800000 */
[----:B------:R-:W-:Y:S01]  /*5c30*/  BPT.TRAP 0x1 ;  /* 0x000000040000795c */ /* 0x000fe20000300000 */
.L_x_1202:
[----:B------:R-:W-:Y:S01]  /*5c40*/  ULEA UR6, UR60, UR41, 0x3 ;  /* 0x000000293c067291 */ /* 0x000fe2000f8e183f */
[----:B------:R-:W-:-:S05]  /*5c50*/  IMAD.U32 R5, RZ, RZ, UR59 ;  /* 0x0000003bff057e24 */ /* 0x000fca000f8e00ff */
[----:B------:R-:W-:-:S04]  /*5c60*/  SHF.L.U32 R5, R5, 0x1f, RZ ;  /* 0x0000001f05057819 */ /* 0x000fc800000006ff */
[----:B------:R0:W1:Y:S01]  /*5c70*/  SYNCS.PHASECHK.TRANS64.TRYWAIT P2, [UR6+0x28830], R5 ;  /* 0x02883005ff0075a7 */ /* 0x0000620008040146 */
[----:B------:R-:W-:Y:S05]  /*5c80*/  @!P0 BRA `(.L_x_1203) ;  /* 0x0000000000048947 */ /* 0x000fea0003800000 */
[----:B------:R-:W-:Y:S01]  /*5c90*/  BPT.TRAP 0x1 ;  /* 0x000000040000795c */ /* 0x000fe20000300000 */
.L_x_1203:
[----:B-1----:R-:W-:Y:S05]  /*5ca0*/  @P2 BRA `(.L_x_1201) ;  /* 0x0000000000082947 */ /* 0x002fea0003800000 */
[----:B------:R-:W1:Y:S02]  /*5cb0*/  SYNCS.PHASECHK.TRANS64.TRYWAIT P2, [UR6+0x28830], R5 ;  /* 0x02883005ff0075a7 */ /* 0x000e640008040146 */
[----:B-1----:R-:W-:Y:S05]  /*5cc0*/  @!P2 BRA `(.L_x_1204) ;  /* 0x000001440050a947 */ /* 0x002fea0003800000 */
.L_x_1201:
[----:B------:R-:W2:Y:S01]  /*5cd0*/  S2R R7, SR_TID.X ;  /* 0x0000000000077919 */ /* 0x000ea20000002100 */
[----:B------:R-:W-:Y:S01]  /*5ce0*/  ULEA UR34, UR60, UR51, 0xb ;  /* 0x000000333c227291 */ /* 0x000fe2000f8e583f */
[----:B------:R-:W-:Y:S01]  /*5cf0*/  UMOV UR35, 0x40000040 ;  /* 0x4000004000237882 */ /* 0x000fe20000000000 */
[----:B------:R-:W-:Y:S02]  /*5d00*/  UMOV UR7, 0x40000040 ;  /* 0x4000004000077882 */ /* 0x000fe40000000000 */
[----:B------:R-:W-:Y:S02]  /*5d10*/  UIADD3 UR6, UR34, 0x2, URZ ;  /* 0x0000000222067890 */ /* 0x000fe4000fffe03f */
        /* <DEDUP_REMOVED lines=12> */
[----:B--2---:R-:W-:-:S05]  /*5de0*/  SHF.R.U32.HI R7, RZ, 0x7, R7 ;  /* 0x00000007ff077819 */ /* 0x004fca0000011607 */
[----:B01----:R-:W-:-:S05]  /*5df0*/  VIADD R5, R7, 0x8 ;  /* 0x0000000807057836 */ /* 0x003fca0000000000 */
[----:B------:R0:W-:Y:S06]  /*5e00*/  BAR.SYNC.DEFER_BLOCKING R5, 0x100 ;  /* 0x000400050000751d */ /* 0x0001ec0000010000 */
        /* <DEDUP_REMOVED lines=27> */
.L_x_1206:
[----:B------:R-:W-:Y:S01]  /*5fc0*/  ULEA UR6, UR47, UR41, 0x3 ;  /* 0x000000292f067291 */ /* 0x000fe2000f8e183f */
[----:B------:R-:W-:-:S05]  /*5fd0*/  IMAD.U32 R5, RZ, RZ, UR50 ;  /* 0x00000032ff057e24 */ /* 0x000fca000f8e00ff */
[----:B------:R-:W-:-:S04]  /*5fe0*/  SHF.L.U32 R5, R5, 0x1f, RZ ;  /* 0x0000001f05057819 */ /* 0x000fc800000006ff */
[----:B------:R0:W1:Y:S01]  /*5ff0*/  SYNCS.PHASECHK.TRANS64.TRYWAIT P2, [UR6+0x28850], R5 ;  /* 0x02885005ff0075a7 */ /* 0x0000620008040146 */
[----:B------:R-:W-:Y:S05]  /*6000*/  @!P0 BRA `(.L_x_1207) ;  /* 0x0000000000048947 */ /* 0x000fea0003800000 */
[----:B------:R-:W-:Y:S01]  /*6010*/  BPT.TRAP 0x1 ;  /* 0x000000040000795c */ /* 0x000fe20000300000 */
.L_x_1207:
[----:B-1----:R-:W-:Y:S05]  /*6020*/  @P2 BRA `(.L_x_1205) ;  /* 0x0000000000082947 */ /* 0x002fea0003800000 */
[----:B------:R-:W1:Y:S02]  /*6030*/  SYNCS.PHASECHK.TRANS64.TRYWAIT P2, [UR6+0x28850], R5 ;  /* 0x02885005ff0075a7 */ /* 0x000e640008040146 */
[----:B-1----:R-:W-:Y:S05]  /*6040*/  @!P2 BRA `(.L_x_1208) ;  /* 0x000001400088a947 */ /* 0x002fea0003800000 */
.L_x_1205:
[----:B------:R-:W-:Y:S01]  /*6050*/  UIADD3 UR6, UR41, 0x400, URZ ;  /* 0x0000040029067890 */ /* 0x000fe2000fffe03f */
[----:B------:R-:W-:Y:S01]  /*6060*/  WARPGROUP.ARRIVE ;  /* 0x00000000000079c5 */ /* 0x000fe20000000000 */
[----:B------:R-:W-:-:S05]  /*6070*/  UMOV UR7, 0x40000040 ;  /* 0x4000004000077882 */ /* 0x000fca0000000000 */
[----:B------:R-:W2:Y:S01]  /*6080*/  S2R R222, SR_TID.X ;  /* 0x0000000000de7919 */ /* 0x000ea20000002100 */
[----:B------:R-:W-:Y:S01]  /*6090*/  USHF.R.U32.HI UR6, URZ, 0x4, UR6 ;  /* 0x000000043f067899 */ /* 0x000fe20008011606 */
[----:B------:R-:W-:Y:S01]  /*60a0*/  PLOP3.LUT P2, PT, PT, PT, UP0, 0x80, 0x0 ;  /* 0x000000000000781c */ /* 0x000fe20003f4f008 */
[----:B------:R-:W-:Y:S01]  /*60b0*/  IMAD.U32 R9, RZ, RZ, UR60 ;  /* 0x0000003cff097e24 */ /* 0x000fe2000f8e00ff */
[----:B------:R-:W-:Y:S01]  /*60c0*/  PLOP3.LUT P3, PT, PT, PT, UP0, 0x80, 0x0 ;  /* 0x000000000000781c */ /* 0x000fe20003f6f008 */
[----:B------:R-:W-:Y:S01]  /*60d0*/  ULOP3.LUT UR6, UR6, 0x3fff, URZ, 0xc0, !UPT ;  /* 0x00003fff06067892 */ /* 0x000fe2000f8ec03f */
[----:B------:R-:W-:Y:S01]  /*60e0*/  FMUL.FTZ R11, R30, UR58 ;  /* 0x0000003a1e0b7c20 */ /* 0x000fe20008410000 */
[----:B------:R-:W-:Y:S01]  /*60f0*/  FMUL.FTZ R30, R51, UR58 ;  /* 0x0000003a331e7c20 */ /* 0x000fe20008410000 */
[----:B------:R-:W-:Y:S01]  /*6100*/  @!P1 LEA R9, R9, UR41, 0x3 ;  /* 0x0000002909099c11 */ /* 0x000fe2000f8e18ff */
[----:B------:R-:W-:Y:S01]  /*6110*/  ULOP3.LUT UR6, UR6, 0x4000000, URZ, 0xfc, !UPT ;  /* 0x0400000006067892 */ /* 0x000fe2000f8efc3f */
[----:B------:R-:W-:Y:S01]  /*6120*/  FMUL.FTZ R13, R31, UR58 ;  /* 0x0000003a1f0d7c20 */ /* 0x000fe20008410000 */
[----:B------:R-:W-:Y:S01]  /*6130*/  FMUL.FTZ R15, R34, UR58 ;  /* 0x0000003a220f7c20 */ /* 0x000fe20008410000 */
[----:B------:R-:W-:Y:S01]  /*6140*/  FMUL.FTZ R51, R52, UR58 ;  /* 0x0000003a34337c20 */ /* 0x000fe20008410000 */
[----:B------:R-:W-:Y:S01]  /*6150*/  ULEA UR10, UR47, UR6, 0xb ;  /* 0x000000062f0a7291 */ /* 0x000fe2000f8e583f */
[----:B------:R-:W-:-:S02]  /*6160*/  @!P1 VIADD R9, R9, 0x28840 ;  /* 0x0002884009099836 */ /* 0x000fc40000000000 */
[----:B------:R-:W-:Y:S01]  /*6170*/  FMUL.FTZ R10, R24, UR58 ;  /* 0x0000003a180a7c20 */ /* 0x000fe20008410000 */
[----:B------:R-:W-:Y:S01]  /*6180*/  FMUL.FTZ R12, R25, UR58 ;  /* 0x0000003a190c7c20 */ /* 0x000fe20008410000 */
[----:B01----:R-:W-:Y:S01]  /*6190*/  FMUL.FTZ R5, R26, UR58 ;  /* 0x0000003a1a057c20 */ /* 0x003fe20008410000 */
[----:B------:R-:W-:Y:S01]  /*61a0*/  FMUL.FTZ R7, R27, UR58 ;  /* 0x0000003a1b077c20 */ /* 0x000fe20008410000 */
[----:B------:R-:W-:Y:S01]  /*61b0*/  FMUL.FTZ R14, R28, UR58 ;  /* 0x0000003a1c0e7c20 */ /* 0x000fe20008410000 */
[----:B------:R-:W-:Y:S01]  /*61c0*/  UMOV UR6, UR10 ;  /* 0x0000000a00067c82 */ /* 0x000fe20008000000 */
[----:B------:R-:W-:Y:S01]  /*61d0*/  FMUL.FTZ R20, R35, UR58 ;  /* 0x0000003a23147c20 */ /* 0x000fe20008410000 */
[----:B------:R-:W-:Y:S01]  /*61e0*/  HGMMA.64x128x16.F32.BF16 R88, R180, gdesc[UR4].tnspB, R88, gsb0 ;  /* 0x41e00004b4587df0 */ /* 0x000fe20008001858 */
[----:B------:R-:W-:Y:S01]  /*61f0*/  UIADD3 UR6, UR10, 0x80, URZ ;  /* 0x000000800a067890 */ /* 0x000fe2000fffe03f */
[----:B------:R-:W-:Y:S01]  /*6200*/  FMUL.FTZ R21, R38, UR58 ;  /* 0x0000003a26157c20 */ /* 0x000fe20008410000 */
[----:B------:R-:W-:Y:S01]  /*6210*/  UMOV UR7, 0x40000040 ;  /* 0x4000004000077882 */ /* 0x000fe20000000000 */
[----:B------:R-:W-:Y:S01]  /*6220*/  FMUL.FTZ R31, R54, UR58 ;  /* 0x0000003a361f7c20 */ /* 0x000fe20008410000 */
[----:B------:R-:W-:Y:S01]  /*6230*/  FMUL.FTZ R52, R56, UR58 ;  /* 0x0000003a38347c20 */ /* 0x000fe20008410000 */
[----:B------:R-:W-:Y:S01]  /*6240*/  FMUL.FTZ R34, R59, UR58 ;  /* 0x0000003a3b227c20 */ /* 0x000fe20008410000 */
[----:B------:R-:W-:Y:S01]  /*6250*/  FMUL.FTZ R24, R39, UR58 ;  /* 0x0000003a27187c20 */ /* 0x000fe20008410000 */
[----:B------:R-:W-:Y:S01]  /*6260*/  FMUL.FTZ R25, R42, UR58 ;  /* 0x0000003a2a197c20 */ /* 0x000fe20008410000 */
[----:B------:R-:W-:Y:S01]  /*6270*/  FMUL.FTZ R26, R43, UR58 ;  /* 0x0000003a2b1a7c20 */ /* 0x000fe20008410000 */
[----:B--2---:R-:W-:Y:S01]  /*6280*/  SHF.R.U32.HI R222, RZ, 0x7, R222 ;  /* 0x00000007ffde7819 */ /* 0x004fe200000116de */
        /* <DEDUP_REMOVED lines=17> */
[----:B------:R-:W-:Y:S01]  /*63a0*/  @!P1 PRMT R9, RZ, 0x654, R9 ;  /* 0x00000654ff099816 */ /* 0x000fe20000000009 */
[----:B------:R-:W-:Y:S01]  /*63b0*/  IMAD.SHL.U32 R67, R3, 0x80, RZ ;  /* 0x0000008003437824 */ /* 0x000fe200078e00ff */
[----:B------:R-:W0:Y:S01]  /*63c0*/  MUFU.TANH R10, R10 ;  /* 0x0000000a000a7308 */ /* 0x000e220000002400 */
[----:B------:R-:W-:-:S07]  /*63d0*/  IMAD.U32 R70, RZ, RZ, UR46 ;  /* 0x0000002eff467e24 */ /* 0x000fce000f8e00ff */
        /* <DEDUP_REMOVED lines=43> */
[----:B------:R-:W0:Y:S01]  /*6690*/  MUFU.TANH R47, R47 ;  /* 0x0000002f002f7308 */ /* 0x000e220000002400 */
[----:B------:R-:W-:Y:S02]  /*66a0*/  WARPGROUP.DEPBAR.LE gsb0, 0x0 ;  /* 0x00008000000079c5 */ /* 0x000fe40000010000 */
[----:B------:R-:W-:-:S06]  /*66b0*/  WARPGROUP.ARRIVE ;  /* 0x00000000000079c5 */ /* 0x000fcc0000000000 */
        /* <DEDUP_REMOVED lines=8> */
[----:B------:R-:W-:-:S03]  /*6740*/  FMUL.FTZ R48, R87, UR58 ;  /* 0x0000003a57307c20 */ /* 0x000fc60008410000 */
[----:B------:R-:W-:Y:S01]  /*6750*/  HGMMA.64x128x16.F32.BF16 R88, R164, gdesc[UR4].tnspB, R88, gsb0 ;  /* 0x41e00004a4587df0 */ /* 0x000fe20008001858 */
[----:B------:R-:W-:Y:S01]  /*6760*/  UIADD3 UR6, UR10, 0x280, URZ ;  /* 0x000002800a067890 */ /* 0x000fe2000fffe03f */
[----:B------:R-:W0:Y:S01]  /*6770*/  MUFU.TANH R168, R168 ;  /* 0x000000a800a87308 */ /* 0x000e220000002400 */
[----:B------:R-:W-:-:S07]  /*6780*/  UMOV UR7, 0x40000040 ;  /* 0x4000004000077882 */ /* 0x000fce0000000000 */
        /* <DEDUP_REMOVED lines=8> */
[----:B------:R-:W-:Y:S01]  /*6810*/  FMUL.FTZ R164, R29, UR58 ;  /* 0x0000003a1da47c20 */ /* 0x000fe20008410000 */
        /* <DEDUP_REMOVED lines=36> */
[----:B------:R-:W-:Y:S02]  /*6a60*/  VIADD R66, R17, UR37 ;  /* 0x0000002511427c36 */ /* 0x000fe40008000000 */
        /* <DEDUP_REMOVED lines=21> */
[----:B------:R-:W-:Y:S01]  /*6bc0*/  @UP0 ULDC UR6, c[0x0][0x44c] ;  /* 0x0001130000060ab9 */ /* 0x000fe20000000800 */
[----:B------:R-:W-:Y:S01]  /*6bd0*/  @UP0 ULDC UR7, c[0x0][0x450] ;  /* 0x0001140000070ab9 */ /* 0x000fe20000000800 */
[----:B------:R-:W-:Y:S01]  /*6be0*/  @P2 IMAD.HI.U32 R8, R66, UR6, RZ ;  /* 0x0000000642082c27 */ /* 0x000fe2000f8e00ff */
[----:B------:R-:W-:-:S04]  /*6bf0*/  PLOP3.LUT P2, PT, PT, PT, UP1, 0x40, 0x0 ;  /* 0x000000000000781c */ /* 0x000fc80003f4e818 */
[----:B------:R-:W-:Y:S02]  /*6c00*/  @P3 SHF.R.U32.HI R66, RZ, UR7, R8 ;  /* 0x00000007ff423c19 */ /* 0x000fe40008011608 */
[----:B------:R-:W-:-:S03]  /*6c10*/  IADD3 R8, -R222, 0xb, RZ ;  /* 0x0000000bde087810 */ /* 0x000fc60007ffe1ff */
[----:B------:R-:W5:Y:S01]  /*6c20*/  SHFL.IDX PT, R68, R66, RZ, 0x1c1f ;  /* 0x001c1fff42447589 */ /* 0x000f6200000e0000 */
[----:B------:R-:W-:Y:S02]  /*6c30*/  WARPGROUP.DEPBAR.LE gsb0, 0x0 ;  /* 0x00008000000079c5 */ /* 0x000fe40000010000 */
[----:B------:R0:W-:Y:S06]  /*6c40*/  BAR.ARV R8, 0x100 ;  /* 0x000400080000751d */ /* 0x0001ec0000002000 */
[----:B------:R1:W-:Y:S02]  /*6c50*/  @!P1 SYNCS.ARRIVE.TRANS64.RED.A1T0 RZ, [R9+URZ], RZ ;  /* 0x000000ff09ff99a7 */ /* 0x0003e4000810043f */
[----:B-1----:R-:W-:-:S04]  /*6c60*/  IADD3 R9, -R16, 0x1, -R67 ;  /* 0x0000000110097810 */ /* 0x002fc80007ffe943 */
[----:B------:R-:W-:-:S05]  /*6c70*/  IADD3 R9, -R70, UR38, R9 ;  /* 0x0000002646097c10 */ /* 0x000fca000fffe109 */
[C---:B------:R-:W-:Y:S02]  /*6c80*/  VIADD R79, R9.reuse, UR57 ;  /* 0x00000039094f7c36 */ /* 0x040fe40008000000 */
[----:B------:R-:W-:Y:S02]  /*6c90*/  VIADD R81, R9, UR54 ;  /* 0x0000003609517c36 */ /* 0x000fe40008000000 */
[--C-:B-----5:R-:W-:Y:S02]  /*6ca0*/  IMAD.IADD R71, R79, 0x1, R68.reuse ;  /* 0x000000014f477824 */ /* 0x120fe400078e0244 */
[----:B------:R-:W-:Y:S01]  /*6cb0*/  IMAD.IADD R75, R81, 0x1, R68 ;  /* 0x00000001514b7824 */ /* 0x000fe200078e0244 */
[----:B0-234-:R-:W-:Y:S06]  /*6cc0*/  @P2 BRA `(.L_x_1209) ;  /* 0x00000000005c2947 */ /* 0x01dfec0003800000 */
[----:B------:R-:W-:Y:S01]  /*6cd0*/  IMAD.U32 R9, RZ, RZ, UR46 ;  /* 0x0000002eff097e24 */ /* 0x000fe2000f8e00ff */
[----:B------:R-:W-:Y:S04]  /*6ce0*/  BSSY B0, `(.L_x_1210) ;  /* 0x0000011000007945 */ /* 0x000fe80003800000 */
[----:B------:R-:W-:-:S04]  /*6cf0*/  IADD3 R68, -R9, UR38, R68 ;  /* 0x0000002609447c10 */ /* 0x000fc8000fffe144 */
        /* <DEDUP_REMOVED lines=10> */
.L_x_1211:
[----:B------:R-:W-:-:S05]  /*6da0*/  IMAD.U32 R70, RZ, RZ, UR56 ;  /* 0x00000038ff467e24 */ /* 0x000fca000f8e00ff */
[----:B------:R-:W-:-:S13]  /*6db0*/  ISETP.NE.AND P2, PT, R70, 0x1, PT ;  /* 0x000000014600780c */ /* 0x000fda0003f45270 */
[----:B------:R-:W0:Y:S02]  /*6dc0*/  @P2 LDC.64 R8, c[0x0][0x9e8] ;  /* 0x00027a00ff082b82 */ /* 0x000e240000000a00 */
[----:B0-----:R-:W-:-:S05]  /*6dd0*/  @P2 IMAD.HI.U32 R8, R68, R8, RZ ;  /* 0x0000000844082227 */ /* 0x001fca00078e00ff */
[----:B------:R-:W-:-:S07]  /*6de0*/  @P2 SHF.R.U32.HI R68, RZ, R9, R8 ;  /* 0x00000009ff442219 */ /* 0x000fce0000011608 */
.L_x_1212:
[----:B------:R-:W-:Y:S05]  /*6df0*/  BSYNC B0 ;  /* 0x0000000000007941 */ /* 0x000fea0003800000 */
.L_x_1210:
[----:B------:R-:W-:-:S04]  /*6e00*/  IMAD R9, R68, R70, -R67 ;  /* 0x0000004644097224 */ /* 0x000fc800078e0a43 */
[----:B------:R-:W-:-:S05]  /*6e10*/  IMAD.IADD R8, R9, 0x1, -R16 ;  /* 0x0000000109087824 */ /* 0x000fca00078e0a10 */
[----:B------:R-:W-:Y:S02]  /*6e20*/  VIADDMNMX R71, R8, R70, R71, PT ;  /* 0x0000004608477246 */ /* 0x000fe40003800147 */
[----:B------:R-:W-:-:S07]  /*6e30*/  VIMNMX R75, R75, R8, !PT ;  /* 0x000000084b4b7248 */ /* 0x000fce0007fe0100 */
.L_x_1209:
[----:B------:R-:W-:Y:S01]  /*6e40*/  ISETP.GT.AND P2, PT, R3, -0x1, PT ;  /* 0xffffffff0300780c */ /* 0x000fe20003f44270 */
[----:B------:R-:W0:Y:S03]  /*6e50*/  SHFL.IDX PT, R8, R66, 0x1, 0x1c1f ;  /* 0x003c1f0042087f89 */ /* 0x000e2600000e0000 */
[C---:B------:R-:W-:Y:S02]  /*6e60*/  ISETP.GT.AND P5, PT, R75.reuse, RZ, P2 ;  /* 0x000000ff4b00720c */ /* 0x040fe400017a4270 */
[----:B------:R-:W-:Y:S02]  /*6e70*/  ISETP.GT.AND P4, PT, R75, 0x1, P2 ;  /* 0x000000014b00780c */ /* 0x000fe40001784270 */
[C---:B------:R-:W-:Y:S02]  /*6e80*/  ISETP.LT.OR P5, PT, R71.reuse, 0x1, P5 ;  /* 0x000000014700780c */ /* 0x040fe40002fa1670 */
[----:B------:R-:W-:-:S02]  /*6e90*/  ISETP.LT.OR P4, PT, R71, 0x2, P4 ;  /* 0x000000024700780c */ /* 0x000fc40002781670 */
[----:B------:R-:W-:Y:S02]  /*6ea0*/  FSEL R80, R10, -INF , !P5 ;  /* 0xff8000000a507808 */ /* 0x000fe40006800000 */
[C---:B------:R-:W-:Y:S02]  /*6eb0*/  ISETP.GT.AND P5, PT, R75.reuse, 0x10, P2 ;  /* 0x000000104b00780c */ /* 0x040fe400017a4270 */
[----:B------:R-:W-:Y:S02]  /*6ec0*/  ISETP.GT.AND P6, PT, R75, 0x8, P2 ;  /* 0x000000084b00780c */ /* 0x000fe400017c4270 */
[----:B------:R-:W-:Y:S02]  /*6ed0*/  ISETP.LT.OR P5, PT, R71, 0x11, P5 ;  /* 0x000000114700780c */ /* 0x000fe40002fa1670 */
[----:B------:R-:W-:Y:S02]  /*6ee0*/  ISETP.GT.AND P3, PT, R75, 0x9, P2 ;  /* 0x000000094b00780c */ /* 0x000fe40001764270 */
[----:B------:R-:W-:-:S02]  /*6ef0*/  FSEL R78, R12, -INF , !P4 ;  /* 0xff8000000c4e7808 */ /* 0x000fc40006000000 */
[----:B------:R-:W-:Y:S01]  /*6f00*/  ISETP.GT.AND P4, PT, R75, 0x11, P2 ;  /* 0x000000114b00780c */ /* 0x000fe20001784270 */
[----:B0-----:R-:W-:Y:S01]  /*6f10*/  IMAD.IADD R66, R79, 0x1, R8 ;  /* 0x000000014f427824 */ /* 0x001fe200078e0208 */
[----:B------:R-:W-:Y:S02]  /*6f20*/  FSEL R74, R165, -INF , !P5 ;  /* 0xff800000a54a7808 */ /* 0x000fe40006800000 */
[----:B------:R-:W-:Y:S02]  /*6f30*/  ISETP.GT.AND P5, PT, R75, 0x20, P2 ;  /* 0x000000204b00780c */ /* 0x000fe400017a4270 */
[C---:B------:R-:W-:Y:S02]  /*6f40*/  ISETP.LT.OR P6, PT, R71.reuse, 0x9, P6 ;  /* 0x000000094700780c */ /* 0x040fe400037c1670 */
[C---:B------:R-:W-:Y:S02]  /*6f50*/  ISETP.LT.OR P3, PT, R71.reuse, 0xa, P3 ;  /* 0x0000000a4700780c */ /* 0x040fe40001f61670 */
[----:B------:R-:W-:-:S02]  /*6f60*/  ISETP.LT.OR P4, PT, R71, 0x12, P4 ;  /* 0x000000124700780c */ /* 0x000fc40002781670 */
[----:B------:R-:W-:Y:S02]  /*6f70*/  ISETP.LT.OR P5, PT, R71, 0x21, P5 ;  /* 0x000000214700780c */ /* 0x000fe40002fa1670 */
[----:B------:R-:W-:Y:S02]  /*6f80*/  FSEL R76, R14, -INF , !P6 ;  /* 0xff8000000e4c7808 */ /* 0x000fe40007000000 */
[----:B------:R-:W-:Y:S02]  /*6f90*/  FSEL R164, R164, -INF , !P3 ;  /* 0xff800000a4a47808 */ /* 0x000fe40005800000 */
[C---:B------:R-:W-:Y:S02]  /*6fa0*/  ISETP.GT.AND P6, PT, R75.reuse, 0x18, P2 ;  /* 0x000000184b00780c */ /* 0x040fe400017c4270 */
[----:B------:R-:W-:Y:S02]  /*6fb0*/  ISETP.GT.AND P3, PT, R75, 0x19, P2 ;  /* 0x000000194b00780c */ /* 0x000fe40001764270 */
[----:B------:R-:W-:-:S02]  /*6fc0*/  FSEL R166, R166, -INF , !P4 ;  /* 0xff800000a6a67808 */ /* 0x000fc40006000000 */
[C---:B------:R-:W-:Y:S02]  /*6fd0*/  ISETP.GT.AND P4, PT, R75.reuse, 0x21, P2 ;  /* 0x000000214b00780c */ /* 0x040fe40001784270 */
        /* <DEDUP_REMOVED lines=11> */
[----:B------:R-:W-:Y:S02]  /*7090*/  ISETP.GT.AND P4, PT, R75, 0x31, P2 ;  /* 0x000000314b00780c */ /* 0x000fe40001784270 */
        /* <DEDUP_REMOVED lines=47> */
[----:B------:R-:W-:Y:S02]  /*7390*/  FSEL R61, R65, -INF , !P5 ;  /* 0xff800000413d7808 */ /* 0x000fe40006800000 */
[----:B------:R-:W-:Y:S02]  /*73a0*/  PLOP3.LUT P5, PT, PT, PT, UP1, 0x40, 0x0 ;  /* 0x000000000000781c */ /* 0x000fe40003fae818 */
[C---:B------:R-:W-:Y:S02]  /*73b0*/  ISETP.LT.OR P6, PT, R71.reuse, 0x69, P6 ;  /* 0x000000694700780c */ /* 0x040fe400037c1670 */
[----:B------:R-:W-:Y:S02]  /*73c0*/  ISETP.LT.OR P3, PT, R71, 0x6a, P3 ;  /* 0x0000006a4700780c */ /* 0x000fe40001f61670 */
[----:B------:R-:W-:Y:S02]  /*73d0*/  FSEL R59, R62, -INF , !P6 ;  /* 0xff8000003e3b7808 */ /* 0x000fe40007000000 */
[----:B------:R-:W-:-:S02]  /*73e0*/  FSEL R60, R63, -INF , !P3 ;  /* 0xff8000003f3c7808 */ /* 0x000fc40005800000 */
[C---:B------:R-:W-:Y:S02]  /*73f0*/  ISETP.GT.AND P4, PT, R75.reuse, 0x71, P2 ;  /* 0x000000714b00780c */ /* 0x040fe40001784270 */
[C---:B------:R-:W-:Y:S02]  /*7400*/  ISETP.GT.AND P6, PT, R75.reuse, 0x78, P2 ;  /* 0x000000784b00780c */ /* 0x040fe400017c4270 */
[----:B------:R-:W-:Y:S02]  /*7410*/  ISETP.GT.AND P3, PT, R75, 0x79, P2 ;  /* 0x000000794b00780c */ /* 0x000fe40001764270 */
[C---:B------:R-:W-:Y:S02]  /*7420*/  ISETP.LT.OR P4, PT, R71.reuse, 0x72, P4 ;  /* 0x000000724700780c */ /* 0x040fe40002781670 */
[C---:B------:R-:W-:Y:S02]  /*7430*/  ISETP.LT.OR P6, PT, R71.reuse, 0x79, P6 ;  /* 0x000000794700780c */ /* 0x040fe400037c1670 */
[----:B------:R-:W-:Y:S01]  /*7440*/  ISETP.LT.OR P3, PT, R71, 0x7a, P3 ;  /* 0x0000007a4700780c */ /* 0x000fe20001f61670 */
[----:B------:R-:W-:Y:S01]  /*7450*/  IMAD.IADD R71, R81, 0x1, R8 ;  /* 0x0000000151477824 */ /* 0x000fe200078e0208 */
[----:B------:R-:W-:-:S02]  /*7460*/  FSEL R64, R64, -INF , !P4 ;  /* 0xff80000040407808 */ /* 0x000fc40006000000 */
[----:B------:R-:W-:Y:S02]  /*7470*/  FSEL R62, R69, -INF , !P6 ;  /* 0xff800000453e7808 */ /* 0x000fe40007000000 */
[----:B------:R-:W-:Y:S01]  /*7480*/  FSEL R63, R73, -INF , !P3 ;  /* 0xff800000493f7808 */ /* 0x000fe20005800000 */
[----:B------:R-:W-:Y:S06]  /*7490*/  @P5 BRA `(.L_x_1213) ;  /* 0x00000000005c5947 */ /* 0x000fec0003800000 */
        /* <DEDUP_REMOVED lines=13> */
.L_x_1215:
[----:B------:R-:W-:-:S05]  /*7570*/  IMAD.U32 R82, RZ, RZ, UR56 ;  /* 0x00000038ff527e24 */ /* 0x000fca000f8e00ff */
[----:B------:R-:W-:-:S13]  /*7580*/  ISETP.NE.AND P3, PT, R82, 0x1, PT ;  /* 0x000000015200780c */ /* 0x000fda0003f65270 */
[----:B------:R-:W0:Y:S02]  /*7590*/  @P3 LDC.64 R8, c[0x0][0x9e8] ;  /* 0x00027a00ff083b82 */ /* 0x000e240000000a00 */
[----:B0-----:R-:W-:-:S05]  /*75a0*/  @P3 IMAD.HI.U32 R8, R65, R8, RZ ;  /* 0x0000000841083227 */ /* 0x001fca00078e00ff */
[----:B------:R-:W-:-:S07]  /*75b0*/  @P3 SHF.R.U32.HI R65, RZ, R9, R8 ;  /* 0x00000009ff413219 */ /* 0x000fce0000011608 */
.L_x_1216:
[----:B------:R-:W-:Y:S05]  /*75c0*/  BSYNC B0 ;  /* 0x0000000000007941 */ /* 0x000fea0003800000 */
.L_x_1214:
[----:B------:R-:W-:-:S04]  /*75d0*/  IMAD R65, R65, R82, -R67 ;  /* 0x0000005241417224 */ /* 0x000fc800078e0a43 */
[----:B------:R-:W-:-:S05]  /*75e0*/  IMAD.IADD R65, R65, 0x1, -R16 ;  /* 0x0000000141417824 */ /* 0x000fca00078e0a10 */
[----:B------:R-:W-:Y:S02]  /*75f0*/  VIADDMNMX R66, R65, R82, R66, PT ;  /* 0x0000005241427246 */ /* 0x000fe40003800142 */
[----:B------:R-:W-:-:S07]  /*7600*/  VIMNMX R71, R71, R65, !PT ;  /* 0x0000004147477248 */ /* 0x000fce0007fe0100 */
.L_x_1213:
[----:B------:R-:W-:Y:S01]  /*7610*/  FMNMX.FTZ R9, R80, R4, !PT ;  /* 0x0000000450097209 */ /* 0x000fe20007810000 */
[----:B------:R-:W-:Y:S01]  /*7620*/  UMOV UR10, UR55 ;  /* 0x00000037000a7c82 */ /* 0x000fe20008000000 */
[----:B------:R-:W-:Y:S01]  /*7630*/  ISETP.GT.AND P5, PT, R71, 0x8, P2 ;  /* 0x000000084700780c */ /* 0x000fe200017a4270 */
[----:B------:R-:W-:Y:S01]  /*7640*/  UMOV UR50, UR59 ;  /* 0x0000003b00327c82 */ /* 0x000fe20008000000 */
[----:B------:R-:W-:Y:S02]  /*7650*/  FMNMX.FTZ R9, R78, R9, !PT ;  /* 0x000000094e097209 */ /* 0x000fe40007810000 */
[----:B------:R-:W-:Y:S02]  /*7660*/  ISETP.LT.OR P5, PT, R66, 0x9, P5 ;  /* 0x000000094200780c */ /* 0x000fe40002fa1670 */
[----:B------:R-:W-:Y:S02]  /*7670*/  FMNMX.FTZ R9, R76, R9, !PT ;  /* 0x000000094c097209 */ /* 0x000fe40007810000 */
[----:B------:R-:W-:-:S02]  /*7680*/  FSEL R11, R11, -INF , !P5 ;  /* 0xff8000000b0b7808 */ /* 0x000fc40006800000 */
[----:B------:R-:W-:Y:S02]  /*7690*/  FMNMX.FTZ R9, R164, R9, !PT ;  /* 0x00000009a4097209 */ /* 0x000fe40007810000 */
[----:B------:R-:W-:Y:S02]  /*76a0*/  ISETP.GT.AND P5, PT, R71, 0x11, P2 ;  /* 0x000000114700780c */ /* 0x000fe400017a4270 */
[----:B------:R-:W-:Y:S02]  /*76b0*/  FMNMX.FTZ R9, R74, R9, !PT ;  /* 0x000000094a097209 */ /* 0x000fe40007810000 */
[----:B------:R-:W-:Y:S02]  /*76c0*/  ISETP.LT.OR P5, PT, R66, 0x12, P5 ;  /* 0x000000124200780c */ /* 0x000fe40002fa1670 */
[----:B------:R-:W-:Y:S02]  /*76d0*/  FMNMX.FTZ R9, R166, R9, !PT ;  /* 0x00000009a6097209 */ /* 0x000fe40007810000 */
[----:B------:R-:W-:-:S02]  /*76e0*/  FSEL R20, R20, -INF , !P5 ;  /* 0xff80000014147808 */ /* 0x000fc40006800000 */
[----:B------:R-:W-:Y:S02]  /*76f0*/  FMNMX.FTZ R9, R68, R9, !PT ;  /* 0x0000000944097209 */ /* 0x000fe40007810000 */
[C---:B------:R-:W-:Y:S02]  /*7700*/  ISETP.GT.AND P5, PT, R71.reuse, 0x20, P2 ;  /* 0x000000204700780c */ /* 0x040fe400017a4270 */
[----:B------:R-:W-:Y:S02]  /*7710*/  FMNMX.FTZ R9, R160, R9, !PT ;  /* 0x00000009a0097209 */ /* 0x000fe40007810000 */
[----:B------:R-:W-:Y:S02]  /*7720*/  ISETP.LT.OR P5, PT, R66, 0x21, P5 ;  /* 0x000000214200780c */ /* 0x000fe40002fa1670 */
[----:B------:R-:W-:Y:S02]  /*7730*/  FMNMX.FTZ R9, R162, R9, !PT ;  /* 0x00000009a2097209 */ /* 0x000fe40007810000 */
[----:B------:R-:W-:-:S02]  /*7740*/  ISETP.GT.AND P4, PT, R71, 0x1, P2 ;  /* 0x000000014700780c */ /* 0x000fc40001784270 */
[----:B------:R-:W-:Y:S02]  /*7750*/  FMNMX.FTZ R9, R72, R9, !PT ;  /* 0x0000000948097209 */ /* 0x000fe40007810000 */
[----:B------:R-:W-:Y:S02]  /*7760*/  ISETP.GT.AND P3, PT, R71, 0x9, P2 ;  /* 0x000000094700780c */ /* 0x000fe40001764270 */
[----:B------:R-:W-:Y:S02]  /*7770*/  FMNMX.FTZ R9, R168, R9, !PT ;  /* 0x00000009a8097209 */ /* 0x000fe40007810000 */
[----:B------:R-:W-:Y:S02]  /*7780*/  FSEL R25, R25, -INF , !P5 ;  /* 0xff80000019197808 */ /* 0x000fe40006800000 */
[----:B------:R-:W-:Y:S02]  /*7790*/  FMNMX.FTZ R8, R70, R9, !PT ;  /* 0x0000000946087209 */ /* 0x000fe40007810000 */
[----:B------:R-:W-:-:S02]  /*77a0*/  ISETP.GT.AND P5, PT, R71, RZ, P2 ;  /* 0x000000ff4700720c */ /* 0x000fc400017a4270 */
[----:B------:R-:W-:Y:S02]  /*77b0*/  FMNMX.FTZ R8, R169, R8, !PT ;  /* 0x00000008a9087209 */ /* 0x000fe40007810000 */
[C---:B------:R-:W-:Y:S02]  /*77c0*/  ISETP.LT.OR P4, PT, R66.reuse, 0x2, P4 ;  /* 0x000000024200780c */ /* 0x040fe40002781670 */
[----:B------:R-:W-:Y:S02]  /*77d0*/  FMNMX.FTZ R8, R49, R8, !PT ;  /* 0x0000000831087209 */ /* 0x000fe40007810000 */
[C---:B------:R-:W-:Y:S02]  /*77e0*/  ISETP.LT.OR P3, PT, R66.reuse, 0xa, P3 ;  /* 0x0000000a4200780c */ /* 0x040fe40001f61670 */
[----:B------:R-:W-:Y:S02]  /*77f0*/  FMNMX.FTZ R9, R51, R8, !PT ;  /* 0x0000000833097209 */ /* 0x000fe40007810000 */
[----:B------:R-:W-:-:S02]  /*7800*/  ISETP.LT.OR P5, PT, R66, 0x1, P5 ;  /* 0x000000014200780c */ /* 0x000fc40002fa1670 */
[----:B------:R-:W-:Y:S02]  /*7810*/  FMNMX.FTZ R9, R50, R9, !PT ;  /* 0x0000000932097209 */ /* 0x000fe40007810000 */
[----:B------:R-:W-:Y:S02]  /*7820*/  FSEL R7, R7, -INF , !P4 ;  /* 0xff80000007077808 */ /* 0x000fe40006000000 */
[----:B------:R-:W-:Y:S02]  /*7830*/  FMNMX.FTZ R9, R10, R9, !PT ;  /* 0x000000090a097209 */ /* 0x000fe40007810000 */
[----:B------:R-:W-:Y:S02]  /*7840*/  FSEL R13, R13, -INF , !P3 ;  /* 0xff8000000d0d7808 */ /* 0x000fe40005800000 */
[----:B------:R-:W-:Y:S02]  /*7850*/  FMNMX.FTZ R9, R52, R9, !PT ;  /* 0x0000000934097209 */ /* 0x000fe40007810000 */
[----:B------:R-:W-:-:S02]  /*7860*/  ISETP.GT.AND P4, PT, R71, 0x10, P2 ;  /* 0x000000104700780c */ /* 0x000fc40001784270 */
[----:B------:R-:W-:Y:S02]  /*7870*/  FMNMX.FTZ R9, R14, R9, !PT ;  /* 0x000000090e097209 */ /* 0x000fe40007810000 */
[----:B------:R-:W-:Y:S02]  /*7880*/  ISETP.GT.AND P3, PT, R71, 0x18, P2 ;  /* 0x000000184700780c */ /* 0x000fe40001764270 */
[----:B------:R-:W-:Y:S02]  /*7890*/  FMNMX.FTZ R8, R12, R9, !PT ;  /* 0x000000090c087209 */ /* 0x000fe40007810000 */
[----:B------:R-:W-:Y:S02]  /*78a0*/  FSEL R73, R5, -INF , !P5 ;  /* 0xff80000005497808 */ /* 0x000fe40006800000 */
[----:B------:R-:W-:Y:S02]  /*78b0*/  FMNMX.FTZ R9, R53, R8, !PT ;  /* 0x0000000835097209 */ /* 0x000fe40007810000 */
[----:B------:R-:W-:-:S02]  /*78c0*/  ISETP.LT.OR P4, PT, R66, 0x11, P4 ;  /* 0x000000114200780c */ /* 0x000fc40002781670 */
[----:B------:R-:W-:Y:S02]  /*78d0*/  FMNMX.FTZ R8, R54, R9, !PT ;  /* 0x0000000936087209 */ /* 0x000fe40007810000 */
[----:B------:R-:W-:Y:S02]  /*78e0*/  ISETP.LT.OR P3, PT, R66, 0x19, P3 ;  /* 0x000000194200780c */ /* 0x000fe40001f61670 */
[----:B------:R-:W-:Y:S02]  /*78f0*/  FMNMX.FTZ R9, R55, R8, !PT ;  /* 0x0000000837097209 */ /* 0x000fe40007810000 */
[----:B------:R-:W-:Y:S02]  /*7900*/  FSEL R15, R15, -INF , !P4 ;  /* 0xff8000000f0f7808 */ /* 0x000fe40006000000 */
[----:B------:R-:W-:Y:S02]  /*7910*/  FMNMX.FTZ R8, R56, R9, !PT ;  /* 0x0000000938087209 */ /* 0x000fe40007810000 */
[----:B------:R-:W-:-:S02]  /*7920*/  FSEL R21, R21, -INF , !P3 ;  /* 0xff80000015157808 */ /* 0x000fc40005800000 */
        /* <DEDUP_REMOVED lines=13> */
[----:B------:R-:W-:Y:S02]  /*7a00*/  ISETP.GT.AND P4, PT, R71, 0x28, P2 ;  /* 0x000000284700780c */ /* 0x000fe40001784270 */
[----:B------:R-:W-:Y:S02]  /*7a10*/  FMNMX.FTZ R9, R63, R8, !PT ;  /* 0x000000083f097209 */ /* 0x000fe40007810000 */
[----:B------:R-:W-:Y:S02]  /*7a20*/  ISETP.GT.AND P3, PT, R71, 0x29, P2 ;  /* 0x000000294700780c */ /* 0x000fe40001764270 */
[C---:B------:R-:W-:Y:S01]  /*7a30*/  ISETP.LT.OR P4, PT, R66.reuse, 0x29, P4 ;  /* 0x000000294200780c */ /* 0x040fe20002781670 */
[----:B------:R-:W0:Y:S01]  /*7a40*/  SHFL.BFLY PT, R8, R9, 0x2, 0x1f ;  /* 0x0c401f0009087f89 */ /* 0x000e2200000e0000 */
[----:B------:R-:W-:-:S02]  /*7a50*/  ISETP.LT.OR P5, PT, R66, 0x2a, P3 ;  /* 0x0000002a4200780c */ /* 0x000fc40001fa1670 */
[----:B------:R-:W-:Y:S02]  /*7a60*/  ISETP.GT.AND P3, PT, R71, 0x31, P2 ;  /* 0x000000314700780c */ /* 0x000fe40001764270 */
[----:B------:R-:W-:Y:S02]  /*7a70*/  FSEL R27, R27, -INF , !P4 ;  /* 0xff8000001b1b7808 */ /* 0x000fe40006000000 */
[----:B------:R-:W-:Y:S02]  /*7a80*/  ISETP.GT.AND P4, PT, R71, 0x30, P2 ;  /* 0x000000304700780c */ /* 0x000fe40001784270 */
[C---:B------:R-:W-:Y:S02]  /*7a90*/  ISETP.LT.OR P3, PT, R66.reuse, 0x32, P3 ;  /* 0x000000324200780c */ /* 0x040fe40001f61670 */
[----:B------:R-:W-:Y:S02]  /*7aa0*/  ISETP.LT.OR P4, PT, R66, 0x31, P4 ;  /* 0x000000314200780c */ /* 0x000fe40002781670 */
[----:B------:R-:W-:-:S02]  /*7ab0*/  FSEL R30, R30, -INF , !P3 ;  /* 0xff8000001e1e7808 */ /* 0x000fc40005800000 */
[----:B------:R-:W-:Y:S02]  /*7ac0*/  ISETP.GT.AND P3, PT, R71, 0x40, P2 ;  /* 0x000000404700780c */ /* 0x000fe40001764270 */
[----:B------:R-:W-:Y:S02]  /*7ad0*/  FSEL R29, R29, -INF , !P4 ;  /* 0xff8000001d1d7808 */ /* 0x000fe40006000000 */
[----:B------:R-:W-:Y:S02]  /*7ae0*/  ISETP.GT.AND P4, PT, R71, 0x39, P2 ;  /* 0x000000394700780c */ /* 0x000fe40001784270 */
[C---:B------:R-:W-:Y:S02]  /*7af0*/  ISETP.LT.OR P3, PT, R66.reuse, 0x41, P3 ;  /* 0x000000414200780c */ /* 0x040fe40001f61670 */
[----:B------:R-:W-:Y:S02]  /*7b00*/  ISETP.LT.OR P4, PT, R66, 0x3a, P4 ;  /* 0x0000003a4200780c */ /* 0x000fe40002781670 */
[----:B0-----:R-:W-:-:S02]  /*7b10*/  FMNMX.FTZ R65, R9, R8, !PT ;  /* 0x0000000809417209 */ /* 0x001fc40007810000 */
[----:B------:R-:W-:Y:S02]  /*7b20*/  FSEL R28, R28, -INF , !P5 ;  /* 0xff8000001c1c7808 */ /* 0x000fe40006800000 */
[C---:B------:R-:W-:Y:S01]  /*7b30*/  ISETP.GT.AND P5, PT, R71.reuse, 0x38, P2 ;  /* 0x000000384700780c */ /* 0x040fe200017a4270 */
[----:B------:R-:W0:Y:S01]  /*7b40*/  SHFL.BFLY PT, R8, R65, 0x1, 0x1f ;  /* 0x0c201f0041087f89 */ /* 0x000e2200000e0000 */
[----:B------:R-:W-:Y:S02]  /*7b50*/  FSEL R32, R32, -INF , !P4 ;  /* 0xff80000020207808 */ /* 0x000fe40006000000 */
[----:B------:R-:W-:Y:S02]  /*7b60*/  ISETP.GT.AND P4, PT, R71, 0x48, P2 ;  /* 0x000000484700780c */ /* 0x000fe40001784270 */
[C---:B------:R-:W-:Y:S02]  /*7b70*/  ISETP.LT.OR P5, PT, R66.reuse, 0x39, P5 ;  /* 0x000000394200780c */ /* 0x040fe40002fa1670 */
[----:B------:R-:W-:-:S02]  /*7b80*/  ISETP.LT.OR P4, PT, R66, 0x49, P4 ;  /* 0x000000494200780c */ /* 0x000fc40002781670 */
[----:B0-----:R-:W-:-:S04]  /*7b90*/  FMNMX.FTZ R8, R65, R8, !PT ;  /* 0x0000000841087209 */ /* 0x001fc80007810000 */
[C---:B------:R-:W-:Y:S01]  /*7ba0*/  FSETP.NEU.FTZ.AND P6, PT, R8.reuse, -INF , PT ;  /* 0xff8000000800780b */ /* 0x040fe20003fdd000 */
[----:B------:R-:W-:-:S05]  /*7bb0*/  FMUL.FTZ R67, R8, UR10 ;  /* 0x0000000a08437c20 */ /* 0x000fca0008410000 */
[----:B------:R-:W-:-:S05]  /*7bc0*/  FSEL R9, R67, RZ, P6 ;  /* 0x000000ff43097208 */ /* 0x000fca0003000000 */
[--C-:B------:R-:W-:Y:S01]  /*7bd0*/  FFMA.FTZ R176, R74, UR10, -R9.reuse ;  /* 0x0000000a4ab07c23 */ /* 0x100fe20008010809 */
[----:B------:R-:W-:Y:S01]  /*7be0*/  FMNMX.FTZ R74, R73, R6, !PT ;  /* 0x00000006494a7209 */ /* 0x000fe20007810000 */
[--C-:B------:R-:W-:Y:S01]  /*7bf0*/  FFMA.FTZ R178, R68, UR10, -R9.reuse ;  /* 0x0000000a44b27c23 */ /* 0x100fe20008010809 */
[----:B------:R-:W-:Y:S01]  /*7c00*/  FSEL R68, R31, -INF , !P5 ;  /* 0xff8000001f447808 */ /* 0x000fe20006800000 */
[--C-:B------:R-:W-:Y:S01]  /*7c10*/  FFMA.FTZ R182, R76, UR10, -R9.reuse ;  /* 0x0000000a4cb67c23 */ /* 0x100fe20008010809 */
[----:B------:R-:W-:Y:S01]  /*7c20*/  FMNMX.FTZ R74, R7, R74, !PT ;  /* 0x0000004a074a7209 */ /* 0x000fe20007810000 */
[--C-:B------:R-:W-:Y:S01]  /*7c30*/  FFMA.FTZ R76, R70, UR10, -R9.reuse ;  /* 0x0000000a464c7c23 */ /* 0x100fe20008010809 */
[----:B------:R-:W-:Y:S01]  /*7c40*/  ISETP.GT.AND P5, PT, R71, 0x41, P2 ;  /* 0x000000414700780c */ /* 0x000fe200017a4270 */
[--C-:B------:R-:W-:Y:S01]  /*7c50*/  FFMA.FTZ R170, R51, UR10, -R9.reuse ;  /* 0x0000000a33aa7c23 */ /* 0x100fe20008010809 */
[----:B------:R-:W-:Y:S01]  /*7c60*/  FMNMX.FTZ R74, R11, R74, !PT ;  /* 0x0000004a0b4a7209 */ /* 0x000fe20007810000 */
[--C-:B------:R-:W-:Y:S01]  /*7c70*/  FFMA.FTZ R67, R164, UR10, -R9.reuse ;  /* 0x0000000aa4437c23 */ /* 0x100fe20008010809 */
[----:B------:R-:W-:Y:S01]  /*7c80*/  ISETP.LT.OR P5, PT, R66, 0x42, P5 ;  /* 0x000000424200780c */ /* 0x000fe20002fa1670 */
        /* <DEDUP_REMOVED lines=14> */
[----:B------:R0:W-:Y:S01]  /*7d70*/  MUFU.EX2 R31, R160 ;  /* 0x000000a0001f7308 */ /* 0x0001e20000000800 */
[----:B------:R-:W-:Y:S01]  /*7d80*/  FSEL R70, R37, -INF , !P5 ;  /* 0xff80000025467808 */ /* 0x000fe20006800000 */
        /* <DEDUP_REMOVED lines=8> */
[--C-:B0-----:R-:W-:Y:S01]  /*7e10*/  FFMA.FTZ R160, R53, UR10, -R9.reuse ;  /* 0x0000000a35a07c23 */ /* 0x101fe20008010809 */
[----:B------:R-:W-:Y:S01]  /*7e20*/  FMNMX.FTZ R72, R26, R75, !PT ;  /* 0x0000004b1a487209 */ /* 0x000fe20007810000 */
[--C-:B------:R-:W-:Y:S01]  /*7e30*/  FFMA.FTZ R156, R57, UR10, -R9.reuse ;  /* 0x0000000a399c7c23 */ /* 0x100fe20008010809 */
[----:B------:R-:W-:Y:S01]  /*7e40*/  ISETP.LT.OR P3, PT, R66, 0x4a, P3 ;  /* 0x0000004a4200780c */ /* 0x000fe20001f61670 */
[----:B------:R-:W-:Y:S01]  /*7e50*/  MUFU.EX2 R65, R65 ;  /* 0x0000004100417308 */ /* 0x000fe20000000800 */
        /* <DEDUP_REMOVED lines=17> */
[----:B------:R-:W-:Y:S01]  /*7f70*/  FFMA.FTZ R63, R63, UR10, -R9 ;  /* 0x0000000a3f3f7c23 */ /* 0x000fe20008010809 */
[----:B------:R-:W-:Y:S01]  /*7f80*/  ISETP.LT.OR P4, PT, R66, 0x52, P4 ;  /* 0x000000524200780c */ /* 0x000fe20002781670 */
[----:B------:R-:W-:Y:S01]  /*7f90*/  MUFU.EX2 R180, R180 ;  /* 0x000000b400b47308 */ /* 0x000fe20000000800 */
[----:B------:R-:W-:-:S02]  /*7fa0*/  FMNMX.FTZ R74, R32, R75, !PT ;  /* 0x0000004b204a7209 */ /* 0x000fc40007810000 */
[----:B------:R-:W-:Y:S02]  /*7fb0*/  FSEL R38, R38, -INF , !P4 ;  /* 0xff80000026267808 */ /* 0x000fe40006000000 */
[----:B------:R-:W-:Y:S01]  /*7fc0*/  FMNMX.FTZ R37, R69, R74, !PT ;  /* 0x0000004a45257209 */ /* 0x000fe20007810000 */
[----:B------:R-:W-:Y:S01]  /*7fd0*/  FFMA.FTZ R74, R49, UR10, -R9 ;  /* 0x0000000a314a7c23 */ /* 0x000fe20008010809 */
[----:B------:R-:W-:Y:S01]  /*7fe0*/  ISETP.LT.OR P3, PT, R66, 0x59, P3 ;  /* 0x000000594200780c */ /* 0x000fe20001f61670 */
[----:B------:R-:W-:Y:S01]  /*7ff0*/  MUFU.EX2 R182, R182 ;  /* 0x000000b600b67308 */ /* 0x000fe20000000800 */
[----:B------:R-:W-:Y:S02]  /*8000*/  FMNMX.FTZ R75, R34, R37, !PT ;  /* 0x00000025224b7209 */ /* 0x000fe40007810000 */
[----:B------:R-:W-:Y:S02]  /*8010*/  ISETP.GT.AND P4, PT, R71, 0x60, P2 ;  /* 0x000000604700780c */ /* 0x000fe40001784270 */
[----:B------:R-:W-:-:S02]  /*8020*/  FMNMX.FTZ R75, R72, R75, !PT ;  /* 0x0000004b484b7209 */ /* 0x000fc40007810000 */
[----:B------:R-:W-:Y:S01]  /*8030*/  ISETP.GT.AND P5, PT, R71, 0x59, P2 ;  /* 0x000000594700780c */ /* 0x000fe200017a4270 */
[----:B------:R-:W-:Y:S01]  /*8040*/  MUFU.EX2 R67, R67 ;  /* 0x0000004300437308 */ /* 0x000fe20000000800 */
[----:B------:R-:W-:Y:S02]  /*8050*/  FMNMX.FTZ R75, R36, R75, !PT ;  /* 0x0000004b244b7209 */ /* 0x000fe40007810000 */
[----:B------:R-:W-:Y:S01]  /*8060*/  FSEL R49, R39, -INF , !P3 ;  /* 0xff80000027317808 */ /* 0x000fe20005800000 */
[----:B------:R-:W-:Y:S01]  /*8070*/  FFMA.FTZ R39, R50, UR10, -R9 ;  /* 0x0000000a32277c23 */ /* 0x000fe20008010809 */
[----:B------:R-:W-:Y:S02]  /*8080*/  FMNMX.FTZ R75, R70, R75, !PT ;  /* 0x0000004b464b7209 */ /* 0x000fe40007810000 */
[C---:B------:R-:W-:Y:S01]  /*8090*/  ISETP.LT.OR P4, PT, R66.reuse, 0x61, P4 ;  /* 0x000000614200780c */ /* 0x040fe20002781670 */
[----:B------:R-:W-:Y:S01]  /*80a0*/  MUFU.EX2 R176, R176 ;  /* 0x000000b000b07308 */ /* 0x000fe20000000800 */
[----:B------:R-:W-:-:S02]  /*80b0*/  ISETP.LT.OR P5, PT, R66, 0x5a, P5 ;  /* 0x0000005a4200780c */ /* 0x000fc40002fa1670 */
[----:B------:R-:W-:Y:S02]  /*80c0*/  FMNMX.FTZ R50, R38, R75, !PT ;  /* 0x0000004b26327209 */ /* 0x000fe40007810000 */
[----:B------:R-:W-:Y:S02]  /*80d0*/  FSEL R51, R41, -INF , !P4 ;  /* 0xff80000029337808 */ /* 0x000fe40006000000 */
[----:B------:R-:W-:Y:S01]  /*80e0*/  ISETP.GT.AND P3, PT, R71, 0x61, P2 ;  /* 0x000000614700780c */ /* 0x000fe20001764270 */
[----:B------:R-:W-:Y:S01]  /*80f0*/  MUFU.EX2 R5, R5 ;  /* 0x0000000500057308 */ /* 0x000fe20000000800 */
[----:B------:R-:W-:Y:S02]  /*8100*/  FSEL R40, R40, -INF , !P5 ;  /* 0xff80000028287808 */ /* 0x000fe40006800000 */
[----:B------:R-:W-:Y:S02]  /*8110*/  FMNMX.FTZ R41, R49, R50, !PT ;  /* 0x0000003231297209 */ /* 0x000fe40007810000 */
[----:B------:R-:W-:-:S02]  /*8120*/  ISETP.GT.AND P5, PT, R71, 0x68, P2 ;  /* 0x000000684700780c */ /* 0x000fc400017a4270 */
[----:B------:R-:W-:Y:S01]  /*8130*/  ISETP.LT.OR P3, PT, R66, 0x62, P3 ;  /* 0x000000624200780c */ /* 0x000fe20001f61670 */
[----:B------:R-:W-:Y:S01]  /*8140*/  MUFU.EX2 R178, R178 ;  /* 0x000000b200b27308 */ /* 0x000fe20000000800 */
[----:B------:R-:W-:Y:S02]  /*8150*/  FMNMX.FTZ R50, R40, R41, !PT ;  /* 0x0000002928327209 */ /* 0x000fe40007810000 */
[----:B------:R-:W-:Y:S02]  /*8160*/  ISETP.LT.OR P5, PT, R66, 0x69, P5 ;  /* 0x000000694200780c */ /* 0x000fe40002fa1670 */
[----:B------:R-:W-:Y:S02]  /*8170*/  ISETP.GT.AND P4, PT, R71, 0x69, P2 ;  /* 0x000000694700780c */ /* 0x000fe40001784270 */
[----:B------:R-:W-:Y:S01]  /*8180*/  FSEL R42, R42, -INF , !P3 ;  /* 0xff8000002a2a7808 */ /* 0x000fe20005800000 */
[----:B------:R-:W-:Y:S01]  /*8190*/  MUFU.EX2 R172, R172 ;  /* 0x000000ac00ac7308 */ /* 0x000fe20000000800 */
[----:B------:R-:W-:-:S02]  /*81a0*/  FMNMX.FTZ R41, R51, R50, !PT ;  /* 0x0000003233297209 */ /* 0x000fc40007810000 */
[----:B------:R-:W-:Y:S02]  /*81b0*/  FSEL R10, R43, -INF , !P5 ;  /* 0xff8000002b0a7808 */ /* 0x000fe40006800000 */
[C---:B------:R-:W-:Y:S02]  /*81c0*/  ISETP.GT.AND P3, PT, R71.reuse, 0x70, P2 ;  /* 0x000000704700780c */ /* 0x040fe40001764270 */
[----:B------:R-:W-:Y:S01]  /*81d0*/  ISETP.LT.OR P4, PT, R66, 0x6a, P4 ;  /* 0x0000006a4200780c */ /* 0x000fe20002781670 */
[----:B------:R-:W-:Y:S01]  /*81e0*/  MUFU.EX2 R33, R33 ;  /* 0x0000002100217308 */ /* 0x000fe20000000800 */
[----:B------:R-:W-:Y:S02]  /*81f0*/  FMNMX.FTZ R43, R42, R41, !PT ;  /* 0x000000292a2b7209 */ /* 0x000fe40007810000 */
[----:B------:R-:W-:Y:S02]  /*8200*/  ISETP.GT.AND P5, PT, R71, 0x71, P2 ;  /* 0x000000714700780c */ /* 0x000fe400017a4270 */
[----:B------:R-:W-:-:S02]  /*8210*/  FSEL R44, R44, -INF , !P4 ;  /* 0xff8000002c2c7808 */ /* 0x000fc40006000000 */
[----:B------:R-:W-:Y:S01]  /*8220*/  ISETP.LT.OR P3, PT, R66, 0x71, P3 ;  /* 0x000000714200780c */ /* 0x000fe20001f61670 */
[----:B------:R-:W-:Y:S01]  /*8230*/  MUFU.EX2 R174, R174 ;  /* 0x000000ae00ae7308 */ /* 0x000fe20000000800 */
[----:B------:R-:W-:Y:S02]  /*8240*/  FMNMX.FTZ R43, R10, R43, !PT ;  /* 0x0000002b0a2b7209 */ /* 0x000fe40007810000 */
[----:B------:R-:W-:Y:S02]  /*8250*/  ISETP.GT.AND P4, PT, R71, 0x78, P2 ;  /* 0x000000784700780c */ /* 0x000fe40001784270 */
[----:B------:R-:W-:Y:S02]  /*8260*/  ISETP.LT.OR P5, PT, R66, 0x72, P5 ;  /* 0x000000724200780c */ /* 0x000fe40002fa1670 */
[----:B------:R-:W-:Y:S01]  /*8270*/  FSEL R50, R45, -INF , !P3 ;  /* 0xff8000002d327808 */ /* 0x000fe20005800000 */
[----:B------:R-:W-:Y:S01]  /*8280*/  MUFU.EX2 R35, R76 ;  /* 0x0000004c00237308 */ /* 0x000fe20000000800 */
[----:B------:R-:W-:-:S02]  /*8290*/  FMNMX.FTZ R43, R44, R43, !PT ;  /* 0x0000002b2c2b7209 */ /* 0x000fc40007810000 */
[----:B------:R-:W-:Y:S02]  /*82a0*/  ISETP.GT.AND P2, PT, R71, 0x79, P2 ;  /* 0x000000794700780c */ /* 0x000fe40001744270 */
[----:B------:R-:W-:Y:S02]  /*82b0*/  ISETP.LT.OR P4, PT, R66, 0x79, P4 ;  /* 0x000000794200780c */ /* 0x000fe40002781670 */
[----:B------:R-:W-:Y:S01]  /*82c0*/  FSEL R46, R46, -INF , !P5 ;  /* 0xff8000002e2e7808 */ /* 0x000fe20006800000 */
[----:B------:R-:W-:Y:S01]  /*82d0*/  MUFU.EX2 R168, R168 ;  /* 0x000000a800a87308 */ /* 0x000fe20000000800 */
[----:B------:R-:W-:Y:S02]  /*82e0*/  FMNMX.FTZ R43, R50, R43, !PT ;  /* 0x0000002b322b7209 */ /* 0x000fe40007810000 */
[----:B------:R-:W-:Y:S02]  /*82f0*/  ISETP.LT.OR P2, PT, R66, 0x7a, P2 ;  /* 0x0000007a4200780c */ /* 0x000fe40001741670 */
[----:B------:R-:W-:Y:S01]  /*8300*/  FSEL R14, R47, -INF , !P4 ;  /* 0xff8000002f0e7808 */ /* 0x000fe20006000000 */
[----:B------:R-:W-:Y:S01]  /*8310*/  FFMA.FTZ R47, R12, UR10, -R9 ;  /* 0x0000000a0c2f7c23 */ /* 0x000fe20008010809 */
[----:B------:R-:W-:Y:S01]  /*8320*/  FMNMX.FTZ R45, R46, R43, !PT ;  /* 0x0000002b2e2d7209 */ /* 0x000fe20007810000 */
[----:B------:R-:W-:Y:S01]  /*8330*/  MUFU.EX2 R37, R74 ;  /* 0x0000004a00257308 */ /* 0x000fe20000000800 */
[----:B------:R-:W-:-:S02]  /*8340*/  FSEL R48, R48, -INF , !P2 ;  /* 0xff80000030307808 */ /* 0x000fc40005000000 */
[----:B------:R-:W-:Y:S02]  /*8350*/  FMNMX.FTZ R45, R14, R45, !PT ;  /* 0x0000002d0e2d7209 */ /* 0x000fe40007810000 */
[----:B------:R-:W-:Y:S02]  /*8360*/  FSEL R59, R8, RZ, P6 ;  /* 0x000000ff083b7208 */ /* 0x000fe40003000000 */
[----:B------:R-:W-:Y:S01]  /*8370*/  FMNMX.FTZ R12, R48, R45, !PT ;  /* 0x0000002d300c7209 */ /* 0x000fe20007810000 */
[----:B------:R-:W-:Y:S01]  /*8380*/  FFMA.FTZ R45, R54, UR10, -R9 ;  /* 0x0000000a362d7c23 */ /* 0x000fe20008010809 */
[----:B------:R-:W-:Y:S01]  /*8390*/  MUFU.EX2 R170, R170 ;  /* 0x000000aa00aa7308 */ /* 0x000fe20000000800 */
[----:B------:R-:W-:Y:S02]  /*83a0*/  FADD.FTZ R4, -R59, R4 ;  /* 0x000000043b047221 */ /* 0x000fe40000010100 */
[----:B------:R-:W0:Y:S02]  /*83b0*/  SHFL.BFLY PT, R71, R12, 0x2, 0x1f ;  /* 0x0c401f000c477f89 */ /* 0x000e2400000e0000 */
[----:B------:R-:W-:-:S03]  /*83c0*/  FMUL.FTZ R4, R4, UR10 ;  /* 0x0000000a04047c20 */ /* 0x000fc60008410000 */
[----:B------:R-:W-:Y:S08]  /*83d0*/  MUFU.EX2 R39, R39 ;  /* 0x0000002700277308 */ /* 0x000ff00000000800 */
[----:B------:R-:W1:Y:S08]  /*83e0*/  MUFU.EX2 R4, R4 ;  /* 0x0000000400047308 */ /* 0x000e700000000800 */
[----:B------:R-:W2:Y:S01]  /*83f0*/  MUFU.EX2 R164, R164 ;  /* 0x000000a400a47308 */ /* 0x000ea20000000800 */
[----:B0-----:R-:W-:-:S05]  /*8400*/  FMNMX.FTZ R71, R12, R71, !PT ;  /* 0x000000470c477209 */ /* 0x001fca0007810000 */
[----:B------:R-:W0:Y:S02]  /*8410*/  SHFL.BFLY PT, R12, R71, 0x1, 0x1f ;  /* 0x0c201f00470c7f89 */ /* 0x000e2400000e0000 */
[----:B------:R3:W4:Y:S01]  /*8420*/  MUFU.EX2 R41, R52 ;  /* 0x0000003400297308 */ /* 0x0007220000000800 */
[-C--:B-1----:R-:W-:Y:S01]  /*8430*/  FMUL.FTZ R88, R88, R4.reuse ;  /* 0x0000000458587220 */ /* 0x082fe20000410000 */
[-C--:B------:R-:W-:Y:S01]  /*8440*/  FMUL.FTZ R89, R89, R4.reuse ;  /* 0x0000000459597220 */ /* 0x080fe20000410000 */
[-C--:B------:R-:W-:Y:S01]  /*8450*/  FMUL.FTZ R92, R92, R4.reuse ;  /* 0x000000045c5c7220 */ /* 0x080fe20000410000 */
[-C--:B------:R-:W-:Y:S01]  /*8460*/  FMUL.FTZ R93, R93, R4.reuse ;  /* 0x000000045d5d7220 */ /* 0x080fe20000410000 */
[-C--:B------:R-:W-:Y:S01]  /*8470*/  FMUL.FTZ R96, R96, R4.reuse ;  /* 0x0000000460607220 */ /* 0x080fe20000410000 */
[-C--:B------:R-:W-:Y:S01]  /*8480*/  FMUL.FTZ R97, R97, R4.reuse ;  /* 0x0000000461617220 */ /* 0x080fe20000410000 */
[-C--:B------:R-:W-:Y:S01]  /*8490*/  FMUL.FTZ R100, R100, R4.reuse ;  /* 0x0000000464647220 */ /* 0x080fe20000410000 */
[----:B------:R-:W1:Y:S01]  /*84a0*/  MUFU.EX2 R166, R166 ;  /* 0x000000a600a67308 */ /* 0x000e620000000800 */
[-C--:B------:R-:W-:Y:S01]  /*84b0*/  FMUL.FTZ R101, R101, R4.reuse ;  /* 0x0000000465657220 */ /* 0x080fe20000410000 */
[-C--:B------:R-:W-:Y:S01]  /*84c0*/  FMUL.FTZ R104, R104, R4.reuse ;  /* 0x0000000468687220 */ /* 0x080fe20000410000 */
[-C--:B------:R-:W-:Y:S01]  /*84d0*/  FMUL.FTZ R105, R105, R4.reuse ;  /* 0x0000000469697220 */ /* 0x080fe20000410000 */
[-C--:B------:R-:W-:Y:S01]  /*84e0*/  FMUL.FTZ R108, R108, R4.reuse ;  /* 0x000000046c6c7220 */ /* 0x080fe20000410000 */
[-C--:B------:R-:W-:Y:S01]  /*84f0*/  FMUL.FTZ R109, R109, R4.reuse ;  /* 0x000000046d6d7220 */ /* 0x080fe20000410000 */
[-C--:B------:R-:W-:Y:S01]  /*8500*/  FMUL.FTZ R112, R112, R4.reuse ;  /* 0x0000000470707220 */ /* 0x080fe20000410000 */
[-C--:B------:R-:W-:Y:S01]  /*8510*/  FMUL.FTZ R113, R113, R4.reuse ;  /* 0x0000000471717220 */ /* 0x080fe20000410000 */
[----:B------:R-:W5:Y:S01]  /*8520*/  MUFU.EX2 R43, R47 ;  /* 0x0000002f002b7308 */ /* 0x000f620000000800 */
[-C--:B------:R-:W-:Y:S01]  /*8530*/  FMUL.FTZ R116, R116, R4.reuse ;  /* 0x0000000474747220 */ /* 0x080fe20000410000 */
[-C--:B------:R-:W-:Y:S01]  /*8540*/  FMUL.FTZ R117, R117, R4.reuse ;  /* 0x0000000475757220 */ /* 0x080fe20000410000 */
[-C--:B------:R-:W-:Y:S01]  /*8550*/  FMUL.FTZ R120, R120, R4.reuse ;  /* 0x0000000478787220 */ /* 0x080fe20000410000 */
[-C--:B------:R-:W-:Y:S01]  /*8560*/  FMUL.FTZ R121, R121, R4.reuse ;  /* 0x0000000479797220 */ /* 0x080fe20000410000 */
[-C--:B------:R-:W-:Y:S01]  /*8570*/  FMUL.FTZ R124, R124, R4.reuse ;  /* 0x000000047c7c7220 */ /* 0x080fe20000410000 */
[----:B------:R-:W-:Y:S01]  /*8580*/  FMUL.FTZ R125, R125, R4 ;  /* 0x000000047d7d7220 */ /* 0x000fe20000410000 */
[----:B0-----:R-:W-:Y:S01]  /*8590*/  FMNMX.FTZ R9, R71, R12, !PT ;  /* 0x0000000c47097209 */ /* 0x001fe20007810000 */
[----:B------:R-:W-:Y:S01]  /*85a0*/  MUFU.EX2 R160, R160 ;  /* 0x000000a000a07308 */ /* 0x000fe20000000800 */
[-C--:B------:R-:W-:Y:S01]  /*85b0*/  FMUL.FTZ R128, R128, R4.reuse ;  /* 0x0000000480807220 */ /* 0x080fe20000410000 */
[-C--:B------:R-:W-:Y:S01]  /*85c0*/  FMUL.FTZ R129, R129, R4.reuse ;  /* 0x0000000481817220 */ /* 0x080fe20000410000 */
[C---:B------:R-:W-:Y:S01]  /*85d0*/  FSETP.NEU.FTZ.AND P2, PT, R9.reuse, -INF , PT ;  /* 0xff8000000900780b */ /* 0x040fe20003f5d000 */
[----:B------:R-:W-:Y:S01]  /*85e0*/  FMUL.FTZ R61, R9, UR10 ;  /* 0x0000000a093d7c20 */ /* 0x000fe20008410000 */
[-C--:B------:R-:W-:Y:S01]  /*85f0*/  FMUL.FTZ R132, R132, R4.reuse ;  /* 0x0000000484847220 */ /* 0x080fe20000410000 */
[-C--:B------:R-:W-:Y:S01]  /*8600*/  FMUL.FTZ R133, R133, R4.reuse ;  /* 0x0000000485857220 */ /* 0x080fe20000410000 */
[-C--:B------:R-:W-:Y:S01]  /*8610*/  FMUL.FTZ R136, R136, R4.reuse ;  /* 0x0000000488887220 */ /* 0x080fe20000410000 */
[----:B------:R-:W-:Y:S01]  /*8620*/  MUFU.EX2 R45, R45 ;  /* 0x0000002d002d7308 */ /* 0x000fe20000000800 */
[----:B------:R-:W-:Y:S01]  /*8630*/  FSEL R61, R61, RZ, P2 ;  /* 0x000000ff3d3d7208 */ /* 0x000fe20001000000 */
[-C--:B------:R-:W-:Y:S01]  /*8640*/  FMUL.FTZ R137, R137, R4.reuse ;  /* 0x0000000489897220 */ /* 0x080fe20000410000 */
[-C--:B------:R-:W-:Y:S01]  /*8650*/  FMUL.FTZ R140, R140, R4.reuse ;  /* 0x000000048c8c7220 */ /* 0x080fe20000410000 */
[-C--:B------:R-:W-:Y:S01]  /*8660*/  FMUL.FTZ R141, R141, R4.reuse ;  /* 0x000000048d8d7220 */ /* 0x080fe20000410000 */
[----:B------:R-:W-:Y:S01]  /*8670*/  FMUL.FTZ R144, R144, R4 ;  /* 0x0000000490907220 */ /* 0x000fe20000410000 */
[----:B------:R-:W-:Y:S01]  /*8680*/  FFMA.FTZ R12, R7, UR10, -R61 ;  /* 0x0000000a070c7c23 */ /* 0x000fe2000801083d */
[----:B------:R-:W-:Y:S01]  /*8690*/  FFMA.FTZ R7, R4, R2, R65 ;  /* 0x0000000204077223 */ /* 0x000fe20000010041 */
[--C-:B------:R-:W-:Y:S01]  /*86a0*/  FFMA.FTZ R183, R11, UR10, -R61.reuse ;  /* 0x0000000a0bb77c23 */ /* 0x100fe2000801083d */
[--C-:B------:R-:W-:Y:S01]  /*86b0*/  FFMA.FTZ R181, R73, UR10, -R61.reuse ;  /* 0x0000000a49b57c23 */ /* 0x100fe2000801083d */
[----:B---3--:R-:W-:Y:S01]  /*86c0*/  FFMA.FTZ R52, R13, UR10, -R61 ;  /* 0x0000000a0d347c23 */ /* 0x008fe2000801083d */
[----:B------:R-:W-:Y:S01]  /*86d0*/  FADD.FTZ R7, R180, R7 ;  /* 0x00000007b4077221 */ /* 0x000fe20000010000 */
[----:B------:R-:W-:Y:S01]  /*86e0*/  MUFU.EX2 R12, R12 ;  /* 0x0000000c000c7308 */ /* 0x000fe20000000800 */
[--C-:B------:R-:W-:Y:S01]  /*86f0*/  FFMA.FTZ R177, R15, UR10, -R61.reuse ;  /* 0x0000000a0fb17c23 */ /* 0x100fe2000801083d */
[----:B------:R-:W-:Y:S01]  /*8700*/  FFMA.FTZ R20, R20, UR10, -R61 ;  /* 0x0000000a14147c23 */ /* 0x000fe2000801083d */
[----:B------:R-:W-:Y:S01]  /*8710*/  FADD.FTZ R2, R182, R7 ;  /* 0x00000007b6027221 */ /* 0x000fe20000010000 */
[--C-:B------:R-:W-:Y:S01]  /*8720*/  FFMA.FTZ R179, R21, UR10, -R61.reuse ;  /* 0x0000000a15b37c23 */ /* 0x100fe2000801083d */
[--C-:B------:R-:W-:Y:S01]  /*8730*/  FFMA.FTZ R24, R24, UR10, -R61.reuse ;  /* 0x0000000a18187c23 */ /* 0x100fe2000801083d */
[--C-:B------:R-:W-:Y:S01]  /*8740*/  FFMA.FTZ R173, R25, UR10, -R61.reuse ;  /* 0x0000000a19ad7c23 */ /* 0x100fe2000801083d */
[----:B------:R-:W-:Y:S01]  /*8750*/  FADD.FTZ R7, R67, R2 ;  /* 0x0000000243077221 */ /* 0x000fe20000010000 */
[----:B------:R-:W-:Y:S01]  /*8760*/  MUFU.EX2 R181, R181 ;  /* 0x000000b500b57308 */ /* 0x000fe20000000800 */
[--C-:B------:R-:W-:Y:S01]  /*8770*/  FFMA.FTZ R26, R26, UR10, -R61.reuse ;  /* 0x0000000a1a1a7c23 */ /* 0x100fe2000801083d */
[----:B------:R-:W-:Y:S01]  /*8780*/  FFMA.FTZ R175, R27, UR10, -R61 ;  /* 0x0000000a1baf7c23 */ /* 0x000fe2000801083d */
[----:B------:R-:W-:Y:S01]  /*8790*/  FADD.FTZ R2, R176, R7 ;  /* 0x00000007b0027221 */ /* 0x000fe20000010000 */
[----:B------:R-:W-:Y:S01]  /*87a0*/  F2FP.BF16.F32.PACK_AB R176, R5, R176 ;  /* 0x000000b005b0723e */ /* 0x000fe200000010ff */
[--C-:B------:R-:W-:Y:S01]  /*87b0*/  FFMA.FTZ R28, R28, UR10, -R61.reuse ;  /* 0x0000000a1c1c7c23 */ /* 0x100fe2000801083d */
[--C-:B------:R-:W-:Y:S01]  /*87c0*/  FFMA.FTZ R169, R29, UR10, -R61.reuse ;  /* 0x0000000a1da97c23 */ /* 0x100fe2000801083d */
        /* <DEDUP_REMOVED lines=21> */
[----:B------:R-:W-:Y:S01]  /*8920*/  FSEL R7, R9, RZ, P2 ;  /* 0x000000ff09077208 */ /* 0x000fe20001000000 */
[--C-:B------:R-:W-:Y:S01]  /*8930*/  FFMA.FTZ R42, R42, UR10, -R61.reuse ;  /* 0x0000000a2a2a7c23 */ /* 0x100fe2000801083d */
[--C-:B------:R-:W-:Y:S01]  /*8940*/  FFMA.FTZ R10, R10, UR10, -R61.reuse ;  /* 0x0000000a0a0a7c23 */ /* 0x100fe2000801083d */
[----:B------:R-:W-:Y:S01]  /*8950*/  FADD.FTZ R11, R35, R2 ;  /* 0x00000002230b7221 */ /* 0x000fe20000010000 */
[----:B------:R-:W-:Y:S01]  /*8960*/  MUFU.EX2 R177, R177 ;  /* 0x000000b100b17308 */ /* 0x000fe20000000800 */
[----:B------:R-:W-:Y:S01]  /*8970*/  FADD.FTZ R7, -R7, R6 ;  /* 0x0000000607077221 */ /* 0x000fe20000010100 */
[----:B------:R-:W-:Y:S01]  /*8980*/  FFMA.FTZ R44, R44, UR10, -R61 ;  /* 0x0000000a2c2c7c23 */ /* 0x000fe2000801083d */
[----:B------:R-:W-:Y:S01]  /*8990*/  FADD.FTZ R2, R168, R11 ;  /* 0x0000000ba8027221 */ /* 0x000fe20000010000 */
[--C-:B------:R-:W-:Y:S01]  /*89a0*/  FFMA.FTZ R50, R50, UR10, -R61.reuse ;  /* 0x0000000a32327c23 */ /* 0x100fe2000801083d */
[----:B------:R-:W-:Y:S01]  /*89b0*/  FMUL.FTZ R6, R7, UR10 ;  /* 0x0000000a07067c20 */ /* 0x000fe20008410000 */
[--C-:B------:R-:W-:Y:S01]  /*89c0*/  FFMA.FTZ R46, R46, UR10, -R61.reuse ;  /* 0x0000000a2e2e7c23 */ /* 0x100fe2000801083d */
[----:B------:R-:W-:Y:S01]  /*89d0*/  FADD.FTZ R7, R37, R2 ;  /* 0x0000000225077221 */ /* 0x000fe20000010000 */
[----:B------:R-:W-:Y:S01]  /*89e0*/  MUFU.EX2 R47, R56 ;  /* 0x00000038002f7308 */ /* 0x000fe20000000800 */
[--C-:B------:R-:W-:Y:S01]  /*89f0*/  FFMA.FTZ R14, R14, UR10, -R61.reuse ;  /* 0x0000000a0e0e7c23 */ /* 0x100fe2000801083d */
[----:B------:R-:W-:Y:S01]  /*8a00*/  FFMA.FTZ R48, R48, UR10, -R61 ;  /* 0x0000000a30307c23 */ /* 0x000fe2000801083d */
[----:B------:R-:W-:Y:S01]  /*8a10*/  FADD.FTZ R2, R170, R7 ;  /* 0x00000007aa027221 */ /* 0x000fe20000010000 */
[----:B------:R-:W-:Y:S01]  /*8a20*/  IMAD.U32 R13, RZ, RZ, UR47 ;  /* 0x0000002fff0d7e24 */ /* 0x000fe2000f8e00ff */
[----:B------:R-:W-:Y:S01]  /*8a30*/  ISETP.GT.AND P2, PT, R3, UR61, PT ;  /* 0x0000003d03007c0c */ /* 0x000fe2000bf44270 */
[----:B------:R-:W-:Y:S01]  /*8a40*/  UMOV UR47, UR60 ;  /* 0x0000003c002f7c82 */ /* 0x000fe20008000000 */
[----:B------:R-:W-:Y:S01]  /*8a50*/  FADD.FTZ R7, R39, R2 ;  /* 0x0000000227077221 */ /* 0x000fe20000010000 */
[----:B------:R-:W0:Y:S01]  /*8a60*/  MUFU.EX2 R6, R6 ;  /* 0x0000000600067308 */ /* 0x000e220000000800 */
[----:B------:R-:W-:Y:S01]  /*8a70*/  @!P1 LEA R13, R13, UR41, 0x3 ;  /* 0x000000290d0d9c11 */ /* 0x000fe2000f8e18ff */
[-C--:B------:R-:W-:Y:S01]  /*8a80*/  FMUL.FTZ R145, R145, R4.reuse ;  /* 0x0000000491917220 */ /* 0x080fe20000410000 */
[----:B--2---:R-:W-:Y:S01]  /*8a90*/  FADD.FTZ R2, R164, R7 ;  /* 0x00000007a4027221 */ /* 0x004fe20000010000 */
[-C--:B------:R-:W-:Y:S01]  /*8aa0*/  FMUL.FTZ R148, R148, R4.reuse ;  /* 0x0000000494947220 */ /* 0x080fe20000410000 */
[----:B------:R-:W-:Y:S01]  /*8ab0*/  FMUL.FTZ R149, R149, R4 ;  /* 0x0000000495957220 */ /* 0x000fe20000410000 */
[----:B------:R-:W-:-:S02]  /*8ac0*/  @!P1 VIADD R13, R13, 0x28860 ;  /* 0x000288600d0d9836 */ /* 0x000fc40000000000 */
[----:B----4-:R-:W-:Y:S01]  /*8ad0*/  FADD.FTZ R7, R41, R2 ;  /* 0x0000000229077221 */ /* 0x010fe20000010000 */
[----:B------:R-:W-:Y:S01]  /*8ae0*/  MUFU.EX2 R20, R20 ;  /* 0x0000001400147308 */ /* 0x000fe20000000800 */
[----:B------:R-:W-:Y:S01]  /*8af0*/  F2FP.BF16.F32.PACK_AB R180, R180, R65 ;  /* 0x00000041b4b4723e */ /* 0x000fe200000010ff */
[----:B------:R-:W-:Y:S02]  /*8b00*/  VIADD R3, R3, 0xffffffff ;  /* 0xffffffff03037836 */ /* 0x000fe40000000000 */
[----:B-1----:R-:W-:Y:S01]  /*8b10*/  FADD.FTZ R2, R166, R7 ;  /* 0x00000007a6027221 */ /* 0x002fe20000010000 */
[----:B------:R-:W-:Y:S01]  /*8b20*/  @!P1 PRMT R13, RZ, 0x654, R13 ;  /* 0x00000654ff0d9816 */ /* 0x000fe2000000000d */
[----:B------:R-:W-:Y:S01]  /*8b30*/  IMAD.MOV.U32 R4, RZ, RZ, R8 ;  /* 0x000000ffff047224 */ /* 0x000fe200078e0008 */
[----:B------:R-:W-:Y:S01]  /*8b40*/  F2FP.BF16.F32.PACK_AB R182, R67, R182 ;  /* 0x000000b643b6723e */ /* 0x000fe200000010ff */
[----:B-----5:R-:W-:Y:S01]  /*8b50*/  FADD.FTZ R11, R43, R2 ;  /* 0x000000022b0b7221 */ /* 0x020fe20000010000 */
[----:B------:R-:W1:Y:S01]  /*8b60*/  MUFU.EX2 R156, R156 ;  /* 0x0000009c009c7308 */ /* 0x000e620000000800 */
[----:B0-----:R-:W-:Y:S01]  /*8b70*/  FFMA.FTZ R7, R6, R0, R181 ;  /* 0x0000000006077223 */ /* 0x001fe200000100b5 */
[----:B------:R0:W-:Y:S01]  /*8b80*/  @!P1 SYNCS.ARRIVE.TRANS64.RED.A1T0 RZ, [R13+URZ], RZ ;  /* 0x000000ff0dff99a7 */ /* 0x0001e2000810043f */
[----:B------:R-:W-:Y:S01]  /*8b90*/  FADD.FTZ R2, R160, R11 ;  /* 0x0000000ba0027221 */ /* 0x000fe20000010000 */
[-C--:B------:R-:W-:Y:S01]  /*8ba0*/  FMUL.FTZ R90, R90, R6.reuse ;  /* 0x000000065a5a7220 */ /* 0x080fe20000410000 */
[----:B------:R-:W-:Y:S01]  /*8bb0*/  FADD.FTZ R0, R12, R7 ;  /* 0x000000070c007221 */ /* 0x000fe20000010000 */
[-C--:B------:R-:W-:Y:S01]  /*8bc0*/  FMUL.FTZ R91, R91, R6.reuse ;  /* 0x000000065b5b7220 */ /* 0x080fe20000410000 */
[----:B------:R-:W-:Y:S01]  /*8bd0*/  FADD.FTZ R11, R45, R2 ;  /* 0x000000022d0b7221 */ /* 0x000fe20000010000 */
[----:B------:R-:W2:Y:S01]  /*8be0*/  MUFU.EX2 R179, R179 ;  /* 0x000000b300b37308 */ /* 0x000ea20000000800 */
[----:B------:R-:W-:Y:S01]  /*8bf0*/  FADD.FTZ R7, R183, R0 ;  /* 0x00000000b7077221 */ /* 0x000fe20000010000 */
[-C--:B------:R-:W-:Y:S01]  /*8c00*/  FMUL.FTZ R94, R94, R6.reuse ;  /* 0x000000065e5e7220 */ /* 0x080fe20000410000 */
[----:B------:R-:W-:Y:S01]  /*8c10*/  FADD.FTZ R54, R162, R11 ;  /* 0x0000000ba2367221 */ /* 0x000fe20000010000 */
[-C--:B------:R-:W-:Y:S01]  /*8c20*/  FMUL.FTZ R95, R95, R6.reuse ;  /* 0x000000065f5f7220 */ /* 0x080fe20000410000 */
[----:B------:R-:W-:Y:S01]  /*8c30*/  FADD.FTZ R2, R52, R7 ;  /* 0x0000000734027221 */ /* 0x000fe20000010000 */
[-C--:B------:R-:W-:Y:S01]  /*8c40*/  FMUL.FTZ R98, R98, R6.reuse ;  /* 0x0000000662627220 */ /* 0x080fe20000410000 */
[----:B------:R-:W-:Y:S01]  /*8c50*/  FADD.FTZ R7, R47, R54 ;  /* 0x000000362f077221 */ /* 0x000fe20000010000 */
[----:B------:R-:W3:Y:S01]  /*8c60*/  MUFU.EX2 R53, R53 ;  /* 0x0000003500357308 */ /* 0x000ee20000000800 */
[----:B------:R-:W-:Y:S01]  /*8c70*/  FADD.FTZ R5, R177, R2 ;  /* 0x00000002b1057221 */ /* 0x000fe20000010000 */
[-C--:B------:R-:W-:Y:S01]  /*8c80*/  FMUL.FTZ R99, R99, R6.reuse ;  /* 0x0000000663637220 */ /* 0x080fe20000410000 */
[----:B-1----:R-:W-:Y:S01]  /*8c90*/  FADD.FTZ R54, R156, R7 ;  /* 0x000000079c367221 */ /* 0x002fe20000010000 */
[-C--:B------:R-:W-:Y:S01]  /*8ca0*/  FMUL.FTZ R102, R102, R6.reuse ;  /* 0x0000000666667220 */ /* 0x080fe20000410000 */
[----:B------:R-:W-:Y:S01]  /*8cb0*/  FADD.FTZ R2, R20, R5 ;  /* 0x0000000514027221 */ /* 0x000fe20000010000 */
[-C--:B------:R-:W-:Y:S01]  /*8cc0*/  FMUL.FTZ R103, R103, R6.reuse ;  /* 0x0000000667677220 */ /* 0x080fe20000410000 */
[-C--:B------:R-:W-:Y:S01]  /*8cd0*/  FMUL.FTZ R106, R106, R6.reuse ;  /* 0x000000066a6a7220 */ /* 0x080fe20000410000 */
[----:B------:R-:W1:Y:S01]  /*8ce0*/  MUFU.EX2 R24, R24 ;  /* 0x0000001800187308 */ /* 0x000e620000000800 */
[----:B--2---:R-:W-:Y:S01]  /*8cf0*/  FADD.FTZ R5, R179, R2 ;  /* 0x00000002b3057221 */ /* 0x004fe20000010000 */
[-C--:B------:R-:W-:Y:S01]  /*8d00*/  FMUL.FTZ R107, R107, R6.reuse ;  /* 0x000000066b6b7220 */ /* 0x080fe20000410000 */
[-C--:B------:R-:W-:Y:S01]  /*8d10*/  FMUL.FTZ R110, R110, R6.reuse ;  /* 0x000000066e6e7220 */ /* 0x080fe20000410000 */
[-C--:B------:R-:W-:Y:S01]  /*8d20*/  FMUL.FTZ R111, R111, R6.reuse ;  /* 0x000000066f6f7220 */ /* 0x080fe20000410000 */
[-C--:B------:R-:W-:Y:S01]  /*8d30*/  FMUL.FTZ R114, R114, R6.reuse ;  /* 0x0000000672727220 */ /* 0x080fe20000410000 */
[-C--:B------:R-:W-:Y:S01]  /*8d40*/  FMUL.FTZ R115, R115, R6.reuse ;  /* 0x0000000673737220 */ /* 0x080fe20000410000 */
[-C--:B------:R-:W-:Y:S01]  /*8d50*/  FMUL.FTZ R118, R118, R6.reuse ;  /* 0x0000000676767220 */ /* 0x080fe20000410000 */
[----:B------:R-:W-:Y:S01]  /*8d60*/  MUFU.EX2 R158, R158 ;  /* 0x0000009e009e7308 */ /* 0x000fe20000000800 */
[----:B---3--:R-:W-:Y:S01]  /*8d70*/  FADD.FTZ R7, R53, R54 ;  /* 0x0000003635077221 */ /* 0x008fe20000010000 */
[-C--:B------:R-:W-:Y:S01]  /*8d80*/  FMUL.FTZ R119, R119, R6.reuse ;  /* 0x0000000677777220 */ /* 0x080fe20000410000 */
        /* <DEDUP_REMOVED lines=13> */
[----:B------:R-:W-:Y:S01]  /*8e60*/  MUFU.EX2 R55, R55 ;  /* 0x0000003700377308 */ /* 0x000fe20000000800 */
[-C--:B------:R-:W-:Y:S01]  /*8e70*/  FMUL.FTZ R143, R143, R6.reuse ;  /* 0x000000068f8f7220 */ /* 0x080fe20000410000 */
[-C--:B------:R-:W-:Y:S01]  /*8e80*/  FMUL.FTZ R146, R146, R6.reuse ;  /* 0x0000000692927220 */ /* 0x080fe20000410000 */
[-C--:B------:R-:W-:Y:S01]  /*8e90*/  FMUL.FTZ R147, R147, R6.reuse ;  /* 0x0000000693937220 */ /* 0x080fe20000410000 */
[-C--:B------:R-:W-:Y:S01]  /*8ea0*/  FMUL.FTZ R150, R150, R6.reuse ;  /* 0x0000000696967220 */ /* 0x080fe20000410000 */
[----:B------:R-:W-:Y:S01]  /*8eb0*/  FMUL.FTZ R151, R151, R6 ;  /* 0x0000000697977220 */ /* 0x000fe20000410000 */
[----:B------:R-:W-:Y:S01]  /*8ec0*/  F2FP.BF16.F32.PACK_AB R178, R31, R178 ;  /* 0x000000b21fb2723e */ /* 0x000fe200000010ff */
[----:B------:R-:W-:Y:S01]  /*8ed0*/  IMAD.MOV.U32 R6, RZ, RZ, R9 ;  /* 0x000000ffff067224 */ /* 0x000fe200078e0009 */
[----:B------:R-:W1:Y:S01]  /*8ee0*/  MUFU.EX2 R26, R26 ;  /* 0x0000001a001a7308 */ /* 0x000e620000000800 */
[----:B--2---:R-:W-:Y:S01]  /*8ef0*/  FADD.FTZ R5, R173, R2 ;  /* 0x00000002ad057221 */ /* 0x004fe20000010000 */
[----:B------:R-:W-:-:S02]  /*8f00*/  F2FP.BF16.F32.PACK_AB R172, R33, R172 ;  /* 0x000000ac21ac723e */ /* 0x000fc400000010ff */
[----:B------:R-:W-:Y:S02]  /*8f10*/  F2FP.BF16.F32.PACK_AB R174, R35, R174 ;  /* 0x000000ae23ae723e */ /* 0x000fe400000010ff */
[----:B------:R-:W-:Y:S02]  /*8f20*/  F2FP.BF16.F32.PACK_AB R168, R37, R168 ;  /* 0x000000a825a8723e */ /* 0x000fe400000010ff */
[----:B------:R-:W-:Y:S01]  /*8f30*/  MUFU.EX2 R152, R152 ;  /* 0x0000009800987308 */ /* 0x000fe20000000800 */
[----:B------:R-:W-:Y:S02]  /*8f40*/  F2FP.BF16.F32.PACK_AB R170, R39, R170 ;  /* 0x000000aa27aa723e */ /* 0x000fe400000010ff */
[----:B------:R-:W-:Y:S02]  /*8f50*/  F2FP.BF16.F32.PACK_AB R164, R41, R164 ;  /* 0x000000a429a4723e */ /* 0x000fe400000010ff */
[----:B------:R-:W-:Y:S02]  /*8f60*/  F2FP.BF16.F32.PACK_AB R166, R43, R166 ;  /* 0x000000a62ba6723e */ /* 0x000fe400000010ff */
[----:B------:R-:W-:Y:S01]  /*8f70*/  F2FP.BF16.F32.PACK_AB R160, R45, R160 ;  /* 0x000000a02da0723e */ /* 0x000fe200000010ff */
[----:B------:R-:W2:Y:S01]  /*8f80*/  MUFU.EX2 R175, R175 ;  /* 0x000000af00af7308 */ /* 0x000ea20000000800 */
[----:B-1----:R-:W-:Y:S01]  /*8f90*/  FADD.FTZ R2, R26, R5 ;  /* 0x000000051a027221 */ /* 0x002fe20000010000 */
        /* <DEDUP_REMOVED lines=8> */
[----:B------:R-:W1:Y:S01]  /*9020*/  MUFU.EX2 R28, R28 ;  /* 0x0000001c001c7308 */ /* 0x000e620000000800 */
[----:B--2---:R-:W-:-:S07]  /*9030*/  FADD.FTZ R5, R175, R2 ;  /* 0x00000002af057221 */ /* 0x004fce0000010000 */
[----:B------:R-:W2:Y:S08]  /*9040*/  MUFU.EX2 R154, R154 ;  /* 0x0000009a009a7308 */ /* 0x000eb00000000800 */
[----:B------:R3:W-:Y:S01]  /*9050*/  MUFU.EX2 R0, R36 ;  /* 0x0000002400007308 */ /* 0x0007e20000000800 */
[C---:B-1----:R-:W-:Y:S01]  /*9060*/  FADD.FTZ R2, R28.reuse, R5 ;  /* 0x000000051c027221 */ /* 0x042fe20000010000 */
[----:B------:R-:W-:-:S06]  /*9070*/  F2FP.BF16.F32.PACK_AB R175, R28, R175 ;  /* 0x000000af1caf723e */ /* 0x000fcc00000010ff */
[----:B------:R-:W1:Y:S01]  /*9080*/  MUFU.EX2 R169, R169 ;  /* 0x000000a900a97308 */ /* 0x000e620000000800 */
[----:B---3--:R-:W-:Y:S01]  /*9090*/  FADD.FTZ R36, R158, R7 ;  /* 0x000000079e247221 */ /* 0x008fe20000010000 */
[----:B------:R-:W-:-:S03]  /*90a0*/  F2FP.BF16.F32.PACK_AB R158, R55, R158 ;  /* 0x0000009e379e723e */ /* 0x000fc600000010ff */
[----:B------:R-:W-:-:S03]  /*90b0*/  FADD.FTZ R7, R55, R36 ;  /* 0x0000002437077221 */ /* 0x000fc60000010000 */
[----:B------:R-:W3:Y:S01]  /*90c0*/  MUFU.EX2 R59, R63 ;  /* 0x0000003f003b7308 */ /* 0x000ee20000000800 */
[----:B------:R-:W-:Y:S01]  /*90d0*/  FADD.FTZ R36, R152, R7 ;  /* 0x0000000798247221 */ /* 0x000fe20000010000 */
[----:B------:R-:W-:-:S03]  /*90e0*/  F2FP.BF16.F32.PACK_AB R152, R57, R152 ;  /* 0x000000983998723e */ /* 0x000fc600000010ff */
[----:B------:R-:W-:-:S03]  /*90f0*/  FADD.FTZ R7, R57, R36 ;  /* 0x0000002439077221 */ /* 0x000fc60000010000 */
[----:B------:R-:W4:Y:S01]  /*9100*/  MUFU.EX2 R30, R30 ;  /* 0x0000001e001e7308 */ /* 0x000f220000000800 */
[----:B--2---:R-:W-:Y:S01]  /*9110*/  FADD.FTZ R36, R154, R7 ;  /* 0x000000079a247221 */ /* 0x004fe20000010000 */
[----:B-1----:R-:W-:-:S06]  /*9120*/  FADD.FTZ R5, R169, R2 ;  /* 0x00000002a9057221 */ /* 0x002fcc0000010000 */
[----:B------:R-:W1:Y:S01]  /*9130*/  MUFU.EX2 R171, R171 ;  /* 0x000000ab00ab7308 */ /* 0x000e620000000800 */
[C---:B---3--:R-:W-:Y:S01]  /*9140*/  FADD.FTZ R2, R59.reuse, R36 ;  /* 0x000000243b027221 */ /* 0x048fe20000010000 */
[----:B------:R-:W-:-:S06]  /*9150*/  F2FP.BF16.F32.PACK_AB R154, R59, R154 ;  /* 0x0000009a3b9a723e */ /* 0x000fcc00000010ff */
[----:B------:R-:W2:Y:S01]  /*9160*/  MUFU.EX2 R32, R32 ;  /* 0x0000002000207308 */ /* 0x000ea20000000800 */
[C---:B----4-:R-:W-:Y:S01]  /*9170*/  FADD.FTZ R36, R30.reuse, R5 ;  /* 0x000000051e247221 */ /* 0x050fe20000010000 */
[----:B------:R-:W-:-:S06]  /*9180*/  F2FP.BF16.F32.PACK_AB R169, R30, R169 ;  /* 0x000000a91ea9723e */ /* 0x000fcc00000010ff */
[----:B------:R-:W3:Y:S01]  /*9190*/  MUFU.EX2 R165, R165 ;  /* 0x000000a500a57308 */ /* 0x000ee20000000800 */
[----:B-1----:R-:W-:-:S07]  /*91a0*/  FADD.FTZ R5, R171, R36 ;  /* 0x00000024ab057221 */ /* 0x002fce0000010000 */
[----:B------:R-:W1:Y:S01]  /*91b0*/  MUFU.EX2 R34, R34 ;  /* 0x0000002200227308 */ /* 0x000e620000000800 */
[C---:B--2---:R-:W-:Y:S01]  /*91c0*/  FADD.FTZ R36, R32.reuse, R5 ;  /* 0x0000000520247221 */ /* 0x044fe20000010000 */
[----:B------:R-:W-:-:S06]  /*91d0*/  F2FP.BF16.F32.PACK_AB R171, R32, R171 ;  /* 0x000000ab20ab723e */ /* 0x000fcc00000010ff */
[----:B------:R-:W2:Y:S01]  /*91e0*/  MUFU.EX2 R167, R167 ;  /* 0x000000a700a77308 */ /* 0x000ea20000000800 */
[----:B---3--:R-:W-:-:S07]  /*91f0*/  FADD.FTZ R5, R165, R36 ;  /* 0x00000024a5057221 */ /* 0x008fce0000010000 */
[----:B------:R-:W3:Y:S01]  /*9200*/  MUFU.EX2 R161, R161 ;  /* 0x000000a100a17308 */ /* 0x000ee20000000800 */
[C---:B-1----:R-:W-:Y:S01]  /*9210*/  FADD.FTZ R36, R34.reuse, R5 ;  /* 0x0000000522247221 */ /* 0x042fe20000010000 */
[----:B------:R-:W-:-:S06]  /*9220*/  F2FP.BF16.F32.PACK_AB R165, R34, R165 ;  /* 0x000000a522a5723e */ /* 0x000fcc00000010ff */
[----:B------:R-:W1:Y:S01]  /*9230*/  MUFU.EX2 R38, R38 ;  /* 0x0000002600267308 */ /* 0x000e620000000800 */
[----:B--2---:R-:W-:Y:S01]  /*9240*/  FADD.FTZ R5, R167, R36 ;  /* 0x00000024a7057221 */ /* 0x004fe20000010000 */
[----:B------:R-:W-:-:S03]  /*9250*/  F2FP.BF16.F32.PACK_AB R167, R0, R167 ;  /* 0x000000a700a7723e */ /* 0x000fc600000010ff */
[----:B------:R-:W-:-:S03]  /*9260*/  FADD.FTZ R36, R0, R5 ;  /* 0x0000000500247221 */ /* 0x000fc60000010000 */
[----:B------:R-:W2:Y:S01]  /*9270*/  MUFU.EX2 R49, R49 ;  /* 0x0000003100317308 */ /* 0x000ea20000000800 */
[----:B---3--:R-:W-:-:S07]  /*9280*/  FADD.FTZ R36, R161, R36 ;  /* 0x00000024a1247221 */ /* 0x008fce0000010000 */
[----:B------:R-:W3:Y:S01]  /*9290*/  MUFU.EX2 R40, R40 ;  /* 0x0000002800287308 */ /* 0x000ee20000000800 */
[C---:B-1----:R-:W-:Y:S01]  /*92a0*/  FADD.FTZ R36, R38.reuse, R36 ;  /* 0x0000002426247221 */ /* 0x042fe20000010000 */
[----:B------:R-:W-:-:S06]  /*92b0*/  F2FP.BF16.F32.PACK_AB R161, R38, R161 ;  /* 0x000000a126a1723e */ /* 0x000fcc00000010ff */
[----:B------:R-:W1:Y:S01]  /*92c0*/  MUFU.EX2 R51, R51 ;  /* 0x0000003300337308 */ /* 0x000e620000000800 */
[----:B--2---:R-:W-:-:S07]  /*92d0*/  FADD.FTZ R36, R49, R36 ;  /* 0x0000002431247221 */ /* 0x004fce0000010000 */
[----:B------:R-:W2:Y:S01]  /*92e0*/  MUFU.EX2 R42, R42 ;  /* 0x0000002a002a7308 */ /* 0x000ea20000000800 */
[C---:B---3--:R-:W-:Y:S01]  /*92f0*/  FADD.FTZ R36, R40.reuse, R36 ;  /* 0x0000002428247221 */ /* 0x048fe20000010000 */
        /* <DEDUP_REMOVED lines=15> */
[----:B------:R-:W-:-:S03]  /*93f0*/  F2FP.BF16.F32.PACK_AB R153, R46, R153 ;  /* 0x000000992e99723e */ /* 0x000fc600000010ff */
[----:B-1----:R-:W-:-:S04]  /*9400*/  FADD.FTZ R36, R155, R36 ;  /* 0x000000249b247221 */ /* 0x002fc80000010000 */
[C---:B--2---:R-:W-:Y:S01]  /*9410*/  FADD.FTZ R0, R48.reuse, R36 ;  /* 0x0000002430007221 */ /* 0x044fe20000010000 */
[----:B------:R-:W-:Y:S01]  /*9420*/  F2FP.BF16.F32.PACK_AB R155, R48, R155 ;  /* 0x0000009b309b723e */ /* 0x000fe200000010ff */
[----:B0-----:R-:W-:Y:S06]  /*9430*/  @P2 BRA `(.L_x_1217) ;  /* 0xffffffc400dc2947 */ /* 0x001fec000383ffff */
[----:B------:R-:W-:Y:S01]  /*9440*/  IMAD.MOV.U32 R6, RZ, RZ, R9 ;  /* 0x000000ffff067224 */ /* 0x000fe200078e0009 */
[----:B------:R-:W-:Y:S01]  /*9450*/  UMOV UR47, UR60 ;  /* 0x0000003c002f7c82 */ /* 0x000fe20008000000 */
[----:B------:R-:W-:Y:S01]  /*9460*/  IMAD.MOV.U32 R4, RZ, RZ, R8 ;  /* 0x000000ffff047224 */ /* 0x000fe200078e0008 */
[----:B------:R-:W-:-:S06]  /*9470*/  UMOV UR50, UR59 ;  /* 0x0000003b00327c82 */ /* 0x000fcc0008000000 */
.L_x_1200:
[----:B------:R-:W-:Y:S01]  /*9480*/  ULDC UR6, c[0x0][0x448] ;  /* 0x0001120000067ab9 */ /* 0x000fe20000000800 */
[----:B------:R-:W-:Y:S01]  /*9490*/  ULDC UR11, c[0x0][0x9e4] ;  /* 0x00027900000b7ab9 */ /* 0x000fe20000000800 */
[----:B------:R-:W-:Y:S02]  /*94a0*/  UISETP.NE.AND UP0, UPT, UR6, 0x1, UPT ;  /* 0x000000010600788c */ /* 0x000fe4000bf05270 */
[----:B------:R-:W-:Y:S02]  /*94b0*/  UISETP.GE.AND UP1, UPT, UR11, 0x1, UPT ;  /* 0x000000010b00788c */ /* 0x000fe4000bf26270 */
[----:B------:R-:W-:Y:S02]  /*94c0*/  UIADD3 UR14, UR37, 0x7f, URZ ;  /* 0x0000007f250e7890 */ /* 0x000fe4000fffe03f */
[----:B------:R-:W-:Y:S02]  /*94d0*/  UIADD3 UR15, UR38, 0x1, -UR46 ;  /* 0x00000001260f7890 */ /* 0x000fe4000fffe82e */
[----:B------:R-:W-:Y:S01]  /*94e0*/  PLOP3.LUT P5, PT, PT, PT, UP1, 0x80, 0x0 ;  /* 0x000000000000781c */ /* 0x000fe20003faf018 */
[----:B------:R-:W-:-:S02]  /*94f0*/  ULDC UR19, c[0x0][0x9dc] ;  /* 0x0002770000137ab9 */ /* 0x000fc40000000800 */
[----:B------:R-:W-:Y:S01]  /*9500*/  @UP0 ULDC UR6, c[0x0][0x44c] ;  /* 0x0001130000060ab9 */ /* 0x000fe20000000800 */
[----:B------:R-:W-:Y:S01]  /*9510*/  @UP0 ULDC UR18, c[0x0][0x450] ;  /* 0x0001140000120ab9 */ /* 0x000fe20000000800 */
[----:B------:R-:W-:-:S04]  /*9520*/  UIMAD.WIDE.U32 UR6, UR14, UR6, URZ ;  /* 0x000000060e0672a5 */ /* 0x000fc8000f8e003f */
[----:B------:R-:W-:-:S04]  /*9530*/  @UP0 USHF.R.U32.HI UR14, URZ, UR18, UR7 ;  /* 0x000000123f0e0299 */ /* 0x000fc80008011607 */
[----:B------:R-:W-:-:S04]  /*9540*/  UIADD3 UR14, UR15, UR14, URZ ;  /* 0x0000000e0f0e7290 */ /* 0x000fc8000fffe03f */
[----:B------:R-:W-:Y:S01]  /*9550*/  UIADD3 UR19, UR14, -UR19, URZ ;  /* 0x800000130e137290 */ /* 0x000fe2000fffe03f */
[----:B------:R-:W-:Y:S11]  /*9560*/  @!P5 BRA `(.L_x_1218) ;  /* 0x000000000048d947 */ /* 0x000ff60003800000 */
[----:B------:R-:W-:Y:S02]  /*9570*/  UMOV UR18, UR14 ;  /* 0x0000000e00127c82 */ /* 0x000fe40008000000 */
        /* <DEDUP_REMOVED lines=10> */
.L_x_1219:
[----:B------:R-:W-:-:S11]  /*9620*/  UISETP.NE.AND UP1, UPT, UR11, 0x1, UPT ;  /* 0x000000010b00788c */ /* 0x000fd6000bf25270 */
[----:B------:R-:W-:Y:S02]  /*9630*/  @UP1 ULDC.64 UR6, c[0x0][0x9e8] ;  /* 0x00027a0000061ab9 */ /* 0x000fe40000000a00 */
[----:B------:R-:W-:-:S04]  /*9640*/  UIMAD.WIDE.U32 UR14, UR18, UR6, URZ ;  /* 0x00000006120e72a5 */ /* 0x000fc8000f8e003f */
[----:B------:R-:W-:-:S12]  /*9650*/  @UP1 USHF.R.U32.HI UR18, URZ, UR7, UR15 ;  /* 0x000000073f121299 */ /* 0x000fd8000801160f */
.L_x_1220:
[----:B------:R-:W-:-:S04]  /*9660*/  UIMAD UR11, UR18, UR11, URZ ;  /* 0x0000000b120b72a4 */ /* 0x000fc8000f8e023f */
[----:B------:R-:W-:-:S04]  /*9670*/  UISETP.LT.AND UP1, UPT, UR19, UR11, UPT ;  /* 0x0000000b1300728c */ /* 0x000fc8000bf21270 */
[----:B------:R-:W-:-:S12]  /*9680*/  USEL UR19, UR19, UR11, !UP1 ;  /* 0x0000000b13137287 */ /* 0x000fd8000c800000 */
.L_x_1218:
[----:B------:R-:W-:-:S04]  /*9690*/  UIADD3 UR19, UR19, 0x7f, URZ ;  /* 0x0000007f13137890 */ /* 0x000fc8000fffe03f */
[----:B------:R-:W-:-:S04]  /*96a0*/  USHF.R.S32.HI UR6, URZ, 0x1f, UR19 ;  /* 0x0000001f3f067899 */ /* 0x000fc80008011413 */
[----:B------:R-:W-:-:S04]  /*96b0*/  ULEA.HI UR6, UR6, UR19, URZ, 0x7 ;  /* 0x0000001306067291 */ /* 0x000fc8000f8f383f */
[----:B------:R-:W-:-:S04]  /*96c0*/  USHF.R.S32.HI UR6, URZ, 0x7, UR6 ;  /* 0x000000073f067899 */ /* 0x000fc80008011406 */
[----:B------:R-:W-:-:S04]  /*96d0*/  UISETP.LT.AND UP1, UPT, UR40, UR6, UPT ;  /* 0x000000062800728c */ /* 0x000fc8000bf21270 */
[----:B------:R-:W-:-:S06]  /*96e0*/  USEL UR57, UR40, UR6, !UP1 ;  /* 0x0000000628397287 */ /* 0x000fcc000c800000 */
[----:B------:R-:W-:-:S13]  /*96f0*/  ISETP.GE.AND P2, PT, R3, UR57, PT ;  /* 0x0000003903007c0c */ /* 0x000fda000bf46270 */
[----:B------:R-:W-:Y:S05]  /*9700*/  @!P2 BRA `(.L_x_1221) ;  /* 0x00000028000ca947 */ /* 0x000fea0003800000 */
[----:B------:R-:W-:Y:S01]  /*9710*/  IMAD.MOV.U32 R5, RZ, RZ, R6 ;  /* 0x000000ffff057224 */ /* 0x000fe200078e0006 */
[----:B------:R-:W-:Y:S01]  /*9720*/  UMOV UR59, UR50 ;  /* 0x00000032003b7c82 */ /* 0x000fe20008000000 */
[----:B------:R-:W-:Y:S01]  /*9730*/  IMAD.MOV.U32 R7, RZ, RZ, R4 ;  /* 0x000000ffff077224 */ /* 0x000fe200078e0004 */
[----:B------:R-:W-:Y:S01]  /*9740*/  UMOV UR58, UR47 ;  /* 0x0000002f003a7c82 */ /* 0x000fe20008000000 */
[----:B------:R-:W-:Y:S01]  /*9750*/  ULDC UR56, c[0x0][0x9d8] ;  /* 0x0002760000387ab9 */ /* 0x000fe20000000800 */
[----:B------:R-:W-:-:S05]  /*9760*/  ULDC UR55, c[0x0][0x988] ;  /* 0x0002620000377ab9 */ /* 0x000fca0000000800 */
.L_x_1230:
        /* <DEDUP_REMOVED lines=9> */
.L_x_1223:
[----:B------:R-:W-:Y:S01]  /*9800*/  ULEA UR6, UR47, UR41, 0x3 ;  /* 0x000000292f067291 */ /* 0x000fe2000f8e183f */
[----:B------:R-:W-:-:S05]  /*9810*/  IMAD.U32 R4, RZ, RZ, UR50 ;  /* 0x00000032ff047e24 */ /* 0x000fca000f8e00ff */
[----:B------:R-:W-:-:S04]  /*9820*/  SHF.L.U32 R4, R4, 0x1f, RZ ;  /* 0x0000001f04047819 */ /* 0x000fc800000006ff */
[----:B------:R0:W1:Y:S01]  /*9830*/  SYNCS.PHASECHK.TRANS64.TRYWAIT P2, [UR6+0x28830], R4 ;  /* 0x02883004ff0075a7 */ /* 0x0000620008040146 */
[----:B------:R-:W-:Y:S05]  /*9840*/  @!P0 BRA `(.L_x_1224) ;  /* 0x0000000000048947 */ /* 0x000fea0003800000 */
[----:B------:R-:W-:Y:S01]  /*9850*/  BPT.TRAP 0x1 ;  /* 0x000000040000795c */ /* 0x000fe20000300000 */
.L_x_1224:
[----:B-1----:R-:W-:Y:S05]  /*9860*/  @P2 BRA `(.L_x_1222) ;  /* 0x0000000000082947 */ /* 0x002fea0003800000 */
[----:B------:R-:W1:Y:S02]  /*9870*/  SYNCS.PHASECHK.TRANS64.TRYWAIT P2, [UR6+0x28830], R4 ;  /* 0x02883004ff0075a7 */ /* 0x000e640008040146 */
[----:B-1----:R-:W-:Y:S05]  /*9880*/  @!P2 BRA `(.L_x_1225) ;  /* 0x000001080090a947 */ /* 0x002fea0003800000 */
.L_x_1222:
        /* <DEDUP_REMOVED lines=47> */
.L_x_1227:
[----:B------:R-:W-:Y:S01]  /*9b80*/  ULEA UR6, UR58, UR41, 0x3 ;  /* 0x000000293a067291 */ /* 0x000fe2000f8e183f */
[----:B------:R-:W-:-:S05]  /*9b90*/  IMAD.U32 R4, RZ, RZ, UR59 ;  /* 0x0000003bff047e24 */ /* 0x000fca000f8e00ff */
[----:B------:R-:W-:-:S04]  /*9ba0*/  SHF.L.U32 R4, R4, 0x1f, RZ ;  /* 0x0000001f04047819 */ /* 0x000fc800000006ff */
[----:B------:R0:W1:Y:S01]  /*9bb0*/  SYNCS.PHASECHK.TRANS64.TRYWAIT P2, [UR6+0x28850], R4 ;  /* 0x02885004ff0075a7 */ /* 0x0000620008040146 */
[----:B------:R-:W-:Y:S05]  /*9bc0*/  @!P0 BRA `(.L_x_1228) ;  /* 0x0000000000048947 */ /* 0x000fea0003800000 */
[----:B------:R-:W-:Y:S01]  /*9bd0*/  BPT.TRAP 0x1 ;  /* 0x000000040000795c */ /* 0x000fe20000300000 */
.L_x_1228:
[----:B-1----:R-:W-:Y:S05]  /*9be0*/  @P2 BRA `(.L_x_1226) ;  /* 0x0000000000082947 */ /* 0x002fea0003800000 */
[----:B------:R-:W1:Y:S02]  /*9bf0*/  SYNCS.PHASECHK.TRANS64.TRYWAIT P2, [UR6+0x28850], R4 ;  /* 0x02885004ff0075a7 */ /* 0x000e640008040146 */
[----:B-1----:R-:W-:Y:S05]  /*9c00*/  @!P2 BRA `(.L_x_1229) ;  /* 0x0000010400c8a947 */ /* 0x002fea0003800000 */
.L_x_1226:
[----:B------:R-:W-:Y:S01]  /*9c10*/  UIADD3 UR6, UR41, 0x400, URZ ;  /* 0x0000040029067890 */ /* 0x000fe2000fffe03f */
[----:B------:R-:W-:Y:S01]  /*9c20*/  WARPGROUP.ARRIVE ;  /* 0x00000000000079c5 */ /* 0x000fe20000000000 */
[----:B------:R-:W-:Y:S01]  /*9c30*/  UMOV UR7, 0x40000040 ;  /* 0x4000004000077882 */ /* 0x000fe20000000000 */
[----:B------:R-:W-:Y:S01]  /*9c40*/  FMUL.FTZ R6, R24, UR56 ;  /* 0x0000003818067c20 */ /* 0x000fe20008410000 */
[----:B------:R-:W-:Y:S01]  /*9c50*/  USHF.R.U32.HI UR6, URZ, 0x4, UR6 ;  /* 0x000000043f067899 */ /* 0x000fe20008011606 */
[----:B------:R-:W-:Y:S01]  /*9c60*/  FMUL.FTZ R8, R25, UR56 ;  /* 0x0000003819087c20 */ /* 0x000fe20008410000 */
[----:B------:R-:W-:Y:S01]  /*9c70*/  FMUL.FTZ R11, R28, UR56 ;  /* 0x000000381c0b7c20 */ /* 0x000fe20008410000 */
[----:B------:R-:W-:Y:S01]  /*9c80*/  FMUL.FTZ R13, R29, UR56 ;  /* 0x000000381d0d7c20 */ /* 0x000fe20008410000 */
[----:B------:R-:W-:Y:S01]  /*9c90*/  ULOP3.LUT UR6, UR6, 0x3fff, URZ, 0xc0, !UPT ;  /* 0x00003fff06067892 */ /* 0x000fe2000f8ec03f */
[----:B------:R-:W2:Y:S01]  /*9ca0*/  MUFU.TANH R6, R6 ;  /* 0x0000000600067308 */ /* 0x000ea20000002400 */
[----:B------:R-:W-:Y:S01]  /*9cb0*/  FMUL.FTZ R15, R32, UR56 ;  /* 0x00000038200f7c20 */ /* 0x000fe20008410000 */
[----:B------:R-:W-:Y:S01]  /*9cc0*/  FMUL.FTZ R14, R31, UR56 ;  /* 0x000000381f0e7c20 */ /* 0x000fe20008410000 */
[----:B------:R-:W-:Y:S01]  /*9cd0*/  ULOP3.LUT UR6, UR6, 0x4000000, URZ, 0xfc, !UPT ;  /* 0x0400000006067892 */ /* 0x000fe2000f8efc3f */
[----:B------:R-:W-:Y:S01]  /*9ce0*/  FMUL.FTZ R21, R33, UR56 ;  /* 0x0000003821157c20 */ /* 0x000fe20008410000 */
[----:B------:R-:W-:Y:S01]  /*9cf0*/  FMUL.FTZ R31, R42, UR56 ;  /* 0x000000382a1f7c20 */ /* 0x000fe20008410000 */
[----:B------:R-:W-:Y:S01]  /*9d00*/  FMUL.FTZ R42, R53, UR56 ;  /* 0x00000038352a7c20 */ /* 0x000fe20008410000 */
[----:B------:R-:W-:Y:S01]  /*9d10*/  ULEA UR11, UR58, UR6, 0xb ;  /* 0x000000063a0b7291 */ /* 0x000fe2000f8e583f */
[----:B------:R-:W0:Y:S01]  /*9d20*/  MUFU.TANH R8, R8 ;  /* 0x0000000800087308 */ /* 0x000e220000002400 */
[----:B------:R-:W-:Y:S01]  /*9d30*/  FMUL.FTZ R25, R36, UR56 ;  /* 0x0000003824197c20 */ /* 0x000fe20008410000 */
[----:B-1----:R-:W-:Y:S01]  /*9d40*/  FMUL.FTZ R9, R27, UR56 ;  /* 0x000000381b097c20 */ /* 0x002fe20008410000 */
[----:B------:R-:W-:Y:S01]  /*9d50*/  FMUL.FTZ R27, R37, UR56 ;  /* 0x00000038251b7c20 */ /* 0x000fe20008410000 */
[----:B------:R-:W-:Y:S01]  /*9d60*/  FMUL.FTZ R29, R40, UR56 ;  /* 0x00000038281d7c20 */ /* 0x000fe20008410000 */
[----:B------:R-:W-:Y:S01]  /*9d70*/  FMUL.FTZ R12, R30, UR56 ;  /* 0x000000381e0c7c20 */ /* 0x000fe20008410000 */
[----:B------:R-:W-:Y:S01]  /*9d80*/  UMOV UR6, UR11 ;  /* 0x0000000b00067c82 */ /* 0x000fe20008000000 */
[----:B------:R-:W-:Y:S01]  /*9d90*/  FMUL.FTZ R30, R41, UR56 ;  /* 0x00000038291e7c20 */ /* 0x000fe20008410000 */
[----:B------:R-:W-:Y:S01]  /*9da0*/  HGMMA.64x128x16.F32.BF16 R88, R180, gdesc[UR4].tnspB, R88, gsb0 ;  /* 0x41e00004b4587df0 */ /* 0x000fe20008001858 */
[----:B------:R-:W-:Y:S01]  /*9db0*/  UIADD3 UR6, UR11, 0x80, URZ ;  /* 0x000000800b067890 */ /* 0x000fe2000fffe03f */
[----:B------:R-:W1:Y:S01]  /*9dc0*/  MUFU.TANH R11, R11 ;  /* 0x0000000b000b7308 */ /* 0x000e620000002400 */
[----:B------:R-:W-:Y:S01]  /*9dd0*/  UMOV UR7, 0x40000040 ;  /* 0x4000004000077882 */ /* 0x000fe20000000000 */
[----:B--2---:R-:W-:Y:S01]  /*9de0*/  FMNMX.FTZ R53, R6, R7, !PT ;  /* 0x0000000706357209 */ /* 0x004fe20007810000 */
[----:B------:R-:W-:Y:S01]  /*9df0*/  FMUL.FTZ R33, R44, UR56 ;  /* 0x000000382c217c20 */ /* 0x000fe20008410000 */
[----:B------:R-:W-:Y:S01]  /*9e00*/  FMUL.FTZ R24, R35, UR56 ;  /* 0x0000003823187c20 */ /* 0x000fe20008410000 */
[----:B------:R-:W-:Y:S01]  /*9e10*/  FMUL.FTZ R35, R45, UR56 ;  /* 0x000000382d237c20 */ /* 0x000fe20008410000 */
[----:B------:R-:W-:Y:S01]  /*9e20*/  FMUL.FTZ R37, R48, UR56 ;  /* 0x0000003830257c20 */ /* 0x000fe20008410000 */
[----:B0-----:R-:W-:Y:S01]  /*9e30*/  FMNMX.FTZ R4, R8, R53, !PT ;  /* 0x0000003508047209 */ /* 0x001fe20007810000 */
        /* <DEDUP_REMOVED lines=8> */
[----:B------:R-:W2:Y:S01]  /*9ec0*/  MUFU.TANH R15, R15 ;  /* 0x0000000f000f7308 */ /* 0x000ea20000002400 */
        /* <DEDUP_REMOVED lines=30> */
[----:B------:R-:W-:Y:S01]  /*a0b0*/  UMOV UR10, UR55 ;  /* 0x00000037000a7c82 */ /* 0x000fe20008000000 */
[----:B------:R-:W1:Y:S01]  /*a0c0*/  MUFU.TANH R29, R29 ;  /* 0x0000001d001d7308 */ /* 0x000e620000002400 */
[----:B0-----:R-:W-:Y:S01]  /*a0d0*/  FMNMX.FTZ R4, R25, R4, !PT ;  /* 0x0000000419047209 */ /* 0x001fe20007810000 */
[----:B------:R-:W-:Y:S01]  /*a0e0*/  FMUL.FTZ R71, R78, UR56 ;  /* 0x000000384e477c20 */ /* 0x000fe20008410000 */
[----:B------:R-:W-:Y:S01]  /*a0f0*/  FMUL.FTZ R72, R79, UR56 ;  /* 0x000000384f487c20 */ /* 0x000fe20008410000 */
[----:B------:R-:W-:Y:S01]  /*a100*/  FMUL.FTZ R63, R63, UR56 ;  /* 0x000000383f3f7c20 */ /* 0x000fe20008410000 */
[----:B------:R-:W-:Y:S01]  /*a110*/  FMUL.FTZ R76, R87, UR56 ;  /* 0x00000038574c7c20 */ /* 0x000fe20008410000 */
[----:B------:R-:W0:Y:S01]  /*a120*/  S2R R222, SR_TID.X ;  /* 0x0000000000de7919 */ /* 0x000e220000002100 */
[----:B------:R-:W-:Y:S01]  /*a130*/  ISETP.GT.AND P2, PT, R3, UR57, PT ;  /* 0x0000003903007c0c */ /* 0x000fe2000bf44270 */
[----:B------:R-:W3:Y:S01]  /*a140*/  MUFU.TANH R30, R30 ;  /* 0x0000001e001e7308 */ /* 0x000ee20000002400 */
[----:B--2---:R-:W-:Y:S01]  /*a150*/  FMNMX.FTZ R4, R27, R4, !PT ;  /* 0x000000041b047209 */ /* 0x004fe20007810000 */
[----:B------:R-:W-:Y:S01]  /*a160*/  UMOV UR59, UR50 ;  /* 0x00000032003b7c82 */ /* 0x000fe20008000000 */
[----:B------:R-:W-:-:S05]  /*a170*/  VIADD R3, R3, 0xffffffff ;  /* 0xffffffff03037836 */ /* 0x000fca0000000000 */
[----:B------:R-:W2:Y:S01]  /*a180*/  MUFU.TANH R33, R33 ;  /* 0x0000002100217308 */ /* 0x000ea20000002400 */
[----:B-1----:R-:W-:-:S07]  /*a190*/  FMNMX.FTZ R57, R29, R4, !PT ;  /* 0x000000041d397209 */ /* 0x002fce0007810000 */
[----:B------:R-:W1:Y:S01]  /*a1a0*/  MUFU.TANH R35, R35 ;  /* 0x0000002300237308 */ /* 0x000e620000002400 */
[----:B---3--:R-:W-:Y:S01]  /*a1b0*/  FMNMX.FTZ R4, R30, R57, !PT ;  /* 0x000000391e047209 */ /* 0x008fe20007810000 */
[----:B------:R-:W-:-:S06]  /*a1c0*/  FMUL.FTZ R57, R73, UR56 ;  /* 0x0000003849397c20 */ /* 0x000fcc0008410000 */
[----:B------:R-:W3:Y:S01]  /*a1d0*/  MUFU.TANH R37, R37 ;  /* 0x0000002500257308 */ /* 0x000ee20000002400 */
[----:B--2---:R-:W-:Y:S02]  /*a1e0*/  FMNMX.FTZ R4, R33, R4, !PT ;  /* 0x0000000421047209 */ /* 0x004fe40007810000 */
[----:B0-----:R-:W-:-:S05]  /*a1f0*/  SHF.R.U32.HI R222, RZ, 0x7, R222 ;  /* 0x00000007ffde7819 */ /* 0x001fca00000116de */
[----:B------:R-:W0:Y:S01]  /*a200*/  MUFU.TANH R39, R39 ;  /* 0x0000002700277308 */ /* 0x000e220000002400 */
[----:B-1----:R-:W-:-:S07]  /*a210*/  FMNMX.FTZ R4, R35, R4, !PT ;  /* 0x0000000423047209 */ /* 0x002fce0007810000 */
[----:B------:R-:W1:Y:S01]  /*a220*/  MUFU.TANH R41, R41 ;  /* 0x0000002900297308 */ /* 0x000e620000002400 */
[----:B---3--:R-:W-:-:S07]  /*a230*/  FMNMX.FTZ R4, R37, R4, !PT ;  /* 0x0000000425047209 */ /* 0x008fce0007810000 */
        /* <DEDUP_REMOVED lines=10> */
[----:B-1----:R-:W-:Y:S01]  /*a2e0*/  FMNMX.FTZ R4, R46, R61, !PT ;  /* 0x0000003d2e047209 */ /* 0x002fe20007810000 */
[----:B------:R-:W-:Y:S02]  /*a2f0*/  WARPGROUP.DEPBAR.LE gsb0, 0x0 ;  /* 0x00008000000079c5 */ /* 0x000fe40000010000 */
[----:B------:R-:W-:-:S04]  /*a300*/  WARPGROUP.ARRIVE ;  /* 0x00000000000079c5 */ /* 0x000fc80000000000 */
[----:B------:R-:W1:Y:S01]  /*a310*/  MUFU.TANH R52, R52 ;  /* 0x0000003400347308 */ /* 0x000e620000002400 */
[----:B--2---:R-:W-:Y:S01]  /*a320*/  FMNMX.FTZ R4, R49, R4, !PT ;  /* 0x0000000431047209 */ /* 0x004fe20007810000 */
[----:B------:R-:W-:Y:S01]  /*a330*/  HGMMA.64x128x16.F32.BF16 R88, R176, gdesc[UR4].tnspB, R88, gsb0 ;  /* 0x41e00004b0587df0 */ /* 0x000fe20008001858 */
[----:B------:R-:W-:Y:S01]  /*a340*/  UIADD3 UR6, UR11, 0x100, URZ ;  /* 0x000001000b067890 */ /* 0x000fe2000fffe03f */
        /* <DEDUP_REMOVED lines=22> */
[----:B------:R-:W-:Y:S01]  /*a4b0*/  FMUL.FTZ R65, R66, UR56 ;  /* 0x0000003842417c20 */ /* 0x000fe20008410000 */
[----:B------:R-:W-:Y:S01]  /*a4c0*/  FMUL.FTZ R66, R67, UR56 ;  /* 0x0000003843427c20 */ /* 0x000fe20008410000 */
[----:B------:R-:W-:Y:S01]  /*a4d0*/  FMUL.FTZ R67, R70, UR56 ;  /* 0x0000003846437c20 */ /* 0x000fe20008410000 */
[----:B------:R-:W-:Y:S01]  /*a4e0*/  FMUL.FTZ R70, R75, UR56 ;  /* 0x000000384b467c20 */ /* 0x000fe20008410000 */
[----:B------:R-:W-:Y:S02]  /*a4f0*/  FMUL.FTZ R75, R86, UR56 ;  /* 0x00000038564b7c20 */ /* 0x000fe40008410000 */
[----:B------:R-:W0:Y:S01]  /*a500*/  MUFU.TANH R62, R62 ;  /* 0x0000003e003e7308 */ /* 0x000e220000002400 */
[----:B-1----:R-:W-:-:S07]  /*a510*/  FMNMX.FTZ R69, R61, R4, !PT ;  /* 0x000000043d457209 */ /* 0x002fce0007810000 */
[----:B------:R-:W1:Y:S01]  /*a520*/  MUFU.TANH R10, R10 ;  /* 0x0000000a000a7308 */ /* 0x000e620000002400 */
[----:B--2---:R-:W-:-:S07]  /*a530*/  FMNMX.FTZ R69, R64, R69, !PT ;  /* 0x0000004540457209 */ /* 0x004fce0007810000 */
[----:B------:R-:W2:Y:S01]  /*a540*/  MUFU.TANH R9, R9 ;  /* 0x0000000900097308 */ /* 0x000ea20000002400 */
[----:B0-----:R-:W-:Y:S01]  /*a550*/  FMNMX.FTZ R4, R62, R69, !PT ;  /* 0x000000453e047209 */ /* 0x001fe20007810000 */
[----:B------:R-:W-:Y:S01]  /*a560*/  FMUL.FTZ R69, R74, UR56 ;  /* 0x000000384a457c20 */ /* 0x000fe20008410000 */
[----:B------:R-:W-:-:S03]  /*a570*/  FMUL.FTZ R74, R83, UR56 ;  /* 0x00000038534a7c20 */ /* 0x000fc60008410000 */
[----:B------:R-:W0:Y:S02]  /*a580*/  SHFL.BFLY PT, R73, R4, 0x2, 0x1f ;  /* 0x0c401f0004497f89 */ /* 0x000e2400000e0000 */
[----:B------:R-:W3:Y:S08]  /*a590*/  MUFU.TANH R12, R12 ;  /* 0x0000000c000c7308 */ /* 0x000ef00000002400 */
[----:B------:R-:W4:Y:S08]  /*a5a0*/  MUFU.TANH R14, R14 ;  /* 0x0000000e000e7308 */ /* 0x000f300000002400 */
[----:B------:R-:W5:Y:S01]  /*a5b0*/  MUFU.TANH R20, R20 ;  /* 0x0000001400147308 */ /* 0x000f620000002400 */
[----:B0-----:R-:W-:Y:S01]  /*a5c0*/  FMNMX.FTZ R77, R4, R73, !PT ;  /* 0x00000049044d7209 */ /* 0x001fe20007810000 */
[----:B------:R-:W-:-:S06]  /*a5d0*/  FMUL.FTZ R73, R82, UR56 ;  /* 0x0000003852497c20 */ /* 0x000fcc0008410000 */
[----:B------:R-:W0:Y:S01]  /*a5e0*/  MUFU.TANH R24, R24 ;  /* 0x0000001800187308 */ /* 0x000e220000002400 */
[----:B------:R-:W1:Y:S07]  /*a5f0*/  SHFL.BFLY PT, R4, R77, 0x1, 0x1f ;  /* 0x0c201f004d047f89 */ /* 0x000e6e00000e0000 */
[----:B------:R-:W0:Y:S01]  /*a600*/  MUFU.TANH R26, R26 ;  /* 0x0000001a001a7308 */ /* 0x000e220000002400 */
[----:B------:R-:W-:Y:S02]  /*a610*/  WARPGROUP.DEPBAR.LE gsb0, 0x0 ;  /* 0x00008000000079c5 */ /* 0x000fe40000010000 */
[----:B------:R-:W-:-:S05]  /*a620*/  WARPGROUP.ARRIVE ;  /* 0x00000000000079c5 */ /* 0x000fca0000000000 */
[----:B------:R-:W0:Y:S01]  /*a630*/  MUFU.TANH R28, R28 ;  /* 0x0000001c001c7308 */ /* 0x000e220000002400 */
[----:B------:R-:W-:Y:S01]  /*a640*/  HGMMA.64x128x16.F32.BF16 R88, R172, gdesc[UR4].tnspB, R88, gsb0 ;  /* 0x41e00004ac587df0 */ /* 0x000fe20008001858 */
[----:B------:R-:W-:Y:S01]  /*a650*/  UIADD3 UR6, UR11, 0x180, URZ ;  /* 0x000001800b067890 */ /* 0x000fe2000fffe03f */
[----:B------:R-:W-:-:S05]  /*a660*/  UMOV UR7, 0x40000040 ;  /* 0x4000004000077882 */ /* 0x000fca0000000000 */
[----:B------:R-:W0:Y:S01]  /*a670*/  MUFU.TANH R31, R31 ;  /* 0x0000001f001f7308 */ /* 0x000e220000002400 */
[----:B-1----:R-:W-:-:S05]  /*a680*/  FMNMX.FTZ R4, R77, R4, !PT ;  /* 0x000000044d047209 */ /* 0x002fca0007810000 */
[C---:B------:R-:W-:Y:S02]  /*a690*/  FMUL.FTZ R78, R4.reuse, UR10 ;  /* 0x0000000a044e7c20 */ /* 0x040fe40008410000 */
[----:B------:R-:W1:Y:S01]  /*a6a0*/  MUFU.TANH R32, R32 ;  /* 0x0000002000207308 */ /* 0x000e620000002400 */
[----:B------:R-:W-:Y:S01]  /*a6b0*/  FADD.FTZ R7, -R4, R7 ;  /* 0x0000000704077221 */ /* 0x000fe20000010100 */
[--C-:B------:R-:W-:Y:S01]  /*a6c0*/  FFMA.FTZ R180, R6, UR10, -R78.reuse ;  /* 0x0000000a06b47c23 */ /* 0x100fe2000801084e */
[----:B------:R-:W-:Y:S01]  /*a6d0*/  FMNMX.FTZ R6, R10, R5, !PT ;  /* 0x000000050a067209 */ /* 0x000fe20007810000 */
[--C-:B------:R-:W-:Y:S01]  /*a6e0*/  FFMA.FTZ R182, R11, UR10, -R78.reuse ;  /* 0x0000000a0bb67c23 */ /* 0x100fe2000801084e */
[--C-:B------:R-:W-:Y:S01]  /*a6f0*/  FFMA.FTZ R79, R13, UR10, -R78.reuse ;  /* 0x0000000a0d4f7c23 */ /* 0x100fe2000801084e */
[--C-:B------:R-:W-:Y:S01]  /*a700*/  FFMA.FTZ R178, R25, UR10, -R78.reuse ;  /* 0x0000000a19b27c23 */ /* 0x100fe2000801084e */
[----:B--2---:R-:W-:Y:S01]  /*a710*/  FMNMX.FTZ R11, R9, R6, !PT ;  /* 0x00000006090b7209 */ /* 0x004fe20007810000 */
[----:B------:R-:W2:Y:S01]  /*a720*/  MUFU.TANH R34, R34 ;  /* 0x0000002200227308 */ /* 0x000ea20000002400 */
[--C-:B------:R-:W-:Y:S01]  /*a730*/  FFMA.FTZ R176, R15, UR10, -R78.reuse ;  /* 0x0000000a0fb07c23 */ /* 0x100fe2000801084e */
[--C-:B------:R-:W-:Y:S01]  /*a740*/  FFMA.FTZ R15, R27, UR10, -R78.reuse ;  /* 0x0000000a1b0f7c23 */ /* 0x100fe2000801084e */
[----:B---3--:R-:W-:Y:S01]  /*a750*/  FMNMX.FTZ R11, R12, R11, !PT ;  /* 0x0000000b0c0b7209 */ /* 0x008fe20007810000 */
[--C-:B------:R-:W-:Y:S01]  /*a760*/  FFMA.FTZ R46, R46, UR10, -R78.reuse ;  /* 0x0000000a2e2e7c23 */ /* 0x100fe2000801084e */
[--C-:B------:R-:W-:Y:S01]  /*a770*/  FFMA.FTZ R51, R51, UR10, -R78.reuse ;  /* 0x0000000a33337c23 */ /* 0x100fe2000801084e */
[----:B------:R-:W-:Y:S01]  /*a780*/  FMUL.FTZ R7, R7, UR10 ;  /* 0x0000000a07077c20 */ /* 0x000fe20008410000 */
[----:B----4-:R-:W-:Y:S01]  /*a790*/  FMNMX.FTZ R13, R14, R11, !PT ;  /* 0x0000000b0e0d7209 */ /* 0x010fe20007810000 */
[----:B------:R-:W3:Y:S01]  /*a7a0*/  MUFU.TANH R36, R36 ;  /* 0x0000002400247308 */ /* 0x000ee20000002400 */
[--C-:B------:R-:W-:Y:S01]  /*a7b0*/  FFMA.FTZ R77, R8, UR10, -R78.reuse ;  /* 0x0000000a084d7c23 */ /* 0x100fe2000801084e */
[--C-:B------:R-:W-:Y:S01]  /*a7c0*/  FFMA.FTZ R21, R21, UR10, -R78.reuse ;  /* 0x0000000a15157c23 */ /* 0x100fe2000801084e */
[----:B-----5:R-:W-:Y:S01]  /*a7d0*/  FMNMX.FTZ R13, R20, R13, !PT ;  /* 0x0000000d140d7209 */ /* 0x020fe20007810000 */
[--C-:B------:R-:W-:Y:S01]  /*a7e0*/  FFMA.FTZ R35, R35, UR10, -R78.reuse ;  /* 0x0000000a23237c23 */ /* 0x100fe2000801084e */
[--C-:B------:R-:W-:Y:S01]  /*a7f0*/  FFMA.FTZ R8, R56, UR10, -R78.reuse ;  /* 0x0000000a38087c23 */ /* 0x100fe2000801084e */
[--C-:B------:R-:W-:Y:S01]  /*a800*/  FFMA.FTZ R64, R64, UR10, -R78.reuse ;  /* 0x0000000a40407c23 */ /* 0x100fe2000801084e */
[----:B0-----:R-:W-:Y:S01]  /*a810*/  FMNMX.FTZ R13, R24, R13, !PT ;  /* 0x0000000d180d7209 */ /* 0x001fe20007810000 */
[----:B------:R-:W0:Y:S01]  /*a820*/  MUFU.TANH R38, R38 ;  /* 0x0000002600267308 */ /* 0x000e220000002400 */
[----:B------:R-:W-:-:S02]  /*a830*/  FFMA.FTZ R62, R62, UR10, -R78 ;  /* 0x0000000a3e3e7c23 */ /* 0x000fc4000801084e */
[----:B------:R-:W-:-:S04]  /*a840*/  FMNMX.FTZ R13, R26, R13, !PT ;  /* 0x0000000d1a0d7209 */ /* 0x000fc80007810000 */
[----:B------:R-:W-:Y:S01]  /*a850*/  FMNMX.FTZ R6, R28, R13, !PT ;  /* 0x0000000d1c067209 */ /* 0x000fe20007810000 */
[----:B------:R-:W4:Y:S03]  /*a860*/  MUFU.TANH R40, R40 ;  /* 0x0000002800287308 */ /* 0x000f260000002400 */
[----:B------:R-:W-:-:S04]  /*a870*/  FMNMX.FTZ R13, R31, R6, !PT ;  /* 0x000000061f0d7209 */ /* 0x000fc80007810000 */
[----:B-1----:R-:W-:Y:S01]  /*a880*/  FMNMX.FTZ R13, R32, R13, !PT ;  /* 0x0000000d200d7209 */ /* 0x002fe20007810000 */
[----:B------:R-:W1:Y:S03]  /*a890*/  MUFU.TANH R43, R43 ;  /* 0x0000002b002b7308 */ /* 0x000e660000002400 */
[----:B--2---:R-:W-:-:S04]  /*a8a0*/  FMNMX.FTZ R13, R34, R13, !PT ;  /* 0x0000000d220d7209 */ /* 0x004fc80007810000 */
[----:B---3--:R-:W-:Y:S01]  /*a8b0*/  FMNMX.FTZ R13, R36, R13, !PT ;  /* 0x0000000d240d7209 */ /* 0x008fe20007810000 */
[----:B------:R-:W2:Y:S03]  /*a8c0*/  MUFU.TANH R44, R44 ;  /* 0x0000002c002c7308 */ /* 0x000ea60000002400 */
[----:B0-----:R-:W-:-:S04]  /*a8d0*/  FMNMX.FTZ R13, R38, R13, !PT ;  /* 0x0000000d260d7209 */ /* 0x001fc80007810000 */
[----:B----4-:R-:W-:Y:S01]  /*a8e0*/  FMNMX.FTZ R6, R40, R13, !PT ;  /* 0x0000000d28067209 */ /* 0x010fe20007810000 */
[----:B------:R-:W0:Y:S03]  /*a8f0*/  MUFU.TANH R47, R47 ;  /* 0x0000002f002f7308 */ /* 0x000e260000002400 */
[----:B-1----:R-:W-:-:S05]  /*a900*/  FMNMX.FTZ R13, R43, R6, !PT ;  /* 0x000000062b0d7209 */ /* 0x002fca0007810000 */
        /* <DEDUP_REMOVED lines=8> */
[--C-:B------:R-:W-:Y:S01]  /*a990*/  FFMA.FTZ R25, R39, UR10, -R78.reuse ;  /* 0x0000000a27197c23 */ /* 0x100fe2000801084e */
[----:B------:R-:W-:-:S05]  /*a9a0*/  FFMA.FTZ R39, R55, UR10, -R78 ;  /* 0x0000000a37277c23 */ /* 0x000fca000801084e */
        /* <DEDUP_REMOVED lines=17> */
[----:B------:R-:W-:Y:S01]  /*aac0*/  FFMA.FTZ R42, R60, UR10, -R78 ;  /* 0x0000000a3c2a7c23 */ /* 0x000fe2000801084e */
[----:B------:R-:W-:Y:S01]  /*aad0*/  UMOV UR7, 0x40000040 ;  /* 0x4000004000077882 */ /* 0x000fe20000000000 */
        /* <DEDUP_REMOVED lines=12> */
[----:B------:R-:W-:Y:S01]  /*aba0*/  MUFU.EX2 R27, R46 ;  /* 0x0000002e001b7308 */ /* 0x000fe20000000800 */
[----:B--2---:R-:W-:-:S07]  /*abb0*/  FMNMX.FTZ R33, R75, R6, !PT ;  /* 0x000000064b217209 */ /* 0x004fce0007810000 */
[----:B------:R-:W-:Y:S01]  /*abc0*/  MUFU.EX2 R7, R7 ;  /* 0x0000000700077308 */ /* 0x000fe20000000800 */
[----:B0-----:R-:W-:-:S07]  /*abd0*/  FMNMX.FTZ R6, R76, R33, !PT ;  /* 0x000000214c067209 */ /* 0x001fce0007810000 */
        /* <DEDUP_REMOVED lines=8> */
[----:B------:R0:W-:Y:S08]  /*ac60*/  MUFU.EX2 R11, R21 ;  /* 0x00000015000b7308 */ /* 0x0001f00000000800 */
[----:B------:R-:W-:Y:S01]  /*ac70*/  MUFU.EX2 R178, R178 ;  /* 0x000000b200b27308 */ /* 0x000fe20000000800 */
[--C-:B0-----:R-:W-:Y:S01]  /*ac80*/  FFMA.FTZ R21, R30, UR10, -R78.reuse ;  /* 0x0000000a1e157c23 */ /* 0x101fe2000801084e */
[----:B------:R-:W-:-:S06]  /*ac90*/  FFMA.FTZ R30, R58, UR10, -R78 ;  /* 0x0000000a3a1e7c23 */ /* 0x000fcc000801084e */
[----:B------:R-:W-:Y:S08]  /*aca0*/  MUFU.EX2 R15, R15 ;  /* 0x0000000f000f7308 */ /* 0x000ff00000000800 */
[----:B------:R-:W-:Y:S01]  /*acb0*/  MUFU.EX2 R172, R172 ;  /* 0x000000ac00ac7308 */ /* 0x000fe20000000800 */
[----:B------:R-:W-:Y:S02]  /*acc0*/  WARPGROUP.DEPBAR.LE gsb0, 0x0 ;  /* 0x00008000000079c5 */ /* 0x000fe40000010000 */
[----:B------:R-:W-:Y:S01]  /*acd0*/  WARPGROUP.ARRIVE ;  /* 0x00000000000079c5 */ /* 0x000fe20000000000 */
[--C-:B------:R-:W-:Y:S01]  /*ace0*/  FFMA.FTZ R168, R37, UR10, -R78.reuse ;  /* 0x0000000a25a87c23 */ /* 0x100fe2000801084e */
[--C-:B------:R-:W-:Y:S01]  /*acf0*/  FFMA.FTZ R170, R41, UR10, -R78.reuse ;  /* 0x0000000a29aa7c23 */ /* 0x100fe2000801084e */
[----:B------:R-:W0:Y:S02]  /*ad00*/  SHFL.BFLY PT, R37, R6, 0x2, 0x1f ;  /* 0x0c401f0006257f89 */ /* 0x000e2400000e0000 */
[----:B------:R-:W-:Y:S01]  /*ad10*/  MUFU.EX2 R21, R21 ;  /* 0x0000001500157308 */ /* 0x000fe20000000800 */
[----:B------:R-:W-:Y:S01]  /*ad20*/  FFMA.FTZ R41, R59, UR10, -R78 ;  /* 0x0000000a3b297c23 */ /* 0x000fe2000801084e */
[----:B------:R-:W-:Y:S01]  /*ad30*/  HGMMA.64x128x16.F32.BF16 R88, R164, gdesc[UR4].tnspB, R88, gsb0 ;  /* 0x41e00004a4587df0 */ /* 0x000fe20008001858 */
[----:B------:R-:W-:Y:S01]  /*ad40*/  UIADD3 UR6, UR11, 0x280, URZ ;  /* 0x000002800b067890 */ /* 0x000fe2000fffe03f */
[----:B------:R-:W-:-:S04]  /*ad50*/  UMOV UR7, 0x40000040 ;  /* 0x4000004000077882 */ /* 0x000fc80000000000 */
[----:B------:R-:W-:Y:S08]  /*ad60*/  MUFU.EX2 R174, R174 ;  /* 0x000000ae00ae7308 */ /* 0x000ff00000000800 */
[----:B------:R1:W-:Y:S01]  /*ad70*/  MUFU.EX2 R13, R35 ;  /* 0x00000023000d7308 */ /* 0x0003e20000000800 */
[----:B0-----:R-:W-:-:S07]  /*ad80*/  FMNMX.FTZ R46, R6, R37, !PT ;  /* 0x00000025062e7209 */ /* 0x001fce0007810000 */
[----:B------:R-:W-:Y:S01]  /*ad90*/  MUFU.EX2 R168, R168 ;  /* 0x000000a800a87308 */ /* 0x000fe20000000800 */
[--C-:B-1----:R-:W-:Y:S01]  /*ada0*/  FFMA.FTZ R35, R53, UR10, -R78.reuse ;  /* 0x0000000a35237c23 */ /* 0x102fe2000801084e */
[----:B------:R-:W-:-:S06]  /*adb0*/  FFMA.FTZ R37, R57, UR10, -R78 ;  /* 0x0000000a39257c23 */ /* 0x000fcc000801084e */
        /* <DEDUP_REMOVED lines=14> */
[----:B------:R-:W0:Y:S01]  /*aea0*/  SHFL.BFLY PT, R49, R46, 0x1, 0x1f ;  /* 0x0c201f002e317f89 */ /* 0x000e2200000e0000 */
[----:B------:R-:W-:Y:S02]  /*aeb0*/  FFMA.FTZ R45, R61, UR10, -R78 ;  /* 0x0000000a3d2d7c23 */ /* 0x000fe4000801084e */
[----:B------:R-:W-:Y:S01]  /*aec0*/  HGMMA.64x128x16.F32.BF16 R88, R160, gdesc[UR4].tnspB, R88, gsb0 ;  /* 0x41e00004a0587df0 */ /* 0x000fe20008001858 */
[----:B------:R-:W-:Y:S01]  /*aed0*/  UIADD3 UR6, UR11, 0x300, URZ ;  /* 0x000003000b067890 */ /* 0x000fe2000fffe03f */
[----:B------:R-:W-:Y:S01]  /*aee0*/  MUFU.EX2 R164, R164 ;  /* 0x000000a400a47308 */ /* 0x000fe20000000800 */
[----:B------:R-:W-:-:S07]  /*aef0*/  UMOV UR7, 0x40000040 ;  /* 0x4000004000077882 */ /* 0x000fce0000000000 */
[----:B------:R-:W-:Y:S08]  /*af00*/  MUFU.EX2 R166, R166 ;  /* 0x000000a600a67308 */ /* 0x000ff00000000800 */
[----:B------:R-:W-:Y:S01]  /*af10*/  MUFU.EX2 R45, R45 ;  /* 0x0000002d002d7308 */ /* 0x000fe20000000800 */
[----:B0-----:R-:W-:-:S05]  /*af20*/  FMNMX.FTZ R6, R46, R49, !PT ;  /* 0x000000312e067209 */ /* 0x001fca0007810000 */
[C---:B------:R-:W-:Y:S01]  /*af30*/  FADD.FTZ R49, -R6.reuse, R5 ;  /* 0x0000000506317221 */ /* 0x040fe20000010100 */
[----:B------:R-:W-:Y:S01]  /*af40*/  FMUL.FTZ R51, R6, UR10 ;  /* 0x0000000a06337c20 */ /* 0x000fe20008410000 */
[----:B------:R-:W-:Y:S02]  /*af50*/  MUFU.EX2 R46, R64 ;  /* 0x00000040002e7308 */ /* 0x000fe40000000800 */
[----:B------:R-:W-:Y:S01]  /*af60*/  FMUL.FTZ R49, R49, UR10 ;  /* 0x0000000a31317c20 */ /* 0x000fe20008410000 */
[--C-:B------:R-:W-:Y:S01]  /*af70*/  FFMA.FTZ R10, R10, UR10, -R51.reuse ;  /* 0x0000000a0a0a7c23 */ /* 0x100fe20008010833 */
[--C-:B------:R-:W-:Y:S01]  /*af80*/  FFMA.FTZ R181, R9, UR10, -R51.reuse ;  /* 0x0000000a09b57c23 */ /* 0x100fe20008010833 */
[----:B------:R-:W-:Y:S02]  /*af90*/  IMAD.U32 R9, RZ, RZ, UR47 ;  /* 0x0000002fff097e24 */ /* 0x000fe4000f8e00ff */
[--C-:B------:R-:W-:Y:S01]  /*afa0*/  FFMA.FTZ R183, R12, UR10, -R51.reuse ;  /* 0x0000000a0cb77c23 */ /* 0x100fe20008010833 */
[--C-:B------:R-:W-:Y:S01]  /*afb0*/  FFMA.FTZ R12, R14, UR10, -R51.reuse ;  /* 0x0000000a0e0c7c23 */ /* 0x100fe20008010833 */
[----:B------:R-:W-:Y:S01]  /*afc0*/  MUFU.EX2 R49, R49 ;  /* 0x0000003100317308 */ /* 0x000fe20000000800 */
[--C-:B------:R-:W-:Y:S01]  /*afd0*/  FFMA.FTZ R177, R20, UR10, -R51.reuse ;  /* 0x0000000a14b17c23 */ /* 0x100fe20008010833 */
[----:B------:R-:W-:Y:S01]  /*afe0*/  @!P1 LEA R9, R9, UR41, 0x3 ;  /* 0x0000002909099c11 */ /* 0x000fe2000f8e18ff */
[--C-:B------:R-:W-:Y:S01]  /*aff0*/  FFMA.FTZ R179, R26, UR10, -R51.reuse ;  /* 0x0000000a1ab37c23 */ /* 0x100fe20008010833 */
[--C-:B------:R-:W-:Y:S01]  /*b000*/  FFMA.FTZ R26, R36, UR10, -R51.reuse ;  /* 0x0000000a241a7c23 */ /* 0x100fe20008010833 */
[----:B------:R-:W-:Y:S01]  /*b010*/  FFMA.FTZ R173, R31, UR10, -R51 ;  /* 0x0000000a1fad7c23 */ /* 0x000fe20008010833 */
[----:B------:R-:W-:Y:S01]  /*b020*/  IMAD.U32 R36, RZ, RZ, UR58 ;  /* 0x0000003aff247e24 */ /* 0x000fe2000f8e00ff */
[----:B------:R-:W-:Y:S01]  /*b030*/  IADD3 R31, -R222, 0xb, RZ ;  /* 0x0000000bde1f7810 */ /* 0x000fe20007ffe1ff */
[----:B------:R-:W0:Y:S01]  /*b040*/  MUFU.EX2 R10, R10 ;  /* 0x0000000a000a7308 */ /* 0x000e220000000800 */
[----:B------:R-:W-:-:S02]  /*b050*/  @!P1 VIADD R9, R9, 0x28840 ;  /* 0x0002884009099836 */ /* 0x000fc40000000000 */
[--C-:B------:R-:W-:Y:S01]  /*b060*/  FFMA.FTZ R14, R24, UR10, -R51.reuse ;  /* 0x0000000a180e7c23 */ /* 0x100fe20008010833 */
[----:B------:R-:W-:Y:S01]  /*b070*/  @!P1 LEA R36, R36, UR41, 0x3 ;  /* 0x0000002924249c11 */ /* 0x000fe2000f8e18ff */
[--C-:B------:R-:W-:Y:S01]  /*b080*/  FFMA.FTZ R20, R28, UR10, -R51.reuse ;  /* 0x0000000a1c147c23 */ /* 0x100fe20008010833 */
[----:B------:R-:W-:Y:S01]  /*b090*/  FFMA.FTZ R169, R38, UR10, -R51 ;  /* 0x0000000a26a97c23 */ /* 0x000fe20008010833 */
[----:B------:R-:W-:Y:S01]  /*b0a0*/  @!P1 PRMT R9, RZ, 0x654, R9 ;  /* 0x00000654ff099816 */ /* 0x000fe20000000009 */
[--C-:B------:R-:W-:Y:S01]  /*b0b0*/  FFMA.FTZ R24, R32, UR10, -R51.reuse ;  /* 0x0000000a20187c23 */ /* 0x100fe20008010833 */
[----:B------:R-:W-:Y:S01]  /*b0c0*/  MUFU.EX2 R181, R181 ;  /* 0x000000b500b57308 */ /* 0x000fe20000000800 */
[--C-:B------:R-:W-:Y:S01]  /*b0d0*/  FFMA.FTZ R175, R34, UR10, -R51.reuse ;  /* 0x0000000a22af7c23 */ /* 0x100fe20008010833 */
[--C-:B------:R-:W-:Y:S01]  /*b0e0*/  FFMA.FTZ R28, R40, UR10, -R51.reuse ;  /* 0x0000000a281c7c23 */ /* 0x100fe20008010833 */
[--C-:B------:R-:W-:Y:S01]  /*b0f0*/  FFMA.FTZ R171, R43, UR10, -R51.reuse ;  /* 0x0000000a2bab7c23 */ /* 0x100fe20008010833 */
[--C-:B------:R-:W-:Y:S01]  /*b100*/  FFMA.FTZ R32, R44, UR10, -R51.reuse ;  /* 0x0000000a2c207c23 */ /* 0x100fe20008010833 */
[--C-:B------:R-:W-:Y:S01]  /*b110*/  FFMA.FTZ R165, R47, UR10, -R51.reuse ;  /* 0x0000000a2fa57c23 */ /* 0x100fe20008010833 */
[--C-:B------:R-:W-:Y:S01]  /*b120*/  FFMA.FTZ R34, R48, UR10, -R51.reuse ;  /* 0x0000000a30227c23 */ /* 0x100fe20008010833 */
[--C-:B------:R-:W-:Y:S01]  /*b130*/  FFMA.FTZ R167, R50, UR10, -R51.reuse ;  /* 0x0000000a32a77c23 */ /* 0x100fe20008010833 */
[----:B------:R-:W-:Y:S01]  /*b140*/  MUFU.EX2 R183, R183 ;  /* 0x000000b700b77308 */ /* 0x000fe20000000800 */
[----:B0-----:R-:W-:Y:S01]  /*b150*/  FFMA.FTZ R0, R49, R0, R10 ;  /* 0x0000000031007223 */ /* 0x001fe2000001000a */
[--C-:B------:R-:W-:Y:S01]  /*b160*/  FFMA.FTZ R70, R70, UR10, -R51.reuse ;  /* 0x0000000a46467c23 */ /* 0x100fe20008010833 */
[--C-:B------:R-:W-:Y:S01]  /*b170*/  FFMA.FTZ R71, R71, UR10, -R51.reuse ;  /* 0x0000000a47477c23 */ /* 0x100fe20008010833 */
[--C-:B------:R-:W-:Y:S01]  /*b180*/  FFMA.FTZ R72, R72, UR10, -R51.reuse ;  /* 0x0000000a48487c23 */ /* 0x100fe20008010833 */
[--C-:B------:R-:W-:Y:S01]  /*b190*/  FFMA.FTZ R73, R73, UR10, -R51.reuse ;  /* 0x0000000a49497c23 */ /* 0x100fe20008010833 */
[--C-:B------:R-:W-:Y:S01]  /*b1a0*/  FFMA.FTZ R74, R74, UR10, -R51.reuse ;  /* 0x0000000a4a4a7c23 */ /* 0x100fe20008010833 */
[----:B------:R-:W-:Y:S01]  /*b1b0*/  FFMA.FTZ R75, R75, UR10, -R51 ;  /* 0x0000000a4b4b7c23 */ /* 0x000fe20008010833 */
[----:B------:R-:W-:Y:S01]  /*b1c0*/  MUFU.EX2 R12, R12 ;  /* 0x0000000c000c7308 */ /* 0x000fe20000000800 */
[----:B------:R-:W-:-:S07]  /*b1d0*/  UMOV UR58, UR47 ;  /* 0x0000002f003a7c82 */ /* 0x000fce0008000000 */
        /* <DEDUP_REMOVED lines=13> */
[----:B------:R-:W-:Y:S02]  /*b2b0*/  FFMA.FTZ R162, R54, UR10, -R78 ;  /* 0x0000000a36a27c23 */ /* 0x000fe4000801084e */
[----:B------:R-:W-:Y:S01]  /*b2c0*/  MUFU.EX2 R28, R28 ;  /* 0x0000001c001c7308 */ /* 0x000fe20000000800 */
[----:B------:R-:W-:Y:S01]  /*b2d0*/  FFMA.FTZ R163, R67, UR10, -R51 ;  /* 0x0000000a43a37c23 */ /* 0x000fe20008010833 */
[----:B------:R-:W-:Y:S01]  /*b2e0*/  HGMMA.64x128x16.F32.BF16 R88, R156, gdesc[UR4].tnspB, R88, gsb0 ;  /* 0x41e000049c587df0 */ /* 0x000fe20008001858 */
[----:B------:R-:W-:Y:S01]  /*b2f0*/  UIADD3 UR6, UR11, 0x380, URZ ;  /* 0x000003800b067890 */ /* 0x000fe2000fffe03f */
[----:B------:R-:W-:-:S04]  /*b300*/  UMOV UR7, 0x40000040 ;  /* 0x4000004000077882 */ /* 0x000fc80000000000 */
        /* <DEDUP_REMOVED lines=13> */
[----:B------:R-:W-:Y:S08]  /*b3e0*/  MUFU.EX2 R74, R74 ;  /* 0x0000004a004a7308 */ /* 0x000ff00000000800 */
[----:B------:R-:W-:Y:S08]  /*b3f0*/  MUFU.EX2 R75, R75 ;  /* 0x0000004b004b7308 */ /* 0x000ff00000000800 */
[----:B------:R-:W1:Y:S01]  /*b400*/  MUFU.EX2 R5, R62 ;  /* 0x0000003e00057308 */ /* 0x000e620000000800 */
[----:B------:R-:W-:-:S02]  /*b410*/  WARPGROUP.DEPBAR.LE gsb0, 0x0 ;  /* 0x00008000000079c5 */ /* 0x000fc40000010000 */
[----:B------:R-:W-:Y:S01]  /*b420*/  WARPGROUP.ARRIVE ;  /* 0x00000000000079c5 */ /* 0x000fe20000000000 */
[----:B------:R-:W-:Y:S01]  /*b430*/  FFMA.FTZ R157, R69, UR10, -R51 ;  /* 0x0000000a459d7c23 */ /* 0x000fe20008010833 */
[----:B------:R-:W-:Y:S02]  /*b440*/  F2FP.BF16.F32.PACK_AB R156, R37, R8 ;  /* 0x00000008259c723e */ /* 0x000fe400000010ff */
[----:B------:R-:W-:Y:S02]  /*b450*/  F2FP.BF16.F32.PACK_AB R158, R41, R30 ;  /* 0x0000001e299e723e */ /* 0x000fe400000010ff */
[----:B------:R-:W-:Y:S01]  /*b460*/  HGMMA.64x128x16.F32.BF16 R88, R152, gdesc[UR4].tnspB, R88, gsb0 ;  /* 0x41e0000498587df0 */ /* 0x000fe20008001858 */
[----:B------:R-:W-:Y:S01]  /*b470*/  MUFU.EX2 R157, R157 ;  /* 0x0000009d009d7308 */ /* 0x000fe20000000800 */
[----:B0-----:R-:W-:Y:S01]  /*b480*/  F2FP.BF16.F32.PACK_AB R159, R72, R71 ;  /* 0x00000047489f723e */ /* 0x001fe200000010ff */
[----:B------:R-:W-:Y:S02]  /*b490*/  WARPGROUP.DEPBAR.LE gsb0, 0x0 ;  /* 0x00008000000079c5 */ /* 0x000fe40000010000 */
[----:B------:R0:W-:Y:S06]  /*b4a0*/  BAR.ARV R31, 0x100 ;  /* 0x0004001f0000751d */ /* 0x0001ec0000002000 */
[----:B------:R2:W-:Y:S01]  /*b4b0*/  @!P1 SYNCS.ARRIVE.TRANS64.RED.A1T0 RZ, [R9+URZ], RZ ;  /* 0x000000ff09ff99a7 */ /* 0x0005e2000810043f */
[----:B-1----:R-:W-:Y:S01]  /*b4c0*/  F2FP.BF16.F32.PACK_AB R154, R5, R46 ;  /* 0x0000002e059a723e */ /* 0x002fe200000010ff */
[----:B0-----:R-:W-:-:S02]  /*b4d0*/  @!P1 VIADD R31, R36, 0x28860 ;  /* 0x00028860241f9836 */ /* 0x001fc40000000000 */
[-C--:B------:R-:W-:Y:S01]  /*b4e0*/  FMUL.FTZ R88, R88, R7.reuse ;  /* 0x0000000758587220 */ /* 0x080fe20000410000 */
[-C--:B------:R-:W-:Y:S01]  /*b4f0*/  FMUL.FTZ R89, R89, R7.reuse ;  /* 0x0000000759597220 */ /* 0x080fe20000410000 */
[-C--:B------:R-:W-:Y:S01]  /*b500*/  FMUL.FTZ R92, R92, R7.reuse ;  /* 0x000000075c5c7220 */ /* 0x080fe20000410000 */
[-C--:B------:R-:W-:Y:S01]  /*b510*/  FMUL.FTZ R93, R93, R7.reuse ;  /* 0x000000075d5d7220 */ /* 0x080fe20000410000 */
[----:B------:R-:W-:Y:S01]  /*b520*/  @!P1 PRMT R38, RZ, 0x654, R31 ;  /* 0x00000654ff269816 */ /* 0x000fe2000000001f */
[----:B--2---:R-:W-:Y:S01]  /*b530*/  FADD.FTZ R9, R77, R2 ;  /* 0x000000024d097221 */ /* 0x004fe20000010000 */
[----:B------:R-:W-:Y:S01]  /*b540*/  FADD.FTZ R2, R181, R0 ;  /* 0x00000000b5027221 */ /* 0x000fe20000010000 */
[----:B------:R-:W-:Y:S01]  /*b550*/  FFMA.FTZ R0, R63, UR10, -R51 ;  /* 0x0000000a3f007c23 */ /* 0x000fe20008010833 */
[----:B------:R0:W-:Y:S01]  /*b560*/  @!P1 SYNCS.ARRIVE.TRANS64.RED.A1T0 RZ, [R38+URZ], RZ ;  /* 0x000000ff26ff99a7 */ /* 0x0001e2000810043f */
[----:B------:R-:W-:Y:S01]  /*b570*/  FADD.FTZ R36, R182, R9 ;  /* 0x00000009b6247221 */ /* 0x000fe20000010000 */
[----:B------:R-:W-:Y:S01]  /*b580*/  FADD.FTZ R9, R183, R2 ;  /* 0x00000002b7097221 */ /* 0x000fe20000010000 */
[----:B------:R-:W-:Y:S01]  /*b590*/  F2FP.BF16.F32.PACK_AB R181, R181, R10 ;  /* 0x0000000ab5b5723e */ /* 0x000fe200000010ff */
[----:B------:R-:W-:Y:S01]  /*b5a0*/  FMUL.FTZ R96, R96, R7 ;  /* 0x0000000760607220 */ /* 0x000fe20000410000 */
[----:B------:R-:W-:Y:S01]  /*b5b0*/  FADD.FTZ R31, R79, R36 ;  /* 0x000000244f1f7221 */ /* 0x000fe20000010000 */
[C---:B------:R-:W-:Y:S01]  /*b5c0*/  FADD.FTZ R2, R12.reuse, R9 ;  /* 0x000000090c027221 */ /* 0x040fe20000010000 */
[----:B------:R-:W1:Y:S01]  /*b5d0*/  MUFU.EX2 R0, R0 ;  /* 0x0000000000007308 */ /* 0x000e620000000800 */
[----:B------:R-:W-:Y:S01]  /*b5e0*/  F2FP.BF16.F32.PACK_AB R183, R12, R183 ;  /* 0x000000b70cb7723e */ /* 0x000fe200000010ff */
[----:B------:R-:W-:Y:S01]  /*b5f0*/  FADD.FTZ R36, R176, R31 ;  /* 0x0000001fb0247221 */ /* 0x000fe20000010000 */
[----:B------:R-:W-:Y:S01]  /*b600*/  FADD.FTZ R9, R177, R2 ;  /* 0x00000002b1097221 */ /* 0x000fe20000010000 */
[C---:B------:R-:W-:Y:S01]  /*b610*/  F2FP.BF16.F32.PACK_AB R176, R11.reuse, R176 ;  /* 0x000000b00bb0723e */ /* 0x040fe200000010ff */
[----:B------:R-:W-:Y:S01]  /*b620*/  FFMA.FTZ R2, R66, UR10, -R51 ;  /* 0x0000000a42027c23 */ /* 0x000fe20008010833 */
[----:B------:R-:W-:Y:S01]  /*b630*/  FADD.FTZ R31, R11, R36 ;  /* 0x000000240b1f7221 */ /* 0x000fe20000010000 */
[----:B0-----:R-:W-:Y:S01]  /*b640*/  FADD.FTZ R38, R14, R9 ;  /* 0x000000090e267221 */ /* 0x001fe20000010000 */
[--C-:B------:R-:W-:Y:S01]  /*b650*/  FFMA.FTZ R36, R68, UR10, -R51.reuse ;  /* 0x0000000a44247c23 */ /* 0x100fe20008010833 */
[----:B------:R-:W-:Y:S01]  /*b660*/  FFMA.FTZ R51, R76, UR10, -R51 ;  /* 0x0000000a4c337c23 */ /* 0x000fe20008010833 */
[----:B------:R-:W-:Y:S01]  /*b670*/  FADD.FTZ R40, R178, R31 ;  /* 0x0000001fb2287221 */ /* 0x000fe20000010000 */
[----:B------:R-:W-:Y:S01]  /*b680*/  FADD.FTZ R9, R179, R38 ;  /* 0x00000026b3097221 */ /* 0x000fe20000010000 */
[----:B------:R-:W0:Y:S01]  /*b690*/  MUFU.EX2 R2, R2 ;  /* 0x0000000200027308 */ /* 0x000e220000000800 */
[-C--:B------:R-:W-:Y:S01]  /*b6a0*/  FMUL.FTZ R97, R97, R7.reuse ;  /* 0x0000000761617220 */ /* 0x080fe20000410000 */
[----:B------:R-:W-:Y:S01]  /*b6b0*/  FADD.FTZ R31, R15, R40 ;  /* 0x000000280f1f7221 */ /* 0x000fe20000010000 */
[----:B------:R-:W-:Y:S01]  /*b6c0*/  FADD.FTZ R38, R20, R9 ;  /* 0x0000000914267221 */ /* 0x000fe20000010000 */
[-C--:B------:R-:W-:Y:S01]  /*b6d0*/  FMUL.FTZ R100, R100, R7.reuse ;  /* 0x0000000764647220 */ /* 0x080fe20000410000 */
[-C--:B------:R-:W-:Y:S01]  /*b6e0*/  FMUL.FTZ R101, R101, R7.reuse ;  /* 0x0000000765657220 */ /* 0x080fe20000410000 */
[----:B------:R-:W-:Y:S01]  /*b6f0*/  FADD.FTZ R40, R172, R31 ;  /* 0x0000001fac287221 */ /* 0x000fe20000010000 */
[----:B------:R-:W-:Y:S01]  /*b700*/  FADD.FTZ R9, R173, R38 ;  /* 0x00000026ad097221 */ /* 0x000fe20000010000 */
[----:B------:R-:W2:Y:S01]  /*b710*/  MUFU.EX2 R36, R36 ;  /* 0x0000002400247308 */ /* 0x000ea20000000800 */
[-C--:B------:R-:W-:Y:S01]  /*b720*/  FMUL.FTZ R104, R104, R7.reuse ;  /* 0x0000000768687220 */ /* 0x080fe20000410000 */
[----:B------:R-:W-:Y:S01]  /*b730*/  FADD.FTZ R31, R21, R40 ;  /* 0x00000028151f7221 */ /* 0x000fe20000010000 */
[----:B------:R-:W-:Y:S01]  /*b740*/  FADD.FTZ R38, R24, R9 ;  /* 0x0000000918267221 */ /* 0x000fe20000010000 */
[-C--:B------:R-:W-:Y:S01]  /*b750*/  FMUL.FTZ R105, R105, R7.reuse ;  /* 0x0000000769697220 */ /* 0x080fe20000410000 */
[-C--:B------:R-:W-:Y:S01]  /*b760*/  FMUL.FTZ R108, R108, R7.reuse ;  /* 0x000000076c6c7220 */ /* 0x080fe20000410000 */
[----:B------:R-:W-:Y:S01]  /*b770*/  FADD.FTZ R40, R174, R31 ;  /* 0x0000001fae287221 */ /* 0x000fe20000010000 */
[----:B------:R-:W-:Y:S01]  /*b780*/  FADD.FTZ R9, R175, R38 ;  /* 0x00000026af097221 */ /* 0x000fe20000010000 */
[----:B------:R-:W3:Y:S01]  /*b790*/  MUFU.EX2 R51, R51 ;  /* 0x0000003300337308 */ /* 0x000ee20000000800 */
[-C--:B------:R-:W-:Y:S01]  /*b7a0*/  FMUL.FTZ R109, R109, R7.reuse ;  /* 0x000000076d6d7220 */ /* 0x080fe20000410000 */
[----:B------:R-:W-:Y:S01]  /*b7b0*/  FADD.FTZ R31, R13, R40 ;  /* 0x000000280d1f7221 */ /* 0x000fe20000010000 */
[----:B------:R-:W-:Y:S01]  /*b7c0*/  FADD.FTZ R38, R26, R9 ;  /* 0x000000091a267221 */ /* 0x000fe20000010000 */
[-C--:B------:R-:W-:Y:S01]  /*b7d0*/  FMUL.FTZ R112, R112, R7.reuse ;  /* 0x0000000770707220 */ /* 0x080fe20000410000 */
        /* <DEDUP_REMOVED lines=27> */
[----:B-1----:R-:W-:Y:S01]  /*b990*/  F2FP.BF16.F32.PACK_AB R167, R0, R167 ;  /* 0x000000a700a7723e */ /* 0x002fe200000010ff */
[-C--:B------:R-:W-:Y:S01]  /*b9a0*/  FMUL.FTZ R140, R140, R7.reuse ;  /* 0x000000078c8c7220 */ /* 0x080fe20000410000 */
[----:B------:R-:W-:Y:S01]  /*b9b0*/  FADD.FTZ R11, R33, R12 ;  /* 0x0000000c210b7221 */ /* 0x000fe20000010000 */
[----:B------:R-:W-:Y:S01]  /*b9c0*/  FADD.FTZ R10, R0, R9 ;  /* 0x00000009000a7221 */ /* 0x000fe20000010000 */
[-C--:B------:R-:W-:Y:S01]  /*b9d0*/  FMUL.FTZ R141, R141, R7.reuse ;  /* 0x000000078d8d7220 */ /* 0x080fe20000410000 */
[----:B------:R-:W-:Y:S01]  /*b9e0*/  FMUL.FTZ R144, R144, R7 ;  /* 0x0000000790907220 */ /* 0x000fe20000410000 */
[----:B------:R-:W-:Y:S01]  /*b9f0*/  FADD.FTZ R12, R160, R11 ;  /* 0x0000000ba00c7221 */ /* 0x000fe20000010000 */
[----:B------:R-:W-:Y:S01]  /*ba00*/  FADD.FTZ R9, R161, R10 ;  /* 0x0000000aa1097221 */ /* 0x000fe20000010000 */
[C---:B0-----:R-:W-:Y:S01]  /*ba10*/  F2FP.BF16.F32.PACK_AB R161, R2.reuse, R161 ;  /* 0x000000a102a1723e */ /* 0x041fe200000010ff */
        /* <DEDUP_REMOVED lines=10> */
[----:B--2---:R-:W-:Y:S01]  /*bac0*/  FADD.FTZ R10, R36, R9 ;  /* 0x00000009240a7221 */ /* 0x004fe20000010000 */
        /* <DEDUP_REMOVED lines=31> */
[----:B------:R-:W-:Y:S01]  /*bcc0*/  F2FP.BF16.F32.PACK_AB R169, R28, R169 ;  /* 0x000000a91ca9723e */ /* 0x000fe200000010ff */
[----:B---3--:R-:W-:Y:S01]  /*bcd0*/  FADD.FTZ R0, R51, R10 ;  /* 0x0000000a33007221 */ /* 0x008fe20000010000 */
        /* <DEDUP_REMOVED lines=9> */
[-C--:B------:R-:W-:Y:S01]  /*bd70*/  FMUL.FTZ R115, R115, R49.reuse ;  /* 0x0000003173737220 */ /* 0x080fe20000410000 */
        /* <DEDUP_REMOVED lines=28> */
.L_x_1221:
[----:B------:R-:W-:-:S13]  /*bf40*/  ISETP.GE.AND P2, PT, R3, UR40, PT ;  /* 0x0000002803007c0c */ /* 0x000fda000bf46270 */
[----:B------:R-:W-:Y:S05]  /*bf50*/  @!P2 BRA `(.L_x_1231) ;  /* 0x000000380038a947 */ /* 0x000fea0003800000 */
[----:B------:R-:W-:Y:S01]  /*bf60*/  IMAD.MOV.U32 R7, RZ, RZ, R6 ;  /* 0x000000ffff077224 */ /* 0x000fe200078e0006 */
[----:B------:R-:W-:Y:S01]  /*bf70*/  UMOV UR60, UR50 ;  /* 0x00000032003c7c82 */ /* 0x000fe20008000000 */
[----:B------:R-:W-:Y:S01]  /*bf80*/  IMAD.MOV.U32 R5, RZ, RZ, R4 ;  /* 0x000000ffff057224 */ /* 0x000fe200078e0004 */
[----:B------:R-:W-:Y:S01]  /*bf90*/  UMOV UR59, UR47 ;  /* 0x0000002f003b7c82 */ /* 0x000fe20008000000 */
[----:B------:R-:W-:Y:S01]  /*bfa0*/  ULDC UR56, c[0x0][0x9e4] ;  /* 0x0002790000387ab9 */ /* 0x000fe20000000800 */
[----:B------:R-:W-:Y:S01]  /*bfb0*/  ULDC UR58, c[0x0][0x9d8] ;  /* 0x00027600003a7ab9 */ /* 0x000fe20000000800 */
[----:B------:R-:W-:Y:S01]  /*bfc0*/  ULDC UR55, c[0x0][0x988] ;  /* 0x0002620000377ab9 */ /* 0x000fe20000000800 */
[----:B------:R-:W-:-:S05]  /*bfd0*/  ULDC UR57, c[0x0][0x9e0] ;  /* 0x0002780000397ab9 */ /* 0x000fca0000000800 */
.L_x_1248:
        /* <DEDUP_REMOVED lines=9> */
.L_x_1233:
[----:B------:R-:W-:Y:S01]  /*c070*/  ULEA UR6, UR47, UR41, 0x3 ;  /* 0x000000292f067291 */ /* 0x000fe2000f8e183f */
[----:B------:R-:W-:-:S05]  /*c080*/  IMAD.U32 R4, RZ, RZ, UR50 ;  /* 0x00000032ff047e24 */ /* 0x000fca000f8e00ff */
[----:B------:R-:W-:-:S04]  /*c090*/  SHF.L.U32 R4, R4, 0x1f, RZ ;  /* 0x0000001f04047819 */ /* 0x000fc800000006ff */
[----:B------:R0:W1:Y:S01]  /*c0a0*/  SYNCS.PHASECHK.TRANS64.TRYWAIT P2, [UR6+0x28830], R4 ;  /* 0x02883004ff0075a7 */ /* 0x0000620008040146 */
[----:B------:R-:W-:Y:S05]  /*c0b0*/  @!P0 BRA `(.L_x_1234) ;  /* 0x0000000000048947 */ /* 0x000fea0003800000 */
[----:B------:R-:W-:Y:S01]  /*c0c0*/  BPT.TRAP 0x1 ;  /* 0x000000040000795c */ /* 0x000fe20000300000 */
.L_x_1234:
[----:B-1----:R-:W-:Y:S05]  /*c0d0*/  @P2 BRA `(.L_x_1232) ;  /* 0x0000000000082947 */ /* 0x002fea0003800000 */
[----:B------:R-:W1:Y:S02]  /*c0e0*/  SYNCS.PHASECHK.TRANS64.TRYWAIT P2, [UR6+0x28830], R4 ;  /* 0x02883004ff0075a7 */ /* 0x000e640008040146 */
[----:B-1----:R-:W-:Y:S05]  /*c0f0*/  @!P2 BRA `(.L_x_1235) ;  /* 0x000000e000a4a947 */ /* 0x002fea0003800000 */
.L_x_1232:
        /* <DEDUP_REMOVED lines=47> */
.L_x_1237:
[----:B------:R-:W-:Y:S01]  /*c3f0*/  ULEA UR6, UR59, UR41, 0x3 ;  /* 0x000000293b067291 */ /* 0x000fe2000f8e183f */
[----:B------:R-:W-:-:S05]  /*c400*/  IMAD.U32 R4, RZ, RZ, UR60 ;  /* 0x0000003cff047e24 */ /* 0x000fca000f8e00ff */
[----:B------:R-:W-:-:S04]  /*c410*/  SHF.L.U32 R4, R4, 0x1f, RZ ;  /* 0x0000001f04047819 */ /* 0x000fc800000006ff */
[----:B------:R0:W1:Y:S01]  /*c420*/  SYNCS.PHASECHK.TRANS64.TRYWAIT P2, [UR6+0x28850], R4 ;  /* 0x02885004ff0075a7 */ /* 0x0000620008040146 */
[----:B------:R-:W-:Y:S05]  /*c430*/  @!P0 BRA `(.L_x_1238) ;  /* 0x0000000000048947 */ /* 0x000fea0003800000 */
[----:B------:R-:W-:Y:S01]  /*c440*/  BPT.TRAP 0x1 ;  /* 0x000000040000795c */ /* 0x000fe20000300000 */
.L_x_1238:
[----:B-1----:R-:W-:Y:S05]  /*c450*/  @P2 BRA `(.L_x_1236) ;  /* 0x0000000000082947 */ /* 0x002fea0003800000 */
[----:B------:R-:W1:Y:S02]  /*c460*/  SYNCS.PHASECHK.TRANS64.TRYWAIT P2, [UR6+0x28850], R4 ;  /* 0x02885004ff0075a7 */ /* 0x000e640008040146 */
[----:B-1----:R-:W-:Y:S05]  /*c470*/  @!P2 BRA `(.L_x_1239) ;  /* 0x000000dc00dca947 */ /* 0x002fea0003800000 */
.L_x_1236:
[----:B------:R-:W-:Y:S01]  /*c480*/  UIADD3 UR6, UR41, 0x400, URZ ;  /* 0x0000040029067890 */ /* 0x000fe2000fffe03f */
[----:B------:R-:W-:Y:S01]  /*c490*/  WARPGROUP.ARRIVE ;  /* 0x00000000000079c5 */ /* 0x000fe20000000000 */
[----:B------:R-:W-:-:S05]  /*c4a0*/  UMOV UR7, 0x40000040 ;  /* 0x4000004000077882 */ /* 0x000fca0000000000 */
[----:B------:R-:W2:Y:S01]  /*c4b0*/  S2R R222, SR_TID.X ;  /* 0x0000000000de7919 */ /* 0x000ea20000002100 */
[----:B------:R-:W-:Y:S01]  /*c4c0*/  USHF.R.U32.HI UR6, URZ, 0x4, UR6 ;  /* 0x000000043f067899 */ /* 0x000fe20008011606 */
[----:B------:R-:W-:Y:S01]  /*c4d0*/  PLOP3.LUT P2, PT, PT, PT, UP0, 0x80, 0x0 ;  /* 0x000000000000781c */ /* 0x000fe20003f4f008 */
[----:B------:R-:W-:Y:S02]  /*c4e0*/  IMAD.U32 R8, RZ, RZ, UR47 ;  /* 0x0000002fff087e24 */ /* 0x000fe4000f8e00ff */
[----:B------:R-:W-:Y:S01]  /*c4f0*/  FMUL.FTZ R11, R30, UR58 ;  /* 0x0000003a1e0b7c20 */ /* 0x000fe20008410000 */
[----:B------:R-:W-:Y:S01]  /*c500*/  ULOP3.LUT UR6, UR6, 0x3fff, URZ, 0xc0, !UPT ;  /* 0x00003fff06067892 */ /* 0x000fe2000f8ec03f */
[----:B------:R-:W-:Y:S01]  /*c510*/  FMUL.FTZ R30, R51, UR58 ;  /* 0x0000003a331e7c20 */ /* 0x000fe20008410000 */
[----:B------:R-:W-:Y:S01]  /*c520*/  FMUL.FTZ R13, R31, UR58 ;  /* 0x0000003a1f0d7c20 */ /* 0x000fe20008410000 */
[----:B------:R-:W-:Y:S01]  /*c530*/  @!P1 LEA R8, R8, UR41, 0x3 ;  /* 0x0000002908089c11 */ /* 0x000fe2000f8e18ff */
[----:B------:R-:W-:Y:S01]  /*c540*/  ULOP3.LUT UR6, UR6, 0x4000000, URZ, 0xfc, !UPT ;  /* 0x0400000006067892 */ /* 0x000fe2000f8efc3f */
[----:B------:R-:W-:Y:S01]  /*c550*/  FMUL.FTZ R15, R34, UR58 ;  /* 0x0000003a220f7c20 */ /* 0x000fe20008410000 */
[----:B------:R-:W-:Y:S01]  /*c560*/  FMUL.FTZ R51, R52, UR58 ;  /* 0x0000003a34337c20 */ /* 0x000fe20008410000 */
[----:B01----:R-:W-:Y:S01]  /*c570*/  FMUL.FTZ R4, R24, UR58 ;  /* 0x0000003a18047c20 */ /* 0x003fe20008410000 */
[----:B------:R-:W-:Y:S01]  /*c580*/  ULEA UR10, UR59, UR6, 0xb ;  /* 0x000000063b0a7291 */ /* 0x000fe2000f8e583f */
[----:B------:R-:W-:-:S02]  /*c590*/  @!P1 VIADD R8, R8, 0x28840 ;  /* 0x0002884008089836 */ /* 0x000fc40000000000 */
[----:B------:R-:W-:Y:S01]  /*c5a0*/  FMUL.FTZ R12, R25, UR58 ;  /* 0x0000003a190c7c20 */ /* 0x000fe20008410000 */
        /* <DEDUP_REMOVED lines=35> */
[----:B------:R-:W0:Y:S08]  /*c7e0*/  MUFU.TANH R4, R4 ;  /* 0x0000000400047308 */ /* 0x000e300000002400 */
        /* <DEDUP_REMOVED lines=83> */
[----:B------:R-:W-:Y:S01]  /*cd20*/  IMAD.U32 R73, RZ, RZ, UR46 ;  /* 0x0000002eff497e24 */ /* 0x000fe2000f8e00ff */
        /* <DEDUP_REMOVED lines=45> */
[----:B------:R-:W-:-:S05]  /*d000*/  @P2 IMAD.HI.U32 R9, R66, UR6, RZ ;  /* 0x0000000642092c27 */ /* 0x000fca000f8e00ff */
        /* <DEDUP_REMOVED lines=12> */
[----:B0-234-:R-:W-:Y:S06]  /*d0d0*/  @!P5 BRA `(.L_x_1240) ;  /* 0x00000000005cd947 */ /* 0x01dfec0003800000 */
        /* <DEDUP_REMOVED lines=13> */
.L_x_1242:
[----:B------:R-:W-:-:S05]  /*d1b0*/  IMAD.U32 R70, RZ, RZ, UR56 ;  /* 0x00000038ff467e24 */ /* 0x000fca000f8e00ff */
[----:B------:R-:W-:-:S13]  /*d1c0*/  ISETP.NE.AND P2, PT, R70, 0x1, PT ;  /* 0x000000014600780c */ /* 0x000fda0003f45270 */
[----:B------:R-:W0:Y:S02]  /*d1d0*/  @P2 LDC.64 R8, c[0x0][0x9e8] ;  /* 0x00027a00ff082b82 */ /* 0x000e240000000a00 */
[----:B0-----:R-:W-:-:S05]  /*d1e0*/  @P2 IMAD.HI.U32 R8, R68, R8, RZ ;  /* 0x0000000844082227 */ /* 0x001fca00078e00ff */
[----:B------:R-:W-:-:S07]  /*d1f0*/  @P2 SHF.R.U32.HI R68, RZ, R9, R8 ;  /* 0x00000009ff442219 */ /* 0x000fce0000011608 */
.L_x_1243:
[----:B------:R-:W-:Y:S05]  /*d200*/  BSYNC B0 ;  /* 0x0000000000007941 */ /* 0x000fea0003800000 */
.L_x_1241:
[----:B------:R-:W-:-:S04]  /*d210*/  IMAD R9, R68, R70, -R67 ;  /* 0x0000004644097224 */ /* 0x000fc800078e0a43 */
[----:B------:R-:W-:-:S05]  /*d220*/  IMAD.IADD R8, R9, 0x1, -R16 ;  /* 0x0000000109087824 */ /* 0x000fca00078e0a10 */
[----:B------:R-:W-:Y:S02]  /*d230*/  VIADDMNMX R73, R8, R70, R73, PT ;  /* 0x0000004608497246 */ /* 0x000fe40003800149 */
[----:B------:R-:W-:-:S07]  /*d240*/  VIMNMX R75, R75, R8, !PT ;  /* 0x000000084b4b7248 */ /* 0x000fce0007fe0100 */
.L_x_1240:
[----:B------:R-:W-:-:S04]  /*d250*/  ISETP.GT.AND P2, PT, R3, -0x1, PT ;  /* 0xffffffff0300780c */ /* 0x000fc80003f44270 */
[C---:B------:R-:W-:Y:S02]  /*d260*/  ISETP.GT.AND P4, PT, R75.reuse, RZ, P2 ;  /* 0x000000ff4b00720c */ /* 0x040fe40001784270 */
[----:B------:R-:W-:Y:S02]  /*d270*/  ISETP.GT.AND P6, PT, R75, 0x1, P2 ;  /* 0x000000014b00780c */ /* 0x000fe400017c4270 */
[C---:B------:R-:W-:Y:S02]  /*d280*/  ISETP.LT.OR P4, PT, R73.reuse, 0x1, P4 ;  /* 0x000000014900780c */ /* 0x040fe40002781670 */
[----:B------:R-:W-:Y:S02]  /*d290*/  ISETP.LT.OR P6, PT, R73, 0x2, P6 ;  /* 0x000000024900780c */ /* 0x000fe400037c1670 */
[----:B------:R-:W-:Y:S02]  /*d2a0*/  ISETP.GT.AND P3, PT, R75, 0x8, P2 ;  /* 0x000000084b00780c */ /* 0x000fe40001764270 */
[----:B------:R-:W-:-:S02]  /*d2b0*/  FSEL R82, R4, -INF , !P4 ;  /* 0xff80000004527808 */ /* 0x000fc40006000000 */
[----:B------:R-:W-:Y:S01]  /*d2c0*/  FSEL R80, R12, -INF , !P6 ;  /* 0xff8000000c507808 */ /* 0x000fe20007000000 */
[----:B------:R-:W0:Y:S01]  /*d2d0*/  SHFL.IDX PT, R4, R66, 0x1, 0x1c1f ;  /* 0x003c1f0042047f89 */ /* 0x000e2200000e0000 */
[C---:B------:R-:W-:Y:S02]  /*d2e0*/  ISETP.GT.AND P4, PT, R75.reuse, 0x9, P2 ;  /* 0x000000094b00780c */ /* 0x040fe40001784270 */
[----:B------:R-:W-:Y:S02]  /*d2f0*/  ISETP.GT.AND P6, PT, R75, 0x10, P2 ;  /* 0x000000104b00780c */ /* 0x000fe400017c4270 */
[C---:B------:R-:W-:Y:S02]  /*d300*/  ISETP.LT.OR P3, PT, R73.reuse, 0x9, P3 ;  /* 0x000000094900780c */ /* 0x040fe40001f61670 */
[C---:B------:R-:W-:Y:S02]  /*d310*/  ISETP.LT.OR P4, PT, R73.reuse, 0xa, P4 ;  /* 0x0000000a4900780c */ /* 0x040fe40002781670 */
[----:B------:R-:W-:-:S02]  /*d320*/  ISETP.LT.OR P6, PT, R73, 0x11, P6 ;  /* 0x000000114900780c */ /* 0x000fc400037c1670 */
[----:B------:R-:W-:Y:S02]  /*d330*/  FSEL R78, R14, -INF , !P3 ;  /* 0xff8000000e4e7808 */ /* 0x000fe40005800000 */
[----:B------:R-:W-:Y:S02]  /*d340*/  ISETP.GT.AND P3, PT, R75, 0x11, P2 ;  /* 0x000000114b00780c */ /* 0x000fe40001764270 */
[----:B------:R-:W-:Y:S02]  /*d350*/  FSEL R164, R164, -INF , !P4 ;  /* 0xff800000a4a47808 */ /* 0x000fe40006000000 */
[----:B------:R-:W-:Y:S02]  /*d360*/  FSEL R68, R165, -INF , !P6 ;  /* 0xff800000a5447808 */ /* 0x000fe40007000000 */
[C---:B------:R-:W-:Y:S02]  /*d370*/  ISETP.GT.AND P4, PT, R75.reuse, 0x18, P2 ;  /* 0x000000184b00780c */ /* 0x040fe40001784270 */
[----:B------:R-:W-:-:S02]  /*d380*/  ISETP.GT.AND P6, PT, R75, 0x19, P2 ;  /* 0x000000194b00780c */ /* 0x000fc400017c4270 */
[----:B------:R-:W-:Y:S01]  /*d390*/  ISETP.LT.OR P3, PT, R73, 0x12, P3 ;  /* 0x000000124900780c */ /* 0x000fe20001f61670 */
[----:B0-----:R-:W-:Y:S01]  /*d3a0*/  IMAD.IADD R66, R79, 0x1, R4 ;  /* 0x000000014f427824 */ /* 0x001fe200078e0204 */
[C---:B------:R-:W-:Y:S02]  /*d3b0*/  ISETP.LT.OR P4, PT, R73.reuse, 0x19, P4 ;  /* 0x000000194900780c */ /* 0x040fe40002781670 */
[----:B------:R-:W-:Y:S02]  /*d3c0*/  ISETP.LT.OR P6, PT, R73, 0x1a, P6 ;  /* 0x0000001a4900780c */ /* 0x000fe400037c1670 */
[----:B------:R-:W-:Y:S02]  /*d3d0*/  FSEL R166, R166, -INF , !P3 ;  /* 0xff800000a6a67808 */ /* 0x000fe40005800000 */
[----:B------:R-:W-:Y:S02]  /*d3e0*/  ISETP.GT.AND P3, PT, R75, 0x20, P2 ;  /* 0x000000204b00780c */ /* 0x000fe40001764270 */
[----:B------:R-:W-:-:S02]  /*d3f0*/  FSEL R70, R167, -INF , !P4 ;  /* 0xff800000a7467808 */ /* 0x000fc40006000000 */
[----:B------:R-:W-:Y:S02]  /*d400*/  FSEL R160, R160, -INF , !P6 ;  /* 0xff800000a0a07808 */ /* 0x000fe40007000000 */
        /* <DEDUP_REMOVED lines=11> */
[C---:B------:R-:W-:Y:S02]  /*d4c0*/  ISETP.LT.OR P3, PT, R73.reuse, 0x2a, P3 ;  /* 0x0000002a4900780c */ /* 0x040fe40001f61670 */
        /* <DEDUP_REMOVED lines=12> */
[C---:B------:R-:W-:Y:S02]  /*d590*/  ISETP.GT.AND P3, PT, R75.reuse, 0x41, P2 ;  /* 0x000000414b00780c */ /* 0x040fe40001764270 */
        /* <DEDUP_REMOVED lines=35> */
[----:B------:R-:W-:Y:S02]  /*d7d0*/  FSEL R61, R63, -INF , !P4 ;  /* 0xff8000003f3d7808 */ /* 0x000fe40006000000 */
[----:B------:R-:W-:Y:S02]  /*d7e0*/  FSEL R62, R64, -INF , !P6 ;  /* 0xff800000403e7808 */ /* 0x000fe40007000000 */
[C---:B------:R-:W-:Y:S02]  /*d7f0*/  ISETP.GT.AND P3, PT, R75.reuse, 0x71, P2 ;  /* 0x000000714b00780c */ /* 0x040fe40001764270 */
[C---:B------:R-:W-:Y:S02]  /*d800*/  ISETP.GT.AND P4, PT, R75.reuse, 0x78, P2 ;  /* 0x000000784b00780c */ /* 0x040fe40001784270 */
[----:B------:R-:W-:-:S02]  /*d810*/  ISETP.GT.AND P6, PT, R75, 0x79, P2 ;  /* 0x000000794b00780c */ /* 0x000fc400017c4270 */
[C---:B------:R-:W-:Y:S02]  /*d820*/  ISETP.LT.OR P3, PT, R73.reuse, 0x72, P3 ;  /* 0x000000724900780c */ /* 0x040fe40001f61670 */
[C---:B------:R-:W-:Y:S02]  /*d830*/  ISETP.LT.OR P4, PT, R73.reuse, 0x79, P4 ;  /* 0x000000794900780c */ /* 0x040fe40002781670 */
[----:B------:R-:W-:Y:S01]  /*d840*/  ISETP.LT.OR P6, PT, R73, 0x7a, P6 ;  /* 0x0000007a4900780c */ /* 0x000fe200037c1670 */
[----:B------:R-:W-:Y:S01]  /*d850*/  IMAD.IADD R73, R81, 0x1, R4 ;  /* 0x0000000151497824 */ /* 0x000fe200078e0204 */
[----:B------:R-:W-:Y:S02]  /*d860*/  FSEL R65, R65, -INF , !P3 ;  /* 0xff80000041417808 */ /* 0x000fe40005800000 */
[----:B------:R-:W-:Y:S02]  /*d870*/  FSEL R63, R69, -INF , !P4 ;  /* 0xff800000453f7808 */ /* 0x000fe40006000000 */
[----:B------:R-:W-:Y:S01]  /*d880*/  FSEL R64, R71, -INF , !P6 ;  /* 0xff80000047407808 */ /* 0x000fe20007000000 */
[----:B------:R-:W-:Y:S06]  /*d890*/  @!P5 BRA `(.L_x_1244) ;  /* 0x00000000005cd947 */ /* 0x000fec0003800000 */
        /* <DEDUP_REMOVED lines=13> */
.L_x_1246:
[----:B------:R-:W-:-:S05]  /*d970*/  IMAD.U32 R71, RZ, RZ, UR56 ;  /* 0x00000038ff477e24 */ /* 0x000fca000f8e00ff */
[----:B------:R-:W-:-:S13]  /*d980*/  ISETP.NE.AND P3, PT, R71, 0x1, PT ;  /* 0x000000014700780c */ /* 0x000fda0003f65270 */
[----:B------:R-:W0:Y:S02]  /*d990*/  @P3 LDC.64 R8, c[0x0][0x9e8] ;  /* 0x00027a00ff083b82 */ /* 0x000e240000000a00 */
[----:B0-----:R-:W-:-:S05]  /*d9a0*/  @P3 IMAD.HI.U32 R8, R4, R8, RZ ;  /* 0x0000000804083227 */ /* 0x001fca00078e00ff */
[----:B------:R-:W-:-:S07]  /*d9b0*/  @P3 SHF.R.U32.HI R4, RZ, R9, R8 ;  /* 0x00000009ff043219 */ /* 0x000fce0000011608 */
.L_x_1247:
[----:B------:R-:W-:Y:S05]  /*d9c0*/  BSYNC B0 ;  /* 0x0000000000007941 */ /* 0x000fea0003800000 */
.L_x_1245:
[----:B------:R-:W-:-:S04]  /*d9d0*/  IMAD R67, R4, R71, -R67 ;  /* 0x0000004704437224 */ /* 0x000fc800078e0a43 */
[----:B------:R-:W-:-:S05]  /*d9e0*/  IMAD.IADD R67, R67, 0x1, -R16 ;  /* 0x0000000143437824 */ /* 0x000fca00078e0a10 */
[----:B------:R-:W-:Y:S02]  /*d9f0*/  VIADDMNMX R66, R67, R71, R66, PT ;  /* 0x0000004743427246 */ /* 0x000fe40003800142 */
[----:B------:R-:W-:-:S07]  /*da00*/  VIMNMX R73, R73, R67, !PT ;  /* 0x0000004349497248 */ /* 0x000fce0007fe0100 */
.L_x_1244:
        /* <DEDUP_REMOVED lines=21> */
[----:B------:R-:W-:Y:S02]  /*db60*/  ISETP.GT.AND P6, PT, R73, 0x8, P2 ;  /* 0x000000084900780c */ /* 0x000fe400017c4270 */
        /* <DEDUP_REMOVED lines=17> */
[----:B------:R-:W-:Y:S02]  /*dc80*/  ISETP.LT.OR P4, PT, R66, 0x11, P4 ;  /* 0x000000114200780c */ /* 0x000fe40002781670 */
[----:B------:R-:W-:Y:S02]  /*dc90*/  FMNMX.FTZ R9, R14, R9, !PT ;  /* 0x000000090e097209 */ /* 0x000fe40007810000 */
[----:B------:R-:W-:Y:S02]  /*dca0*/  FSEL R26, R26, -INF , !P3 ;  /* 0xff8000001a1a7808 */ /* 0x000fe40005800000 */
[----:B------:R-:W-:Y:S02]  /*dcb0*/  FMNMX.FTZ R4, R54, R9, !PT ;  /* 0x0000000936047209 */ /* 0x000fe40007810000 */
[----:B------:R-:W-:-:S02]  /*dcc0*/  ISETP.GT.AND P3, PT, R73, RZ, P2 ;  /* 0x000000ff4900720c */ /* 0x000fc40001764270 */
        /* <DEDUP_REMOVED lines=20> */
[----:B------:R-:W-:-:S05]  /*de10*/  FMNMX.FTZ R9, R64, R9, !PT ;  /* 0x0000000940097209 */ /* 0x000fca0007810000 */
[----:B------:R-:W0:Y:S02]  /*de20*/  SHFL.BFLY PT, R4, R9, 0x2, 0x1f ;  /* 0x0c401f0009047f89 */ /* 0x000e2400000e0000 */
[----:B0-----:R-:W-:-:S05]  /*de30*/  FMNMX.FTZ R8, R9, R4, !PT ;  /* 0x0000000409087209 */ /* 0x001fca0007810000 */
[----:B------:R-:W0:Y:S02]  /*de40*/  SHFL.BFLY PT, R67, R8, 0x1, 0x1f ;  /* 0x0c201f0008437f89 */ /* 0x000e2400000e0000 */
[----:B0-----:R-:W-:Y:S02]  /*de50*/  FMNMX.FTZ R4, R8, R67, !PT ;  /* 0x0000004308047209 */ /* 0x001fe40007810000 */
[----:B------:R-:W-:Y:S02]  /*de60*/  FSEL R8, R27, -INF , !P4 ;  /* 0xff8000001b087808 */ /* 0x000fe40006000000 */
[C---:B------:R-:W-:Y:S01]  /*de70*/  FSETP.NEU.FTZ.AND P6, PT, R4.reuse, -INF , PT ;  /* 0xff8000000400780b */ /* 0x040fe20003fdd000 */
[----:B------:R-:W-:Y:S01]  /*de80*/  FMUL.FTZ R9, R4, UR10 ;  /* 0x0000000a04097c20 */ /* 0x000fe20008410000 */
[----:B------:R-:W-:-:S04]  /*de90*/  ISETP.GT.AND P4, PT, R73, 0x29, P2 ;  /* 0x000000294900780c */ /* 0x000fc80001784270 */
[----:B------:R-:W-:Y:S02]  /*dea0*/  FSEL R9, R9, RZ, P6 ;  /* 0x000000ff09097208 */ /* 0x000fe40003000000 */
[----:B------:R-:W-:-:S03]  /*deb0*/  ISETP.LT.OR P4, PT, R66, 0x2a, P4 ;  /* 0x0000002a4200780c */ /* 0x000fc60002781670 */
[--C-:B------:R-:W-:Y:S01]  /*dec0*/  FFMA.FTZ R182, R78, UR10, -R9.reuse ;  /* 0x0000000a4eb67c23 */ /* 0x100fe20008010809 */
[----:B------:R-:W-:Y:S01]  /*ded0*/  FSEL R78, R6, -INF , !P3 ;  /* 0xff800000064e7808 */ /* 0x000fe20005800000 */
        /* <DEDUP_REMOVED lines=12> */
[----:B------:R0:W-:Y:S01]  /*dfa0*/  MUFU.EX2 R27, R164 ;  /* 0x000000a4001b7308 */ /* 0x0001e20000000800 */
        /* <DEDUP_REMOVED lines=9> */
[--C-:B0-----:R-:W-:Y:S01]  /*e040*/  FFMA.FTZ R164, R12, UR10, -R9.reuse ;  /* 0x0000000a0ca47c23 */ /* 0x101fe20008010809 */
[----:B------:R-:W-:Y:S01]  /*e050*/  FMNMX.FTZ R6, R20, R71, !PT ;  /* 0x0000004714067209 */ /* 0x000fe20007810000 */
[--C-:B------:R-:W-:Y:S01]  /*e060*/  FFMA.FTZ R31, R160, UR10, -R9.reuse ;  /* 0x0000000aa01f7c23 */ /* 0x100fe20008010809 */
[----:B------:R-:W-:Y:S01]  /*e070*/  ISETP.GT.AND P3, PT, R73, 0x40, P2 ;  /* 0x000000404900780c */ /* 0x000fe20001764270 */
[--C-:B------:R-:W-:Y:S01]  /*e080*/  FFMA.FTZ R160, R54, UR10, -R9.reuse ;  /* 0x0000000a36a07c23 */ /* 0x100fe20008010809 */
[----:B------:R-:W-:Y:S01]  /*e090*/  FMNMX.FTZ R71, R21, R6, !PT ;  /* 0x0000000615477209 */ /* 0x000fe20007810000 */
[--C-:B------:R-:W-:Y:S01]  /*e0a0*/  FFMA.FTZ R67, R82, UR10, -R9.reuse ;  /* 0x0000000a52437c23 */ /* 0x100fe20008010809 */
[----:B------:R-:W-:Y:S01]  /*e0b0*/  FSEL R28, R28, -INF , !P4 ;  /* 0xff8000001c1c7808 */ /* 0x000fe20006000000 */
[--C-:B-1----:R-:W-:Y:S01]  /*e0c0*/  FFMA.FTZ R166, R53, UR10, -R9.reuse ;  /* 0x0000000a35a67c23 */ /* 0x102fe20008010809 */
[----:B------:R-:W-:Y:S01]  /*e0d0*/  ISETP.LT.OR P3, PT, R66, 0x41, P3 ;  /* 0x000000414200780c */ /* 0x000fe20001f61670 */
[--C-:B------:R-:W-:Y:S01]  /*e0e0*/  FFMA.FTZ R180, R80, UR10, -R9.reuse ;  /* 0x0000000a50b47c23 */ /* 0x100fe20008010809 */
[----:B------:R-:W-:Y:S01]  /*e0f0*/  ISETP.GT.AND P4, PT, R73, 0x31, P2 ;  /* 0x000000314900780c */ /* 0x000fe20001784270 */
[----:B------:R-:W-:Y:S01]  /*e100*/  MUFU.EX2 R67, R67 ;  /* 0x0000004300437308 */ /* 0x000fe20000000800 */
[----:B------:R-:W-:Y:S01]  /*e110*/  FMNMX.FTZ R6, R24, R71, !PT ;  /* 0x0000004718067209 */ /* 0x000fe20007810000 */
[--C-:B------:R-:W-:Y:S01]  /*e120*/  FFMA.FTZ R172, R162, UR10, -R9.reuse ;  /* 0x0000000aa2ac7c23 */ /* 0x100fe20008010809 */
[----:B------:R-:W-:Y:S01]  /*e130*/  FSEL R70, R33, -INF , !P3 ;  /* 0xff80000021467808 */ /* 0x000fe20005800000 */
[--C-:B------:R-:W-:Y:S01]  /*e140*/  FFMA.FTZ R170, R51, UR10, -R9.reuse ;  /* 0x0000000a33aa7c23 */ /* 0x100fe20008010809 */
[----:B------:R-:W-:Y:S01]  /*e150*/  ISETP.LT.OR P4, PT, R66, 0x32, P4 ;  /* 0x000000324200780c */ /* 0x000fe20002781670 */
[--C-:B------:R-:W-:Y:S01]  /*e160*/  FFMA.FTZ R76, R76, UR10, -R9.reuse ;  /* 0x0000000a4c4c7c23 */ /* 0x100fe20008010809 */
[----:B------:R-:W-:Y:S01]  /*e170*/  FMNMX.FTZ R33, R25, R6, !PT ;  /* 0x0000000619217209 */ /* 0x000fe20007810000 */
[----:B------:R-:W-:Y:S01]  /*e180*/  MUFU.EX2 R180, R180 ;  /* 0x000000b400b47308 */ /* 0x000fe20000000800 */
[----:B------:R-:W-:Y:S01]  /*e190*/  FSEL R30, R30, -INF , !P4 ;  /* 0xff8000001e1e7808 */ /* 0x000fe20006000000 */
[--C-:B------:R-:W-:Y:S01]  /*e1a0*/  FFMA.FTZ R162, R56, UR10, -R9.reuse ;  /* 0x0000000a38a27c23 */ /* 0x100fe20008010809 */
[----:B------:R-:W-:Y:S01]  /*e1b0*/  FMNMX.FTZ R71, R26, R33, !PT ;  /* 0x000000211a477209 */ /* 0x000fe20007810000 */
[--C-:B------:R-:W-:Y:S01]  /*e1c0*/  FFMA.FTZ R156, R58, UR10, -R9.reuse ;  /* 0x0000000a3a9c7c23 */ /* 0x100fe20008010809 */
[----:B------:R-:W-:Y:S01]  /*e1d0*/  ISETP.GT.AND P4, PT, R73, 0x39, P2 ;  /* 0x000000394900780c */ /* 0x000fe20001784270 */
[--C-:B------:R-:W-:Y:S01]  /*e1e0*/  FFMA.FTZ R51, R59, UR10, -R9.reuse ;  /* 0x0000000a3b337c23 */ /* 0x100fe20008010809 */
[----:B------:R-:W-:Y:S01]  /*e1f0*/  ISETP.GT.AND P3, PT, R73, 0x48, P2 ;  /* 0x000000484900780c */ /* 0x000fe20001764270 */
[--C-:B------:R-:W-:Y:S01]  /*e200*/  FFMA.FTZ R158, R60, UR10, -R9.reuse ;  /* 0x0000000a3c9e7c23 */ /* 0x100fe20008010809 */
[----:B------:R-:W-:Y:S01]  /*e210*/  FMNMX.FTZ R75, R8, R71, !PT ;  /* 0x00000047084b7209 */ /* 0x000fe20007810000 */
[--C-:B------:R-:W-:Y:S01]  /*e220*/  FFMA.FTZ R152, R62, UR10, -R9.reuse ;  /* 0x0000000a3e987c23 */ /* 0x100fe20008010809 */
[C---:B------:R-:W-:Y:S01]  /*e230*/  ISETP.LT.OR P4, PT, R66.reuse, 0x3a, P4 ;  /* 0x0000003a4200780c */ /* 0x040fe20002781670 */
[--C-:B------:R-:W-:Y:S01]  /*e240*/  FFMA.FTZ R154, R63, UR10, -R9.reuse ;  /* 0x0000000a3f9a7c23 */ /* 0x100fe20008010809 */
[----:B------:R-:W-:Y:S01]  /*e250*/  ISETP.LT.OR P3, PT, R66, 0x49, P3 ;  /* 0x000000494200780c */ /* 0x000fe20001f61670 */
[----:B------:R-:W-:Y:S01]  /*e260*/  FFMA.FTZ R64, R64, UR10, -R9 ;  /* 0x0000000a40407c23 */ /* 0x000fe20008010809 */
[----:B------:R-:W-:Y:S01]  /*e270*/  FMNMX.FTZ R75, R28, R75, !PT ;  /* 0x0000004b1c4b7209 */ /* 0x000fe20007810000 */
[----:B------:R-:W-:Y:S01]  /*e280*/  MUFU.EX2 R182, R182 ;  /* 0x000000b600b67308 */ /* 0x000fe20000000800 */
[----:B------:R-:W-:-:S02]  /*e290*/  FSEL R32, R32, -INF , !P4 ;  /* 0xff80000020207808 */ /* 0x000fc40006000000 */
[----:B------:R-:W-:Y:S02]  /*e2a0*/  ISETP.GT.AND P4, PT, R73, 0x41, P2 ;  /* 0x000000414900780c */ /* 0x000fe40001784270 */
[----:B------:R-:W-:Y:S01]  /*e2b0*/  FSEL R71, R35, -INF , !P3 ;  /* 0xff80000023477808 */ /* 0x000fe20005800000 */
[----:B------:R-:W-:Y:S01]  /*e2c0*/  FFMA.FTZ R35, R74, UR10, -R9 ;  /* 0x0000000a4a237c23 */ /* 0x000fe20008010809 */
[----:B------:R-:W-:Y:S01]  /*e2d0*/  ISETP.GT.AND P3, PT, R73, 0x50, P2 ;  /* 0x000000504900780c */ /* 0x000fe20001764270 */
[----:B------:R-:W-:Y:S01]  /*e2e0*/  MUFU.EX2 R176, R176 ;  /* 0x000000b000b07308 */ /* 0x000fe20000000800 */
[----:B------:R-:W-:Y:S02]  /*e2f0*/  FMNMX.FTZ R75, R68, R75, !PT ;  /* 0x0000004b444b7209 */ /* 0x000fe40007810000 */
[C---:B------:R-:W-:Y:S02]  /*e300*/  ISETP.LT.OR P4, PT, R66.reuse, 0x42, P4 ;  /* 0x000000424200780c */ /* 0x040fe40002781670 */
[----:B------:R-:W-:-:S02]  /*e310*/  ISETP.LT.OR P3, PT, R66, 0x51, P3 ;  /* 0x000000514200780c */ /* 0x000fc40001f61670 */
[----:B------:R-:W-:Y:S01]  /*e320*/  FMNMX.FTZ R6, R30, R75, !PT ;  /* 0x0000004b1e067209 */ /* 0x000fe20007810000 */
[----:B------:R-:W-:Y:S01]  /*e330*/  FFMA.FTZ R75, R49, UR10, -R9 ;  /* 0x0000000a314b7c23 */ /* 0x000fe20008010809 */
[----:B------:R-:W-:Y:S01]  /*e340*/  FSEL R34, R34, -INF , !P4 ;  /* 0xff80000022227808 */ /* 0x000fe20006000000 */
[----:B------:R-:W-:Y:S01]  /*e350*/  MUFU.EX2 R178, R178 ;  /* 0x000000b200b27308 */ /* 0x000fe20000000800 */
[----:B------:R-:W-:Y:S02]  /*e360*/  ISETP.GT.AND P4, PT, R73, 0x49, P2 ;  /* 0x000000494900780c */ /* 0x000fe40001784270 */
[----:B------:R-:W-:Y:S02]  /*e370*/  FSEL R74, R37, -INF , !P3 ;  /* 0xff800000254a7808 */ /* 0x000fe40005800000 */
[----:B------:R-:W-:Y:S02]  /*e380*/  FMNMX.FTZ R37, R69, R6, !PT ;  /* 0x0000000645257209 */ /* 0x000fe40007810000 */
[----:B------:R-:W-:Y:S01]  /*e390*/  ISETP.LT.OR P4, PT, R66, 0x4a, P4 ;  /* 0x0000004a4200780c */ /* 0x000fe20002781670 */
[----:B------:R-:W-:Y:S01]  /*e3a0*/  MUFU.EX2 R31, R31 ;  /* 0x0000001f001f7308 */ /* 0x000fe20000000800 */
[----:B------:R-:W-:-:S02]  /*e3b0*/  FMNMX.FTZ R37, R32, R37, !PT ;  /* 0x0000002520257209 */ /* 0x000fc40007810000 */
[----:B------:R-:W-:Y:S02]  /*e3c0*/  FSEL R36, R36, -INF , !P4 ;  /* 0xff80000024247808 */ /* 0x000fe40006000000 */
[C---:B------:R-:W-:Y:S02]  /*e3d0*/  ISETP.GT.AND P3, PT, R73.reuse, 0x58, P2 ;  /* 0x000000584900780c */ /* 0x040fe40001764270 */
[----:B------:R-:W-:Y:S01]  /*e3e0*/  ISETP.GT.AND P4, PT, R73, 0x51, P2 ;  /* 0x000000514900780c */ /* 0x000fe20001784270 */
[----:B------:R-:W-:Y:S01]  /*e3f0*/  MUFU.EX2 R172, R172 ;  /* 0x000000ac00ac7308 */ /* 0x000fe20000000800 */
[----:B------:R-:W-:Y:S02]  /*e400*/  FMNMX.FTZ R37, R70, R37, !PT ;  /* 0x0000002546257209 */ /* 0x000fe40007810000 */
[C---:B------:R-:W-:Y:S02]  /*e410*/  ISETP.LT.OR P3, PT, R66.reuse, 0x59, P3 ;  /* 0x000000594200780c */ /* 0x040fe40001f61670 */
[----:B------:R-:W-:-:S02]  /*e420*/  ISETP.LT.OR P4, PT, R66, 0x52, P4 ;  /* 0x000000524200780c */ /* 0x000fc40002781670 */
[----:B------:R-:W-:Y:S01]  /*e430*/  FMNMX.FTZ R6, R34, R37, !PT ;  /* 0x0000002522067209 */ /* 0x000fe20007810000 */
[----:B------:R-:W-:Y:S01]  /*e440*/  MUFU.EX2 R33, R76 ;  /* 0x0000004c00217308 */ /* 0x000fe20000000800 */
[----:B------:R-:W-:Y:S02]  /*e450*/  FSEL R72, R39, -INF , !P3 ;  /* 0xff80000027487808 */ /* 0x000fe40005800000 */
[----:B------:R-:W-:Y:S02]  /*e460*/  FSEL R38, R38, -INF , !P4 ;  /* 0xff80000026267808 */ /* 0x000fe40006000000 */
[----:B------:R-:W-:Y:S02]  /*e470*/  FMNMX.FTZ R39, R71, R6, !PT ;  /* 0x0000000647277209 */ /* 0x000fe40007810000 */
[C---:B------:R-:W-:Y:S01]  /*e480*/  ISETP.GT.AND P4, PT, R73.reuse, 0x59, P2 ;  /* 0x000000594900780c */ /* 0x040fe20001784270 */
[----:B------:R-:W-:Y:S01]  /*e490*/  MUFU.EX2 R174, R174 ;  /* 0x000000ae00ae7308 */ /* 0x000fe20000000800 */
[----:B------:R-:W-:-:S02]  /*e4a0*/  ISETP.GT.AND P3, PT, R73, 0x60, P2 ;  /* 0x000000604900780c */ /* 0x000fc40001764270 */
[----:B------:R-:W-:Y:S02]  /*e4b0*/  FMNMX.FTZ R39, R36, R39, !PT ;  /* 0x0000002724277209 */ /* 0x000fe40007810000 */
[C---:B------:R-:W-:Y:S02]  /*e4c0*/  ISETP.LT.OR P4, PT, R66.reuse, 0x5a, P4 ;  /* 0x0000005a4200780c */ /* 0x040fe40002781670 */
[----:B------:R-:W-:Y:S01]  /*e4d0*/  ISETP.LT.OR P3, PT, R66, 0x61, P3 ;  /* 0x000000614200780c */ /* 0x000fe20001f61670 */
[----:B------:R-:W-:Y:S01]  /*e4e0*/  MUFU.EX2 R35, R35 ;  /* 0x0000002300237308 */ /* 0x000fe20000000800 */
[----:B------:R-:W-:Y:S02]  /*e4f0*/  FMNMX.FTZ R39, R74, R39, !PT ;  /* 0x000000274a277209 */ /* 0x000fe40007810000 */
[----:B------:R-:W-:Y:S02]  /*e500*/  FSEL R40, R40, -INF , !P4 ;  /* 0xff80000028287808 */ /* 0x000fe40006000000 */
[----:B------:R-:W-:-:S02]  /*e510*/  ISETP.GT.AND P4, PT, R73, 0x61, P2 ;  /* 0x000000614900780c */ /* 0x000fc40001784270 */
[----:B------:R-:W-:Y:S01]  /*e520*/  FSEL R49, R41, -INF , !P3 ;  /* 0xff80000029317808 */ /* 0x000fe20005800000 */
[----:B------:R-:W-:Y:S01]  /*e530*/  MUFU.EX2 R168, R168 ;  /* 0x000000a800a87308 */ /* 0x000fe20000000800 */
[----:B------:R-:W-:Y:S02]  /*e540*/  FMNMX.FTZ R41, R38, R39, !PT ;  /* 0x0000002726297209 */ /* 0x000fe40007810000 */
[----:B------:R-:W-:Y:S02]  /*e550*/  ISETP.LT.OR P4, PT, R66, 0x62, P4 ;  /* 0x000000624200780c */ /* 0x000fe40002781670 */
[----:B------:R-:W-:Y:S02]  /*e560*/  FMNMX.FTZ R41, R72, R41, !PT ;  /* 0x0000002948297209 */ /* 0x000fe40007810000 */
[----:B------:R-:W-:Y:S01]  /*e570*/  ISETP.GT.AND P3, PT, R73, 0x68, P2 ;  /* 0x000000684900780c */ /* 0x000fe20001764270 */
[----:B------:R0:W-:Y:S01]  /*e580*/  MUFU.EX2 R39, R50 ;  /* 0x0000003200277308 */ /* 0x0001e20000000800 */
[----:B------:R-:W-:-:S02]  /*e590*/  FSEL R42, R42, -INF , !P4 ;  /* 0xff8000002a2a7808 */ /* 0x000fc40006000000 */
[----:B------:R-:W-:Y:S02]  /*e5a0*/  ISETP.GT.AND P4, PT, R73, 0x69, P2 ;  /* 0x000000694900780c */ /* 0x000fe40001784270 */
[----:B------:R-:W-:Y:S02]  /*e5b0*/  FMNMX.FTZ R6, R40, R41, !PT ;  /* 0x0000002928067209 */ /* 0x000fe40007810000 */
[C---:B------:R-:W-:Y:S01]  /*e5c0*/  ISETP.LT.OR P3, PT, R66.reuse, 0x69, P3 ;  /* 0x000000694200780c */ /* 0x040fe20001f61670 */
[----:B------:R-:W-:Y:S01]  /*e5d0*/  MUFU.EX2 R37, R75 ;  /* 0x0000004b00257308 */ /* 0x000fe20000000800 */
[----:B------:R-:W-:Y:S02]  /*e5e0*/  ISETP.LT.OR P4, PT, R66, 0x6a, P4 ;  /* 0x0000006a4200780c */ /* 0x000fe40002781670 */
[----:B------:R-:W-:Y:S02]  /*e5f0*/  FMNMX.FTZ R41, R49, R6, !PT ;  /* 0x0000000631297209 */ /* 0x000fe40007810000 */
[----:B------:R-:W-:-:S02]  /*e600*/  FSEL R44, R44, -INF , !P3 ;  /* 0xff8000002c2c7808 */ /* 0x000fc40005800000 */
[----:B------:R-:W-:Y:S01]  /*e610*/  ISETP.GT.AND P3, PT, R73, 0x70, P2 ;  /* 0x000000704900780c */ /* 0x000fe20001764270 */
[----:B------:R-:W-:Y:S01]  /*e620*/  MUFU.EX2 R170, R170 ;  /* 0x000000aa00aa7308 */ /* 0x000fe20000000800 */
[----:B------:R-:W-:Y:S02]  /*e630*/  FSEL R12, R43, -INF , !P4 ;  /* 0xff8000002b0c7808 */ /* 0x000fe40006000000 */
[----:B------:R-:W-:Y:S02]  /*e640*/  FMNMX.FTZ R43, R42, R41, !PT ;  /* 0x000000292a2b7209 */ /* 0x000fe40007810000 */
[----:B------:R-:W-:Y:S02]  /*e650*/  ISETP.LT.OR P3, PT, R66, 0x71, P3 ;  /* 0x000000714200780c */ /* 0x000fe40001f61670 */
[----:B------:R-:W-:Y:S01]  /*e660*/  ISETP.GT.AND P4, PT, R73, 0x71, P2 ;  /* 0x000000714900780c */ /* 0x000fe20001784270 */
[----:B------:R1:W-:Y:S01]  /*e670*/  MUFU.EX2 R41, R52 ;  /* 0x0000003400297308 */ /* 0x0003e20000000800 */
[----:B------:R-:W-:-:S02]  /*e680*/  FMNMX.FTZ R43, R44, R43, !PT ;  /* 0x0000002b2c2b7209 */ /* 0x000fc40007810000 */
[----:B0-----:R-:W-:Y:S02]  /*e690*/  FSEL R50, R45, -INF , !P3 ;  /* 0xff8000002d327808 */ /* 0x001fe40005800000 */
[C---:B------:R-:W-:Y:S02]  /*e6a0*/  ISETP.GT.AND P3, PT, R73.reuse, 0x78, P2 ;  /* 0x000000784900780c */ /* 0x040fe40001764270 */
[----:B------:R-:W-:Y:S01]  /*e6b0*/  ISETP.LT.OR P4, PT, R66, 0x72, P4 ;  /* 0x000000724200780c */ /* 0x000fe20002781670 */
[----:B------:R-:W-:Y:S01]  /*e6c0*/  MUFU.EX2 R164, R164 ;  /* 0x000000a400a47308 */ /* 0x000fe20000000800 */
[----:B------:R-:W-:Y:S02]  /*e6d0*/  FMNMX.FTZ R43, R12, R43, !PT ;  /* 0x0000002b0c2b7209 */ /* 0x000fe40007810000 */
[----:B------:R-:W-:Y:S02]  /*e6e0*/  ISETP.GT.AND P2, PT, R73, 0x79, P2 ;  /* 0x000000794900780c */ /* 0x000fe40001744270 */
[----:B------:R-:W-:-:S02]  /*e6f0*/  ISETP.LT.OR P3, PT, R66, 0x79, P3 ;  /* 0x000000794200780c */ /* 0x000fc40001f61670 */
[----:B------:R-:W-:Y:S01]  /*e700*/  FSEL R46, R46, -INF , !P4 ;  /* 0xff8000002e2e7808 */ /* 0x000fe20006000000 */
[----:B------:R-:W-:Y:S01]  /*e710*/  MUFU.EX2 R166, R166 ;  /* 0x000000a600a67308 */ /* 0x000fe20000000800 */
[----:B------:R-:W-:Y:S02]  /*e720*/  FMNMX.FTZ R43, R50, R43, !PT ;  /* 0x0000002b322b7209 */ /* 0x000fe40007810000 */
[----:B------:R-:W-:Y:S02]  /*e730*/  ISETP.LT.OR P2, PT, R66, 0x7a, P2 ;  /* 0x0000007a4200780c */ /* 0x000fe40001741670 */
[----:B-1----:R-:W-:Y:S01]  /*e740*/  FSEL R52, R47, -INF , !P3 ;  /* 0xff8000002f347808 */ /* 0x002fe20005800000 */
[----:B------:R-:W-:Y:S01]  /*e750*/  FFMA.FTZ R47, R57, UR10, -R9 ;  /* 0x0000000a392f7c23 */ /* 0x000fe20008010809 */
[----:B------:R-:W-:Y:S01]  /*e760*/  FMNMX.FTZ R45, R46, R43, !PT ;  /* 0x0000002b2e2d7209 */ /* 0x000fe20007810000 */
[----:B------:R-:W-:Y:S01]  /*e770*/  MUFU.EX2 R160, R160 ;  /* 0x000000a000a07308 */ /* 0x000fe20000000800 */
[----:B------:R-:W-:-:S02]  /*e780*/  FSEL R48, R48, -INF , !P2 ;  /* 0xff80000030307808 */ /* 0x000fc40005000000 */
[----:B------:R-:W-:Y:S02]  /*e790*/  FMNMX.FTZ R45, R52, R45, !PT ;  /* 0x0000002d342d7209 */ /* 0x000fe40007810000 */
[----:B------:R-:W-:Y:S02]  /*e7a0*/  FSEL R54, R4, RZ, P6 ;  /* 0x000000ff04367208 */ /* 0x000fe40003000000 */
[----:B------:R-:W-:Y:S01]  /*e7b0*/  FMNMX.FTZ R6, R48, R45, !PT ;  /* 0x0000002d30067209 */ /* 0x000fe20007810000 */
[----:B------:R0:W-:Y:S01]  /*e7c0*/  MUFU.EX2 R43, R14 ;  /* 0x0000000e002b7308 */ /* 0x0001e20000000800 */
[----:B------:R-:W-:Y:S01]  /*e7d0*/  FFMA.FTZ R45, R55, UR10, -R9 ;  /* 0x0000000a372d7c23 */ /* 0x000fe20008010809 */
[----:B------:R-:W-:Y:S01]  /*e7e0*/  FADD.FTZ R54, -R54, R5 ;  /* 0x0000000536367221 */ /* 0x000fe20000010100 */
[--C-:B------:R-:W-:Y:S01]  /*e7f0*/  FFMA.FTZ R55, R65, UR10, -R9.reuse ;  /* 0x0000000a41377c23 */ /* 0x100fe20008010809 */
[----:B------:R-:W0:Y:S04]  /*e800*/  SHFL.BFLY PT, R53, R6, 0x2, 0x1f ;  /* 0x0c401f0006357f89 */ /* 0x000e2800000e0000 */
[----:B------:R-:W-:Y:S08]  /*e810*/  MUFU.EX2 R45, R45 ;  /* 0x0000002d002d7308 */ /* 0x000ff00000000800 */
[----:B------:R-:W-:Y:S08]  /*e820*/  MUFU.EX2 R162, R162 ;  /* 0x000000a200a27308 */ /* 0x000ff00000000800 */
[----:B------:R-:W-:Y:S01]  /*e830*/  MUFU.EX2 R47, R47 ;  /* 0x0000002f002f7308 */ /* 0x000fe20000000800 */
[----:B0-----:R-:W-:Y:S01]  /*e840*/  FMNMX.FTZ R14, R6, R53, !PT ;  /* 0x00000035060e7209 */ /* 0x001fe20007810000 */
[----:B------:R-:W-:-:S06]  /*e850*/  FFMA.FTZ R53, R61, UR10, -R9 ;  /* 0x0000000a3d357c23 */ /* 0x000fcc0008010809 */
[----:B------:R-:W-:Y:S01]  /*e860*/  MUFU.EX2 R156, R156 ;  /* 0x0000009c009c7308 */ /* 0x000fe20000000800 */
[----:B------:R-:W0:Y:S07]  /*e870*/  SHFL.BFLY PT, R57, R14, 0x1, 0x1f ;  /* 0x0c201f000e397f89 */ /* 0x000e2e00000e0000 */
[----:B------:R-:W-:Y:S08]  /*e880*/  MUFU.EX2 R51, R51 ;  /* 0x0000003300337308 */ /* 0x000ff00000000800 */
[----:B------:R-:W-:Y:S08]  /*e890*/  MUFU.EX2 R158, R158 ;  /* 0x0000009e009e7308 */ /* 0x000ff00000000800 */
[----:B------:R-:W-:Y:S01]  /*e8a0*/  MUFU.EX2 R53, R53 ;  /* 0x0000003500357308 */ /* 0x000fe20000000800 */
[----:B0-----:R-:W-:Y:S01]  /*e8b0*/  FMNMX.FTZ R6, R14, R57, !PT ;  /* 0x000000390e067209 */ /* 0x001fe20007810000 */
[----:B------:R-:W-:-:S03]  /*e8c0*/  FMUL.FTZ R14, R54, UR10 ;  /* 0x0000000a360e7c20 */ /* 0x000fc60008410000 */
[C---:B------:R-:W-:Y:S01]  /*e8d0*/  FSETP.NEU.FTZ.AND P2, PT, R6.reuse, -INF , PT ;  /* 0xff8000000600780b */ /* 0x040fe20003f5d000 */
[----:B------:R-:W-:Y:S02]  /*e8e0*/  FMUL.FTZ R9, R6, UR10 ;  /* 0x0000000a06097c20 */ /* 0x000fe40008410000 */
[----:B------:R-:W0:Y:S03]  /*e8f0*/  MUFU.EX2 R14, R14 ;  /* 0x0000000e000e7308 */ /* 0x000e260000000800 */
[----:B------:R-:W-:-:S05]  /*e900*/  FSEL R9, R9, RZ, P2 ;  /* 0x000000ff09097208 */ /* 0x000fca0001000000 */
[--C-:B------:R-:W-:Y:S01]  /*e910*/  FFMA.FTZ R183, R11, UR10, -R9.reuse ;  /* 0x0000000a0bb77c23 */ /* 0x100fe20008010809 */
[--C-:B------:R-:W-:Y:S01]  /*e920*/  FFMA.FTZ R175, R8, UR10, -R9.reuse ;  /* 0x0000000a08af7c23 */ /* 0x100fe20008010809 */
[--C-:B------:R-:W-:Y:S01]  /*e930*/  FFMA.FTZ R8, R28, UR10, -R9.reuse ;  /* 0x0000000a1c087c23 */ /* 0x100fe20008010809 */
[--C-:B------:R-:W-:Y:S01]  /*e940*/  FFMA.FTZ R181, R78, UR10, -R9.reuse ;  /* 0x0000000a4eb57c23 */ /* 0x100fe20008010809 */
[--C-:B------:R-:W-:Y:S01]  /*e950*/  FFMA.FTZ R10, R10, UR10, -R9.reuse ;  /* 0x0000000a0a0a7c23 */ /* 0x100fe20008010809 */
[--C-:B------:R-:W-:Y:S01]  /*e960*/  FFMA.FTZ R54, R13, UR10, -R9.reuse ;  /* 0x0000000a0d367c23 */ /* 0x100fe20008010809 */
[----:B------:R-:W-:Y:S01]  /*e970*/  MUFU.EX2 R183, R183 ;  /* 0x000000b700b77308 */ /* 0x000fe20000000800 */
[--C-:B------:R-:W-:Y:S01]  /*e980*/  FFMA.FTZ R177, R15, UR10, -R9.reuse ;  /* 0x0000000a0fb17c23 */ /* 0x100fe20008010809 */
[----:B------:R-:W-:Y:S01]  /*e990*/  FFMA.FTZ R20, R20, UR10, -R9 ;  /* 0x0000000a14147c23 */ /* 0x000fe20008010809 */
[----:B0-----:R-:W-:Y:S01]  /*e9a0*/  FFMA.FTZ R11, R14, R2, R67 ;  /* 0x000000020e0b7223 */ /* 0x001fe20000010043 */
[--C-:B------:R-:W-:Y:S01]  /*e9b0*/  FFMA.FTZ R179, R21, UR10, -R9.reuse ;  /* 0x0000000a15b37c23 */ /* 0x100fe20008010809 */
[--C-:B------:R-:W-:Y:S01]  /*e9c0*/  FFMA.FTZ R24, R24, UR10, -R9.reuse ;  /* 0x0000000a18187c23 */ /* 0x100fe20008010809 */
[----:B------:R-:W-:Y:S01]  /*e9d0*/  FFMA.FTZ R173, R25, UR10, -R9 ;  /* 0x0000000a19ad7c23 */ /* 0x000fe20008010809 */
        /* <DEDUP_REMOVED lines=33> */
[----:B------:R-:W-:Y:S01]  /*ebf0*/  FSEL R2, R6, RZ, P2 ;  /* 0x000000ff06027208 */ /* 0x000fe20001000000 */
[----:B------:R-:W-:Y:S01]  /*ec00*/  MUFU.EX2 R20, R20 ;  /* 0x0000001400147308 */ /* 0x000fe20000000800 */
[----:B------:R-:W-:Y:S01]  /*ec10*/  FFMA.FTZ R9, R48, UR10, -R9 ;  /* 0x0000000a30097c23 */ /* 0x000fe20008010809 */
[----:B------:R-:W-:Y:S01]  /*ec20*/  FADD.FTZ R28, R174, R11 ;  /* 0x0000000bae1c7221 */ /* 0x000fe20000010000 */
[----:B------:R-:W-:-:S02]  /*ec30*/  IMAD.U32 R13, RZ, RZ, UR59 ;  /* 0x0000003bff0d7e24 */ /* 0x000fc4000f8e00ff */
[----:B------:R-:W-:Y:S01]  /*ec40*/  FADD.FTZ R2, -R2, R7 ;  /* 0x0000000702027221 */ /* 0x000fe20000010100 */
[----:B------:R-:W-:Y:S01]  /*ec50*/  ISETP.GT.AND P2, PT, R3, UR40, PT ;  /* 0x0000002803007c0c */ /* 0x000fe2000bf44270 */
[----:B------:R-:W-:Y:S01]  /*ec60*/  FADD.FTZ R11, R35, R28 ;  /* 0x0000001c230b7221 */ /* 0x000fe20000010000 */
[----:B------:R-:W-:Y:S01]  /*ec70*/  UMOV UR59, UR47 ;  /* 0x0000002f003b7c82 */ /* 0x000fe20008000000 */
[----:B------:R-:W-:Y:S01]  /*ec80*/  FMUL.FTZ R2, R2, UR10 ;  /* 0x0000000a02027c20 */ /* 0x000fe20008410000 */
[----:B------:R-:W-:Y:S01]  /*ec90*/  MUFU.EX2 R179, R179 ;  /* 0x000000b300b37308 */ /* 0x000fe20000000800 */
[----:B------:R-:W-:Y:S01]  /*eca0*/  FADD.FTZ R28, R168, R11 ;  /* 0x0000000ba81c7221 */ /* 0x000fe20000010000 */
[----:B------:R-:W-:Y:S01]  /*ecb0*/  @!P1 LEA R13, R13, UR41, 0x3 ;  /* 0x000000290d0d9c11 */ /* 0x000fe2000f8e18ff */
[----:B------:R-:W-:Y:S01]  /*ecc0*/  FMUL.FTZ R88, R88, R14 ;  /* 0x0000000e58587220 */ /* 0x000fe20000410000 */
[----:B------:R-:W-:Y:S01]  /*ecd0*/  F2FP.BF16.F32.PACK_AB R180, R180, R67 ;  /* 0x00000043b4b4723e */ /* 0x000fe200000010ff */
[----:B------:R-:W-:Y:S01]  /*ece0*/  FADD.FTZ R7, R37, R28 ;  /* 0x0000001c25077221 */ /* 0x000fe20000010000 */
[----:B------:R-:W-:Y:S01]  /*ecf0*/  F2FP.BF16.F32.PACK_AB R182, R27, R182 ;  /* 0x000000b61bb6723e */ /* 0x000fe200000010ff */
[----:B------:R-:W-:Y:S01]  /*ed00*/  @!P1 VIADD R13, R13, 0x28860 ;  /* 0x000288600d0d9836 */ /* 0x000fe20000000000 */
[----:B------:R0:W1:Y:S01]  /*ed10*/  MUFU.EX2 R28, R2 ;  /* 0x00000002001c7308 */ /* 0x0000620000000800 */
[----:B------:R-:W-:Y:S01]  /*ed20*/  FADD.FTZ R56, R170, R7 ;  /* 0x00000007aa387221 */ /* 0x000fe20000010000 */
[----:B------:R-:W-:Y:S01]  /*ed30*/  F2FP.BF16.F32.PACK_AB R176, R29, R176 ;  /* 0x000000b01db0723e */ /* 0x000fe200000010ff */
[----:B------:R-:W-:Y:S01]  /*ed40*/  FMUL.FTZ R89, R89, R14 ;  /* 0x0000000e59597220 */ /* 0x000fe20000410000 */
[----:B------:R-:W-:Y:S01]  /*ed50*/  @!P1 PRMT R13, RZ, 0x654, R13 ;  /* 0x00000654ff0d9816 */ /* 0x000fe2000000000d */
[----:B------:R-:W-:Y:S01]  /*ed60*/  FADD.FTZ R7, R39, R56 ;  /* 0x0000003827077221 */ /* 0x000fe20000010000 */
[----:B------:R-:W-:Y:S01]  /*ed70*/  F2FP.BF16.F32.PACK_AB R178, R31, R178 ;  /* 0x000000b21fb2723e */ /* 0x000fe200000010ff */
[----:B------:R-:W-:Y:S01]  /*ed80*/  FMUL.FTZ R92, R92, R14 ;  /* 0x0000000e5c5c7220 */ /* 0x000fe20000410000 */
[----:B------:R-:W2:Y:S01]  /*ed90*/  MUFU.EX2 R24, R24 ;  /* 0x0000001800187308 */ /* 0x000ea20000000800 */
[----:B------:R-:W-:Y:S01]  /*eda0*/  FADD.FTZ R56, R164, R7 ;  /* 0x00000007a4387221 */ /* 0x000fe20000010000 */
[----:B------:R3:W-:Y:S01]  /*edb0*/  @!P1 SYNCS.ARRIVE.TRANS64.RED.A1T0 RZ, [R13+URZ], RZ ;  /* 0x000000ff0dff99a7 */ /* 0x0007e2000810043f */
[----:B------:R-:W-:Y:S01]  /*edc0*/  F2FP.BF16.F32.PACK_AB R172, R33, R172 ;  /* 0x000000ac21ac723e */ /* 0x000fe200000010ff */
[----:B------:R-:W-:Y:S01]  /*edd0*/  FMUL.FTZ R93, R93, R14 ;  /* 0x0000000e5d5d7220 */ /* 0x000fe20000410000 */
[----:B------:R-:W-:Y:S01]  /*ede0*/  FADD.FTZ R7, R41, R56 ;  /* 0x0000003829077221 */ /* 0x000fe20000010000 */
[----:B------:R-:W-:Y:S01]  /*edf0*/  F2FP.BF16.F32.PACK_AB R174, R35, R174 ;  /* 0x000000ae23ae723e */ /* 0x000fe200000010ff */
[----:B------:R-:W-:Y:S01]  /*ee00*/  FMUL.FTZ R96, R96, R14 ;  /* 0x0000000e60607220 */ /* 0x000fe20000410000 */
[----:B------:R-:W4:Y:S01]  /*ee10*/  MUFU.EX2 R173, R173 ;  /* 0x000000ad00ad7308 */ /* 0x000f220000000800 */
[----:B0-----:R-:W-:Y:S01]  /*ee20*/  FADD.FTZ R2, R166, R7 ;  /* 0x00000007a6027221 */ /* 0x001fe20000010000 */
[----:B-1----:R-:W-:Y:S01]  /*ee30*/  FFMA.FTZ R7, R28, R0, R181 ;  /* 0x000000001c077223 */ /* 0x002fe200000100b5 */
        /* <DEDUP_REMOVED lines=13> */
[----:B------:R-:W-:Y:S01]  /*ef10*/  MUFU.EX2 R152, R152 ;  /* 0x0000009800987308 */ /* 0x000fe20000000800 */
[----:B------:R-:W-:Y:S01]  /*ef20*/  FADD.FTZ R48, R162, R11 ;  /* 0x0000000ba2307221 */ /* 0x000fe20000010000 */
[----:B------:R-:W-:Y:S01]  /*ef30*/  FADD.FTZ R7, R177, R2 ;  /* 0x00000002b1077221 */ /* 0x000fe20000010000 */
[----:B------:R-:W-:Y:S01]  /*ef40*/  F2FP.BF16.F32.PACK_AB R160, R45, R160 ;  /* 0x000000a02da0723e */ /* 0x000fe200000010ff */
[----:B------:R-:W-:Y:S01]  /*ef50*/  FMUL.FTZ R101, R101, R14 ;  /* 0x0000000e65657220 */ /* 0x000fe20000410000 */
[C---:B------:R-:W-:Y:S01]  /*ef60*/  FADD.FTZ R11, R47.reuse, R48 ;  /* 0x000000302f0b7221 */ /* 0x040fe20000010000 */
[----:B------:R-:W-:Y:S01]  /*ef70*/  FADD.FTZ R2, R20, R7 ;  /* 0x0000000714027221 */ /* 0x000fe20000010000 */
[----:B------:R-:W-:Y:S01]  /*ef80*/  F2FP.BF16.F32.PACK_AB R162, R47, R162 ;  /* 0x000000a22fa2723e */ /* 0x000fe200000010ff */
[----:B------:R-:W1:Y:S01]  /*ef90*/  MUFU.EX2 R175, R175 ;  /* 0x000000af00af7308 */ /* 0x000e620000000800 */
[----:B------:R-:W-:Y:S01]  /*efa0*/  FADD.FTZ R48, R156, R11 ;  /* 0x0000000b9c307221 */ /* 0x000fe20000010000 */
[----:B------:R-:W-:Y:S01]  /*efb0*/  FADD.FTZ R7, R179, R2 ;  /* 0x00000002b3077221 */ /* 0x000fe20000010000 */
[C---:B------:R-:W-:Y:S01]  /*efc0*/  F2FP.BF16.F32.PACK_AB R156, R51.reuse, R156 ;  /* 0x0000009c339c723e */ /* 0x040fe200000010ff */
[-C--:B------:R-:W-:Y:S01]  /*efd0*/  FMUL.FTZ R104, R104, R14.reuse ;  /* 0x0000000e68687220 */ /* 0x080fe20000410000 */
[----:B------:R-:W-:Y:S01]  /*efe0*/  FADD.FTZ R11, R51, R48 ;  /* 0x00000030330b7221 */ /* 0x000fe20000010000 */
[----:B--2---:R-:W-:Y:S01]  /*eff0*/  FADD.FTZ R2, R24, R7 ;  /* 0x0000000718027221 */ /* 0x004fe20000010000 */
[-C--:B------:R-:W-:Y:S01]  /*f000*/  FMUL.FTZ R105, R105, R14.reuse ;  /* 0x0000000e69697220 */ /* 0x080fe20000410000 */
[----:B------:R-:W-:Y:S01]  /*f010*/  MUFU.EX2 R55, R55 ;  /* 0x0000003700377308 */ /* 0x000fe20000000800 */
[-C--:B------:R-:W-:Y:S01]  /*f020*/  FMUL.FTZ R108, R108, R14.reuse ;  /* 0x0000000e6c6c7220 */ /* 0x080fe20000410000 */
[----:B----4-:R-:W-:Y:S01]  /*f030*/  FADD.FTZ R7, R173, R2 ;  /* 0x00000002ad077221 */ /* 0x010fe20000010000 */
[-C--:B------:R-:W-:Y:S01]  /*f040*/  FMUL.FTZ R109, R109, R14.reuse ;  /* 0x0000000e6d6d7220 */ /* 0x080fe20000410000 */
[-C--:B------:R-:W-:Y:S01]  /*f050*/  FMUL.FTZ R112, R112, R14.reuse ;  /* 0x0000000e70707220 */ /* 0x080fe20000410000 */
[-C--:B------:R-:W-:Y:S01]  /*f060*/  FMUL.FTZ R113, R113, R14.reuse ;  /* 0x0000000e71717220 */ /* 0x080fe20000410000 */
[----:B0-----:R-:W-:Y:S01]  /*f070*/  FADD.FTZ R2, R26, R7 ;  /* 0x000000071a027221 */ /* 0x001fe20000010000 */
[-C--:B------:R-:W-:Y:S01]  /*f080*/  FMUL.FTZ R116, R116, R14.reuse ;  /* 0x0000000e74747220 */ /* 0x080fe20000410000 */
[----:B------:R-:W0:Y:S01]  /*f090*/  MUFU.EX2 R8, R8 ;  /* 0x0000000800087308 */ /* 0x000e220000000800 */
[-C--:B------:R-:W-:Y:S01]  /*f0a0*/  FMUL.FTZ R117, R117, R14.reuse ;  /* 0x0000000e75757220 */ /* 0x080fe20000410000 */
[----:B-1----:R-:W-:Y:S01]  /*f0b0*/  FADD.FTZ R7, R175, R2 ;  /* 0x00000002af077221 */ /* 0x002fe20000010000 */
        /* <DEDUP_REMOVED lines=13> */
[----:B------:R2:W-:Y:S01]  /*f190*/  MUFU.EX2 R0, R36 ;  /* 0x0000002400007308 */ /* 0x0005e20000000800 */
[----:B0-----:R-:W-:Y:S01]  /*f1a0*/  FADD.FTZ R2, R8, R7 ;  /* 0x0000000708027221 */ /* 0x001fe20000010000 */
[-C--:B------:R-:W-:Y:S01]  /*f1b0*/  FMUL.FTZ R144, R144, R14.reuse ;  /* 0x0000000e90907220 */ /* 0x080fe20000410000 */
[-C--:B------:R-:W-:Y:S01]  /*f1c0*/  FMUL.FTZ R145, R145, R14.reuse ;  /* 0x0000000e91917220 */ /* 0x080fe20000410000 */
[-C--:B------:R-:W-:Y:S01]  /*f1d0*/  FMUL.FTZ R148, R148, R14.reuse ;  /* 0x0000000e94947220 */ /* 0x080fe20000410000 */
[----:B------:R-:W-:Y:S01]  /*f1e0*/  FMUL.FTZ R149, R149, R14 ;  /* 0x0000000e95957220 */ /* 0x000fe20000410000 */
[----:B------:R-:W-:Y:S01]  /*f1f0*/  F2FP.BF16.F32.PACK_AB R181, R10, R181 ;  /* 0x000000b50ab5723e */ /* 0x000fe200000010ff */
[----:B------:R-:W-:Y:S01]  /*f200*/  VIADD R3, R3, 0xffffffff ;  /* 0xffffffff03037836 */ /* 0x000fe20000000000 */
[----:B------:R-:W0:Y:S01]  /*f210*/  MUFU.EX2 R169, R169 ;  /* 0x000000a900a97308 */ /* 0x000e220000000800 */
[----:B--2---:R-:W-:Y:S01]  /*f220*/  FADD.FTZ R36, R158, R11 ;  /* 0x0000000b9e247221 */ /* 0x004fe20000010000 */
[C---:B------:R-:W-:Y:S01]  /*f230*/  F2FP.BF16.F32.PACK_AB R158, R53.reuse, R158 ;  /* 0x0000009e359e723e */ /* 0x040fe200000010ff */
[-C--:B------:R-:W-:Y:S01]  /*f240*/  FMUL.FTZ R90, R90, R28.reuse ;  /* 0x0000001c5a5a7220 */ /* 0x080fe20000410000 */
[----:B------:R-:W-:Y:S01]  /*f250*/  F2FP.BF16.F32.PACK_AB R183, R54, R183 ;  /* 0x000000b736b7723e */ /* 0x000fe200000010ff */
[----:B------:R-:W-:Y:S01]  /*f260*/  FADD.FTZ R11, R53, R36 ;  /* 0x00000024350b7221 */ /* 0x000fe20000010000 */
[----:B------:R-:W-:Y:S01]  /*f270*/  F2FP.BF16.F32.PACK_AB R177, R20, R177 ;  /* 0x000000b114b1723e */ /* 0x000fe200000010ff */
[----:B------:R-:W-:Y:S01]  /*f280*/  FMUL.FTZ R91, R91, R28 ;  /* 0x0000001c5b5b7220 */ /* 0x000fe20000410000 */
[----:B------:R-:W2:Y:S01]  /*f290*/  MUFU.EX2 R5, R64 ;  /* 0x0000004000057308 */ /* 0x000ea20000000800 */
[----:B------:R-:W-:Y:S01]  /*f2a0*/  FADD.FTZ R36, R152, R11 ;  /* 0x0000000b98247221 */ /* 0x000fe20000010000 */
[C---:B------:R-:W-:Y:S01]  /*f2b0*/  F2FP.BF16.F32.PACK_AB R152, R55.reuse, R152 ;  /* 0x000000983798723e */ /* 0x040fe200000010ff */
[-C--:B------:R-:W-:Y:S01]  /*f2c0*/  FMUL.FTZ R94, R94, R28.reuse ;  /* 0x0000001c5e5e7220 */ /* 0x080fe20000410000 */
[----:B------:R-:W-:Y:S01]  /*f2d0*/  F2FP.BF16.F32.PACK_AB R179, R24, R179 ;  /* 0x000000b318b3723e */ /* 0x000fe200000010ff */
[----:B------:R-:W-:Y:S01]  /*f2e0*/  FADD.FTZ R11, R55, R36 ;  /* 0x00000024370b7221 */ /* 0x000fe20000010000 */
[----:B------:R-:W-:Y:S01]  /*f2f0*/  F2FP.BF16.F32.PACK_AB R173, R26, R173 ;  /* 0x000000ad1aad723e */ /* 0x000fe200000010ff */
[-C--:B------:R-:W-:Y:S01]  /*f300*/  FMUL.FTZ R95, R95, R28.reuse ;  /* 0x0000001c5f5f7220 */ /* 0x080fe20000410000 */
[----:B------:R-:W4:Y:S01]  /*f310*/  MUFU.EX2 R30, R30 ;  /* 0x0000001e001e7308 */ /* 0x000f220000000800 */
[----:B-1----:R-:W-:Y:S01]  /*f320*/  FADD.FTZ R36, R154, R11 ;  /* 0x0000000b9a247221 */ /* 0x002fe20000010000 */
[----:B0-----:R-:W-:Y:S01]  /*f330*/  FADD.FTZ R7, R169, R2 ;  /* 0x00000002a9077221 */ /* 0x001fe20000010000 */
[----:B------:R-:W-:Y:S01]  /*f340*/  F2FP.BF16.F32.PACK_AB R175, R8, R175 ;  /* 0x000000af08af723e */ /* 0x000fe200000010ff */
        /* <DEDUP_REMOVED lines=12> */
[----:B------:R-:W1:Y:S01]  /*f410*/  MUFU.EX2 R32, R32 ;  /* 0x0000002000207308 */ /* 0x000e620000000800 */
[C---:B----4-:R-:W-:Y:S01]  /*f420*/  FADD.FTZ R36, R30.reuse, R7 ;  /* 0x000000071e247221 */ /* 0x050fe20000010000 */
[----:B------:R-:W-:Y:S01]  /*f430*/  F2FP.BF16.F32.PACK_AB R169, R30, R169 ;  /* 0x000000a91ea9723e */ /* 0x000fe200000010ff */
[-C--:B------:R-:W-:Y:S01]  /*f440*/  FMUL.FTZ R115, R115, R28.reuse ;  /* 0x0000001c73737220 */ /* 0x080fe20000410000 */
[-C--:B------:R-:W-:Y:S01]  /*f450*/  FMUL.FTZ R118, R118, R28.reuse ;  /* 0x0000001c76767220 */ /* 0x080fe20000410000 */
[-C--:B------:R-:W-:Y:S01]  /*f460*/  FMUL.FTZ R119, R119, R28.reuse ;  /* 0x0000001c77777220 */ /* 0x080fe20000410000 */
[-C--:B------:R-:W-:Y:S01]  /*f470*/  FMUL.FTZ R122, R122, R28.reuse ;  /* 0x0000001c7a7a7220 */ /* 0x080fe20000410000 */
[-C--:B------:R-:W-:Y:S01]  /*f480*/  FMUL.FTZ R123, R123, R28.reuse ;  /* 0x0000001c7b7b7220 */ /* 0x080fe20000410000 */
[----:B------:R-:W2:Y:S01]  /*f490*/  MUFU.EX2 R165, R165 ;  /* 0x000000a500a57308 */ /* 0x000ea20000000800 */
        /* <DEDUP_REMOVED lines=8> */
[C---:B-1----:R-:W-:Y:S01]  /*f520*/  FADD.FTZ R36, R32.reuse, R5 ;  /* 0x0000000520247221 */ /* 0x042fe20000010000 */
[----:B------:R-:W-:Y:S01]  /*f530*/  F2FP.BF16.F32.PACK_AB R171, R32, R171 ;  /* 0x000000ab20ab723e */ /* 0x000fe200000010ff */
[-C--:B------:R-:W-:Y:S01]  /*f540*/  FMUL.FTZ R138, R138, R28.reuse ;  /* 0x0000001c8a8a7220 */ /* 0x080fe20000410000 */
[-C--:B------:R-:W-:Y:S01]  /*f550*/  FMUL.FTZ R139, R139, R28.reuse ;  /* 0x0000001c8b8b7220 */ /* 0x080fe20000410000 */
[-C--:B------:R-:W-:Y:S01]  /*f560*/  FMUL.FTZ R142, R142, R28.reuse ;  /* 0x0000001c8e8e7220 */ /* 0x080fe20000410000 */
[-C--:B------:R-:W-:Y:S01]  /*f570*/  FMUL.FTZ R143, R143, R28.reuse ;  /* 0x0000001c8f8f7220 */ /* 0x080fe20000410000 */
[-C--:B------:R-:W-:Y:S01]  /*f580*/  FMUL.FTZ R146, R146, R28.reuse ;  /* 0x0000001c92927220 */ /* 0x080fe20000410000 */
[----:B------:R-:W1:Y:S01]  /*f590*/  MUFU.EX2 R167, R167 ;  /* 0x000000a700a77308 */ /* 0x000e620000000800 */
[----:B--2---:R-:W-:Y:S01]  /*f5a0*/  FADD.FTZ R5, R165, R36 ;  /* 0x00000024a5057221 */ /* 0x004fe20000010000 */
[-C--:B------:R-:W-:Y:S01]  /*f5b0*/  FMUL.FTZ R147, R147, R28.reuse ;  /* 0x0000001c93937220 */ /* 0x080fe20000410000 */
[-C--:B------:R-:W-:Y:S01]  /*f5c0*/  FMUL.FTZ R150, R150, R28.reuse ;  /* 0x0000001c96967220 */ /* 0x080fe20000410000 */
[----:B------:R-:W-:Y:S01]  /*f5d0*/  FMUL.FTZ R151, R151, R28 ;  /* 0x0000001c97977220 */ /* 0x000fe20000410000 */
[----:B------:R-:W-:-:S03]  /*f5e0*/  IMAD.MOV.U32 R7, RZ, RZ, R6 ;  /* 0x000000ffff077224 */ /* 0x000fc600078e0006 */
[----:B------:R-:W2:Y:S01]  /*f5f0*/  MUFU.EX2 R161, R161 ;  /* 0x000000a100a17308 */ /* 0x000ea20000000800 */
[C---:B0-----:R-:W-:Y:S01]  /*f600*/  FADD.FTZ R36, R34.reuse, R5 ;  /* 0x0000000522247221 */ /* 0x041fe20000010000 */
[----:B------:R-:W-:-:S06]  /*f610*/  F2FP.BF16.F32.PACK_AB R165, R34, R165 ;  /* 0x000000a522a5723e */ /* 0x000fcc00000010ff */
[----:B------:R-:W0:Y:S01]  /*f620*/  MUFU.EX2 R38, R38 ;  /* 0x0000002600267308 */ /* 0x000e220000000800 */
[----:B-1----:R-:W-:Y:S01]  /*f630*/  FADD.FTZ R5, R167, R36 ;  /* 0x00000024a7057221 */ /* 0x002fe20000010000 */
[----:B------:R-:W-:-:S03]  /*f640*/  F2FP.BF16.F32.PACK_AB R167, R0, R167 ;  /* 0x000000a700a7723e */ /* 0x000fc600000010ff */
[----:B------:R-:W-:Y:S01]  /*f650*/  FADD.FTZ R36, R0, R5 ;  /* 0x0000000500247221 */ /* 0x000fe20000010000 */
[----:B------:R-:W-:Y:S02]  /*f660*/  IMAD.MOV.U32 R5, RZ, RZ, R4 ;  /* 0x000000ffff057224 */ /* 0x000fe400078e0004 */
        /* <DEDUP_REMOVED lines=28> */
[----:B---3--:R-:W-:Y:S06]  /*f830*/  @P2 BRA `(.L_x_1248) ;  /* 0xffffffc400e82947 */ /* 0x008fec000383ffff */
.L_x_1231:
[----:B------:R-:W-:Y:S06]  /*f840*/  BAR.ARV 0x8, 0x180 ;  /* 0x0206000000007b1d */ /* 0x000fec0000002000 */
[----:B------:R-:W-:Y:S05]  /*f850*/  @!P0 BRA `(.L_x_1249) ;  /* 0x0000000000048947 */ /* 0x000fea0003800000 */
[----:B------:R-:W-:Y:S01]  /*f860*/  BPT.TRAP 0x1 ;  /* 0x000000040000795c */ /* 0x000fe20000300000 */
.L_x_1249:
[----:B------:R-:W-:Y:S01]  /*f870*/  ULEA UR5, UR47, UR41, 0x3 ;  /* 0x000000292f057291 */ /* 0x000fe2000f8e183f */
[----:B------:R-:W-:-:S05]  /*f880*/  IMAD.U32 R3, RZ, RZ, UR50 ;  /* 0x00000032ff037e24 */ /* 0x000fca000f8e00ff */
[----:B------:R-:W-:-:S04]  /*f890*/  SHF.L.U32 R3, R3, 0x1f, RZ ;  /* 0x0000001f03037819 */ /* 0x000fc800000006ff */
[----:B------:R0:W1:Y:S01]  /*f8a0*/  SYNCS.PHASECHK.TRANS64.TRYWAIT P2, [UR5+0x28850], R3 ;  /* 0x02885003ff0075a7 */ /* 0x0000620008040145 */
[----:B------:R-:W-:Y:S05]  /*f8b0*/  @!P0 BRA `(.L_x_1250) ;  /* 0x0000000000048947 */ /* 0x000fea0003800000 */
[----:B------:R-:W-:Y:S01]  /*f8c0*/  BPT.TRAP 0x1 ;  /* 0x000000040000795c */ /* 0x000fe20000300000 */
.L_x_1250:
[----:B-1----:R-:W-:Y:S05]  /*f8d0*/  @P2 BRA `(.L_x_1251) ;  /* 0x0000000000082947 */ /* 0x002fea0003800000 */
[----:B------:R-:W1:Y:S02]  /*f8e0*/  SYNCS.PHASECHK.TRANS64.TRYWAIT P0, [UR5+0x28850], R3 ;  /* 0x02885003ff0075a7 */ /* 0x000e640008000145 */
[----:B-1----:R-:W-:Y:S05]  /*f8f0*/  @!P0 BRA `(.L_x_1252) ;  /* 0x000000a800d48947 */ /* 0x002fea0003800000 */
.L_x_1251:
[----:B------:R-:W-:Y:S01]  /*f900*/  UIADD3 UR41, UR41, 0x400, URZ ;  /* 0x0000040029297890 */ /* 0x000fe2000fffe03f */
[----:B------:R-:W-:Y:S01]  /*f910*/  WARPGROUP.ARRIVE ;  /* 0x00000000000079c5 */ /* 0x000fe20000000000 */
[----:B------:R-:W-:Y:S01]  /*f920*/  UMOV UR7, 0x40000040 ;  /* 0x4000004000077882 */ /* 0x000fe20000000000 */
[----:B01----:R-:W0:Y:S01]  /*f930*/  SHFL.BFLY PT, R3, R2, 0x2, 0x1f ;  /* 0x0c401f0002037f89 */ /* 0x003e2200000e0000 */
[----:B------:R-:W-:Y:S01]  /*f940*/  USHF.R.U32.HI UR41, URZ, 0x4, UR41 ;  /* 0x000000043f297899 */ /* 0x000fe20008011629 */
[----:B------:R-:W-:Y:S01]  /*f950*/  IMAD.U32 R11, RZ, RZ, UR5 ;  /* 0x00000005ff0b7e24 */ /* 0x000fe2000f8e00ff */
[----:B------:R-:W-:Y:S01]  /*f960*/  UIADD3 UR48, UR48, 0x1, URZ ;  /* 0x0000000130307890 */ /* 0x000fe2000fffe03f */
[----:B------:R-:W1:Y:S01]  /*f970*/  SHFL.BFLY PT, R5, R0, 0x2, 0x1f ;  /* 0x0c401f0000057f89 */ /* 0x000e6200000e0000 */
[----:B------:R-:W-:Y:S01]  /*f980*/  ULOP3.LUT UR41, UR41, 0x3fff, URZ, 0xc0, !UPT ;  /* 0x00003fff29297892 */ /* 0x000fe2000f8ec03f */
[----:B------:R-:W-:Y:S02]  /*f990*/  @!P1 VIADD R11, R11, 0x28860 ;  /* 0x000288600b0b9836 */ /* 0x000fe40000000000 */
[----:B------:R-:W-:Y:S01]  /*f9a0*/  IMAD.MOV.U32 R9, RZ, RZ, RZ ;  /* 0x000000ffff097224 */ /* 0x000fe200078e00ff */
[----:B------:R-:W-:Y:S01]  /*f9b0*/  ULOP3.LUT UR4, UR41, 0x4000000, URZ, 0xfc, !UPT ;  /* 0x0400000029047892 */ /* 0x000fe2000f8efc3f */
[----:B------:R-:W-:Y:S01]  /*f9c0*/  IMAD.U32 R14, RZ, RZ, UR10 ;  /* 0x0000000aff0e7e24 */ /* 0x000fe2000f8e00ff */
[----:B------:R-:W-:Y:S01]  /*f9d0*/  @!P1 PRMT R11, RZ, 0x654, R11 ;  /* 0x00000654ff0b9816 */ /* 0x000fe2000000000b */
[----:B------:R-:W-:Y:S01]  /*f9e0*/  IMAD.MOV.U32 R20, RZ, RZ, -0x800000 ;  /* 0xff800000ff147424 */ /* 0x000fe200078e00ff */
[----:B------:R-:W-:-:S02]  /*f9f0*/  ULEA UR4, UR47, UR4, 0xb ;  /* 0x000000042f047291 */ /* 0x000fc4000f8e583f */
[----:B------:R-:W-:-:S04]  /*fa00*/  UIADD3 UR47, UR47, 0x1, URZ ;  /* 0x000000012f2f7890 */ /* 0x000fc8000fffe03f */
[----:B------:R-:W-:Y:S01]  /*fa10*/  UISETP.NE.AND UP0, UPT, UR47, 0x2, UPT ;  /* 0x000000022f00788c */ /* 0x000fe2000bf05270 */
[----:B------:R-:W-:Y:S02]  /*fa20*/  UMOV UR6, UR4 ;  /* 0x0000000400067c82 */ /* 0x000fe40008000000 */
[----:B------:R-:W-:Y:S01]  /*fa30*/  HGMMA.64x128x16.F32.BF16 R88, R180, gdesc[UR4].tnspB, R88, gsb0 ;  /* 0x41e00004b4587df0 */ /* 0x000fe20008001858 */
[----:B------:R-:W-:Y:S01]  /*fa40*/  UIADD3 UR6, UR4, 0x80, URZ ;  /* 0x0000008004067890 */ /* 0x000fe2000fffe03f */
[----:B0-----:R-:W-:Y:S01]  /*fa50*/  FADD.FTZ R3, R3, R2 ;  /* 0x0000000203037221 */ /* 0x001fe20000010000 */
[----:B------:R-:W-:Y:S01]  /*fa60*/  UMOV UR7, 0x40000040 ;  /* 0x4000004000077882 */ /* 0x000fe20000000000 */
[----:B------:R-:W-:Y:S02]  /*fa70*/  IMAD.MOV.U32 R2, RZ, RZ, RZ ;  /* 0x000000ffff027224 */ /* 0x000fe400078e00ff */
[----:B-1----:R-:W-:Y:S01]  /*fa80*/  FADD.FTZ R5, R5, R0 ;  /* 0x0000000005057221 */ /* 0x002fe20000010000 */
[----:B------:R-:W-:Y:S01]  /*fa90*/  IMAD.MOV.U32 R0, RZ, RZ, -0x800000 ;  /* 0xff800000ff007424 */ /* 0x000fe200078e00ff */
[----:B------:R-:W0:Y:S01]  /*faa0*/  SHFL.BFLY PT, R8, R3, 0x1, 0x1f ;  /* 0x0c201f0003087f89 */ /* 0x000e2200000e0000 */
[----:B------:R-:W-:-:S03]  /*fab0*/  USEL UR47, UR47, URZ, UP0 ;  /* 0x0000003f2f2f7287 */ /* 0x000fc60008000000 */
[----:B------:R-:W1:Y:S01]  /*fac0*/  SHFL.BFLY PT, R10, R5, 0x1, 0x1f ;  /* 0x0c201f00050a7f89 */ /* 0x000e6200000e0000 */
[----:B0-----:R-:W-:Y:S01]  /*fad0*/  FADD.FTZ R8, R3, R8 ;  /* 0x0000000803087221 */ /* 0x001fe20000010000 */
[----:B------:R-:W-:Y:S02]  /*fae0*/  IMAD.U32 R3, RZ, RZ, UR10 ;  /* 0x0000000aff037e24 */ /* 0x000fe4000f8e00ff */
[----:B-1----:R-:W-:Y:S02]  /*faf0*/  FADD.FTZ R12, R5, R10 ;  /* 0x0000000a050c7221 */ /* 0x002fe40000010000 */
[----:B------:R-:W-:-:S03]  /*fb00*/  FSETP.NE.FTZ.AND P0, PT, R8, RZ, PT ;  /* 0x000000ff0800720b */ /* 0x000fc60003f15000 */
[----:B------:R-:W-:-:S10]  /*fb10*/  FSETP.NE.FTZ.AND P2, PT, R12, RZ, PT ;  /* 0x000000ff0c00720b */ /* 0x000fd40003f55000 */
[----:B------:R-:W0:Y:S01]  /*fb20*/  @P0 MUFU.LG2 R7, R8 ;  /* 0x0000000800070308 */ /* 0x000e220000000c00 */
[----:B------:R-:W-:Y:S02]  /*fb30*/  @P0 FMUL.FTZ R3, R3, 0.69314718246459960938 ;  /* 0x3f31721803030820 */ /* 0x000fe40000410000 */
[----:B------:R-:W-:-:S05]  /*fb40*/  @P2 FMUL.FTZ R14, R14, 0.69314718246459960938 ;  /* 0x3f3172180e0e2820 */ /* 0x000fca0000410000 */
[----:B------:R-:W1:Y:S08]  /*fb50*/  @P2 MUFU.LG2 R10, R12 ;  /* 0x0000000c000a2308 */ /* 0x000e700000000c00 */
[----:B------:R0:W2:Y:S08]  /*fb60*/  @P0 MUFU.RCP R2, R8 ;  /* 0x0000000800020308 */ /* 0x0000b00000001000 */
[----:B------:R-:W3:Y:S01]  /*fb70*/  @P2 MUFU.RCP R9, R12 ;  /* 0x0000000c00092308 */ /* 0x000ee20000001000 */
[----:B0-----:R-:W-:Y:S01]  /*fb80*/  @P0 FMUL.FTZ R8, R7, 0.69314718246459960938 ;  /* 0x3f31721807080820 */ /* 0x001fe20000410000 */
[----:B-1----:R-:W-:-:S03]  /*fb90*/  @P2 FMUL.FTZ R5, R10, 0.69314718246459960938 ;  /* 0x3f3172180a052820 */ /* 0x002fc60000410000 */
[----:B------:R-:W-:Y:S01]  /*fba0*/  @P0 FFMA.FTZ R20, R3, R4, R8 ;  /* 0x0000000403140223 */ /* 0x000fe20000010008 */
[----:B------:R-:W-:Y:S01]  /*fbb0*/  @P2 FFMA.FTZ R0, R14, R6, R5 ;  /* 0x000000060e002223 */ /* 0x000fe20000010005 */
[----:B------:R-:W-:Y:S01]  /*fbc0*/  PLOP3.LUT P0, PT, PT, PT, PT, 0x8, 0x0 ;  /* 0x000000000000781c */ /* 0x000fe20003f0e170 */
        /* <DEDUP_REMOVED lines=31> */
[----:B------:R-:W-:-:S04]  /*fdc0*/  USEL UR4, URZ, 0x1, UP0 ;  /* 0x000000013f047887 */ /* 0x000fc80008000000 */
[----:B------:R-:W-:Y:S01]  /*fdd0*/  ULOP3.LUT UR50, UR50, UR4, URZ, 0x3c, !UPT ;  /* 0x0000000432327292 */ /* 0x000fe2000f8e3c3f */
        /* <DEDUP_REMOVED lines=37> */
[-C--:B---3--:R-:W-:Y:S01]  /*10030*/  FMUL.FTZ R2, R90, R9.reuse ;  /* 0x000000095a027220 */ /* 0x088fe20000410000 */
        /* <DEDUP_REMOVED lines=30> */
[----:B0-----:R-:W-:-:S07]  /*10220*/  FMUL.FTZ R151, R151, R9 ;  /* 0x0000000997977220 */ /* 0x001fce0000410000 */
.L_x_1182:
[----:B------:R-:W0:Y:S01]  /*10230*/  S2R R4, SR_CgaCtaId ;  /* 0x0000000000047919 */ /* 0x000e220000008800 */
[----:B------:R-:W-:Y:S01]  /*10240*/  MOV R21, 0x400 ;  /* 0x0000040000157802 */ /* 0x000fe20000000f00 */
[----:B------:R-:W-:Y:S01]  /*10250*/  BSSY B0, `(.L_x_1253) ;  /* 0x00002e8000007945 */ /* 0x000fe20003800000 */
[----:B------:R-:W-:Y:S02]  /*10260*/  BAR.SYNC.DEFER_BLOCKING 0x5, 0x180 ;  /* 0x0146000000007b1d */ /* 0x000fe40000010000 */
[----:B0-----:R-:W-:-:S05]  /*10270*/  LEA R21, R4, R21, 0x18 ;  /* 0x0000001504157211 */ /* 0x001fca00078ec0ff */
[----:B------:R-:W0:Y:S02]  /*10280*/  LDS.128 R4, [R21+0x288d0] ;  /* 0x0288d00015047984 */ /* 0x000e240000000c00 */
[----:B0-----:R-:W-:Y:S02]  /*10290*/  R2UR UR5, R5 ;  /* 0x00000000050572ca */ /* 0x001fe400000e0000 */
[----:B------:R-:W-:Y:S02]  /*102a0*/  R2UR UR7, R6 ;  /* 0x00000000060772ca */ /* 0x000fe400000e0000 */
[----:B------:R-:W-:Y:S01]  /*102b0*/  R2UR UR6, R7 ;  /* 0x00000000070672ca */ /* 0x000fe200000e0000 */
[----:B------:R-:W-:Y:S06]  /*102c0*/  BAR.ARV 0x4, 0x180 ;  /* 0x0106000000007b1d */ /* 0x000fec0000002000 */
[----:B------:R-:W-:Y:S08]  /*102d0*/  @P0 BRA `(.L_x_1254) ;  /* 0x0000002000640947 */ /* 0x000ff00003800000 */
[----:B------:R-:W0:Y:S01]  /*102e0*/  S2R R4, SR_SWINHI ;  /* 0x0000000000047919 */ /* 0x000e220000002f00 */
[----:B------:R-:W-:Y:S01]  /*102f0*/  ULDC.64 UR10, c[0x0][0xc00] ;  /* 0x00030000000a7ab9 */ /* 0x000fe20000000a00 */
[----:B------:R-:W-:Y:S01]  /*10300*/  ULDC.64 UR8, c[0x0][0xc00] ;  /* 0x0003000000087ab9 */ /* 0x000fe20000000a00 */
[----:B------:R-:W1:Y:S01]  /*10310*/  LDC R45, c[0x0][0xbe8] ;  /* 0x0002fa00ff2d7b82 */ /* 0x000e620000000800 */
[----:B------:R-:W-:Y:S01]  /*10320*/  UIMAD.WIDE UR8, UR43, 0x4, UR8 ;  /* 0x000000042b0878a5 */ /* 0x000fe2000f8e0208 */
[----:B------:R-:W-:Y:S02]  /*10330*/  MOV R32, R21 ;  /* 0x0000001500207202 */ /* 0x000fe40000000f00 */
[----:B0-----:R-:W-:-:S03]  /*10340*/  MOV R33, R4 ;  /* 0x0000000400217202 */ /* 0x001fc60000000f00 */
[----:B------:R-:W-:-:S03]  /*10350*/  IMAD.WIDE R4, R218, 0x2, R32 ;  /* 0x00000002da047825 */ /* 0x000fc600078e0220 */
[C---:B------:R-:W-:Y:S02]  /*10360*/  LOP3.LUT R7, R4.reuse, 0x380, RZ, 0xc0, !PT ;  /* 0x0000038004077812 */ /* 0x040fe400078ec0ff */
[C---:B------:R-:W-:Y:S02]  /*10370*/  IADD3 R8, P5, R4.reuse, 0x40, RZ ;  /* 0x0000004004087810 */ /* 0x040fe40007fbe0ff */
[----:B------:R-:W-:Y:S02]  /*10380*/  SHF.R.U64 R7, R7, 0x3, RZ ;  /* 0x0000000307077819 */ /* 0x000fe400000012ff */
[C---:B------:R-:W-:Y:S01]  /*10390*/  IADD3 R31, P6, R4.reuse, 0x20, RZ ;  /* 0x00000020041f7810 */ /* 0x040fe20007fde0ff */
[--C-:B------:R-:W-:Y:S01]  /*103a0*/  IMAD.X R27, RZ, RZ, R5.reuse, P5 ;  /* 0x000000ffff1b7224 */ /* 0x100fe200028e0605 */
[C---:B------:R-:W-:Y:S02]  /*103b0*/  IADD3 R35, P4, R4.reuse, 0x60, RZ ;  /* 0x0000006004237810 */ /* 0x040fe40007f9e0ff */
[C---:B------:R-:W-:Y:S01]  /*103c0*/  IADD3 R37, P3, R4.reuse, 0x4000, RZ ;  /* 0x0000400004257810 */ /* 0x040fe20007f7e0ff */
[--C-:B------:R-:W-:Y:S01]  /*103d0*/  IMAD.X R29, RZ, RZ, R5.reuse, P6 ;  /* 0x000000ffff1d7224 */ /* 0x100fe200030e0605 */
[C---:B------:R-:W-:Y:S01]  /*103e0*/  IADD3 R39, P2, R4.reuse, 0x4020, RZ ;  /* 0x0000402004277810 */ /* 0x040fe20007f5e0ff */
[--C-:B------:R-:W-:Y:S01]  /*103f0*/  IMAD.X R25, RZ, RZ, R5.reuse, P4 ;  /* 0x000000ffff197224 */ /* 0x100fe200020e0605 */
[C---:B------:R-:W-:Y:S01]  /*10400*/  IADD3 R41, P1, R4.reuse, 0x4040, RZ ;  /* 0x0000404004297810 */ /* 0x040fe20007f3e0ff */
[--C-:B------:R-:W-:Y:S01]  /*10410*/  IMAD.X R15, RZ, RZ, R5.reuse, P3 ;  /* 0x000000ffff0f7224 */ /* 0x100fe200018e0605 */
[----:B------:R-:W-:Y:S01]  /*10420*/  IADD3 R34, P0, R4, 0x4060, RZ ;  /* 0x0000406004227810 */ /* 0x000fe20007f1e0ff */
[--C-:B------:R-:W-:Y:S01]  /*10430*/  IMAD.X R13, RZ, RZ, R5.reuse, P2 ;  /* 0x000000ffff0d7224 */ /* 0x100fe200010e0605 */
[----:B------:R-:W-:Y:S01]  /*10440*/  LOP3.LUT R4, R7, R4, RZ, 0x3c, !PT ;  /* 0x0000000407047212 */ /* 0x000fe200078e3cff */
[--C-:B------:R-:W-:Y:S01]  /*10450*/  IMAD.X R11, RZ, RZ, R5.reuse, P1 ;  /* 0x000000ffff0b7224 */ /* 0x100fe200008e0605 */
[----:B------:R-:W-:Y:S01]  /*10460*/  LOP3.LUT R7, R8, 0x380, RZ, 0xc0, !PT ;  /* 0x0000038008077812 */ /* 0x000fe200078ec0ff */
[----:B------:R-:W-:Y:S01]  /*10470*/  IMAD.X R9, RZ, RZ, R5, P0 ;  /* 0x000000ffff097224 */ /* 0x000fe200000e0605 */
[----:B------:R-:W-:-:S02]  /*10480*/  LOP3.LUT R6, R31, 0x380, RZ, 0xc0, !PT ;  /* 0x000003801f067812 */ /* 0x000fc400078ec0ff */
[----:B------:R-:W-:Y:S02]  /*10490*/  SHF.R.U64 R7, R7, 0x3, RZ ;  /* 0x0000000307077819 */ /* 0x000fe400000012ff */
[----:B------:R-:W-:Y:S02]  /*104a0*/  LOP3.LUT R10, R35, 0x380, RZ, 0xc0, !PT ;  /* 0x00000380230a7812 */ /* 0x000fe400078ec0ff */
[----:B------:R-:W-:Y:S02]  /*104b0*/  LOP3.LUT R12, R37, 0x380, RZ, 0xc0, !PT ;  /* 0x00000380250c7812 */ /* 0x000fe400078ec0ff */
[----:B------:R-:W-:Y:S02]  /*104c0*/  LOP3.LUT R26, R7, R8, RZ, 0x3c, !PT ;  /* 0x00000008071a7212 */ /* 0x000fe400078e3cff */
[----:B------:R-:W-:Y:S02]  /*104d0*/  SHF.R.U64 R6, R6, 0x3, RZ ;  /* 0x0000000306067819 */ /* 0x000fe400000012ff */
[----:B------:R-:W-:-:S02]  /*104e0*/  SHF.R.U64 R10, R10, 0x3, RZ ;  /* 0x000000030a0a7819 */ /* 0x000fc400000012ff */
[----:B------:R-:W-:Y:S02]  /*104f0*/  LOP3.LUT R8, R39, 0x380, RZ, 0xc0, !PT ;  /* 0x0000038027087812 */ /* 0x000fe400078ec0ff */
[----:B------:R-:W-:Y:S02]  /*10500*/  SHF.R.U64 R12, R12, 0x3, RZ ;  /* 0x000000030c0c7819 */ /* 0x000fe400000012ff */
[----:B------:R-:W-:Y:S02]  /*10510*/  LOP3.LUT R28, R6, R31, RZ, 0x3c, !PT ;  /* 0x0000001f061c7212 */ /* 0x000fe400078e3cff */
[----:B------:R-:W-:Y:S02]  /*10520*/  LOP3.LUT R24, R10, R35, RZ, 0x3c, !PT ;  /* 0x000000230a187212 */ /* 0x000fe400078e3cff */
[----:B------:R-:W-:Y:S02]  /*10530*/  SHF.R.U64 R8, R8, 0x3, RZ ;  /* 0x0000000308087819 */ /* 0x000fe400000012ff */
[----:B------:R-:W-:-:S02]  /*10540*/  LOP3.LUT R10, R41, 0x380, RZ, 0xc0, !PT ;  /* 0x00000380290a7812 */ /* 0x000fc400078ec0ff */
[----:B------:R-:W-:Y:S02]  /*10550*/  LOP3.LUT R31, R34, 0x380, RZ, 0xc0, !PT ;  /* 0x00000380221f7812 */ /* 0x000fe400078ec0ff */
[----:B------:R-:W-:Y:S02]  /*10560*/  LOP3.LUT R14, R12, R37, RZ, 0x3c, !PT ;  /* 0x000000250c0e7212 */ /* 0x000fe400078e3cff */
[----:B------:R-:W-:Y:S02]  /*10570*/  LOP3.LUT R12, R8, R39, RZ, 0x3c, !PT ;  /* 0x00000027080c7212 */ /* 0x000fe400078e3cff */
[----:B------:R-:W-:Y:S02]  /*10580*/  MOV R30, R4 ;  /* 0x00000004001e7202 */ /* 0x000fe40000000f00 */
[----:B------:R-:W-:Y:S02]  /*10590*/  SHF.R.U64 R10, R10, 0x3, RZ ;  /* 0x000000030a0a7819 */ /* 0x000fe400000012ff */
[----:B------:R-:W-:-:S02]  /*105a0*/  SHF.R.U64 R31, R31, 0x3, RZ ;  /* 0x000000031f1f7819 */ /* 0x000fc400000012ff */
[----:B------:R-:W-:Y:S02]  /*105b0*/  F2FP.BF16.F32.PACK_AB R4, R89, R88 ;  /* 0x000000585904723e */ /* 0x000fe400000010ff */
[----:B------:R-:W-:Y:S02]  /*105c0*/  F2FP.BF16.F32.PACK_AB R5, R3, R2 ;  /* 0x000000020305723e */ /* 0x000fe400000010ff */
[----:B------:R-:W-:Y:S02]  /*105d0*/  F2FP.BF16.F32.PACK_AB R6, R93, R92 ;  /* 0x0000005c5d06723e */ /* 0x000fe400000010ff */
[----:B------:R-:W-:Y:S01]  /*105e0*/  F2FP.BF16.F32.PACK_AB R7, R95, R94 ;  /* 0x0000005e5f07723e */ /* 0x000fe200000010ff */
[----:B------:R-:W-:Y:S01]  /*105f0*/  BAR.SYNC.DEFER_BLOCKING 0x1, 0x100 ;  /* 0x0044000000007b1d */ /* 0x000fe20000010000 */
[----:B------:R-:W-:Y:S02]  /*10600*/  MOV R37, R14 ;  /* 0x0000000e00257202 */ /* 0x000fe40000000f00 */
[----:B------:R-:W-:-:S02]  /*10610*/  MOV R36, R12 ;  /* 0x0000000c00247202 */ /* 0x000fc40000000f00 */
[----:B------:R-:W-:Y:S02]  /*10620*/  LOP3.LUT R10, R10, R41, RZ, 0x3c, !PT ;  /* 0x000000290a0a7212 */ /* 0x000fe400078e3cff */
[----:B------:R-:W-:Y:S02]  /*10630*/  LOP3.LUT R8, R31, R34, RZ, 0x3c, !PT ;  /* 0x000000221f087212 */ /* 0x000fe400078e3cff */
[----:B------:R-:W-:Y:S02]  /*10640*/  MOV R40, R28 ;  /* 0x0000001c00287202 */ /* 0x000fe40000000f00 */
[----:B------:R-:W-:Y:S02]  /*10650*/  MOV R39, R26 ;  /* 0x0000001a00277202 */ /* 0x000fe40000000f00 */
[----:B------:R-:W-:Y:S02]  /*10660*/  MOV R38, R24 ;  /* 0x0000001800267202 */ /* 0x000fe40000000f00 */
[----:B------:R-:W-:-:S02]  /*10670*/  F2FP.BF16.F32.PACK_AB R12, R97, R96 ;  /* 0x00000060610c723e */ /* 0x000fc400000010ff */
[----:B------:R-:W-:Y:S02]  /*10680*/  F2FP.BF16.F32.PACK_AB R13, R99, R98 ;  /* 0x00000062630d723e */ /* 0x000fe400000010ff */
[----:B------:R-:W-:Y:S02]  /*10690*/  F2FP.BF16.F32.PACK_AB R14, R101, R100 ;  /* 0x00000064650e723e */ /* 0x000fe400000010ff */
[----:B------:R-:W-:Y:S02]  /*106a0*/  F2FP.BF16.F32.PACK_AB R15, R103, R102 ;  /* 0x00000066670f723e */ /* 0x000fe400000010ff */
[----:B------:R-:W-:Y:S01]  /*106b0*/  F2FP.BF16.F32.PACK_AB R24, R105, R104 ;  /* 0x000000686918723e */ /* 0x000fe200000010ff */
[----:B------:R0:W-:Y:S01]  /*106c0*/  STSM.16.M88.4 [R30], R4 ;  /* 0x000000041e007844 */ /* 0x0001e20000000200 */
[----:B------:R-:W-:Y:S02]  /*106d0*/  F2FP.BF16.F32.PACK_AB R25, R107, R106 ;  /* 0x0000006a6b19723e */ /* 0x000fe400000010ff */
[----:B------:R-:W-:Y:S01]  /*106e0*/  F2FP.BF16.F32.PACK_AB R26, R109, R108 ;  /* 0x0000006c6d1a723e */ /* 0x000fe200000010ff */
[----:B------:R2:W-:Y:S01]  /*106f0*/  STSM.16.M88.4 [R40], R12 ;  /* 0x0000000c28007844 */ /* 0x0005e20000000200 */
[----:B------:R-:W-:-:S02]  /*10700*/  F2FP.BF16.F32.PACK_AB R27, R111, R110 ;  /* 0x0000006e6f1b723e */ /* 0x000fc400000010ff */
[----:B------:R-:W-:Y:S02]  /*10710*/  F2FP.BF16.F32.PACK_AB R28, R113, R112 ;  /* 0x00000070711c723e */ /* 0x000fe400000010ff */
[----:B------:R-:W-:Y:S01]  /*10720*/  F2FP.BF16.F32.PACK_AB R29, R115, R114 ;  /* 0x00000072731d723e */ /* 0x000fe200000010ff */
[----:B------:R-:W-:Y:S01]  /*10730*/  STSM.16.M88.4 [R39], R24 ;  /* 0x0000001827007844 */ /* 0x000fe20000000200 */
[----:B------:R-:W-:Y:S02]  /*10740*/  F2FP.BF16.F32.PACK_AB R31, R119, R118 ;  /* 0x00000076771f723e */ /* 0x000fe400000010ff */
[----:B------:R-:W-:Y:S02]  /*10750*/  MOV R35, R10 ;  /* 0x0000000a00237202 */ /* 0x000fe40000000f00 */
[----:B------:R-:W-:Y:S02]  /*10760*/  MOV R34, R8 ;  /* 0x0000000800227202 */ /* 0x000fe40000000f00 */
[----:B0-----:R-:W-:-:S02]  /*10770*/  F2FP.BF16.F32.PACK_AB R30, R117, R116 ;  /* 0x00000074751e723e */ /* 0x001fc400000010ff */
[----:B------:R-:W-:Y:S02]  /*10780*/  F2FP.BF16.F32.PACK_AB R4, R121, R120 ;  /* 0x000000787904723e */ /* 0x000fe400000010ff */
[----:B------:R-:W-:Y:S01]  /*10790*/  F2FP.BF16.F32.PACK_AB R5, R123, R122 ;  /* 0x0000007a7b05723e */ /* 0x000fe200000010ff */
[----:B------:R0:W-:Y:S01]  /*107a0*/  STSM.16.M88.4 [R38], R28 ;  /* 0x0000001c26007844 */ /* 0x0001e20000000200 */
[----:B------:R-:W-:Y:S02]  /*107b0*/  F2FP.BF16.F32.PACK_AB R6, R125, R124 ;  /* 0x0000007c7d06723e */ /* 0x000fe400000010ff */
[----:B------:R-:W-:Y:S02]  /*107c0*/  F2FP.BF16.F32.PACK_AB R7, R127, R126 ;  /* 0x0000007e7f07723e */ /* 0x000fe400000010ff */
[----:B------:R-:W-:Y:S02]  /*107d0*/  F2FP.BF16.F32.PACK_AB R8, R129, R128 ;  /* 0x000000808108723e */ /* 0x000fe400000010ff */
[----:B------:R-:W-:Y:S01]  /*107e0*/  F2FP.BF16.F32.PACK_AB R9, R131, R130 ;  /* 0x000000828309723e */ /* 0x000fe200000010ff */
[----:B------:R3:W-:Y:S01]  /*107f0*/  STSM.16.M88.4 [R37], R4 ;  /* 0x0000000425007844 */ /* 0x0007e20000000200 */
[----:B------:R-:W-:-:S02]  /*10800*/  F2FP.BF16.F32.PACK_AB R10, R133, R132 ;  /* 0x00000084850a723e */ /* 0x000fc400000010ff */
[----:B------:R-:W-:Y:S02]  /*10810*/  F2FP.BF16.F32.PACK_AB R11, R135, R134 ;  /* 0x00000086870b723e */ /* 0x000fe400000010ff */
[----:B--2---:R-:W-:Y:S02]  /*10820*/  F2FP.BF16.F32.PACK_AB R12, R137, R136 ;  /* 0x00000088890c723e */ /* 0x004fe400000010ff */
[----:B------:R-:W-:Y:S01]  /*10830*/  F2FP.BF16.F32.PACK_AB R13, R139, R138 ;  /* 0x0000008a8b0d723e */ /* 0x000fe200000010ff */
[----:B------:R2:W-:Y:S01]  /*10840*/  STSM.16.M88.4 [R36], R8 ;  /* 0x0000000824007844 */ /* 0x0005e20000000200 */
[----:B------:R-:W-:Y:S01]  /*10850*/  F2FP.BF16.F32.PACK_AB R14, R141, R140 ;  /* 0x0000008c8d0e723e */ /* 0x000fe200000010ff */
[----:B0-----:R-:W-:Y:S01]  /*10860*/  IMAD.U32 R28, RZ, RZ, UR8 ;  /* 0x00000008ff1c7e24 */ /* 0x001fe2000f8e00ff */
[----:B------:R-:W-:Y:S01]  /*10870*/  F2FP.BF16.F32.PACK_AB R15, R143, R142 ;  /* 0x0000008e8f0f723e */ /* 0x000fe200000010ff */
[----:B------:R-:W-:Y:S01]  /*10880*/  IMAD.U32 R29, RZ, RZ, UR9 ;  /* 0x00000009ff1d7e24 */ /* 0x000fe2000f8e00ff */
[----:B------:R-:W-:Y:S01]  /*10890*/  F2FP.BF16.F32.PACK_AB R24, R145, R144 ;  /* 0x000000909118723e */ /* 0x000fe200000010ff */
[----:B------:R-:W-:Y:S01]  /*108a0*/  ULDC.64 UR8, c[0x0][0xc08] ;  /* 0x0003020000087ab9 */ /* 0x000fe20000000a00 */
[----:B------:R-:W-:Y:S01]  /*108b0*/  F2FP.BF16.F32.PACK_AB R25, R147, R146 ;  /* 0x000000929319723e */ /* 0x000fe200000010ff */
[----:B------:R0:W-:Y:S01]  /*108c0*/  STSM.16.M88.4 [R35], R12 ;  /* 0x0000000c23007844 */ /* 0x0001e20000000200 */
[----:B------:R-:W-:-:S02]  /*108d0*/  F2FP.BF16.F32.PACK_AB R26, R149, R148 ;  /* 0x00000094951a723e */ /* 0x000fc400000010ff */
[----:B------:R-:W-:Y:S02]  /*108e0*/  F2FP.BF16.F32.PACK_AB R27, R151, R150 ;  /* 0x00000096971b723e */ /* 0x000fe400000010ff */
[----:B------:R-:W-:-:S03]  /*108f0*/  ISETP.NE.U32.AND P0, PT, RZ, UR10, PT ;  /* 0x0000000aff007c0c */ /* 0x000fc6000bf05070 */
[----:B------:R4:W-:Y:S01]  /*10900*/  STSM.16.M88.4 [R34], R24 ;  /* 0x0000001822007844 */ /* 0x0009e20000000200 */
[----:B------:R-:W-:Y:S01]  /*10910*/  BAR.SYNC.DEFER_BLOCKING 0x1, 0x100 ;  /* 0x0044000000007b1d */ /* 0x000fe20000010000 */
[----:B------:R-:W-:-:S13]  /*10920*/  ISETP.NE.AND.EX P0, PT, RZ, UR11, PT, P0 ;  /* 0x0000000bff007c0c */ /* 0x000fda000bf05300 */
[----:B------:R-:W4:Y:S01]  /*10930*/  @P0 LDG.E R30, desc[UR52][R28.64] ;  /* 0x000000341c1e0981 */ /* 0x000f22000c1e1900 */
[----:B------:R-:W-:Y:S01]  /*10940*/  UISETP.NE.U32.AND UP0, UPT, UR8, URZ, UPT ;  /* 0x0000003f0800728c */ /* 0x000fe2000bf05070 */
[----:B-1----:R-:W-:Y:S01]  /*10950*/  ISETP.NE.AND P1, PT, R45, 0x1, PT ;  /* 0x000000012d00780c */ /* 0x002fe20003f25270 */
[----:B------:R-:W-:Y:S02]  /*10960*/  ULDC UR4, c[0x0][0xa88] ;  /* 0x0002a20000047ab9 */ /* 0x000fe40000000800 */
[----:B------:R-:W-:Y:S01]  /*10970*/  UISETP.NE.AND.EX UP0, UPT, UR9, URZ, UPT, UP0 ;  /* 0x0000003f0900728c */ /* 0x000fe2000bf05300 */
[----:B------:R-:W-:Y:S01]  /*10980*/  IMAD.U32 R44, RZ, RZ, UR4 ;  /* 0x00000004ff2c7e24 */ /* 0x000fe2000f8e00ff */
[----:B------:R-:W-:-:S04]  /*10990*/  ULDC UR4, c[0x0][0xad4] ;  /* 0x0002b50000047ab9 */ /* 0x000fc80000000800 */
[----:B------:R-:W-:-:S04]  /*109a0*/  PLOP3.LUT P4, PT, PT, PT, UP0, 0x80, 0x0 ;  /* 0x000000000000781c */ /* 0x000fc80003f8f008 */
[----:B---3--:R-:W1:Y:S01]  /*109b0*/  @P1 LDC R6, c[0x0][0xbec] ;  /* 0x0002fb00ff061b82 */ /* 0x008e620000000800 */
[----:B------:R-:W-:Y:S02]  /*109c0*/  @UP0 ULDC.64 UR8, c[0x0][0xc08] ;  /* 0x0003020000080ab9 */ /* 0x000fe40000000a00 */
[----:B------:R-:W-:Y:S02]  /*109d0*/  @UP0 UIMAD.WIDE UR8, UR43, 0x4, UR8 ;  /* 0x000000042b0808a5 */ /* 0x000fe4000f8e0208 */
[----:B------:R-:W-:-:S03]  /*109e0*/  UISETP.NE.AND UP0, UPT, UR45, URZ, UPT ;  /* 0x0000003f2d00728c */ /* 0x000fc6000bf05270 */
[----:B--2---:R-:W2:Y:S01]  /*109f0*/  @P1 LDC R9, c[0x0][0xbf0] ;  /* 0x0002fc00ff091b82 */ /* 0x004ea20000000800 */
[----:B------:R-:W-:Y:S01]  /*10a00*/  USEL UR4, UR45, UR4, UP0 ;  /* 0x000000042d047287 */ /* 0x000fe20008000000 */
[----:B------:R-:W-:Y:S01]  /*10a10*/  IMAD.U32 R4, RZ, RZ, UR8 ;  /* 0x00000008ff047e24 */ /* 0x000fe2000f8e00ff */
[----:B------:R-:W-:Y:S01]  /*10a20*/  UMOV UR19, 0x9b8 ;  /* 0x000009b800137882 */ /* 0x000fe20000000000 */
[----:B------:R-:W-:Y:S01]  /*10a30*/  IMAD.U32 R5, RZ, RZ, UR9 ;  /* 0x00000009ff057e24 */ /* 0x000fe2000f8e00ff */
[----:B------:R-:W-:Y:S02]  /*10a40*/  UISETP.GT.AND UP1, UPT, UR4, 0x1, UPT ;  /* 0x000000010400788c */ /* 0x000fe4000bf24270 */
[----:B------:R-:W-:Y:S02]  /*10a50*/  UISETP.NE.U32.AND UP0, UPT, UR10, URZ, UPT ;  /* 0x0000003f0a00728c */ /* 0x000fe4000bf05070 */
[----:B------:R-:W-:Y:S01]  /*10a60*/  USEL UR19, UR19, 0x978, UP1 ;  /* 0x0000097813137887 */ /* 0x000fe20008800000 */
[----:B0-----:R-:W-:Y:S01]  /*10a70*/  VIADD R13, R17, UR37 ;  /* 0x00000025110d7c36 */ /* 0x001fe20008000000 */
[----:B------:R-:W-:Y:S01]  /*10a80*/  UISETP.NE.AND.EX UP0, UPT, UR11, URZ, UPT, UP0 ;  /* 0x0000003f0b00728c */ /* 0x000fe2000bf05300 */
[----:B------:R1:W5:Y:S01]  /*10a90*/  @P4 LDG.E R44, desc[UR52][R4.64] ;  /* 0x00000034042c4981 */ /* 0x000362000c1e1900 */
[----:B------:R-:W-:Y:S01]  /*10aa0*/  UMOV UR4, URZ ;  /* 0x0000003f00047c82 */ /* 0x000fe20008000000 */
[----:B------:R-:W-:Y:S01]  /*10ab0*/  USHF.R.S32.HI UR10, URZ, 0x1f, UR43 ;  /* 0x0000001f3f0a7899 */ /* 0x000fe2000801142b */
[----:B------:R-:W-:Y:S01]  /*10ac0*/  IMAD.MOV.U32 R7, RZ, RZ, R13 ;  /* 0x000000ffff077224 */ /* 0x000fe200078e000d */
[----:B------:R-:W-:-:S02]  /*10ad0*/  USEL UR8, UR43, URZ, !UP0 ;  /* 0x0000003f2b087287 */ /* 0x000fc4000c000000 */
[----:B------:R-:W-:Y:S02]  /*10ae0*/  USEL UR9, UR39, URZ, UP1 ;  /* 0x0000003f27097287 */ /* 0x000fe40008800000 */
[----:B------:R-:W-:Y:S01]  /*10af0*/  USEL UR18, UR10, URZ, !UP0 ;  /* 0x0000003f0a127287 */ /* 0x000fe2000c000000 */
[----:B------:R-:W-:Y:S02]  /*10b00*/  ULDC.64 UR12, c[0x0][UR19+0x220] ;  /* 0x00008800130c7abb */ /* 0x000fe40008000a00 */
[----:B------:R-:W-:Y:S01]  /*10b10*/  ULDC.64 UR10, c[0x0][UR19+0x218] ;  /* 0x00008600130a7abb */ /* 0x000fe20008000a00 */
[----:B-1----:R-:W-:Y:S01]  /*10b20*/  @P1 IMAD.HI.U32 R4, R13, R6, RZ ;  /* 0x000000060d041227 */ /* 0x002fe200078e00ff */
[----:B------:R-:W-:Y:S01]  /*10b30*/  ULDC.64 UR14, c[0x0][UR19+0x228] ;  /* 0x00008a00130e7abb */ /* 0x000fe20008000a00 */
[----:B------:R-:W-:Y:S02]  /*10b40*/  UIMAD UR13, UR13, UR8, URZ ;  /* 0x000000080d0d72a4 */ /* 0x000fe4000f8e023f */
[----:B------:R-:W-:Y:S01]  /*10b50*/  UIMAD.WIDE.U32 UR16, UR10, UR42, URZ ;  /* 0x0000002a0a1072a5 */ /* 0x000fe2000f8e003f */
[----:B--2---:R-:W-:Y:S01]  /*10b60*/  @P1 SHF.R.U32.HI R7, RZ, R9, R4 ;  /* 0x00000009ff071219 */ /* 0x004fe20000011604 */
[----:B------:R-:W-:-:S02]  /*10b70*/  UIMAD UR20, UR11, UR42, URZ ;  /* 0x0000002a0b1472a4 */ /* 0x000fc4000f8e023f */
[----:B------:R-:W-:Y:S02]  /*10b80*/  UIMAD.WIDE.U32 UR10, UR12, UR8, URZ ;  /* 0x000000080c0a72a5 */ /* 0x000fe4000f8e003f */
[----:B------:R-:W-:Y:S01]  /*10b90*/  UIMAD.WIDE.U32 UR22, UR14, UR9, URZ ;  /* 0x000000090e1672a5 */ /* 0x000fe2000f8e003f */
[----:B------:R-:W-:Y:S01]  /*10ba0*/  IMAD.MOV R6, RZ, RZ, -R7 ;  /* 0x000000ffff067224 */ /* 0x000fe200078e0a07 */
[----:B------:R-:W-:Y:S02]  /*10bb0*/  UIMAD UR9, UR15, UR9, URZ ;  /* 0x000000090f0972a4 */ /* 0x000fe4000f8e023f */
[----:B------:R-:W-:Y:S01]  /*10bc0*/  UIMAD UR13, UR12, UR18, UR13 ;  /* 0x000000120c0d72a4 */ /* 0x000fe2000f8e020d */
[----:B------:R-:W-:Y:S01]  /*10bd0*/  IMAD R9, R45, R6, R13 ;  /* 0x000000062d097224 */ /* 0x000fe200078e020d */
[----:B------:R-:W-:Y:S01]  /*10be0*/  UIADD3 UR20, UR17, UR20, URZ ;  /* 0x0000001411147290 */ /* 0x000fe2000fffe03f */
[----:B------:R-:W-:Y:S02]  /*10bf0*/  IMAD.U32 R4, RZ, RZ, UR22 ;  /* 0x00000016ff047e24 */ /* 0x000fe4000f8e00ff */
[----:B------:R-:W-:Y:S01]  /*10c00*/  IMAD.U32 R5, RZ, RZ, UR23 ;  /* 0x00000017ff057e24 */ /* 0x000fe2000f8e00ff */
[----:B------:R-:W-:-:S02]  /*10c10*/  SHF.R.S32.HI R5, RZ, 0x1f, R7 ;  /* 0x0000001fff057819 */ /* 0x000fc40000011407 */
[----:B------:R-:W-:Y:S02]  /*10c20*/  SHF.R.S32.HI R6, RZ, 0x1f, R9 ;  /* 0x0000001fff067819 */ /* 0x000fe40000011409 */
[----:B----4-:R-:W-:-:S13]  /*10c30*/  @P0 R2UR UR4, R30 ;  /* 0x000000001e0402ca */ /* 0x010fda00000e0000 */
[----:B------:R-:W-:Y:S02]  /*10c40*/  UIADD3 UR16, UP0, UP2, UR10, UR16, UR4 ;  /* 0x000000100a107290 */ /* 0x000fe4000fa1e004 */
[----:B------:R-:W-:Y:S02]  /*10c50*/  UIADD3 UR10, UR23, UR9, URZ ;  /* 0x00000009170a7290 */ /* 0x000fe4000fffe03f */
[----:B------:R-:W-:Y:S02]  /*10c60*/  UIADD3 UR9, UR11, UR13, URZ ;  /* 0x0000000d0b097290 */ /* 0x000fe4000fffe03f */
[----:B------:R-:W-:Y:S01]  /*10c70*/  USHF.R.S32.HI UR14, URZ, 0x1f, UR4 ;  /* 0x0000001f3f0e7899 */ /* 0x000fe20008011404 */
[----:B------:R-:W-:Y:S01]  /*10c80*/  IADD3 R4, P2, P3, R7, UR16, R4 ;  /* 0x0000001007047c10 */ /* 0x000fe2000fb5e004 */
[----:B------:R-:W-:Y:S01]  /*10c90*/  IMAD.U32 R8, RZ, RZ, UR10 ;  /* 0x0000000aff087e24 */ /* 0x000fe2000f8e00ff */
[----:B------:R-:W-:Y:S01]  /*10ca0*/  ULDC.64 UR10, c[0x0][UR19+0x210] ;  /* 0x00008400130a7abb */ /* 0x000fe20008000a00 */
[----:B------:R-:W-:Y:S01]  /*10cb0*/  UIADD3.X UR9, UR9, UR20, UR14, UP0, UP2 ;  /* 0x0000001409097290 */ /* 0x000fe200087e440e */
[----:B------:R-:W-:Y:S01]  /*10cc0*/  IMAD R7, R9, UR11, RZ ;  /* 0x0000000b09077c24 */ /* 0x000fe2000f8e02ff */
[----:B------:R-:W-:Y:S01]  /*10cd0*/  ULDC.64 UR12, c[0x0][0xba8] ;  /* 0x0002ea00000c7ab9 */ /* 0x000fe20000000a00 */
[----:B------:R-:W-:Y:S01]  /*10ce0*/  @!UP1 ULDC UR12, c[0x0][0xb50] ;  /* 0x0002d400000c9ab9 */ /* 0x000fe20000000800 */
[----:B------:R-:W-:Y:S01]  /*10cf0*/  @!UP1 ULDC UR13, c[0x0][0xb54] ;  /* 0x0002d500000d9ab9 */ /* 0x000fe20000000800 */
[----:B------:R-:W-:Y:S01]  /*10d00*/  IMAD R7, R6, UR10, R7 ;  /* 0x0000000a06077c24 */ /* 0x000fe2000f8e0207 */
[----:B------:R-:W-:-:S03]  /*10d10*/  IADD3.X R5, R5, UR9, R8, P2, P3 ;  /* 0x0000000905057c10 */ /* 0x000fc600097e6408 */
[----:B------:R-:W-:-:S04]  /*10d20*/  IMAD.WIDE.U32 R4, R9, UR10, R4 ;  /* 0x0000000a09047c25 */ /* 0x000fc8000f8e0004 */
[----:B------:R-:W-:Y:S01]  /*10d30*/  IMAD.IADD R5, R5, 0x1, R7 ;  /* 0x0000000105057824 */ /* 0x000fe200078e0207 */
[----:B------:R-:W-:-:S04]  /*10d40*/  LEA R8, P2, R4, UR12, 0x2 ;  /* 0x0000000c04087c11 */ /* 0x000fc8000f8410ff */
[----:B------:R-:W-:Y:S01]  /*10d50*/  LEA.HI.X R9, R4, UR13, R5, 0x2, P2 ;  /* 0x0000000d04097c11 */ /* 0x000fe200090f1405 */
[----:B------:R-:W-:Y:S08]  /*10d60*/  @P4 BRA `(.L_x_1255) ;  /* 0x0000000000104947 */ /* 0x000ff00003800000 */
[----:B------:R-:W-:Y:S05]  /*10d70*/  @!P0 BRA `(.L_x_1255) ;  /* 0x00000000000c8947 */ /* 0x000fea0003800000 */
[----:B------:R-:W2:Y:S04]  /*10d80*/  LDG.E R5, desc[UR52][R28.64] ;  /* 0x000000341c057981 */ /* 0x000ea8000c1e1900 */
[----:B-----5:R-:W2:Y:S02]  /*10d90*/  LDG.E R44, desc[UR52][R28.64+0x4] ;  /* 0x000004341c2c7981 */ /* 0x020ea4000c1e1900 */
[----:B--2---:R-:W-:-:S07]  /*10da0*/  IMAD.IADD R44, R44, 0x1, -R5 ;  /* 0x000000012c2c7824 */ /* 0x004fce00078e0a05 */
.L_x_1255:
[----:B------:R-:W-:Y:S01]  /*10db0*/  SHFL.IDX PT, R4, R8, RZ, 0x1c1f ;  /* 0x001c1fff08047589 */ /* 0x000fe200000e0000 */
[----:B------:R-:W-:Y:S01]  /*10dc0*/  VIADD R11, R217, UR37 ;  /* 0x00000025d90b7c36 */ /* 0x000fe20008000000 */
[----:B------:R-:W-:Y:S01]  /*10dd0*/  LOP3.LUT P0, RZ, R199, 0x3, RZ, 0xc0, !PT ;  /* 0x00000003c7ff7812 */ /* 0x000fe2000780c0ff */
[----:B-----5:R-:W-:Y:S01]  /*10de0*/  IMAD R44, R44, R45, RZ ;  /* 0x0000002d2c2c7224 */ /* 0x020fe200078e02ff */
[----:B------:R-:W0:Y:S01]  /*10df0*/  SHFL.IDX PT, R5, R9, RZ, 0x1c1f ;  /* 0x001c1fff09057589 */ /* 0x000e2200000e0000 */
[----:B------:R-:W-:-:S03]  /*10e00*/  VIADD R25, R11, 0x8 ;  /* 0x000000080b197836 */ /* 0x000fc60000000000 */
[----:B------:R-:W-:Y:S01]  /*10e10*/  SHFL.IDX PT, R6, R8, 0x1, 0x1c1f ;  /* 0x003c1f0008067f89 */ /* 0x000fe200000e0000 */
[-C--:B------:R-:W-:Y:S02]  /*10e20*/  ISETP.GE.OR P2, PT, R11, R44.reuse, P0 ;  /* 0x0000002c0b00720c */ /* 0x080fe40000746670 */
[----:B------:R-:W-:Y:S01]  /*10e30*/  ISETP.GE.OR P0, PT, R25, R44, P0 ;  /* 0x0000002c1900720c */ /* 0x000fe20000706670 */
[----:B------:R-:W1:Y:S10]  /*10e40*/  SHFL.IDX PT, R7, R9, 0x1, 0x1c1f ;  /* 0x003c1f0009077f89 */ /* 0x000e7400000e0000 */
[----:B0-----:R0:W-:Y:S04]  /*10e50*/  @!P2 ST.E desc[UR52][R4.64], R20 ;  /* 0x000000140400a985 */ /* 0x0011e8000c101934 */
[----:B-1----:R0:W-:Y:S01]  /*10e60*/  @!P0 ST.E desc[UR52][R6.64], R0 ;  /* 0x0000000006008985 */ /* 0x0021e2000c101934 */
[----:B------:R-:W-:-:S13]  /*10e70*/  PLOP3.LUT P0, PT, PT, PT, UP1, 0x80, 0x0 ;  /* 0x000000000000781c */ /* 0x000fda0003f0f018 */
[----:B0-----:R-:W-:Y:S05]  /*10e80*/  @P0 BRA `(.L_x_1256) ;  /* 0x00000008008c0947 */ /* 0x001fea0003800000 */
[----:B------:R-:W-:Y:S01]  /*10e90*/  IMAD R3, R198, 0x40, R18 ;  /* 0x00000040c6037824 */ /* 0x000fe200078e0212 */
[----:B------:R-:W-:Y:S01]  /*10ea0*/  ULDC.64 UR12, c[0x0][0xaa0] ;  /* 0x0002a800000c7ab9 */ /* 0x000fe20000000a00 */
[----:B------:R-:W0:Y:S02]  /*10eb0*/  @P1 LDC R49, c[0x0][0xbf0] ;  /* 0x0002fc00ff311b82 */ /* 0x000e240000000800 */
[----:B------:R-:W-:-:S03]  /*10ec0*/  IMAD.WIDE R32, R3, 0x2, R32 ;  /* 0x0000000203207825 */ /* 0x000fc600078e0220 */
[C---:B------:R-:W-:Y:S01]  /*10ed0*/  IADD3 R9, P6, R32.reuse, 0x1000, RZ ;  /* 0x0000100020097810 */ /* 0x040fe20007fde0ff */
[----:B------:R-:W-:Y:S01]  /*10ee0*/  UIMAD UR9, UR14, UR12, URZ ;  /* 0x0000000c0e0972a4 */ /* 0x000fe2000f8e023f */
[C---:B------:R-:W-:Y:S02]  /*10ef0*/  IADD3 R13, P5, R32.reuse, 0x2000, RZ ;  /* 0x00002000200d7810 */ /* 0x040fe40007fbe0ff */
[----:B------:R-:W-:Y:S01]  /*10f00*/  LOP3.LUT R8, R9, 0x380, RZ, 0xc0, !PT ;  /* 0x0000038009087812 */ /* 0x000fe200078ec0ff */
[----:B------:R-:W-:Y:S01]  /*10f10*/  UIMAD.WIDE.U32 UR10, UR4, UR12, URZ ;  /* 0x0000000c040a72a5 */ /* 0x000fe2000f8e003f */
[----:B------:R-:W-:Y:S02]  /*10f20*/  IADD3 R25, P4, R32, 0x3000, RZ ;  /* 0x0000300020197810 */ /* 0x000fe40007f9e0ff */
[----:B------:R-:W-:Y:S01]  /*10f30*/  SHF.R.U64 R8, R8, 0x3, RZ ;  /* 0x0000000308087819 */ /* 0x000fe200000012ff */
[----:B------:R-:W-:Y:S01]  /*10f40*/  UIMAD UR9, UR4, UR13, UR9 ;  /* 0x0000000d040972a4 */ /* 0x000fe2000f8e0209 */
[----:B------:R-:W-:-:S02]  /*10f50*/  IADD3 R29, P3, R32, 0x4000, RZ ;  /* 0x00004000201d7810 */ /* 0x000fc40007f7e0ff */
[----:B------:R-:W-:Y:S01]  /*10f60*/  LOP3.LUT R8, R8, R9, RZ, 0x3c, !PT ;  /* 0x0000000908087212 */ /* 0x000fe200078e3cff */
[--C-:B------:R-:W-:Y:S01]  /*10f70*/  IMAD.X R9, RZ, RZ, R33.reuse, P6 ;  /* 0x000000ffff097224 */ /* 0x100fe200030e0621 */
[C---:B------:R-:W-:Y:S01]  /*10f80*/  IADD3 R3, P6, R32.reuse, 0x7000, RZ ;  /* 0x0000700020037810 */ /* 0x040fe20007fde0ff */
[----:B------:R-:W-:Y:S01]  /*10f90*/  UIADD3 UR11, UR11, UR9, URZ ;  /* 0x000000090b0b7290 */ /* 0x000fe2000fffe03f */
[C---:B------:R-:W-:Y:S01]  /*10fa0*/  IADD3 R35, P2, R32.reuse, 0x5000, RZ ;  /* 0x0000500020237810 */ /* 0x040fe20007f5e0ff */
[----:B------:R-:W-:Y:S01]  /*10fb0*/  ULDC.64 UR12, c[0x0][0xae8] ;  /* 0x0002ba00000c7ab9 */ /* 0x000fe20000000a00 */
[----:B------:R-:W-:Y:S01]  /*10fc0*/  LOP3.LUT R0, R3, 0x380, RZ, 0xc0, !PT ;  /* 0x0000038003007812 */ /* 0x000fe200078ec0ff */
[----:B------:R-:W-:Y:S01]  /*10fd0*/  USHF.R.S32.HI UR4, URZ, 0x1f, UR8 ;  /* 0x0000001f3f047899 */ /* 0x000fe20008011408 */
[----:B------:R-:W-:Y:S01]  /*10fe0*/  IADD3 R37, P0, R32, 0x6000, RZ ;  /* 0x0000600020257810 */ /* 0x000fe20007f1e0ff */
[----:B------:R-:W-:Y:S01]  /*10ff0*/  IMAD.X R41, RZ, RZ, R33, P6 ;  /* 0x000000ffff297224 */ /* 0x000fe200030e0621 */
[----:B------:R-:W-:Y:S01]  /*11000*/  SHF.R.U64 R0, R0, 0x3, RZ ;  /* 0x0000000300007819 */ /* 0x000fe200000012ff */
[----:B------:R-:W-:Y:S01]  /*11010*/  UIMAD.WIDE.U32 UR10, UR42, UR12, UR10 ;  /* 0x0000000c2a0a72a5 */ /* 0x000fe2000f8e000a */
[----:B------:R-:W-:Y:S01]  /*11020*/  LOP3.LUT R12, R13, 0x380, RZ, 0xc0, !PT ;  /* 0x000003800d0c7812 */ /* 0x000fe200078ec0ff */
[----:B------:R-:W5:Y:S01]  /*11030*/  LD.E.128 R8, desc[UR52][R8.64] ;  /* 0x0000003408087980 */ /* 0x000f62000c101d00 */
[----:B------:R-:W-:-:S02]  /*11040*/  LOP3.LUT R40, R0, R3, RZ, 0x3c, !PT ;  /* 0x0000000300287212 */ /* 0x000fc400078e3cff */
[----:B------:R-:W1:Y:S01]  /*11050*/  @P1 LDC R3, c[0x0][0xbec] ;  /* 0x0002fb00ff031b82 */ /* 0x000e620000000800 */
[----:B------:R-:W-:Y:S01]  /*11060*/  IMAD R0, R22, 0x20, R198 ;  /* 0x0000002016007824 */ /* 0x000fe200078e02c6 */
[----:B------:R-:W-:Y:S01]  /*11070*/  UIMAD UR11, UR42, UR13, UR11 ;  /* 0x0000000d2a0b72a4 */ /* 0x000fe2000f8e020b */
[----:B------:R-:W-:Y:S01]  /*11080*/  LOP3.LUT R24, R25, 0x380, RZ, 0xc0, !PT ;  /* 0x0000038019187812 */ /* 0x000fe200078ec0ff */
[----:B------:R-:W5:Y:S01]  /*11090*/  LD.E.128 R40, desc[UR52][R40.64] ;  /* 0x0000003428287980 */ /* 0x000f62000c101d00 */
[----:B------:R-:W-:Y:S01]  /*110a0*/  VIADD R46, R0, UR37 ;  /* 0x00000025002e7c36 */ /* 0x000fe20008000000 */
[----:B------:R-:W-:Y:S01]  /*110b0*/  ULDC.64 UR12, c[0x0][0xaf0] ;  /* 0x0002bc00000c7ab9 */ /* 0x000fe20000000a00 */
[----:B------:R-:W-:Y:S01]  /*110c0*/  LOP3.LUT R28, R29, 0x380, RZ, 0xc0, !PT ;  /* 0x000003801d1c7812 */ /* 0x000fe200078ec0ff */
[----:B------:R-:W-:Y:S01]  /*110d0*/  UIMAD UR4, UR4, UR12, URZ ;  /* 0x0000000c040472a4 */ /* 0x000fe2000f8e023f */
[----:B------:R-:W-:Y:S02]  /*110e0*/  LOP3.LUT R34, R35, 0x380, RZ, 0xc0, !PT ;  /* 0x0000038023227812 */ /* 0x000fe400078ec0ff */
[----:B------:R-:W-:-:S02]  /*110f0*/  LOP3.LUT R36, R37, 0x380, RZ, 0xc0, !PT ;  /* 0x0000038025247812 */ /* 0x000fc400078ec0ff */
[----:B------:R-:W-:Y:S01]  /*11100*/  LOP3.LUT R5, R32, 0x380, RZ, 0xc0, !PT ;  /* 0x0000038020057812 */ /* 0x000fe200078ec0ff */
[----:B------:R-:W-:Y:S01]  /*11110*/  IMAD.MOV.U32 R47, RZ, RZ, R46 ;  /* 0x000000ffff2f7224 */ /* 0x000fe200078e002e */
[----:B------:R-:W-:Y:S01]  /*11120*/  SHF.R.U64 R12, R12, 0x3, RZ ;  /* 0x000000030c0c7819 */ /* 0x000fe200000012ff */
[----:B------:R-:W-:Y:S01]  /*11130*/  UIMAD UR4, UR8, UR13, UR4 ;  /* 0x0000000d080472a4 */ /* 0x000fe2000f8e0204 */
[----:B------:R-:W-:Y:S01]  /*11140*/  SHF.R.U64 R24, R24, 0x3, RZ ;  /* 0x0000000318187819 */ /* 0x000fe200000012ff */
[----:B------:R-:W-:Y:S01]  /*11150*/  UIMAD.WIDE.U32 UR8, UR8, UR12, UR10 ;  /* 0x0000000c080872a5 */ /* 0x000fe2000f8e000a */
[----:B------:R-:W-:Y:S02]  /*11160*/  SHF.R.U64 R28, R28, 0x3, RZ ;  /* 0x000000031c1c7819 */ /* 0x000fe400000012ff */
[----:B------:R-:W-:Y:S02]  /*11170*/  SHF.R.U64 R34, R34, 0x3, RZ ;  /* 0x0000000322227819 */ /* 0x000fe400000012ff */
[----:B------:R-:W-:Y:S01]  /*11180*/  SHF.R.U64 R36, R36, 0x3, RZ ;  /* 0x0000000324247819 */ /* 0x000fe200000012ff */
[----:B-1----:R-:W-:Y:S01]  /*11190*/  @P1 IMAD.HI.U32 R0, R46, R3, RZ ;  /* 0x000000032e001227 */ /* 0x002fe200078e00ff */
[----:B------:R-:W-:Y:S01]  /*111a0*/  SHF.R.U64 R5, R5, 0x3, RZ ;  /* 0x0000000305057819 */ /* 0x000fe200000012ff */
[----:B------:R-:W-:Y:S01]  /*111b0*/  UIADD3 UR4, UR9, UR4, URZ ;  /* 0x0000000409047290 */ /* 0x000fe2000fffe03f */
[----:B------:R-:W-:Y:S01]  /*111c0*/  LOP3.LUT R12, R12, R13, RZ, 0x3c, !PT ;  /* 0x0000000d0c0c7212 */ /* 0x000fe200078e3cff */
[--C-:B------:R-:W-:Y:S01]  /*111d0*/  IMAD.X R13, RZ, RZ, R33.reuse, P5 ;  /* 0x000000ffff0d7224 */ /* 0x100fe200028e0621 */
[----:B0-----:R-:W-:Y:S01]  /*111e0*/  @P1 SHF.R.U32.HI R47, RZ, R49, R0 ;  /* 0x00000031ff2f1219 */ /* 0x001fe20000011600 */
[----:B------:R-:W-:Y:S01]  /*111f0*/  ULDC.64 UR10, c[0x0][0xae0] ;  /* 0x0002b800000a7ab9 */ /* 0x000fe20000000a00 */
        /* <DEDUP_REMOVED lines=9> */
[----:B------:R-:W-:Y:S01]  /*11290*/  IMAD.MOV.U32 R5, RZ, RZ, R33 ;  /* 0x000000ffff057224 */ /* 0x000fe200078e0021 */
[--C-:B------:R-:W-:Y:S01]  /*112a0*/  SHF.R.S32.HI R0, RZ, 0x1f, R47.reuse ;  /* 0x0000001fff007819 */ /* 0x100fe2000001142f */
[----:B------:R-:W-:Y:S01]  /*112b0*/  IMAD.MOV R20, RZ, RZ, -R47 ;  /* 0x000000ffff147224 */ /* 0x000fe200078e0a2f */
[----:B------:R-:W5:Y:S01]  /*112c0*/  LD.E.128 R12, desc[UR52][R12.64] ;  /* 0x000000340c0c7980 */ /* 0x000f62000c101d00 */
[----:B------:R-:W-:-:S02]  /*112d0*/  IMAD.U32 R3, RZ, RZ, UR9 ;  /* 0x00000009ff037e24 */ /* 0x000fc4000f8e00ff */
[----:B------:R-:W-:Y:S01]  /*112e0*/  IMAD R0, R0, UR10, RZ ;  /* 0x0000000a00007c24 */ /* 0x000fe2000f8e02ff */
[----:B------:R-:W5:Y:S01]  /*112f0*/  LD.E.128 R4, desc[UR52][R4.64] ;  /* 0x0000003404047980 */ /* 0x000f62000c101d00 */
[----:B------:R-:W-:Y:S02]  /*11300*/  IMAD R45, R45, R20, R46 ;  /* 0x000000142d2d7224 */ /* 0x000fe400078e022e */
[----:B------:R-:W-:Y:S01]  /*11310*/  IMAD.U32 R2, RZ, RZ, UR8 ;  /* 0x00000008ff027e24 */ /* 0x000fe2000f8e00ff */
[----:B------:R-:W5:Y:S01]  /*11320*/  LD.E.128 R24, desc[UR52][R24.64] ;  /* 0x0000003418187980 */ /* 0x000f62000c101d00 */
[----:B------:R-:W-:Y:S01]  /*11330*/  IMAD.U32 R3, RZ, RZ, UR4 ;  /* 0x00000004ff037e24 */ /* 0x000fe2000f8e00ff */
[----:B------:R-:W-:Y:S02]  /*11340*/  ULDC.64 UR8, c[0x0][0xad8] ;  /* 0x0002b60000087ab9 */ /* 0x000fe40000000a00 */
[----:B------:R-:W5:Y:S01]  /*11350*/  LD.E.128 R28, desc[UR52][R28.64] ;  /* 0x000000341c1c7980 */ /* 0x000f62000c101d00 */
[----:B------:R-:W-:-:S03]  /*11360*/  IMAD R49, R47, UR11, R0 ;  /* 0x0000000b2f317c24 */ /* 0x000fc6000f8e0200 */
[----:B------:R-:W5:Y:S01]  /*11370*/  LD.E.128 R32, desc[UR52][R34.64] ;  /* 0x0000003422207980 */ /* 0x000f62000c101d00 */
[----:B------:R-:W-:-:S03]  /*11380*/  SHF.R.S32.HI R0, RZ, 0x1f, R45 ;  /* 0x0000001fff007819 */ /* 0x000fc6000001142d */
[----:B------:R-:W5:Y:S01]  /*11390*/  LD.E.128 R36, desc[UR52][R36.64] ;  /* 0x0000003424247980 */ /* 0x000f62000c101d00 */
[----:B------:R-:W-:Y:S01]  /*113a0*/  IMAD.WIDE.U32 R2, R47, UR10, R2 ;  /* 0x0000000a2f027c25 */ /* 0x000fe2000f8e0002 */
[----:B------:R-:W-:Y:S01]  /*113b0*/  @!PT LDS RZ, [RZ] ;  /* 0x00000000fffff984 */ /* 0x000fe20000000800 */
[----:B------:R-:W-:Y:S01]  /*113c0*/  @!PT LDS RZ, [RZ] ;  /* 0x00000000fffff984 */ /* 0x000fe20000000800 */
[----:B------:R-:W-:Y:S01]  /*113d0*/  @!PT LDS RZ, [RZ] ;  /* 0x00000000fffff984 */ /* 0x000fe20000000800 */
[----:B------:R-:W-:Y:S01]  /*113e0*/  @!PT LDS RZ, [RZ] ;  /* 0x00000000fffff984 */ /* 0x000fe20000000800 */
[----:B------:R0:W-:Y:S06]  /*113f0*/  MEMBAR.ALL.CTA ;  /* 0x0000000000007992 */ /* 0x0001ec0000008000 */
[----:B0-----:R-:W0:Y:S01]  /*11400*/  FENCE.VIEW.ASYNC.S ;  /* 0x00000000000073c6 */ /* 0x001e220000000000 */
[----:B------:R-:W-:Y:S02]  /*11410*/  IMAD.IADD R3, R3, 0x1, R49 ;  /* 0x0000000103037824 */ /* 0x000fe400078e0231 */
[----:B------:R-:W-:-:S02]  /*11420*/  IMAD R0, R0, UR8, RZ ;  /* 0x0000000800007c24 */ /* 0x000fc4000f8e02ff */
[----:B------:R-:W-:Y:S02]  /*11430*/  VIADD R51, R198, UR37 ;  /* 0x00000025c6337c36 */ /* 0x000fe40008000000 */
[C---:B------:R-:W-:Y:S02]  /*11440*/  IMAD R49, R45.reuse, UR9, R0 ;  /* 0x000000092d317c24 */ /* 0x040fe4000f8e0200 */
[----:B------:R-:W-:Y:S01]  /*11450*/  IMAD.WIDE.U32 R2, R45, UR8, R2 ;  /* 0x000000082d027c25 */ /* 0x000fe2000f8e0002 */
[----:B------:R-:W-:Y:S01]  /*11460*/  ISETP.GE.AND P2, PT, R51, R44, PT ;  /* 0x0000002c3300720c */ /* 0x000fe20003f46270 */
[----:B------:R-:W-:Y:S02]  /*11470*/  ULDC.64 UR8, c[0x0][0xa80] ;  /* 0x0002a00000087ab9 */ /* 0x000fe40000000a00 */
[----:B------:R-:W-:Y:S02]  /*11480*/  VIADD R21, R21, 0x28820 ;  /* 0x0002882015157836 */ /* 0x000fe40000000000 */
[----:B------:R-:W-:Y:S01]  /*11490*/  VIADD R45, R51, 0x40 ;  /* 0x00000040332d7836 */ /* 0x000fe20000000000 */
[----:B------:R-:W-:Y:S01]  /*114a0*/  LEA R0, P3, R2, UR8, 0x1 ;  /* 0x0000000802007c11 */ /* 0x000fe2000f8608ff */
[----:B------:R-:W-:Y:S01]  /*114b0*/  IMAD.IADD R3, R3, 0x1, R49 ;  /* 0x0000000103037824 */ /* 0x000fe200078e0231 */
[----:B------:R-:W-:-:S02]  /*114c0*/  PRMT R21, RZ, 0x654, R21 ;  /* 0x00000654ff157816 */ /* 0x000fc40000000015 */
[-C--:B------:R-:W-:Y:S02]  /*114d0*/  ISETP.GE.AND P1, PT, R45, R44.reuse, PT ;  /* 0x0000002c2d00720c */ /* 0x080fe40003f26270 */
[----:B------:R-:W-:Y:S01]  /*114e0*/  LEA.HI.X R45, R2, UR9, R3, 0x1, P3 ;  /* 0x00000009022d7c11 */ /* 0x000fe200098f0c03 */
[----:B------:R-:W-:Y:S01]  /*114f0*/  VIADD R47, R51, 0x20 ;  /* 0x00000020332f7836 */ /* 0x000fe20000000000 */
[----:B0-----:R0:W-:Y:S01]  /*11500*/  SYNCS.ARRIVE.TRANS64.RED.A1T0 RZ, [R21+URZ], RZ ;  /* 0x000000ff15ff79a7 */ /* 0x0011e2000810043f */
[----:B------:R1:W2:Y:S01]  /*11510*/  SHFL.IDX PT, R20, R0, RZ, 0x181f ;  /* 0x00181fff00147589 */ /* 0x0002a200000e0000 */
[----:B------:R-:W-:Y:S02]  /*11520*/  BSSY B1, `(.L_x_1257) ;  /* 0x000000d000017945 */ /* 0x000fe40003800000 */
[----:B------:R-:W-:Y:S01]  /*11530*/  ISETP.GE.AND P0, PT, R47, R44, PT ;  /* 0x0000002c2f00720c */ /* 0x000fe20003f06270 */
[----:B0-----:R1:W0:Y:S01]  /*11540*/  SHFL.IDX PT, R21, R45, RZ, 0x181f ;  /* 0x00181fff2d157589 */ /* 0x00122200000e0000 */
[----:B------:R-:W-:Y:S11]  /*11550*/  @P2 BRA `(.L_x_1258) ;  /* 0x0000000000242947 */ /* 0x000ff60003800000 */
[----:B------:R-:W-:Y:S02]  /*11560*/  ULDC UR4, c[0x0][0xac8] ;  /* 0x0002b20000047ab9 */ /* 0x000fe40000000800 */
[----:B------:R-:W-:Y:S02]  /*11570*/  ISETP.GE.AND P2, PT, R18, UR4, PT ;  /* 0x0000000412007c0c */ /* 0x000fe4000bf46270 */
[----:B------:R-:W-:-:S11]  /*11580*/  ISETP.GE.AND P3, PT, R19, UR4, PT ;  /* 0x0000000413007c0c */ /* 0x000fd6000bf66270 */
[CC--:B--2---:R-:W-:Y:S02]  /*11590*/  @!P2 LEA R2, P4, R18.reuse, R20.reuse, 0x1 ;  /* 0x000000141202a211 */ /* 0x0c4fe400078808ff */
[C---:B------:R-:W-:Y:S02]  /*115a0*/  @!P3 LEA R20, P5, R19.reuse, R20, 0x1 ;  /* 0x000000141314b211 */ /* 0x040fe400078a08ff */
[-C--:B0-----:R-:W-:Y:S02]  /*115b0*/  @!P2 LEA.HI.X R3, R18, R21.reuse, R220, 0x1, P4 ;  /* 0x000000151203a211 */ /* 0x081fe400020f0cdc */
[----:B------:R-:W-:-:S03]  /*115c0*/  @!P3 LEA.HI.X R21, R19, R21, R219, 0x1, P5 ;  /* 0x000000151315b211 */ /* 0x000fc600028f0cdb */
[----:B-----5:R3:W-:Y:S04]  /*115d0*/  @!P2 ST.E.128 desc[UR52][R2.64], R4 ;  /* 0x000000040200a985 */ /* 0x0207e8000c101d34 */
[----:B------:R3:W-:Y:S02]  /*115e0*/  @!P3 ST.E.128 desc[UR52][R20.64], R28 ;  /* 0x0000001c1400b985 */ /* 0x0007e4000c101d34 */
.L_x_1258:
[----:B------:R-:W-:Y:S05]  /*115f0*/  BSYNC B1 ;  /* 0x0000000000017941 */ /* 0x000fea0003800000 */
.L_x_1257:
[----:B---3-5:R3:W4:Y:S01]  /*11600*/  SHFL.IDX PT, R5, R45, 0x1, 0x181f ;  /* 0x00381f002d057f89 */ /* 0x02872200000e0000 */
[----:B------:R-:W-:Y:S03]  /*11610*/  BSSY B1, `(.L_x_1259) ;  /* 0x000000c000017945 */ /* 0x000fe60003800000 */
[----:B------:R3:W0:Y:S01]  /*11620*/  SHFL.IDX PT, R4, R0, 0x1, 0x181f ;  /* 0x00381f0000047f89 */ /* 0x00062200000e0000 */
[----:B------:R-:W-:Y:S05]  /*11630*/  @P0 BRA `(.L_x_1260) ;  /* 0x0000000000240947 */ /* 0x000fea0003800000 */
[----:B------:R-:W-:Y:S02]  /*11640*/  ULDC UR4, c[0x0][0xac8] ;  /* 0x0002b20000047ab9 */ /* 0x000fe40000000800 */
[----:B------:R-:W-:Y:S02]  /*11650*/  ISETP.GE.AND P3, PT, R18, UR4, PT ;  /* 0x0000000412007c0c */ /* 0x000fe4000bf66270 */
[----:B------:R-:W-:-:S11]  /*11660*/  ISETP.GE.AND P4, PT, R19, UR4, PT ;  /* 0x0000000413007c0c */ /* 0x000fd6000bf86270 */
[CC--:B0-----:R-:W-:Y:S02]  /*11670*/  @!P3 LEA R2, P0, R18.reuse, R4.reuse, 0x1 ;  /* 0x000000041202b211 */ /* 0x0c1fe400078008ff */
[C---:B------:R-:W-:Y:S02]  /*11680*/  @!P4 LEA R4, P2, R19.reuse, R4, 0x1 ;  /* 0x000000041304c211 */ /* 0x040fe400078408ff */
[-C--:B----4-:R-:W-:Y:S02]  /*11690*/  @!P3 LEA.HI.X R3, R18, R5.reuse, R220, 0x1, P0 ;  /* 0x000000051203b211 */ /* 0x090fe400000f0cdc */
[----:B------:R-:W-:-:S03]  /*116a0*/  @!P4 LEA.HI.X R5, R19, R5, R219, 0x1, P2 ;  /* 0x000000051305c211 */ /* 0x000fc600010f0cdb */
[----:B------:R0:W-:Y:S04]  /*116b0*/  @!P3 ST.E.128 desc[UR52][R2.64], R8 ;  /* 0x000000080200b985 */ /* 0x0001e8000c101d34 */
[----:B------:R0:W-:Y:S02]  /*116c0*/  @!P4 ST.E.128 desc[UR52][R4.64], R32 ;  /* 0x000000200400c985 */ /* 0x0001e4000c101d34 */
.L_x_1260:
[----:B------:R-:W-:Y:S05]  /*116d0*/  BSYNC B1 ;  /* 0x0000000000017941 */ /* 0x000fea0003800000 */
.L_x_1259:
[----:B0---4-:R0:W4:Y:S01]  /*116e0*/  SHFL.IDX PT, R5, R45, 0x2, 0x181f ;  /* 0x00581f002d057f89 */ /* 0x01112200000e0000 */
        /* <DEDUP_REMOVED lines=12> */
.L_x_1262:
[----:B------:R-:W-:Y:S05]  /*117b0*/  BSYNC B1 ;  /* 0x0000000000017941 */ /* 0x000fea0003800000 */
.L_x_1261:
[----:B0-----:R-:W-:Y:S01]  /*117c0*/  VIADD R3, R51, 0x60 ;  /* 0x0000006033037836 */ /* 0x001fe20000000000 */
[----:B-1-3--:R-:W0:Y:S04]  /*117d0*/  SHFL.IDX PT, R45, R45, 0x3, 0x181f ;  /* 0x00781f002d2d7f89 */ /* 0x00ae2800000e0000 */
[----:B------:R-:W-:Y:S01]  /*117e0*/  ISETP.GE.AND P0, PT, R3, R44, PT ;  /* 0x0000002c0300720c */ /* 0x000fe20003f06270 */
[----:B------:R-:W1:-:S12]  /*117f0*/  SHFL.IDX PT, R0, R0, 0x3, 0x181f ;  /* 0x00781f0000007f89 */ /* 0x000e5800000e0000 */
[----:B------:R-:W-:Y:S05]  /*11800*/  @P0 BRA `(.L_x_1263) ;  /* 0x0000001800300947 */ /* 0x000fea0003800000 */
[----:B------:R-:W-:Y:S02]  /*11810*/  ULDC UR4, c[0x0][0xac8] ;  /* 0x0002b20000047ab9 */ /* 0x000fe40000000800 */
[----:B------:R-:W-:-:S13]  /*11820*/  ISETP.GE.AND P1, PT, R18, UR4, PT ;  /* 0x0000000412007c0c */ /* 0x000fda000bf26270 */
[----:B-1----:R-:W-:-:S04]  /*11830*/  @!P1 LEA R2, P0, R18, R0, 0x1 ;  /* 0x0000000012029211 */ /* 0x002fc800078008ff */
[----:B0-----:R-:W-:Y:S02]  /*11840*/  @!P1 LEA.HI.X R3, R18, R45, R220, 0x1, P0 ;  /* 0x0000002d12039211 */ /* 0x001fe400000f0cdc */
[----:B------:R-:W-:-:S03]  /*11850*/  ISETP.GE.AND P0, PT, R19, UR4, PT ;  /* 0x0000000413007c0c */ /* 0x000fc6000bf06270 */
[----:B------:R0:W-:Y:S10]  /*11860*/  @!P1 ST.E.128 desc[UR52][R2.64], R24 ;  /* 0x0000001802009985 */ /* 0x0001f4000c101d34 */
[----:B------:R-:W-:Y:S05]  /*11870*/  @P0 BRA `(.L_x_1263) ;  /* 0x0000001800140947 */ /* 0x000fea0003800000 */
[----:B0-----:R-:W-:-:S04]  /*11880*/  LEA R2, P0, R19, R0, 0x1 ;  /* 0x0000000013027211 */ /* 0x001fc800078008ff */
[----:B------:R-:W-:-:S05]  /*11890*/  LEA.HI.X R3, R19, R45, R219, 0x1, P0 ;  /* 0x0000002d13037211 */ /* 0x000fca00000f0cdb */
[----:B------:R0:W-:Y:S01]  /*118a0*/  ST.E.128 desc[UR52][R2.64], R40 ;  /* 0x0000002802007985 */ /* 0x0001e2000c101d34 */
[----:B------:R-:W-:Y:S05]  /*118b0*/  BRA `(.L_x_1263) ;  /* 0x0000001800047947 */ /* 0x000fea0003800000 */
.L_x_1256:
[----:B------:R-:W-:Y:S01]  /*118c0*/  ULDC.64 UR12, c[0x0][0xb08] ;  /* 0x0002c200000c7ab9 */ /* 0x000fe20000000a00 */
[----:B------:R-:W0:Y:S01]  /*118d0*/  @P1 LDC R0, c[0x0][0xbec] ;  /* 0x0002fb00ff001b82 */ /* 0x000e220000000800 */
[----:B------:R-:W-:Y:S01]  /*118e0*/  UIMAD UR9, UR14, UR12, URZ ;  /* 0x0000000c0e0972a4 */ /* 0x000fe2000f8e023f */
[----:B------:R-:W-:Y:S01]  /*118f0*/  IMAD.MOV.U32 R7, RZ, RZ, R13 ;  /* 0x000000ffff077224 */ /* 0x000fe200078e000d */
[----:B------:R-:W-:Y:S01]  /*11900*/  UIMAD.WIDE.U32 UR10, UR4, UR12, URZ ;  /* 0x0000000c040a72a5 */ /* 0x000fe2000f8e003f */
[----:B------:R-:W-:Y:S01]  /*11910*/  ISETP.GE.AND P0, PT, R11, R44, PT ;  /* 0x0000002c0b00720c */ /* 0x000fe20003f06270 */
[----:B------:R-:W-:Y:S01]  /*11920*/  UIMAD UR9, UR4, UR13, UR9 ;  /* 0x0000000d040972a4 */ /* 0x000fe2000f8e0209 */
[----:B------:R-:W-:Y:S01]  /*11930*/  VIADD R21, R21, 0x28820 ;  /* 0x0002882015157836 */ /* 0x000fe20000000000 */
[----:B------:R-:W-:Y:S01]  /*11940*/  USHF.R.S32.HI UR4, URZ, 0x1f, UR8 ;  /* 0x0000001f3f047899 */ /* 0x000fe20008011408 */
[----:B------:R-:W1:Y:S01]  /*11950*/  @P1 LDC R5, c[0x0][0xbf0] ;  /* 0x0002fc00ff051b82 */ /* 0x000e620000000800 */
[----:B------:R-:W-:Y:S01]  /*11960*/  UIADD3 UR11, UR11, UR9, URZ ;  /* 0x000000090b0b7290 */ /* 0x000fe2000fffe03f */
[----:B------:R-:W-:Y:S01]  /*11970*/  BSSY B1, `(.L_x_1264) ;  /* 0x0000068000017945 */ /* 0x000fe20003800000 */
[----:B------:R-:W-:Y:S01]  /*11980*/  ULDC.64 UR12, c[0x0][0xb38] ;  /* 0x0002ce00000c7ab9 */ /* 0x000fe20000000a00 */
[----:B------:R-:W-:Y:S01]  /*11990*/  PRMT R21, RZ, 0x654, R21 ;  /* 0x00000654ff157816 */ /* 0x000fe20000000015 */
[----:B------:R-:W-:-:S03]  /*119a0*/  UIMAD.WIDE.U32 UR10, UR42, UR12, UR10 ;  /* 0x0000000c2a0a72a5 */ /* 0x000fc6000f8e000a */
[----:B------:R2:W-:Y:S01]  /*119b0*/  SYNCS.ARRIVE.TRANS64.RED.A1T0 RZ, [R21+URZ], RZ ;  /* 0x000000ff15ff79a7 */ /* 0x0005e2000810043f */
[----:B------:R-:W-:-:S03]  /*119c0*/  UIMAD UR11, UR42, UR13, UR11 ;  /* 0x0000000d2a0b72a4 */ /* 0x000fc6000f8e020b */
[----:B------:R-:W-:Y:S02]  /*119d0*/  ULDC.64 UR12, c[0x0][0xb40] ;  /* 0x0002d000000c7ab9 */ /* 0x000fe40000000a00 */
[----:B------:R-:W-:Y:S01]  /*119e0*/  UIMAD UR4, UR4, UR12, URZ ;  /* 0x0000000c040472a4 */ /* 0x000fe2000f8e023f */
[----:B0-----:R-:W-:-:S03]  /*119f0*/  @P1 IMAD.HI.U32 R0, R13, R0, RZ ;  /* 0x000000000d001227 */ /* 0x001fc600078e00ff */
[----:B------:R-:W-:Y:S02]  /*11a00*/  UIMAD UR4, UR8, UR13, UR4 ;  /* 0x0000000d080472a4 */ /* 0x000fe4000f8e0204 */
[----:B------:R-:W-:-:S03]  /*11a10*/  UIMAD.WIDE.U32 UR8, UR8, UR12, UR10 ;  /* 0x0000000c080872a5 */ /* 0x000fc6000f8e000a */
[----:B------:R-:W-:Y:S01]  /*11a20*/  ULDC.64 UR10, c[0x0][0xb48] ;  /* 0x0002d200000a7ab9 */ /* 0x000fe20000000a00 */
[----:B------:R-:W-:Y:S01]  /*11a30*/  UIADD3 UR9, UR9, UR4, URZ ;  /* 0x0000000409097290 */ /* 0x000fe2000fffe03f */
[----:B-1----:R-:W-:-:S03]  /*11a40*/  @P1 SHF.R.U32.HI R7, RZ, R5, R0 ;  /* 0x00000005ff071219 */ /* 0x002fc60000011600 */
[----:B------:R-:W-:Y:S01]  /*11a50*/  UIMAD.WIDE.U32 UR8, UR39, UR10, UR8 ;  /* 0x0000000a270872a5 */ /* 0x000fe2000f8e0008 */
[--C-:B------:R-:W-:Y:S01]  /*11a60*/  SHF.R.S32.HI R0, RZ, 0x1f, R7.reuse ;  /* 0x0000001fff007819 */ /* 0x100fe20000011407 */
[----:B------:R-:W-:Y:S02]  /*11a70*/  IMAD.MOV R4, RZ, RZ, -R7 ;  /* 0x000000ffff047224 */ /* 0x000fe400078e0a07 */
[----:B------:R-:W-:Y:S02]  /*11a80*/  UIMAD UR39, UR39, UR11, UR9 ;  /* 0x0000000b272772a4 */ /* 0x000fe4000f8e0209 */
[----:B------:R-:W-:Y:S01]  /*11a90*/  IMAD R45, R45, R4, R13 ;  /* 0x000000042d2d7224 */ /* 0x000fe200078e020d */
[----:B------:R-:W-:Y:S01]  /*11aa0*/  ULDC.64 UR10, c[0x0][0xb30] ;  /* 0x0002cc00000a7ab9 */ /* 0x000fe20000000a00 */
[----:B------:R-:W-:Y:S02]  /*11ab0*/  IMAD.U32 R5, RZ, RZ, UR9 ;  /* 0x00000009ff057e24 */ /* 0x000fe4000f8e00ff */
[----:B------:R-:W-:-:S02]  /*11ac0*/  IMAD R0, R0, UR10, RZ ;  /* 0x0000000a00007c24 */ /* 0x000fc4000f8e02ff */
[----:B------:R-:W-:Y:S01]  /*11ad0*/  IMAD.U32 R4, RZ, RZ, UR8 ;  /* 0x00000008ff047e24 */ /* 0x000fe2000f8e00ff */
[----:B------:R-:W-:Y:S01]  /*11ae0*/  ULDC.64 UR8, c[0x0][0xb28] ;  /* 0x0002ca0000087ab9 */ /* 0x000fe20000000a00 */
[----:B------:R-:W-:Y:S02]  /*11af0*/  IMAD.U32 R5, RZ, RZ, UR39 ;  /* 0x00000027ff057e24 */ /* 0x000fe4000f8e00ff */
[C---:B------:R-:W-:Y:S01]  /*11b00*/  IMAD R9, R7.reuse, UR11, R0 ;  /* 0x0000000b07097c24 */ /* 0x040fe2000f8e0200 */
[----:B------:R-:W-:Y:S01]  /*11b10*/  SHF.R.S32.HI R0, RZ, 0x1f, R45 ;  /* 0x0000001fff007819 */ /* 0x000fe2000001142d */
[----:B------:R-:W-:-:S04]  /*11b20*/  IMAD.WIDE.U32 R4, R7, UR10, R4 ;  /* 0x0000000a07047c25 */ /* 0x000fc8000f8e0004 */
[----:B------:R-:W-:Y:S02]  /*11b30*/  IMAD R0, R0, UR8, RZ ;  /* 0x0000000800007c24 */ /* 0x000fe4000f8e02ff */
[----:B------:R-:W-:Y:S02]  /*11b40*/  IMAD.IADD R5, R5, 0x1, R9 ;  /* 0x0000000105057824 */ /* 0x000fe400078e0209 */
[C---:B------:R-:W-:Y:S02]  /*11b50*/  IMAD R7, R45.reuse, UR9, R0 ;  /* 0x000000092d077c24 */ /* 0x040fe4000f8e0200 */
[----:B------:R-:W-:Y:S01]  /*11b60*/  IMAD.WIDE.U32 R4, R45, UR8, R4 ;  /* 0x000000082d047c25 */ /* 0x000fe2000f8e0004 */
[----:B------:R-:W-:-:S03]  /*11b70*/  ULDC.64 UR8, c[0x0][0xb00] ;  /* 0x0002c00000087ab9 */ /* 0x000fc60000000a00 */
[----:B------:R-:W-:Y:S01]  /*11b80*/  IMAD.IADD R5, R5, 0x1, R7 ;  /* 0x0000000105057824 */ /* 0x000fe200078e0207 */
[----:B------:R-:W-:-:S04]  /*11b90*/  LEA R0, P1, R4, UR8, 0x2 ;  /* 0x0000000804007c11 */ /* 0x000fc8000f8210ff */
[----:B------:R-:W-:Y:S01]  /*11ba0*/  LEA.HI.X R20, R4, UR9, R5, 0x2, P1 ;  /* 0x0000000904147c11 */ /* 0x000fe200088f1405 */
[----:B------:R0:W1:Y:S04]  /*11bb0*/  SHFL.IDX PT, R24, R0, RZ, 0x1c1f ;  /* 0x001c1fff00187589 */ /* 0x00006800000e0000 */
[----:B--2---:R0:W2:Y:S01]  /*11bc0*/  SHFL.IDX PT, R21, R20, RZ, 0x1c1f ;  /* 0x001c1fff14157589 */ /* 0x0040a200000e0000 */
[----:B------:R-:W-:Y:S05]  /*11bd0*/  @P0 BRA `(.L_x_1265) ;  /* 0x0000000400040947 */ /* 0x000fea0003800000 */
[----:B------:R-:W-:Y:S02]  /*11be0*/  ULDC UR4, c[0x0][0xac8] ;  /* 0x0002b20000047ab9 */ /* 0x000fe40000000800 */
[----:B------:R-:W-:Y:S02]  /*11bf0*/  ISETP.GE.AND P3, PT, R16, UR4, PT ;  /* 0x0000000410007c0c */ /* 0x000fe4000bf66270 */
[----:B------:R-:W-:Y:S02]  /*11c00*/  ISETP.GE.AND P2, PT, R197, UR4, PT ;  /* 0x00000004c5007c0c */ /* 0x000fe4000bf46270 */
[----:B------:R-:W-:Y:S02]  /*11c10*/  ISETP.GE.AND P1, PT, R196, UR4, PT ;  /* 0x00000004c4007c0c */ /* 0x000fe4000bf26270 */
[----:B------:R-:W-:-:S07]  /*11c20*/  ISETP.GE.AND P0, PT, R195, UR4, PT ;  /* 0x00000004c3007c0c */ /* 0x000fce000bf06270 */
[CC--:B-1----:R-:W-:Y:S02]  /*11c30*/  @!P3 LEA R4, P4, R16.reuse, R24.reuse, 0x2 ;  /* 0x000000181004b211 */ /* 0x0c2fe400078810ff */
[-C--:B------:R-:W-:Y:S02]  /*11c40*/  @!P2 LEA R6, P6, R197, R24.reuse, 0x2 ;  /* 0x00000018c506a211 */ /* 0x080fe400078c10ff */
[----:B--2---:R-:W-:Y:S02]  /*11c50*/  @!P3 LEA.HI.X R5, R16, R21, R215, 0x2, P4 ;  /* 0x000000151005b211 */ /* 0x004fe400020f14d7 */
[----:B------:R-:W-:Y:S02]  /*11c60*/  ISETP.GE.AND P4, PT, R193, UR4, PT ;  /* 0x00000004c1007c0c */ /* 0x000fe4000bf86270 */
[----:B------:R-:W-:Y:S01]  /*11c70*/  @!P1 LEA R8, P5, R196, R24, 0x2 ;  /* 0x00000018c4089211 */ /* 0x000fe200078a10ff */
[----:B------:R1:W-:Y:S01]  /*11c80*/  @!P3 ST.E.64 desc[UR52][R4.64], R88 ;  /* 0x000000580400b985 */ /* 0x0003e2000c101b34 */
[----:B------:R-:W-:-:S02]  /*11c90*/  ISETP.GE.AND P3, PT, R194, UR4, PT ;  /* 0x00000004c2007c0c */ /* 0x000fc4000bf66270 */
[-C--:B------:R-:W-:Y:S02]  /*11ca0*/  @!P2 LEA.HI.X R7, R197, R21.reuse, R214, 0x2, P6 ;  /* 0x00000015c507a211 */ /* 0x080fe400030f14d6 */
[C---:B------:R-:W-:Y:S02]  /*11cb0*/  @!P0 LEA R10, P6, R195.reuse, R24, 0x2 ;  /* 0x00000018c30a8211 */ /* 0x040fe400078c10ff */
[-C--:B------:R-:W-:Y:S01]  /*11cc0*/  @!P1 LEA.HI.X R9, R196, R21.reuse, R213, 0x2, P5 ;  /* 0x00000015c4099211 */ /* 0x080fe200028f14d5 */
[----:B------:R2:W-:Y:S01]  /*11cd0*/  @!P2 ST.E.64 desc[UR52][R6.64], R92 ;  /* 0x0000005c0600a985 */ /* 0x0005e2000c101b34 */
[----:B------:R-:W-:Y:S02]  /*11ce0*/  ISETP.GE.AND P5, PT, R192, UR4, PT ;  /* 0x00000004c0007c0c */ /* 0x000fe4000bfa6270 */
[----:B------:R-:W-:Y:S01]  /*11cf0*/  @!P0 LEA.HI.X R11, R195, R21, R212, 0x2, P6 ;  /* 0x00000015c30b8211 */ /* 0x000fe200030f14d4 */
[----:B------:R3:W-:Y:S01]  /*11d00*/  @!P1 ST.E.64 desc[UR52][R8.64], R96 ;  /* 0x0000006008009985 */ /* 0x0007e2000c101b34 */
[----:B------:R-:W-:-:S02]  /*11d10*/  ISETP.GE.AND P2, PT, R191, UR4, PT ;  /* 0x00000004bf007c0c */ /* 0x000fc4000bf46270 */
[-C--:B-1----:R-:W-:Y:S01]  /*11d20*/  @!P3 LEA R4, P6, R194, R24.reuse, 0x2 ;  /* 0x00000018c204b211 */ /* 0x082fe200078c10ff */
[----:B------:R1:W-:Y:S01]  /*11d30*/  @!P0 ST.E.64 desc[UR52][R10.64], R100 ;  /* 0x000000640a008985 */ /* 0x0003e2000c101b34 */
[C---:B------:R-:W-:Y:S02]  /*11d40*/  @!P4 LEA R12, P0, R193.reuse, R24, 0x2 ;  /* 0x00000018c10cc211 */ /* 0x040fe400078010ff */
[----:B------:R-:W-:Y:S02]  /*11d50*/  ISETP.GE.AND P1, PT, R190, UR4, PT ;  /* 0x00000004be007c0c */ /* 0x000fe4000bf26270 */
[-C--:B------:R-:W-:Y:S02]  /*11d60*/  @!P4 LEA.HI.X R13, R193, R21.reuse, R210, 0x2, P0 ;  /* 0x00000015c10dc211 */ /* 0x080fe400000f14d2 */
[----:B------:R-:W-:Y:S02]  /*11d70*/  @!P3 LEA.HI.X R5, R194, R21, R211, 0x2, P6 ;  /* 0x00000015c205b211 */ /* 0x000fe400030f14d3 */
[----:B------:R-:W-:-:S02]  /*11d80*/  ISETP.GE.AND P0, PT, R189, UR4, PT ;  /* 0x00000004bd007c0c */ /* 0x000fc4000bf06270 */
[-C--:B------:R-:W-:Y:S01]  /*11d90*/  @!P5 LEA R14, P6, R192, R24.reuse, 0x2 ;  /* 0x00000018c00ed211 */ /* 0x080fe200078c10ff */
[----:B------:R4:W-:Y:S01]  /*11da0*/  @!P3 ST.E.64 desc[UR52][R4.64], R104 ;  /* 0x000000680400b985 */ /* 0x0009e2000c101b34 */
[----:B------:R-:W-:Y:S02]  /*11db0*/  ISETP.GE.AND P3, PT, R188, UR4, PT ;  /* 0x00000004bc007c0c */ /* 0x000fe4000bf66270 */
        /* <DEDUP_REMOVED lines=13> */
[----:B----4-:R-:W-:Y:S02]  /*11e90*/  @!P3 LEA R4, P5, R188, R24, 0x2 ;  /* 0x00000018bc04b211 */ /* 0x010fe400078a10ff */
[----:B------:R-:W-:Y:S01]  /*11ea0*/  ISETP.GE.AND P1, PT, R185, UR4, PT ;  /* 0x00000004b9007c0c */ /* 0x000fe2000bf26270 */
[----:B------:R3:W-:Y:S01]  /*11eb0*/  @!P0 ST.E.64 desc[UR52][R10.64], R124 ;  /* 0x0000007c0a008985 */ /* 0x0007e2000c101b34 */
[----:B------:R-:W-:Y:S02]  /*11ec0*/  ISETP.GE.AND P0, PT, R184, UR4, PT ;  /* 0x00000004b8007c0c */ /* 0x000fe4000bf06270 */
[----:B------:R-:W-:Y:S02]  /*11ed0*/  @!P3 LEA.HI.X R5, R188, R21, R205, 0x2, P5 ;  /* 0x00000015bc05b211 */ /* 0x000fe400028f14cd */
[----:B------:R-:W-:-:S02]  /*11ee0*/  ISETP.GE.AND P5, PT, R23, UR4, PT ;  /* 0x0000000417007c0c */ /* 0x000fc4000bfa6270 */
[CC--:B-----5:R-:W-:Y:S01]  /*11ef0*/  @!P4 LEA R12, P6, R187.reuse, R24.reuse, 0x2 ;  /* 0x00000018bb0cc211 */ /* 0x0e0fe200078c10ff */
[----:B------:R4:W-:Y:S01]  /*11f00*/  @!P3 ST.E.64 desc[UR52][R4.64], R128 ;  /* 0x000000800400b985 */ /* 0x0009e2000c101b34 */
[CC--:B-1----:R-:W-:Y:S02]  /*11f10*/  @!P2 LEA R6, P3, R186.reuse, R24.reuse, 0x2 ;  /* 0x00000018ba06a211 */ /* 0x0c2fe400078610ff */
[-C--:B------:R-:W-:Y:S02]  /*11f20*/  @!P4 LEA.HI.X R13, R187, R21.reuse, R204, 0x2, P6 ;  /* 0x00000015bb0dc211 */ /* 0x080fe400030f14cc */
[-C--:B--2---:R-:W-:Y:S02]  /*11f30*/  @!P1 LEA R8, P6, R185, R24.reuse, 0x2 ;  /* 0x00000018b9089211 */ /* 0x084fe400078c10ff */
[----:B------:R-:W-:Y:S01]  /*11f40*/  @!P2 LEA.HI.X R7, R186, R21, R203, 0x2, P3 ;  /* 0x00000015ba07a211 */ /* 0x000fe200018f14cb */
[----:B------:R4:W-:Y:S01]  /*11f50*/  @!P4 ST.E.64 desc[UR52][R12.64], R132 ;  /* 0x000000840c00c985 */ /* 0x0009e2000c101b34 */
[----:B---3--:R-:W-:-:S02]  /*11f60*/  @!P0 LEA R10, P4, R184, R24, 0x2 ;  /* 0x00000018b80a8211 */ /* 0x008fc400078810ff */
        /* <DEDUP_REMOVED lines=8> */
.L_x_1265:
[----:B------:R-:W-:Y:S05]  /*11ff0*/  BSYNC B1 ;  /* 0x0000000000017941 */ /* 0x000fea0003800000 */
.L_x_1264:
[----:B------:R-:W-:Y:S01]  /*12000*/  ISETP.GE.AND P0, PT, R25, R44, PT ;  /* 0x0000002c1900720c */ /* 0x000fe20003f06270 */
[----:B0-----:R-:W0:Y:S04]  /*12010*/  SHFL.IDX PT, R20, R20, 0x1, 0x1c1f ;  /* 0x003c1f0014147f89 */ /* 0x001e2800000e0000 */
[----:B------:R-:W3:Y:S08]  /*12020*/  SHFL.IDX PT, R0, R0, 0x1, 0x1c1f ;  /* 0x003c1f0000007f89 */ /* 0x000ef000000e0000 */
[----:B------:R-:W-:Y:S05]  /*12030*/  @P0 BRA `(.L_x_1263) ;  /* 0x0000001000240947 */ /* 0x000fea0003800000 */
[----:B------:R-:W-:Y:S02]  /*12040*/  ULDC UR4, c[0x0][0xac8] ;  /* 0x0002b20000047ab9 */ /* 0x000fe40000000800 */
[----:B------:R-:W-:Y:S02]  /*12050*/  ISETP.GE.AND P2, PT, R16, UR4, PT ;  /* 0x0000000410007c0c */ /* 0x000fe4000bf46270 */
[----:B------:R-:W-:Y:S02]  /*12060*/  ISETP.GE.AND P1, PT, R197, UR4, PT ;  /* 0x00000004c5007c0c */ /* 0x000fe4000bf26270 */
[----:B------:R-:W-:Y:S02]  /*12070*/  ISETP.GE.AND P0, PT, R196, UR4, PT ;  /* 0x00000004c4007c0c */ /* 0x000fe4000bf06270 */
[----:B------:R-:W-:Y:S02]  /*12080*/  ISETP.GE.AND P4, PT, R194, UR4, PT ;  /* 0x00000004c2007c0c */ /* 0x000fe4000bf86270 */
[----:B------:R-:W-:-:S05]  /*12090*/  ISETP.GE.AND P3, PT, R195, UR4, PT ;  /* 0x00000004c3007c0c */ /* 0x000fca000bf66270 */
[CC--:B---34-:R-:W-:Y:S02]  /*120a0*/  @!P2 LEA R4, P6, R16.reuse, R0.reuse, 0x2 ;  /* 0x000000001004a211 */ /* 0x0d8fe400078c10ff */
[C---:B------:R-:W-:Y:S02]  /*120b0*/  @!P1 LEA R6, P5, R197.reuse, R0, 0x2 ;  /* 0x00000000c5069211 */ /* 0x040fe400078a10ff */
[----:B0-----:R-:W-:Y:S02]  /*120c0*/  @!P2 LEA.HI.X R5, R16, R20, R215, 0x2, P6 ;  /* 0x000000141005a211 */ /* 0x001fe400030f14d7 */
[----:B------:R-:W-:Y:S02]  /*120d0*/  @!P0 LEA R8, P6, R196, R0, 0x2 ;  /* 0x00000000c4088211 */ /* 0x000fe400078c10ff */
[----:B------:R-:W-:Y:S01]  /*120e0*/  @!P1 LEA.HI.X R7, R197, R20, R214, 0x2, P5 ;  /* 0x00000014c5079211 */ /* 0x000fe200028f14d6 */
[----:B------:R0:W-:Y:S01]  /*120f0*/  @!P2 ST.E.64 desc[UR52][R4.64], R2 ;  /* 0x000000020400a985 */ /* 0x0001e2000c101b34 */
[----:B------:R-:W-:-:S02]  /*12100*/  ISETP.GE.AND P5, PT, R193, UR4, PT ;  /* 0x00000004c1007c0c */ /* 0x000fc4000bfa6270 */
[----:B------:R-:W-:Y:S01]  /*12110*/  @!P0 LEA.HI.X R9, R196, R20, R213, 0x2, P6 ;  /* 0x00000014c4098211 */ /* 0x000fe200030f14d5 */
[----:B------:R3:W-:Y:S01]  /*12120*/  @!P1 ST.E.64 desc[UR52][R6.64], R94 ;  /* 0x0000005e06009985 */ /* 0x0007e2000c101b34 */
[----:B------:R-:W-:Y:S02]  /*12130*/  ISETP.GE.AND P2, PT, R192, UR4, PT ;  /* 0x00000004c0007c0c */ /* 0x000fe4000bf46270 */
[-C--:B------:R-:W-:Y:S01]  /*12140*/  @!P3 LEA R10, P6, R195, R0.reuse, 0x2 ;  /* 0x00000000c30ab211 */ /* 0x080fe200078c10ff */
[----:B------:R4:W-:Y:S01]  /*12150*/  @!P0 ST.E.64 desc[UR52][R8.64], R98 ;  /* 0x0000006208008985 */ /* 0x0009e2000c101b34 */
[C---:B------:R-:W-:Y:S02]  /*12160*/  @!P4 LEA R12, P0, R194.reuse, R0, 0x2 ;  /* 0x00000000c20cc211 */ /* 0x040fe400078010ff */
[----:B------:R-:W-:Y:S02]  /*12170*/  ISETP.GE.AND P1, PT, R191, UR4, PT ;  /* 0x00000004bf007c0c */ /* 0x000fe4000bf26270 */
[----:B------:R-:W-:-:S02]  /*12180*/  @!P4 LEA.HI.X R13, R194, R20, R211, 0x2, P0 ;  /* 0x00000014c20dc211 */ /* 0x000fc400000f14d3 */
[----:B------:R-:W-:Y:S02]  /*12190*/  @!P3 LEA.HI.X R11, R195, R20, R212, 0x2, P6 ;  /* 0x00000014c30bb211 */ /* 0x000fe400030f14d4 */
[----:B------:R-:W-:Y:S02]  /*121a0*/  ISETP.GE.AND P0, PT, R190, UR4, PT ;  /* 0x00000004be007c0c */ /* 0x000fe4000bf06270 */
[----:B------:R-:W-:Y:S01]  /*121b0*/  @!P5 LEA R14, P6, R193, R0, 0x2 ;  /* 0x00000000c10ed211 */ /* 0x000fe200078c10ff */
[----:B------:R5:W-:Y:S01]  /*121c0*/  @!P3 ST.E.64 desc[UR52][R10.64], R102 ;  /* 0x000000660a00b985 */ /* 0x000be2000c101b34 */
[----:B------:R-:W-:Y:S02]  /*121d0*/  ISETP.GE.AND P3, PT, R189, UR4, PT ;  /* 0x00000004bd007c0c */ /* 0x000fe4000bf66270 */
[----:B------:R-:W-:Y:S01]  /*121e0*/  @!P5 LEA.HI.X R15, R193, R20, R210, 0x2, P6 ;  /* 0x00000014c10fd211 */ /* 0x000fe200030f14d2 */
[----:B------:R-:W-:Y:S01]  /*121f0*/  @!P4 ST.E.64 desc[UR52][R12.64], R106 ;  /* 0x0000006a0c00c985 */ /* 0x000fe2000c101b34 */
[----:B0-----:R-:W-:-:S03]  /*12200*/  @!P2 LEA R2, P4, R192, R0, 0x2 ;  /* 0x00000000c002a211 */ /* 0x001fc600078810ff */
[----:B------:R-:W-:Y:S01]  /*12210*/  @!P5 ST.E.64 desc[UR52][R14.64], R110 ;  /* 0x0000006e0e00d985 */ /* 0x000fe2000c101b34 */
[C---:B------:R-:W-:Y:S02]  /*12220*/  @!P1 LEA R4, P5, R191.reuse, R0, 0x2 ;  /* 0x00000000bf049211 */ /* 0x040fe400078a10ff */
[----:B------:R-:W-:Y:S02]  /*12230*/  @!P2 LEA.HI.X R3, R192, R20, R209, 0x2, P4 ;  /* 0x00000014c003a211 */ /* 0x000fe400020f14d1 */
[----:B---3--:R-:W-:Y:S02]  /*12240*/  @!P0 LEA R6, P6, R190, R0, 0x2 ;  /* 0x00000000be068211 */ /* 0x008fe400078c10ff */
        /* <DEDUP_REMOVED lines=14> */
[C---:B0-----:R-:W-:Y:S02]  /*12330*/  @!P2 LEA R2, P3, R187.reuse, R0, 0x2 ;  /* 0x00000000bb02a211 */ /* 0x041fe400078610ff */
[----:B------:R-:W-:Y:S02]  /*12340*/  @!P4 LEA.HI.X R11, R188, R20, R205, 0x2, P6 ;  /* 0x00000014bc0bc211 */ /* 0x000fe400030f14cd */
[----:B---3--:R-:W-:Y:S02]  /*12350*/  @!P1 LEA R4, P6, R186, R0, 0x2 ;  /* 0x00000000ba049211 */ /* 0x008fe400078c10ff */
[----:B------:R-:W-:Y:S01]  /*12360*/  @!P2 LEA.HI.X R3, R187, R20, R204, 0x2, P3 ;  /* 0x00000014bb03a211 */ /* 0x000fe200018f14cc */
[----:B------:R0:W-:Y:S01]  /*12370*/  @!P4 ST.E.64 desc[UR52][R10.64], R130 ;  /* 0x000000820a00c985 */ /* 0x0001e2000c101b34 */
[----:B----4-:R-:W-:-:S02]  /*12380*/  @!P0 LEA R6, P4, R185, R0, 0x2 ;  /* 0x00000000b9068211 */ /* 0x010fc400078810ff */
[----:B------:R-:W-:Y:S01]  /*12390*/  @!P5 LEA R12, P3, R184, R0, 0x2 ;  /* 0x00000000b80cd211 */ /* 0x000fe200078610ff */
[----:B------:R0:W-:Y:S01]  /*123a0*/  @!P2 ST.E.64 desc[UR52][R2.64], R134 ;  /* 0x000000860200a985 */ /* 0x0001e2000c101b34 */
[-C--:B------:R-:W-:Y:S02]  /*123b0*/  @!P1 LEA.HI.X R5, R186, R20.reuse, R203, 0x2, P6 ;  /* 0x00000014ba059211 */ /* 0x080fe400030f14cb */
[-C--:B------:R-:W-:Y:S02]  /*123c0*/  @!P0 LEA.HI.X R7, R185, R20.reuse, R202, 0x2, P4 ;  /* 0x00000014b9078211 */ /* 0x080fe400020f14ca */
[----:B------:R-:W-:Y:S01]  /*123d0*/  @!P5 LEA.HI.X R13, R184, R20, R201, 0x2, P3 ;  /* 0x00000014b80dd211 */ /* 0x000fe200018f14c9 */
[----:B------:R0:W-:Y:S04]  /*123e0*/  @!P1 ST.E.64 desc[UR52][R4.64], R138 ;  /* 0x0000008a04009985 */ /* 0x0001e8000c101b34 */
[----:B------:R0:W-:Y:S01]  /*123f0*/  @!P0 ST.E.64 desc[UR52][R6.64], R142 ;  /* 0x0000008e06008985 */ /* 0x0001e2000c101b34 */
[----:B------:R-:W-:-:S03]  /*12400*/  ISETP.GE.AND P0, PT, R23, UR4, PT ;  /* 0x0000000417007c0c */ /* 0x000fc6000bf06270 */
[----:B------:R0:W-:Y:S10]  /*12410*/  @!P5 ST.E.64 desc[UR52][R12.64], R146 ;  /* 0x000000920c00d985 */ /* 0x0001f4000c101b34 */
[----:B-1----:R-:W-:Y:S05]  /*12420*/  @P0 BRA `(.L_x_1263) ;  /* 0x0000000c00280947 */ /* 0x002fea0003800000 */
[----:B0-----:R-:W-:-:S04]  /*12430*/  LEA R2, P0, R23, R0, 0x2 ;  /* 0x0000000017027211 */ /* 0x001fc800078010ff */
[----:B------:R-:W-:-:S05]  /*12440*/  LEA.HI.X R3, R23, R20, R200, 0x2, P0 ;  /* 0x0000001417037211 */ /* 0x000fca00000f14c8 */
[----:B------:R0:W-:Y:S01]  /*12450*/  ST.E.64 desc[UR52][R2.64], R150 ;  /* 0x0000009602007985 */ /* 0x0001e2000c101b34 */
[----:B------:R-:W-:Y:S05]  /*12460*/  BRA `(.L_x_1263) ;  /* 0x0000000c00187947 */ /* 0x000fea0003800000 */
.L_x_1254:
[----:B------:R-:W-:Y:S02]  /*12470*/  ULDC.64 UR8, c[0x0][0xc00] ;  /* 0x0003000000087ab9 */ /* 0x000fe40000000a00 */
[----:B------:R-:W-:-:S04]  /*12480*/  UISETP.NE.U32.AND UP0, UPT, UR8, URZ, UPT ;  /* 0x0000003f0800728c */ /* 0x000fc8000bf05070 */
[----:B------:R-:W-:-:S03]  /*12490*/  UISETP.NE.AND.EX UP0, UPT, UR9, URZ, UPT, UP0 ;  /* 0x0000003f0900728c */ /* 0x000fc6000bf05300 */
[----:B------:R-:W-:Y:S02]  /*124a0*/  ULDC.64 UR8, c[0x0][0xc00] ;  /* 0x0003000000087ab9 */ /* 0x000fe40000000a00 */
[----:B------:R-:W-:Y:S01]  /*124b0*/  UIMAD.WIDE UR8, UR43, 0x4, UR8 ;  /* 0x000000042b0878a5 */ /* 0x000fe2000f8e0208 */
[----:B------:R-:W-:-:S05]  /*124c0*/  PLOP3.LUT P1, PT, PT, PT, UP0, 0x80, 0x0 ;  /* 0x000000000000781c */ /* 0x000fca0003f2f008 */
[----:B------:R-:W-:Y:S02]  /*124d0*/  IMAD.U32 R2, RZ, RZ, UR8 ;  /* 0x00000008ff027e24 */ /* 0x000fe4000f8e00ff */
[----:B------:R-:W-:Y:S01]  /*124e0*/  IMAD.U32 R3, RZ, RZ, UR9 ;  /* 0x00000009ff037e24 */ /* 0x000fe2000f8e00ff */
[----:B------:R-:W-:Y:S02]  /*124f0*/  ULDC.64 UR8, c[0x0][0xc08] ;  /* 0x0003020000087ab9 */ /* 0x000fe40000000a00 */
[----:B------:R-:W-:Y:S01]  /*12500*/  UISETP.NE.U32.AND UP1, UPT, UR8, URZ, UPT ;  /* 0x0000003f0800728c */ /* 0x000fe2000bf25070 */
[----:B------:R-:W-:Y:S02]  /*12510*/  ULDC UR4, c[0x0][0xa88] ;  /* 0x0002a20000047ab9 */ /* 0x000fe40000000800 */
[----:B------:R-:W2:Y:S01]  /*12520*/  @P1 LDG.E R6, desc[UR52][R2.64] ;  /* 0x0000003402061981 */ /* 0x000ea2000c1e1900 */
[----:B------:R-:W-:Y:S01]  /*12530*/  UISETP.NE.AND.EX UP1, UPT, UR9, URZ, UPT, UP1 ;  /* 0x0000003f0900728c */ /* 0x000fe2000bf25310 */
[----:B------:R-:W-:-:S05]  /*12540*/  IMAD.U32 R0, RZ, RZ, UR4 ;  /* 0x00000004ff007e24 */ /* 0x000fca000f8e00ff */
[----:B------:R-:W-:-:S05]  /*12550*/  PLOP3.LUT P2, PT, PT, PT, UP1, 0x80, 0x0 ;  /* 0x000000000000781c */ /* 0x000fca0003f4f018 */
[----:B------:R-:W-:Y:S02]  /*12560*/  @UP1 ULDC.64 UR8, c[0x0][0xc08] ;  /* 0x0003020000081ab9 */ /* 0x000fe40000000a00 */
[----:B------:R-:W-:-:S06]  /*12570*/  @UP1 UIMAD.WIDE UR8, UR43, 0x4, UR8 ;  /* 0x000000042b0818a5 */ /* 0x000fcc000f8e0208 */
[----:B------:R-:W-:Y:S02]  /*12580*/  IMAD.U32 R4, RZ, RZ, UR8 ;  /* 0x00000008ff047e24 */ /* 0x000fe4000f8e00ff */
[----:B------:R-:W-:-:S05]  /*12590*/  IMAD.U32 R5, RZ, RZ, UR9 ;  /* 0x00000009ff057e24 */ /* 0x000fca000f8e00ff */
[----:B------:R0:W5:Y:S01]  /*125a0*/  @P2 LDG.E R0, desc[UR52][R4.64] ;  /* 0x0000003404002981 */ /* 0x000162000c1e1900 */
[----:B------:R-:W-:Y:S01]  /*125b0*/  UISETP.NE.AND UP1, UPT, UR45, URZ, UPT ;  /* 0x0000003f2d00728c */ /* 0x000fe2000bf25270 */
[----:B------:R-:W-:Y:S01]  /*125c0*/  ISETP.GT.AND P0, PT, R221, 0x7f, PT ;  /* 0x0000007fdd00780c */ /* 0x000fe20003f04270 */
[----:B------:R-:W-:-:S09]  /*125d0*/  UMOV UR4, URZ ;  /* 0x0000003f00047c82 */ /* 0x000fd20008000000 */
[----:B------:R-:W-:Y:S01]  /*125e0*/  @!UP1 ULDC UR45, c[0x0][0xad4] ;  /* 0x0002b500002d9ab9 */ /* 0x000fe20000000800 */
[----:B--2---:R-:W-:Y:S01]  /*125f0*/  @P1 R2UR UR4, R6 ;  /* 0x00000000060412ca */ /* 0x004fe200000e0000 */
[----:B0-----:R-:W-:-:S14]  /*12600*/  @P2 BRA `(.L_x_1266) ;  /* 0x0000000000102947 */ /* 0x001fdc0003800000 */
[----:B------:R-:W-:Y:S05]  /*12610*/  @!P1 BRA `(.L_x_1266) ;  /* 0x00000000000c9947 */ /* 0x000fea0003800000 */
[----:B------:R-:W2:Y:S04]  /*12620*/  LDG.E R5, desc[UR52][R2.64] ;  /* 0x0000003402057981 */ /* 0x000ea8000c1e1900 */
[----:B-----5:R-:W2:Y:S02]  /*12630*/  LDG.E R0, desc[UR52][R2.64+0x4] ;  /* 0x0000043402007981 */ /* 0x020ea4000c1e1900 */
[----:B--2---:R-:W-:-:S07]  /*12640*/  IMAD.IADD R0, R0, 0x1, -R5 ;  /* 0x0000000100007824 */ /* 0x004fce00078e0a05 */
.L_x_1266:
[----:B------:R-:W-:Y:S01]  /*12650*/  USHF.R.S32.HI UR13, URZ, 0x1f, UR43 ;  /* 0x0000001f3f0d7899 */ /* 0x000fe2000801142b */
[----:B------:R-:W-:Y:S01]  /*12660*/  BSSY B1, `(.L_x_1267) ;  /* 0x000003a000017945 */ /* 0x000fe20003800000 */
[----:B------:R-:W-:Y:S02]  /*12670*/  USHF.R.S32.HI UR21, URZ, 0x1f, UR4 ;  /* 0x0000001f3f157899 */ /* 0x000fe40008011404 */
[----:B------:R-:W-:Y:S02]  /*12680*/  USEL UR12, UR43, URZ, !UP0 ;  /* 0x0000003f2b0c7287 */ /* 0x000fe4000c000000 */
[----:B------:R-:W-:Y:S01]  /*12690*/  USEL UR13, UR13, URZ, !UP0 ;  /* 0x0000003f0d0d7287 */ /* 0x000fe2000c000000 */
[----:B------:R-:W-:Y:S11]  /*126a0*/  @P0 BRA `(.L_x_1268) ;  /* 0x0000000000d40947 */ /* 0x000ff60003800000 */
[----:B------:R-:W0:Y:S01]  /*126b0*/  S2R R4, SR_TID.X ;  /* 0x0000000000047919 */ /* 0x000e220000002100 */
[----:B------:R-:W1:Y:S01]  /*126c0*/  LDC R9, c[0x0][0xbe8] ;  /* 0x0002fa00ff097b82 */ /* 0x000e620000000800 */
[----:B------:R-:W-:Y:S02]  /*126d0*/  IMAD.U32 R3, RZ, RZ, UR37 ;  /* 0x00000025ff037e24 */ /* 0x000fe4000f8e00ff */
[----:B-1---5:R-:W-:-:S03]  /*126e0*/  IMAD R2, R0, R9, RZ ;  /* 0x0000000900027224 */ /* 0x022fc600078e02ff */
[----:B0-----:R-:W-:-:S04]  /*126f0*/  IADD3 R4, R3, -0x80, R4 ;  /* 0xffffff8003047810 */ /* 0x001fc80007ffe004 */
[----:B------:R-:W-:-:S13]  /*12700*/  ISETP.GE.AND P0, PT, R4, R2, PT ;  /* 0x000000020400720c */ /* 0x000fda0003f06270 */
[----:B------:R-:W-:Y:S05]  /*12710*/  @P0 BRA `(.L_x_1268) ;  /* 0x0000000000b80947 */ /* 0x000fea0003800000 */
[----:B------:R-:W-:Y:S01]  /*12720*/  ISETP.NE.AND P0, PT, R9, 0x1, PT ;  /* 0x000000010900780c */ /* 0x000fe20003f05270 */
[----:B------:R-:W-:Y:S01]  /*12730*/  UISETP.GT.AND UP0, UPT, UR45, 0x1, UPT ;  /* 0x000000012d00788c */ /* 0x000fe2000bf04270 */
[----:B------:R-:W-:Y:S01]  /*12740*/  IMAD.MOV.U32 R5, RZ, RZ, R4 ;  /* 0x000000ffff057224 */ /* 0x000fe200078e0004 */
[----:B------:R-:W-:Y:S02]  /*12750*/  UMOV UR19, 0x9b8 ;  /* 0x000009b800137882 */ /* 0x000fe40000000000 */
[----:B------:R-:W-:Y:S02]  /*12760*/  USEL UR19, UR19, 0x978, UP0 ;  /* 0x0000097813137887 */ /* 0x000fe40008000000 */
[----:B------:R-:W-:-:S06]  /*12770*/  USEL UR18, UR39, URZ, UP0 ;  /* 0x0000003f27127287 */ /* 0x000fcc0008000000 */
[----:B------:R-:W0:Y:S04]  /*12780*/  @P0 LDC R3, c[0x0][0xbec] ;  /* 0x0002fb00ff030b82 */ /* 0x000e280000000800 */
[----:B------:R-:W-:Y:S01]  /*12790*/  ULDC.64 UR8, c[0x0][UR19+0x218] ;  /* 0x0000860013087abb */ /* 0x000fe20008000a00 */
[----:B------:R-:W-:Y:S01]  /*127a0*/  ULDC.64 UR14, c[0x0][UR19+0x220] ;  /* 0x00008800130e7abb */ /* 0x000fe20008000a00 */
[----:B------:R-:W-:Y:S01]  /*127b0*/  ULDC.64 UR16, c[0x0][UR19+0x228] ;  /* 0x00008a0013107abb */ /* 0x000fe20008000a00 */
[----:B------:R-:W-:Y:S01]  /*127c0*/  UIMAD.WIDE.U32 UR10, UR8, UR42, URZ ;  /* 0x0000002a080a72a5 */ /* 0x000fe2000f8e003f */
[----:B------:R-:W1:Y:S01]  /*127d0*/  @P0 LDC R7, c[0x0][0xbf0] ;  /* 0x0002fc00ff070b82 */ /* 0x000e620000000800 */
[----:B------:R-:W-:Y:S02]  /*127e0*/  UIMAD UR20, UR9, UR42, URZ ;  /* 0x0000002a091472a4 */ /* 0x000fe4000f8e023f */
[----:B------:R-:W-:-:S02]  /*127f0*/  UIMAD UR15, UR15, UR12, URZ ;  /* 0x0000000c0f0f72a4 */ /* 0x000fc4000f8e023f */
[----:B------:R-:W-:Y:S02]  /*12800*/  UIMAD.WIDE.U32 UR22, UR16, UR18, URZ ;  /* 0x00000012101672a5 */ /* 0x000fe4000f8e003f */
[----:B------:R-:W-:Y:S02]  /*12810*/  UIMAD.WIDE.U32 UR8, UR14, UR12, URZ ;  /* 0x0000000c0e0872a5 */ /* 0x000fe4000f8e003f */
[----:B------:R-:W-:Y:S02]  /*12820*/  UIMAD UR16, UR17, UR18, URZ ;  /* 0x00000012111072a4 */ /* 0x000fe4000f8e023f */
[----:B------:R-:W-:Y:S02]  /*12830*/  UIMAD UR15, UR14, UR13, UR15 ;  /* 0x0000000d0e0f72a4 */ /* 0x000fe4000f8e020f */
[----:B------:R-:W-:Y:S02]  /*12840*/  UIADD3 UR10, UP1, UP2, UR8, UR10, UR4 ;  /* 0x0000000a080a7290 */ /* 0x000fe4000fa3e004 */
[----:B------:R-:W-:Y:S01]  /*12850*/  UIADD3 UR16, UR23, UR16, URZ ;  /* 0x0000001017107290 */ /* 0x000fe2000fffe03f */
[----:B0-----:R-:W-:Y:S01]  /*12860*/  @P0 IMAD.HI.U32 R2, R4, R3, RZ ;  /* 0x0000000304020227 */ /* 0x001fe200078e00ff */
[----:B------:R-:W-:-:S02]  /*12870*/  UIADD3 UR20, UR11, UR20, URZ ;  /* 0x000000140b147290 */ /* 0x000fc4000fffe03f */
[----:B------:R-:W-:Y:S01]  /*12880*/  UIADD3 UR15, UR9, UR15, URZ ;  /* 0x0000000f090f7290 */ /* 0x000fe2000fffe03f */
[----:B------:R-:W-:Y:S02]  /*12890*/  IMAD.U32 R3, RZ, RZ, UR23 ;  /* 0x00000017ff037e24 */ /* 0x000fe4000f8e00ff */
[----:B------:R-:W-:Y:S01]  /*128a0*/  IMAD.U32 R6, RZ, RZ, UR16 ;  /* 0x00000010ff067e24 */ /* 0x000fe2000f8e00ff */
[----:B------:R-:W-:Y:S01]  /*128b0*/  ULDC.64 UR8, c[0x0][UR19+0x210] ;  /* 0x0000840013087abb */ /* 0x000fe20008000a00 */
[----:B-1----:R-:W-:Y:S01]  /*128c0*/  @P0 SHF.R.U32.HI R5, RZ, R7, R2 ;  /* 0x00000007ff050219 */ /* 0x002fe20000011602 */
[----:B------:R-:W-:-:S04]  /*128d0*/  IMAD.U32 R2, RZ, RZ, UR22 ;  /* 0x00000016ff027e24 */ /* 0x000fc8000f8e00ff */
[--C-:B------:R-:W-:Y:S01]  /*128e0*/  IMAD.MOV R7, RZ, RZ, -R5.reuse ;  /* 0x000000ffff077224 */ /* 0x100fe200078e0a05 */
[----:B------:R-:W-:Y:S01]  /*128f0*/  IADD3 R2, P0, P1, R5, UR10, R2 ;  /* 0x0000000a05027c10 */ /* 0x000fe2000f91e002 */
[----:B------:R-:W-:Y:S01]  /*12900*/  UIADD3.X UR10, UR15, UR20, UR21, UP1, UP2 ;  /* 0x000000140f0a7290 */ /* 0x000fe20008fe4415 */
[----:B------:R-:W-:Y:S01]  /*12910*/  SHF.R.S32.HI R5, RZ, 0x1f, R5 ;  /* 0x0000001fff057819 */ /* 0x000fe20000011405 */
[----:B------:R-:W-:-:S04]  /*12920*/  IMAD R7, R9, R7, R4 ;  /* 0x0000000709077224 */ /* 0x000fc800078e0204 */
[----:B------:R-:W-:Y:S01]  /*12930*/  IADD3.X R3, R5, UR10, R6, P0, P1 ;  /* 0x0000000a05037c10 */ /* 0x000fe200087e2406 */
[C---:B------:R-:W-:Y:S01]  /*12940*/  IMAD R9, R7.reuse, UR9, RZ ;  /* 0x0000000907097c24 */ /* 0x040fe2000f8e02ff */
[----:B------:R-:W-:Y:S01]  /*12950*/  SHF.R.S32.HI R4, RZ, 0x1f, R7 ;  /* 0x0000001fff047819 */ /* 0x000fe20000011407 */
[----:B------:R-:W-:Y:S01]  /*12960*/  ULDC.64 UR10, c[0x0][0xba8] ;  /* 0x0002ea00000a7ab9 */ /* 0x000fe20000000a00 */
[----:B------:R-:W-:Y:S01]  /*12970*/  @!UP0 ULDC UR10, c[0x0][0xb50] ;  /* 0x0002d400000a8ab9 */ /* 0x000fe20000000800 */
[----:B------:R-:W-:Y:S01]  /*12980*/  IMAD.WIDE.U32 R2, R7, UR8, R2 ;  /* 0x0000000807027c25 */ /* 0x000fe2000f8e0002 */
[----:B------:R-:W-:-:S03]  /*12990*/  @!UP0 ULDC UR11, c[0x0][0xb54] ;  /* 0x0002d500000b8ab9 */ /* 0x000fc60000000800 */
[----:B------:R-:W-:Y:S01]  /*129a0*/  IMAD R9, R4, UR8, R9 ;  /* 0x0000000804097c24 */ /* 0x000fe2000f8e0209 */
[----:B------:R-:W-:-:S03]  /*129b0*/  LEA R4, P0, R2, UR10, 0x2 ;  /* 0x0000000a02047c11 */ /* 0x000fc6000f8010ff */
[----:B------:R-:W-:-:S05]  /*129c0*/  IMAD.IADD R3, R3, 0x1, R9 ;  /* 0x0000000103037824 */ /* 0x000fca00078e0209 */
[----:B------:R-:W-:Y:S01]  /*129d0*/  LEA.HI.X R5, R2, UR11, R3, 0x2, P0 ;  /* 0x0000000b02057c11 */ /* 0x000fe200080f1403 */
[----:B------:R-:W-:-:S05]  /*129e0*/  IMAD.MOV.U32 R3, RZ, RZ, -0x800000 ;  /* 0xff800000ff037424 */ /* 0x000fca00078e00ff */
[----:B------:R0:W-:Y:S02]  /*129f0*/  STG.E desc[UR52][R4.64], R3 ;  /* 0x0000000304007986 */ /* 0x0001e4000c101934 */
.L_x_1268:
[----:B------:R-:W-:Y:S05]  /*12a00*/  BSYNC B1 ;  /* 0x0000000000017941 */ /* 0x000fea0003800000 */
.L_x_1267:
[----:B------:R-:W-:-:S06]  /*12a10*/  UISETP.GT.AND UP0, UPT, UR45, 0x1, UPT ;  /* 0x000000012d00788c */ /* 0x000fcc000bf04270 */
[----:B------:R-:W-:-:S13]  /*12a20*/  PLOP3.LUT P0, PT, PT, PT, UP0, 0x80, 0x0 ;  /* 0x000000000000781c */ /* 0x000fda0003f0f008 */
[----:B------:R-:W-:Y:S05]  /*12a30*/  @P0 BRA `(.L_x_1263) ;  /* 0x0000000400a40947 */ /* 0x000fea0003800000 */
[----:B------:R-:W1:Y:S01]  /*12a40*/  LDC R11, c[0x0][0xbe8] ;  /* 0x0002fa00ff0b7b82 */ /* 0x000e620000000800 */
[----:B------:R-:W-:Y:S01]  /*12a50*/  ULDC.64 UR14, c[0x0][0xaa0] ;  /* 0x0002a800000e7ab9 */ /* 0x000fe20000000a00 */
[----:B------:R-:W-:Y:S01]  /*12a60*/  IMAD R2, R22, 0x20, R198 ;  /* 0x0000002016027824 */ /* 0x000fe200078e02c6 */
[----:B------:R-:W-:Y:S01]  /*12a70*/  UIMAD UR10, UR21, UR14, URZ ;  /* 0x0000000e150a72a4 */ /* 0x000fe2000f8e023f */
[----:B------:R-:W-:Y:S01]  /*12a80*/  BSSY B1, `(.L_x_1269) ;  /* 0x000003a000017945 */ /* 0x000fe20003800000 */
[----:B------:R-:W-:Y:S01]  /*12a90*/  UIMAD.WIDE.U32 UR8, UR4, UR14, URZ ;  /* 0x0000000e040872a5 */ /* 0x000fe2000f8e003f */
[----:B------:R-:W-:Y:S01]  /*12aa0*/  VIADD R6, R2, UR37 ;  /* 0x0000002502067c36 */ /* 0x000fe20008000000 */
[----:B------:R-:W-:-:S03]  /*12ab0*/  UIMAD UR10, UR4, UR15, UR10 ;  /* 0x0000000f040a72a4 */ /* 0x000fc6000f8e020a */
[----:B0-----:R-:W-:Y:S01]  /*12ac0*/  IMAD.MOV.U32 R5, RZ, RZ, R6 ;  /* 0x000000ffff057224 */ /* 0x001fe200078e0006 */
[----:B------:R-:W-:-:S03]  /*12ad0*/  UIADD3 UR9, UR9, UR10, URZ ;  /* 0x0000000a09097290 */ /* 0x000fc6000fffe03f */
[----:B------:R-:W-:Y:S02]  /*12ae0*/  ULDC.64 UR10, c[0x0][0xae8] ;  /* 0x0002ba00000a7ab9 */ /* 0x000fe40000000a00 */
[----:B------:R-:W-:-:S04]  /*12af0*/  UIMAD.WIDE.U32 UR8, UR42, UR10, UR8 ;  /* 0x0000000a2a0872a5 */ /* 0x000fc8000f8e0008 */
[----:B------:R-:W-:-:S03]  /*12b00*/  UIMAD UR9, UR42, UR11, UR9 ;  /* 0x0000000b2a0972a4 */ /* 0x000fc6000f8e0209 */
[----:B------:R-:W-:Y:S01]  /*12b10*/  ULDC.64 UR10, c[0x0][0xaf0] ;  /* 0x0002bc00000a7ab9 */ /* 0x000fe20000000a00 */
[----:B-1----:R-:W-:Y:S01]  /*12b20*/  ISETP.NE.AND P0, PT, R11, 0x1, PT ;  /* 0x000000010b00780c */ /* 0x002fe20003f05270 */
[----:B------:R-:W-:-:S04]  /*12b30*/  UIMAD UR13, UR13, UR10, URZ ;  /* 0x0000000a0d0d72a4 */ /* 0x000fc8000f8e023f */
[----:B------:R-:W-:Y:S02]  /*12b40*/  UIMAD UR4, UR12, UR11, UR13 ;  /* 0x0000000b0c0472a4 */ /* 0x000fe4000f8e020d */
[----:B------:R-:W-:-:S03]  /*12b50*/  UIMAD.WIDE.U32 UR12, UR12, UR10, UR8 ;  /* 0x0000000a0c0c72a5 */ /* 0x000fc6000f8e0008 */
[----:B------:R-:W-:Y:S01]  /*12b60*/  ULDC.64 UR8, c[0x0][0xae0] ;  /* 0x0002b80000087ab9 */ /* 0x000fe20000000a00 */
[----:B------:R-:W-:Y:S02]  /*12b70*/  UIADD3 UR4, UR13, UR4, URZ ;  /* 0x000000040d047290 */ /* 0x000fe4000fffe03f */
[----:B------:R-:W0:Y:S08]  /*12b80*/  @P0 LDC R3, c[0x0][0xbec] ;  /* 0x0002fb00ff030b82 */ /* 0x000e300000000800 */
[----:B------:R-:W1:Y:S01]  /*12b90*/  @P0 LDC R7, c[0x0][0xbf0] ;  /* 0x0002fc00ff070b82 */ /* 0x000e620000000800 */
[----:B0-----:R-:W-:-:S04]  /*12ba0*/  @P0 IMAD.HI.U32 R2, R6, R3, RZ ;  /* 0x0000000306020227 */ /* 0x001fc800078e00ff */
[----:B------:R-:W-:Y:S02]  /*12bb0*/  IMAD.U32 R3, RZ, RZ, UR13 ;  /* 0x0000000dff037e24 */ /* 0x000fe4000f8e00ff */
[----:B------:R-:W-:Y:S01]  /*12bc0*/  IMAD.U32 R3, RZ, RZ, UR4 ;  /* 0x00000004ff037e24 */ /* 0x000fe2000f8e00ff */
[----:B-1----:R-:W-:-:S04]  /*12bd0*/  @P0 SHF.R.U32.HI R5, RZ, R7, R2 ;  /* 0x00000007ff050219 */ /* 0x002fc80000011602 */
[--C-:B------:R-:W-:Y:S01]  /*12be0*/  SHF.R.S32.HI R2, RZ, 0x1f, R5.reuse ;  /* 0x0000001fff027819 */ /* 0x100fe20000011405 */
[----:B------:R-:W-:-:S04]  /*12bf0*/  IMAD.MOV R7, RZ, RZ, -R5 ;  /* 0x000000ffff077224 */ /* 0x000fc800078e0a05 */
[----:B------:R-:W-:Y:S02]  /*12c00*/  IMAD R4, R2, UR8, RZ ;  /* 0x0000000802047c24 */ /* 0x000fe4000f8e02ff */
[----:B------:R-:W-:Y:S02]  /*12c10*/  IMAD R7, R11, R7, R6 ;  /* 0x000000070b077224 */ /* 0x000fe400078e0206 */
[----:B------:R-:W-:Y:S02]  /*12c20*/  IMAD.U32 R2, RZ, RZ, UR12 ;  /* 0x0000000cff027e24 */ /* 0x000fe4000f8e00ff */
[C---:B------:R-:W-:Y:S01]  /*12c30*/  IMAD R9, R5.reuse, UR9, R4 ;  /* 0x0000000905097c24 */ /* 0x040fe2000f8e0204 */
[----:B------:R-:W-:Y:S01]  /*12c40*/  SHF.R.S32.HI R4, RZ, 0x1f, R7 ;  /* 0x0000001fff047819 */ /* 0x000fe20000011407 */
[----:B------:R-:W-:Y:S01]  /*12c50*/  IMAD.WIDE.U32 R2, R5, UR8, R2 ;  /* 0x0000000805027c25 */ /* 0x000fe2000f8e0002 */
[----:B------:R-:W-:-:S03]  /*12c60*/  ULDC.64 UR8, c[0x0][0xad8] ;  /* 0x0002b60000087ab9 */ /* 0x000fc60000000a00 */
[----:B------:R-:W-:Y:S02]  /*12c70*/  IMAD.IADD R3, R3, 0x1, R9 ;  /* 0x0000000103037824 */ /* 0x000fe400078e0209 */
[----:B------:R-:W-:Y:S02]  /*12c80*/  IMAD R4, R4, UR8, RZ ;  /* 0x0000000804047c24 */ /* 0x000fe4000f8e02ff */
[----:B------:R-:W-:Y:S02]  /*12c90*/  VIADD R6, R198, UR37 ;  /* 0x00000025c6067c36 */ /* 0x000fe40008000000 */
[----:B-----5:R-:W-:Y:S02]  /*12ca0*/  IMAD R11, R0, R11, RZ ;  /* 0x0000000b000b7224 */ /* 0x020fe400078e02ff */
[C---:B------:R-:W-:Y:S02]  /*12cb0*/  IMAD R5, R7.reuse, UR9, R4 ;  /* 0x0000000907057c24 */ /* 0x040fe4000f8e0204 */
[----:B------:R-:W-:Y:S01]  /*12cc0*/  IMAD.WIDE.U32 R2, R7, UR8, R2 ;  /* 0x0000000807027c25 */ /* 0x000fe2000f8e0002 */
[----:B------:R-:W-:Y:S01]  /*12cd0*/  ISETP.GE.AND P2, PT, R6, R11, PT ;  /* 0x0000000b0600720c */ /* 0x000fe20003f46270 */
[----:B------:R-:W-:-:S02]  /*12ce0*/  ULDC.64 UR8, c[0x0][0xa80] ;  /* 0x0002a00000087ab9 */ /* 0x000fc40000000a00 */
        /* <DEDUP_REMOVED lines=10> */
[----:B------:R-:W-:Y:S02]  /*12d90*/  ULDC UR4, c[0x0][0xac8] ;  /* 0x0002b20000047ab9 */ /* 0x000fe40000000800 */
        /* <DEDUP_REMOVED lines=8> */
.L_x_1270:
[----:B------:R-:W-:Y:S05]  /*12e20*/  BSYNC B1 ;  /* 0x0000000000017941 */ /* 0x000fea0003800000 */
.L_x_1269:
[----:B--2---:R2:W4:Y:S01]  /*12e30*/  SHFL.IDX PT, R0, R5, 0x1, 0x181f ;  /* 0x00381f0005007f89 */ /* 0x00452200000e0000 */
[----:B------:R-:W-:Y:S03]  /*12e40*/  BSSY B1, `(.L_x_1271) ;  /* 0x000000c000017945 */ /* 0x000fe60003800000 */
[----:B-1-3--:R2:W1:Y:S01]  /*12e50*/  SHFL.IDX PT, R2, R4, 0x1, 0x181f ;  /* 0x00381f0004027f89 */ /* 0x00a46200000e0000 */
[----:B------:R-:W-:Y:S05]  /*12e60*/  @P1 BRA `(.L_x_1272) ;  /* 0x0000000000241947 */ /* 0x000fea0003800000 */
[----:B------:R-:W-:Y:S02]  /*12e70*/  ULDC UR4, c[0x0][0xac8] ;  /* 0x0002b20000047ab9 */ /* 0x000fe40000000800 */
        /* <DEDUP_REMOVED lines=8> */
.L_x_1272:
[----:B------:R-:W-:Y:S05]  /*12f00*/  BSYNC B1 ;  /* 0x0000000000017941 */ /* 0x000fea0003800000 */
.L_x_1271:
[----:B----4-:R4:W0:Y:S01]  /*12f10*/  SHFL.IDX PT, R0, R5, 0x2, 0x181f ;  /* 0x00581f0005007f89 */ /* 0x01082200000e0000 */
        /* <DEDUP_REMOVED lines=12> */
.L_x_1274:
[----:B------:R-:W-:Y:S05]  /*12fe0*/  BSYNC B1 ;  /* 0x0000000000017941 */ /* 0x000fea0003800000 */
.L_x_1273:
[----:B0-----:R-:W-:Y:S01]  /*12ff0*/  VIADD R0, R6, 0x60 ;  /* 0x0000006006007836 */ /* 0x001fe20000000000 */
[----:B--2-4-:R-:W0:Y:S04]  /*13000*/  SHFL.IDX PT, R5, R5, 0x3, 0x181f ;  /* 0x00781f0005057f89 */ /* 0x014e2800000e0000 */
[----:B------:R-:W-:Y:S01]  /*13010*/  ISETP.GE.AND P0, PT, R0, R11, PT ;  /* 0x0000000b0000720c */ /* 0x000fe20003f06270 */
[----:B-1-3--:R1:W2:-:S12]  /*13020*/  SHFL.IDX PT, R2, R4, 0x3, 0x181f ;  /* 0x00781f0004027f89 */ /* 0x00a29800000e0000 */
[----:B-1----:R-:W-:Y:S05]  /*13030*/  @P0 BRA `(.L_x_1263) ;  /* 0x0000000000240947 */ /* 0x002fea0003800000 */
[----:B------:R-:W-:Y:S02]  /*13040*/  ULDC UR4, c[0x0][0xac8] ;  /* 0x0002b20000047ab9 */ /* 0x000fe40000000800 */
[----:B------:R-:W-:Y:S02]  /*13050*/  ISETP.GE.AND P2, PT, R18, UR4, PT ;  /* 0x0000000412007c0c */ /* 0x000fe4000bf46270 */
[----:B------:R-:W-:-:S11]  /*13060*/  ISETP.GE.AND P3, PT, R19, UR4, PT ;  /* 0x0000000413007c0c */ /* 0x000fd6000bf66270 */
[CC--:B--2---:R-:W-:Y:S02]  /*13070*/  @!P2 LEA R6, P0, R18.reuse, R2.reuse, 0x1 ;  /* 0x000000021206a211 */ /* 0x0c4fe400078008ff */
[C---:B------:R-:W-:Y:S02]  /*13080*/  @!P3 LEA R2, P1, R19.reuse, R2, 0x1 ;  /* 0x000000021302b211 */ /* 0x040fe400078208ff */
[-C--:B0-----:R-:W-:Y:S02]  /*13090*/  @!P2 LEA.HI.X R7, R18, R5.reuse, R220, 0x1, P0 ;  /* 0x000000051207a211 */ /* 0x081fe400000f0cdc */
[----:B------:R-:W-:-:S03]  /*130a0*/  @!P3 LEA.HI.X R3, R19, R5, R219, 0x1, P1 ;  /* 0x000000051303b211 */ /* 0x000fc600008f0cdb */
[----:B------:R0:W-:Y:S04]  /*130b0*/  @!P2 ST.E.128 desc[UR52][R6.64], RZ ;  /* 0x000000ff0600a985 */ /* 0x0001e8000c101d34 */
[----:B------:R0:W-:Y:S02]  /*130c0*/  @!P3 ST.E.128 desc[UR52][R2.64], RZ ;  /* 0x000000ff0200b985 */ /* 0x0001e4000c101d34 */
.L_x_1263:
[----:B------:R-:W-:Y:S05]  /*130d0*/  BSYNC B0 ;  /* 0x0000000000007941 */ /* 0x000fea0003800000 */
.L_x_1253:
[----:B------:R-:W-:Y:S02]  /*130e0*/  ULDC UR4, c[0x0][0xc3c] ;  /* 0x00030f0000047ab9 */ /* 0x000fe40000000800 */
[----:B------:R-:W-:-:S06]  /*130f0*/  UISETP.GE.AND UP0, UPT, UR6, UR4, UPT ;  /* 0x000000040600728c */ /* 0x000fcc000bf06270 */
[----:B------:R-:W-:-:S13]  /*13100*/  PLOP3.LUT P0, PT, PT, PT, UP0, 0x80, 0x0 ;  /* 0x000000000000781c */ /* 0x000fda0003f0f008 */
[----:B------:R-:W-:Y:S05]  /*13110*/  @!P0 BRA `(.L_x_1275) ;  /* 0xfffffedc00b88947 */ /* 0x000fea000383ffff */
[----:B------:R-:W-:Y:S05]  /*13120*/  EXIT ;  /* 0x000000000000794d */ /* 0x000fea0003800000 */
.L_x_1170:
[----:B------:R-:W-:-:S08]  /*13130*/  NOP ;  /* 0x0000000000007918 */ /* 0x000fd00000000000 */
[----:B------:R-:W0:-:S00]  /*13140*/  USETMAXREG.DEALLOC.CTAPOOL 0x18 ;  /* 0x00000018000079c8 */ /* 0x000e0000080e0500 */
[----:B0-----:R-:W2:Y:S01]  /*13150*/  LDL.LU R2, [R1+0x18] ;  /* 0x0000180001027983 */ /* 0x001ea20000300800 */
[----:B------:R-:W-:Y:S01]  /*13160*/  LOP3.LUT R0, R0, 0x3, RZ, 0xc0, !PT ;  /* 0x0000000300007812 */ /* 0x000fe200078ec0ff */
[----:B------:R-:W-:-:S05]  /*13170*/  IMAD.MOV.U32 R7, RZ, RZ, RZ ;  /* 0x000000ffff077224 */ /* 0x000fca00078e00ff */
[----:B------:R-:W0:Y:S02]  /*13180*/  SHFL.IDX PT, R0, R0, RZ, 0x1f ;  /* 0x00001fff00007589 */ /* 0x000e2400000e0000 */
[----:B0-----:R-:W-:Y:S02]  /*13190*/  ISETP.NE.AND P0, PT, R0, RZ, PT ;  /* 0x000000ff0000720c */ /* 0x001fe40003f05270 */
[----:B--2---:R-:W-:-:S11]  /*131a0*/  LOP3.LUT R2, R2, 0xfffffffd, RZ, 0xc0, !PT ;  /* 0xfffffffd02027812 */ /* 0x004fd600078ec0ff */
[----:B------:R-:W-:-:S05]  /*131b0*/  @P0 LOP3.LUT R2, R2, 0x2, RZ, 0xfc, !PT ;  /* 0x0000000202020812 */ /* 0x000fca00078efcff */
[----:B------:R0:W-:Y:S01]  /*131c0*/  STL [R1+0x18], R2 ;  /* 0x0000180201007387 */ /* 0x0001e20000100800 */
        /* <DEDUP_REMOVED lines=10> */
.L_x_1276:
[----:B------:R-:W-:Y:S01]  /*13270*/  LOP3.LUT R0, R6, 0x1f, RZ, 0xc0, !PT ;  /* 0x0000001f06007812 */ /* 0x000fe200078ec0ff */
[----:B------:R-:W-:Y:S01]  /*13280*/  ULDC UR4, c[0x0][0xc3c] ;  /* 0x00030f0000047ab9 */ /* 0x000fe20000000800 */
[----:B------:R-:W-:Y:S01]  /*13290*/  IMAD.MOV.U32 R8, RZ, RZ, RZ ;  /* 0x000000ffff087224 */ /* 0x000fe200078e00ff */
[----:B------:R-:W1:Y:S01]  /*132a0*/  S2UR UR6, SR_CTAID.X ;  /* 0x00000000000679c3 */ /* 0x000e620000002500 */
[----:B------:R-:W-:Y:S01]  /*132b0*/  ISETP.NE.AND P0, PT, R0, 0x1f, PT ;  /* 0x0000001f0000780c */ /* 0x000fe20003f05270 */
[----:B------:R-:W-:-:S03]  /*132c0*/  ULDC UR5, c[0x0][0xc38] ;  /* 0x00030e0000057ab9 */ /* 0x000fc60000000800 */
[----:B------:R-:W-:-:S13]  /*132d0*/  ISETP.GE.OR P1, PT, R0, UR4, !P0 ;  /* 0x0000000400007c0c */ /* 0x000fda000c726670 */
[----:B0-----:R-:W0:Y:S08]  /*132e0*/  @!P1 LDC.64 R2, c[0x0][0xc80] ;  /* 0x00032000ff029b82 */ /* 0x001e300000000a00 */
[----:B------:R-:W2:Y:S01]  /*132f0*/  @!P1 LDC.64 R4, c[0x0][0xc78] ;  /* 0x00031e00ff049b82 */ /* 0x000ea20000000a00 */
[----:B0-----:R-:W-:-:S05]  /*13300*/  @!P1 IMAD.WIDE.U32 R2, R0, 0x4, R2 ;  /* 0x0000000400029825 */ /* 0x001fca00078e0002 */
[----:B------:R2:W3:Y:S02]  /*13310*/  @!P1 LDG.E R7, desc[UR52][R2.64] ;  /* 0x0000003402079981 */ /* 0x0004e4000c1e1900 */
[----:B--2---:R-:W-:-:S05]  /*13320*/  @!P1 IMAD.WIDE.U32 R2, R0, 0x4, R4 ;  /* 0x0000000400029825 */ /* 0x004fca00078e0004 */
[----:B------:R-:W3:Y:S01]  /*13330*/  @!P1 LDG.E R8, desc[UR52][R2.64] ;  /* 0x0000003402089981 */ /* 0x000ee2000c1e1900 */
[C---:B------:R-:W-:Y:S01]  /*13340*/  ISETP.NE.AND P1, PT, R0.reuse, RZ, PT ;  /* 0x000000ff0000720c */ /* 0x040fe20003f25270 */
[----:B------:R-:W-:Y:S01]  /*13350*/  UMOV UR4, URZ ;  /* 0x0000003f00047c82 */ /* 0x000fe20008000000 */
[C---:B------:R-:W-:Y:S02]  /*13360*/  ISETP.GE.U32.AND P2, PT, R0.reuse, 0x2, PT ;  /* 0x000000020000780c */ /* 0x040fe40003f46070 */
[C---:B------:R-:W-:Y:S02]  /*13370*/  ISETP.GE.U32.AND P3, PT, R0.reuse, 0x4, PT ;  /* 0x000000040000780c */ /* 0x040fe40003f66070 */
[C---:B------:R-:W-:Y:S02]  /*13380*/  ISETP.GE.U32.AND P4, PT, R0.reuse, 0x8, PT ;  /* 0x000000080000780c */ /* 0x040fe40003f86070 */
[----:B------:R-:W-:Y:S01]  /*13390*/  ISETP.GE.U32.AND P5, PT, R0, 0x10, PT ;  /* 0x000000100000780c */ /* 0x000fe20003fa6070 */
[----:B---3--:R-:W-:-:S05]  /*133a0*/  IMAD R4, R7, R8, RZ ;  /* 0x0000000807047224 */ /* 0x008fca00078e02ff */
        /* <DEDUP_REMOVED lines=17> */
[----:B------:R-:W-:Y:S01]  /*134c0*/  IMAD.MOV.U32 R4, RZ, RZ, R9 ;  /* 0x000000ffff047224 */ /* 0x000fe200078e0009 */
[----:B-1----:R-:W-:-:S13]  /*134d0*/  ISETP.GT.AND P6, PT, R9, UR6, PT ;  /* 0x0000000609007c0c */ /* 0x002fda000bfc4270 */
[----:B------:R-:W-:Y:S05]  /*134e0*/  @P6 BRA `(.L_x_1278) ;  /* 0x0000000000a86947 */ /* 0x000fea0003800000 */
[----:B------:R-:W-:Y:S01]  /*134f0*/  IMAD.MOV.U32 R9, RZ, RZ, R4 ;  /* 0x000000ffff097224 */ /* 0x000fe200078e0004 */
[----:B------:R-:W-:Y:S01]  /*13500*/  UMOV UR4, URZ ;  /* 0x0000003f00047c82 */ /* 0x000fe20008000000 */
[----:B------:R-:W-:-:S05]  /*13510*/  ULDC UR5, c[0x0][0xc38] ;  /* 0x00030e0000057ab9 */ /* 0x000fca0000000800 */
.L_x_1280:
[----:B------:R-:W0:Y:S01]  /*13520*/  LDC R2, c[0x0][0xc3c] ;  /* 0x00030f00ff027b82 */ /* 0x000e220000000800 */
[----:B------:R-:W-:Y:S01]  /*13530*/  ULDC UR7, c[0x0][0xc3c] ;  /* 0x00030f0000077ab9 */ /* 0x000fe20000000800 */
[----:B------:R-:W-:Y:S01]  /*13540*/  UIADD3 UR4, UR4, 0x1f, URZ ;  /* 0x0000001f04047890 */ /* 0x000fe2000fffe03f */
[----:B------:R-:W-:-:S05]  /*13550*/  IMAD.U32 R3, RZ, RZ, UR7 ;  /* 0x00000007ff037e24 */ /* 0x000fca000f8e00ff */
[----:B------:R1:W-:Y:S01]  /*13560*/  STL [R1+0xc], R3 ;  /* 0x00000c0301007387 */ /* 0x0003e20000100800 */
[----:B0-----:R-:W-:-:S13]  /*13570*/  ISETP.LE.AND P6, PT, R2, UR4, PT ;  /* 0x0000000402007c0c */ /* 0x001fda000bfc3270 */
[----:B-1----:R-:W-:Y:S05]  /*13580*/  @P6 BRA `(.L_x_1279) ;  /* 0x0000000800b06947 */ /* 0x002fea0003800000 */
[----:B------:R-:W-:Y:S02]  /*13590*/  VIADD R11, R0, UR4 ;  /* 0x00000004000b7c36 */ /* 0x000fe40008000000 */
        /* <DEDUP_REMOVED lines=30> */
[----:B------:R-:W-:-:S07]  /*13780*/  IMAD.MOV.U32 R5, RZ, RZ, R2 ;  /* 0x000000ffff057224 */ /* 0x000fce00078e0002 */
.L_x_1278:
[----:B------:R-:W-:Y:S02]  /*13790*/  IMAD.IADD R10, R9, 0x1, -R4 ;  /* 0x00000001090a7824 */ /* 0x000fe400078e0a04 */
[----:B------:R-:W-:Y:S02]  /*137a0*/  IMAD.MOV.U32 R3, RZ, RZ, RZ ;  /* 0x000000ffff037224 */ /* 0x000fe400078e00ff */
[----:B------:R-:W-:-:S05]  /*137b0*/  IMAD R2, R5, UR5, R10 ;  /* 0x0000000505027c24 */ /* 0x000fca000f8e020a */
[----:B------:R-:W-:-:S13]  /*137c0*/  ISETP.GT.AND P0, PT, R2, UR6, PT ;  /* 0x0000000602007c0c */ /* 0x000fda000bf04270 */
[----:B------:R-:W-:-:S04]  /*137d0*/  VOTE.ANY R2, PT, !P0 ;  /* 0x0000000000027806 */ /* 0x000fc800040e0100 */
[----:B------:R-:W0:Y:S01]  /*137e0*/  POPC R9, R2 ;  /* 0x0000000200097309 */ /* 0x000e220000000000 */
[----:B------:R-:W-:Y:S01]  /*137f0*/  ISETP.NE.AND P0, PT, R2, RZ, PT ;  /* 0x000000ff0200720c */ /* 0x000fe20003f05270 */
[----:B0-----:R0:W1:Y:S04]  /*13800*/  SHFL.IDX PT, R8, R8, R9, 0x1f ;  /* 0x00001f0908087589 */ /* 0x00106800000e0000 */
[----:B------:R0:W2:Y:S08]  /*13810*/  SHFL.IDX PT, R4, R7, R9, 0x1f ;  /* 0x00001f0907047589 */ /* 0x0000b000000e0000 */
[----:B------:R-:W-:Y:S05]  /*13820*/  @!P0 BRA `(.L_x_1281) ;  /* 0x0000000000088947 */ /* 0x000fea0003800000 */
[----:B------:R-:W-:-:S05]  /*13830*/  VIADD R2, R9, 0xffffffff ;  /* 0xffffffff09027836 */ /* 0x000fca0000000000 */
[----:B------:R3:W4:Y:S02]  /*13840*/  SHFL.IDX PT, R3, R5, R2, 0x1f ;  /* 0x00001f0205037589 */ /* 0x00072400000e0000 */
.L_x_1281:
[----:B---34-:R-:W-:Y:S01]  /*13850*/  IMAD R2, R3, UR5, R10 ;  /* 0x0000000503027c24 */ /* 0x018fe2000f8e020a */
[----:B-1----:R-:W-:Y:S01]  /*13860*/  ISETP.NE.AND P0, PT, R8, 0x1, PT ;  /* 0x000000010800780c */ /* 0x002fe20003f05270 */
[----:B------:R-:W-:-:S03]  /*13870*/  VIADD R14, R9, UR4 ;  /* 0x00000004090e7c36 */ /* 0x000fc60008000000 */
[----:B------:R1:W-:Y:S01]  /*13880*/  STL [R1], R2 ;  /* 0x0000000201007387 */ /* 0x0003e20000100800 */
[----:B------:R-:W-:-:S03]  /*13890*/  IADD3 R5, -R2, UR6, RZ ;  /* 0x0000000602057c10 */ /* 0x000fc6000fffe1ff */
[----:B------:R1:W-:Y:S05]  /*138a0*/  STL [R1+0xc], R14 ;  /* 0x00000c0e01007387 */ /* 0x0003ea0000100800 */
[----:B------:R-:W-:Y:S05]  /*138b0*/  @!P0 BRA `(.L_x_1282) ;  /* 0x0000000000e08947 */ /* 0x000fea0003800000 */
[----:B0-2---:R-:W-:Y:S02]  /*138c0*/  IABS R7, R4 ;  /* 0x0000000400077213 */ /* 0x005fe40000000000 */
[----:B------:R-:W-:Y:S02]  /*138d0*/  IABS R9, R8 ;  /* 0x0000000800097213 */ /* 0x000fe40000000000 */
[----:B------:R-:W0:Y:S08]  /*138e0*/  I2F.RP R10, R7 ;  /* 0x00000007000a7306 */ /* 0x000e300000209400 */
[----:B------:R-:W2:Y:S08]  /*138f0*/  I2F.RP R11, R9 ;  /* 0x00000009000b7306 */ /* 0x000eb00000209400 */
[----:B0-----:R-:W1:Y:S08]  /*13900*/  MUFU.RCP R10, R10 ;  /* 0x0000000a000a7308 */ /* 0x001e700000001000 */
[----:B--2---:R-:W-:Y:S01]  /*13910*/  MUFU.RCP R11, R11 ;  /* 0x0000000b000b7308 */ /* 0x004fe20000001000 */
[----:B-1----:R-:W-:Y:S01]  /*13920*/  VIADD R2, R10, 0xffffffe ;  /* 0x0ffffffe0a027836 */ /* 0x002fe20000000000 */
[----:B------:R-:W-:-:S06]  /*13930*/  IABS R10, R4 ;  /* 0x00000004000a7213 */ /* 0x000fcc0000000000 */
[----:B------:R0:W1:Y:S02]  /*13940*/  F2I.FTZ.U32.TRUNC.NTZ R3, R2 ;  /* 0x0000000200037305 */ /* 0x000064000021f000 */
[----:B0-----:R-:W-:Y:S02]  /*13950*/  IMAD.MOV.U32 R2, RZ, RZ, RZ ;  /* 0x000000ffff027224 */ /* 0x001fe400078e00ff */
[----:B-1----:R-:W-:-:S04]  /*13960*/  IMAD.MOV R12, RZ, RZ, -R3 ;  /* 0x000000ffff0c7224 */ /* 0x002fc800078e0a03 */
[----:B------:R-:W-:-:S04]  /*13970*/  IMAD R13, R12, R7, RZ ;  /* 0x000000070c0d7224 */ /* 0x000fc800078e02ff */
[----:B------:R-:W-:Y:S01]  /*13980*/  IMAD.HI.U32 R3, R3, R13, R2 ;  /* 0x0000000d03037227 */ /* 0x000fe200078e0002 */
[----:B------:R-:W-:-:S03]  /*13990*/  IABS R2, R5 ;  /* 0x0000000500027213 */ /* 0x000fc60000000000 */
[----:B------:R-:W-:Y:S02]  /*139a0*/  IMAD.MOV R13, RZ, RZ, -R10 ;  /* 0x000000ffff0d7224 */ /* 0x000fe400078e0a0a */
[----:B------:R-:W-:-:S04]  /*139b0*/  IMAD.HI.U32 R10, R3, R2, RZ ;  /* 0x00000002030a7227 */ /* 0x000fc800078e00ff */
[----:B------:R-:W-:Y:S02]  /*139c0*/  IMAD R2, R10, R13, R2 ;  /* 0x0000000d0a027224 */ /* 0x000fe400078e0202 */
[----:B------:R-:W-:-:S03]  /*139d0*/  VIADD R3, R11, 0xffffffe ;  /* 0x0ffffffe0b037836 */ /* 0x000fc60000000000 */
[----:B------:R-:W-:-:S03]  /*139e0*/  ISETP.GT.U32.AND P1, PT, R7, R2, PT ;  /* 0x000000020700720c */ /* 0x000fc60003f24070 */
[----:B------:R-:W0:Y:S10]  /*139f0*/  F2I.FTZ.U32.TRUNC.NTZ R3, R3 ;  /* 0x0000000300037305 */ /* 0x000e34000021f000 */
[----:B------:R-:W-:-:S02]  /*13a00*/  @!P1 IMAD.IADD R2, R2, 0x1, -R7 ;  /* 0x0000000102029824 */ /* 0x000fc400078e0a07 */
[----:B------:R-:W-:Y:S01]  /*13a10*/  @!P1 VIADD R10, R10, 0x1 ;  /* 0x000000010a0a9836 */ /* 0x000fe20000000000 */
[----:B------:R-:W-:Y:S02]  /*13a20*/  ISETP.NE.AND P1, PT, R4, RZ, PT ;  /* 0x000000ff0400720c */ /* 0x000fe40003f25270 */
[----:B------:R-:W-:Y:S01]  /*13a30*/  ISETP.GE.U32.AND P0, PT, R2, R7, PT ;  /* 0x000000070200720c */ /* 0x000fe20003f06070 */
[----:B0-----:R-:W-:-:S04]  /*13a40*/  IMAD.MOV R2, RZ, RZ, -R3 ;  /* 0x000000ffff027224 */ /* 0x001fc800078e0a03 */
[----:B------:R-:W-:Y:S02]  /*13a50*/  IMAD R7, R2, R9, RZ ;  /* 0x0000000902077224 */ /* 0x000fe400078e02ff */
[----:B------:R-:W-:-:S04]  /*13a60*/  IMAD.MOV.U32 R2, RZ, RZ, RZ ;  /* 0x000000ffff027224 */ /* 0x000fc800078e00ff */
        /* <DEDUP_REMOVED lines=16> */
[----:B------:R-:W-:-:S04]  /*13b70*/  LOP3.LUT R2, R10, R8, RZ, 0x3c, !PT ;  /* 0x000000080a027212 */ /* 0x000fc800078e3cff */
[----:B------:R-:W-:Y:S01]  /*13b80*/  ISETP.GE.AND P2, PT, R2, RZ, PT ;  /* 0x000000ff0200720c */ /* 0x000fe20003f46270 */
[----:B------:R-:W-:-:S04]  /*13b90*/  IMAD.MOV R2, RZ, RZ, -R10 ;  /* 0x000000ffff027224 */ /* 0x000fc800078e0a0a */
[----:B------:R-:W-:Y:S02]  /*13ba0*/  IMAD R2, R4, R2, R5 ;  /* 0x0000000204027224 */ /* 0x000fe400078e0205 */
        /* <DEDUP_REMOVED lines=8> */
[----:B------:R-:W-:Y:S05]  /*13c30*/  BRA `(.L_x_1283) ;  /* 0x0000000000f47947 */ /* 0x000fea0003800000 */
.L_x_1282:
[----:B-1----:R-:W1:Y:S02]  /*13c40*/  LDC.64 R2, c[0x0][0xc90] ;  /* 0x00032400ff027b82 */ /* 0x002e640000000a00 */
[----:B-1----:R-:W-:-:S05]  /*13c50*/  IMAD.WIDE R2, R14, 0x4, R2 ;  /* 0x000000040e027825 */ /* 0x002fca00078e0202 */
[----:B0-----:R0:W2:Y:S02]  /*13c60*/  LDG.E R7, desc[UR52][R2.64] ;  /* 0x0000003402077981 */ /* 0x0010a4000c1e1900 */
[----:B0-----:R-:W-:Y:S02]  /*13c70*/  IMAD.MOV.U32 R2, RZ, RZ, RZ ;  /* 0x000000ffff027224 */ /* 0x001fe400078e00ff */
[----:B--2---:R-:W-:-:S05]  /*13c80*/  IMAD R8, R4, R7, RZ ;  /* 0x0000000704087224 */ /* 0x004fca00078e02ff */
[----:B------:R-:W-:-:S04]  /*13c90*/  IABS R9, R8 ;  /* 0x0000000800097213 */ /* 0x000fc80000000000 */
[----:B------:R-:W0:Y:S08]  /*13ca0*/  I2F.RP R10, R9 ;  /* 0x00000009000a7306 */ /* 0x000e300000209400 */
[----:B0-----:R-:W0:Y:S02]  /*13cb0*/  MUFU.RCP R10, R10 ;  /* 0x0000000a000a7308 */ /* 0x001e240000001000 */
[----:B0-----:R-:W-:-:S06]  /*13cc0*/  VIADD R11, R10, 0xffffffe ;  /* 0x0ffffffe0a0b7836 */ /* 0x001fcc0000000000 */
[----:B------:R-:W0:Y:S02]  /*13cd0*/  F2I.FTZ.U32.TRUNC.NTZ R3, R11 ;  /* 0x0000000b00037305 */ /* 0x000e24000021f000 */
[----:B0-----:R-:W-:-:S04]  /*13ce0*/  IMAD.MOV R12, RZ, RZ, -R3 ;  /* 0x000000ffff0c7224 */ /* 0x001fc800078e0a03 */
[----:B------:R-:W-:-:S04]  /*13cf0*/  IMAD R13, R12, R9, RZ ;  /* 0x000000090c0d7224 */ /* 0x000fc800078e02ff */
[----:B------:R-:W-:Y:S01]  /*13d00*/  IMAD.HI.U32 R2, R3, R13, R2 ;  /* 0x0000000d03027227 */ /* 0x000fe200078e0002 */
[----:B------:R-:W-:Y:S02]  /*13d10*/  IABS R13, R5 ;  /* 0x00000005000d7213 */ /* 0x000fe40000000000 */
[----:B------:R-:W-:-:S03]  /*13d20*/  IABS R3, R8 ;  /* 0x0000000800037213 */ /* 0x000fc60000000000 */
[----:B------:R-:W-:-:S04]  /*13d30*/  IMAD.HI.U32 R2, R2, R13, RZ ;  /* 0x0000000d02027227 */ /* 0x000fc800078e00ff */
[----:B------:R-:W-:-:S04]  /*13d40*/  IMAD.MOV R3, RZ, RZ, -R3 ;  /* 0x000000ffff037224 */ /* 0x000fc800078e0a03 */
        /* <DEDUP_REMOVED lines=11> */
[----:B------:R-:W-:Y:S02]  /*13e00*/  IMAD R9, R7, R2, RZ ;  /* 0x0000000207097224 */ /* 0x000fe400078e02ff */
[----:B------:R-:W-:Y:S02]  /*13e10*/  IMAD.MOV R2, RZ, RZ, -R2 ;  /* 0x000000ffff027224 */ /* 0x000fe400078e0a02 */
[----:B------:R-:W-:Y:S02]  /*13e20*/  IMAD.MOV R10, RZ, RZ, -R9 ;  /* 0x000000ffff0a7224 */ /* 0x000fe400078e0a09 */
[----:B------:R-:W-:Y:S02]  /*13e30*/  IMAD R8, R8, R2, R5 ;  /* 0x0000000208087224 */ /* 0x000fe400078e0205 */
[----:B------:R-:W-:Y:S01]  /*13e40*/  IMAD.MOV.U32 R2, RZ, RZ, RZ ;  /* 0x000000ffff027224 */ /* 0x000fe200078e00ff */
[----:B------:R-:W-:Y:S02]  /*13e50*/  VIADDMNMX R7, R10, UR5, R7, PT ;  /* 0x000000050a077c46 */ /* 0x000fe4000b800107 */
[----:B------:R-:W-:-:S02]  /*13e60*/  IADD3 R9, R9, 0x1000000, R8 ;  /* 0x0100000009097810 */ /* 0x000fc40007ffe008 */
[----:B------:R-:W-:-:S04]  /*13e70*/  IABS R10, R7 ;  /* 0x00000007000a7213 */ /* 0x000fc80000000000 */
[----:B------:R-:W0:Y:S08]  /*13e80*/  I2F.RP R11, R10 ;  /* 0x0000000a000b7306 */ /* 0x000e300000209400 */
[----:B0-----:R-:W0:Y:S02]  /*13e90*/  MUFU.RCP R11, R11 ;  /* 0x0000000b000b7308 */ /* 0x001e240000001000 */
[----:B0-----:R-:W-:Y:S01]  /*13ea0*/  VIADD R3, R11, 0xffffffe ;  /* 0x0ffffffe0b037836 */ /* 0x001fe20000000000 */
[----:B------:R-:W-:-:S05]  /*13eb0*/  IABS R11, R7 ;  /* 0x00000007000b7213 */ /* 0x000fca0000000000 */
[----:B------:R-:W0:Y:S02]  /*13ec0*/  F2I.FTZ.U32.TRUNC.NTZ R3, R3 ;  /* 0x0000000300037305 */ /* 0x000e24000021f000 */
[----:B0-----:R-:W-:-:S04]  /*13ed0*/  IMAD.MOV R5, RZ, RZ, -R3 ;  /* 0x000000ffff057224 */ /* 0x001fc800078e0a03 */
[----:B------:R-:W-:-:S04]  /*13ee0*/  IMAD R5, R5, R10, RZ ;  /* 0x0000000a05057224 */ /* 0x000fc800078e02ff */
[----:B------:R-:W-:Y:S01]  /*13ef0*/  IMAD.HI.U32 R2, R3, R5, R2 ;  /* 0x0000000503027227 */ /* 0x000fe200078e0002 */
[----:B------:R-:W-:-:S03]  /*13f00*/  IABS R5, R8 ;  /* 0x0000000800057213 */ /* 0x000fc60000000000 */
[----:B------:R-:W-:Y:S02]  /*13f10*/  IMAD.MOV R3, RZ, RZ, -R11 ;  /* 0x000000ffff037224 */ /* 0x000fe400078e0a0b */
        /* <DEDUP_REMOVED lines=11> */
[----:B------:R-:W-:Y:S01]  /*13fd0*/  @!P1 LOP3.LUT R2, RZ, R7, RZ, 0x33, !PT ;  /* 0x00000007ff029212 */ /* 0x000fe200078e33ff */
[----:B------:R-:W-:-:S04]  /*13fe0*/  IMAD.MOV R7, RZ, RZ, -R7 ;  /* 0x000000ffff077224 */ /* 0x000fc800078e0a07 */
[----:B------:R-:W-:-:S05]  /*13ff0*/  IMAD R3, R2, R7, R9 ;  /* 0x0000000702037224 */ /* 0x000fca00078e0209 */
[----:B------:R1:W-:Y:S02]  /*14000*/  STL [R1+0x8], R3 ;  /* 0x0000080301007387 */ /* 0x0003e40000100800 */
.L_x_1283:
[----:B01----:R-:W-:-:S05]  /*14010*/  LOP3.LUT R3, RZ, R2, RZ, 0x33, !PT ;  /* 0x00000002ff037212 */ /* 0x003fca00078e33ff */
[----:B------:R-:W-:-:S05]  /*14020*/  IMAD.IADD R2, R4, 0x1, R3 ;  /* 0x0000000104027824 */ /* 0x000fca00078e0203 */
[----:B------:R1:W-:Y:S01]  /*14030*/  STL [R1+0x4], R2 ;  /* 0x0000040201007387 */ /* 0x0003e20000100800 */
[----:B------:R-:W-:Y:S05]  /*14040*/  BRA `(.L_x_1284) ;  /* 0x0000000000107947 */ /* 0x000fea0003800000 */
.L_x_1279:
[----:B------:R-:W-:Y:S01]  /*14050*/  IMAD.U32 R2, RZ, RZ, UR6 ;  /* 0x00000006ff027e24 */ /* 0x000fe2000f8e00ff */
[----:B------:R0:W-:Y:S04]  /*14060*/  STL [R1+0x4], RZ ;  /* 0x000004ff01007387 */ /* 0x0001e80000100800 */
[----:B------:R0:W-:Y:S04]  /*14070*/  STL [R1+0x8], RZ ;  /* 0x000008ff01007387 */ /* 0x0001e80000100800 */
[----:B------:R0:W-:Y:S02]  /*14080*/  STL [R1], R2 ;  /* 0x0000000201007387 */ /* 0x0001e40000100800 */
.L_x_1284:
[----:B------:R-:W2:Y:S04]  /*14090*/  LDL R8, [R1] ;  /* 0x0000000001087983 */ /* 0x000ea80000100800 */
[----:B------:R-:W2:Y:S04]  /*140a0*/  LDL R9, [R1+0x4] ;  /* 0x0000040001097983 */ /* 0x000ea80000100800 */
[----:B------:R-:W2:Y:S04]  /*140b0*/  LDL R10, [R1+0x8] ;  /* 0x00000800010a7983 */ /* 0x000ea80000100800 */
[----:B------:R-:W2:Y:S01]  /*140c0*/  LDL R11, [R1+0xc] ;  /* 0x00000c00010b7983 */ /* 0x000ea20000100800 */
[----:B------:R-:W-:-:S13]  /*140d0*/  ISETP.NE.AND P0, PT, R0, RZ, PT ;  /* 0x000000ff0000720c */ /* 0x000fda0003f05270 */
[----:B------:R-:W3:Y:S01]  /*140e0*/  @!P0 S2R R3, SR_CgaCtaId ;  /* 0x0000000000038919 */ /* 0x000ee20000008800 */
[----:B------:R-:W-:-:S04]  /*140f0*/  @!P0 MOV R0, 0x400 ;  /* 0x0000040000008802 */ /* 0x000fc80000000f00 */
[----:B---3--:R-:W-:-:S05]  /*14100*/  @!P0 LEA R0, R3, R0, 0x18 ;  /* 0x0000000003008211 */ /* 0x008fca00078ec0ff */
[----:B--2---:R2:W-:Y:S01]  /*14110*/  @!P0 STS.128 [R0+0x288d0], R8 ;  /* 0x0288d00800008388 */ /* 0x0045e20000000c00 */
[----:B------:R-:W-:Y:S06]  /*14120*/  BAR.ARV 0x5, 0x180 ;  /* 0x0146000000007b1d */ /* 0x000fec0000002000 */
.L_x_1277:
        /* <DEDUP_REMOVED lines=8> */
[----:B------:R-:W4:Y:S01]  /*141b0*/  S2UR UR5, SR_CgaCtaId ;  /* 0x00000000000579c3 */ /* 0x000f220000008800 */
[C---:B--2---:R-:W-:Y:S01]  /*141c0*/  IMAD.SHL.U32 R0, R6.reuse, 0x8, RZ ;  /* 0x0000000806007824 */ /* 0x044fe200078e00ff */
[----:B------:R-:W-:Y:S01]  /*141d0*/  LOP3.LUT R4, R6, 0x7f, RZ, 0xc0, !PT ;  /* 0x0000007f06047812 */ /* 0x000fe200078ec0ff */
[----:B------:R-:W-:Y:S01]  /*141e0*/  UMOV UR4, 0x400 ;  /* 0x0000040000047882 */ /* 0x000fe20000000000 */
[----:B------:R-:W-:Y:S01]  /*141f0*/  BSSY B8, `(.L_x_1285) ;  /* 0x00005bb000087945 */ /* 0x000fe20003800000 */
[----:B------:R-:W-:Y:S01]  /*14200*/  IMAD.MOV.U32 R19, RZ, RZ, RZ ;  /* 0x000000ffff137224 */ /* 0x000fe200078e00ff */
[----:B------:R-:W-:Y:S01]  /*14210*/  LOP3.LUT R3, R0, 0x1f8, RZ, 0xc0, !PT ;  /* 0x000001f800037812 */ /* 0x000fe200078ec0ff */
[----:B01----:R-:W-:Y:S01]  /*14220*/  IMAD.SHL.U32 R2, R4, 0x8, RZ ;  /* 0x0000000804027824 */ /* 0x003fe200078e00ff */
[----:B------:R-:W-:Y:S01]  /*14230*/  LOP3.LUT R0, R0, 0x38, RZ, 0xc0, !PT ;  /* 0x0000003800007812 */ /* 0x000fe200078ec0ff */
[----:B------:R-:W-:Y:S01]  /*14240*/  ULDC UR37, c[0x0][0xc] ;  /* 0x0000030000257ab9 */ /* 0x000fe20000000800 */
[----:B------:R-:W-:Y:S01]  /*14250*/  LOP3.LUT R3, R3, 0x38, R6, 0x78, !PT ;  /* 0x0000003803037812 */ /* 0x000fe200078e7806 */
[----:B------:R-:W-:Y:S01]  /*14260*/  IMAD.SHL.U32 R6, R6, 0x10, RZ ;  /* 0x0000001006067824 */ /* 0x000fe200078e00ff */
[----:B------:R-:W-:Y:S01]  /*14270*/  LOP3.LUT R0, R0, 0x40, RZ, 0xfc, !PT ;  /* 0x0000004000007812 */ /* 0x000fe200078efcff */
[----:B------:R-:W-:Y:S01]  /*14280*/  ULDC.64 UR38, c[0x0][0x198] ;  /* 0x0000660000267ab9 */ /* 0x000fe20000000a00 */
[----:B------:R-:W-:-:S02]  /*14290*/  LOP3.LUT R3, R3, 0x200, R2, 0xf8, !PT ;  /* 0x0000020003037812 */ /* 0x000fc400078ef802 */
[----:B------:R-:W-:-:S04]  /*142a0*/  SHF.R.U32.HI R2, RZ, 0x3, R4 ;  /* 0x00000003ff027819 */ /* 0x000fc80000011604 */
[----:B------:R-:W-:Y:S01]  /*142b0*/  LOP3.LUT R4, R2, 0x70, R6, 0xf8, !PT ;  /* 0x0000007002047812 */ /* 0x000fe200078ef806 */
[----:B------:R-:W-:Y:S01]  /*142c0*/  IMAD.MOV.U32 R2, RZ, RZ, 0x1 ;  /* 0x00000001ff027424 */ /* 0x000fe200078e00ff */
[----:B----4-:R-:W-:-:S06]  /*142d0*/  ULEA UR4, UR5, UR4, 0x18 ;  /* 0x0000000405047291 */ /* 0x010fcc000f8ec03f */
[----:B------:R-:W-:-:S04]  /*142e0*/  IMAD.U32 R18, RZ, RZ, UR4 ;  /* 0x00000004ff127e24 */ /* 0x000fc8000f8e00ff */
[----:B------:R-:W-:-:S05]  /*142f0*/  IMAD R3, R3, 0x2, R18 ;  /* 0x0000000203037824 */ /* 0x000fca00078e0212 */
[----:B------:R0:W-:Y:S04]  /*14300*/  STL [R1+0x24], R3 ;  /* 0x0000240301007387 */ /* 0x0001e80000100800 */
[----:B------:R0:W-:Y:S04]  /*14310*/  STL [R1+0x44], RZ ;  /* 0x000044ff01007387 */ /* 0x0001e80000100800 */
[----:B------:R0:W-:Y:S02]  /*14320*/  STL [R1+0x10], R2 ;  /* 0x0000100201007387 */ /* 0x0001e40000100800 */
.L_x_1394:
[----:B--23--:R-:W2:Y:S01]  /*14330*/  LDL R9, [R1+0xc] ;  /* 0x00000c0001097983 */ /* 0x00cea20000100800 */
[----:B------:R-:W-:Y:S05]  /*14340*/  YIELD ;  /* 0x0000000000007946 */ /* 0x000fea0003800000 */
[----:B------:R-:W-:Y:S01]  /*14350*/  ULDC.64 UR4, c[0x0][0xa28] ;  /* 0x00028a0000047ab9 */ /* 0x000fe20000000a00 */
[----:B------:R-:W-:Y:S01]  /*14360*/  IMAD.MOV.U32 R0, RZ, RZ, RZ ;  /* 0x000000ffff007224 */ /* 0x000fe200078e00ff */
[----:B------:R-:W-:Y:S01]  /*14370*/  ISETP.NE.U32.AND P0, PT, RZ, UR4, PT ;  /* 0x00000004ff007c0c */ /* 0x000fe2000bf05070 */
[----:B01----:R-:W1:Y:S01]  /*14380*/  LDC.64 R4, c[0x0][0xa00] ;  /* 0x00028000ff047b82 */ /* 0x003e620000000a00 */
[----:B------:R-:W-:Y:S01]  /*14390*/  IMAD.MOV.U32 R10, RZ, RZ, RZ ;  /* 0x000000ffff0a7224 */ /* 0x000fe200078e00ff */
[----:B------:R-:W-:Y:S01]  /*143a0*/  ULDC.64 UR6, c[0x0][0xa08] ;  /* 0x0002820000067ab9 */ /* 0x000fe20000000a00 */
[----:B------:R-:W-:Y:S01]  /*143b0*/  ISETP.NE.AND.EX P0, PT, RZ, UR5, PT, P0 ;  /* 0x00000005ff007c0c */ /* 0x000fe2000bf05300 */
[----:B------:R-:W-:-:S12]  /*143c0*/  ULDC.64 UR4, c[0x0][0xa18] ;  /* 0x0002860000047ab9 */ /* 0x000fd80000000a00 */
[----:B0-----:R-:W2:Y:S02]  /*143d0*/  @P0 LDC.64 R2, c[0x0][0xa28] ;  /* 0x00028a00ff020b82 */ /* 0x001ea40000000a00 */
[----:B--2---:R-:W-:-:S05]  /*143e0*/  @P0 IMAD.WIDE R2, R9, 0x4, R2 ;  /* 0x0000000409020825 */ /* 0x004fca00078e0202 */
[----:B------:R0:W5:Y:S01]  /*143f0*/  @P0 LDG.E R0, desc[UR52][R2.64] ;  /* 0x0000003402000981 */ /* 0x000162000c1e1900 */
[----:B------:R-:W-:Y:S01]  /*14400*/  ISETP.NE.U32.AND P0, PT, RZ, UR4, PT ;  /* 0x00000004ff007c0c */ /* 0x000fe2000bf05070 */
[----:B-1----:R-:W-:Y:S01]  /*14410*/  IMAD.WIDE R4, R9, 0x4, R4 ;  /* 0x0000000409047825 */ /* 0x002fe200078e0204 */
[----:B------:R-:W-:Y:S02]  /*14420*/  ISETP.NE.U32.AND P1, PT, RZ, UR6, PT ;  /* 0x00000006ff007c0c */ /* 0x000fe4000bf25070 */
[----:B------:R-:W-:Y:S01]  /*14430*/  ISETP.NE.AND.EX P2, PT, RZ, UR5, PT, P0 ;  /* 0x00000005ff007c0c */ /* 0x000fe2000bf45300 */
[----:B------:R-:W-:Y:S01]  /*14440*/  ULDC.64 UR4, c[0x0][0xa00] ;  /* 0x0002800000047ab9 */ /* 0x000fe20000000a00 */
[----:B------:R-:W-:Y:S01]  /*14450*/  ISETP.NE.AND.EX P1, PT, RZ, UR7, PT, P1 ;  /* 0x00000007ff007c0c */ /* 0x000fe2000bf25310 */
[----:B------:R-:W-:Y:S01]  /*14460*/  IMAD.MOV.U32 R8, RZ, RZ, RZ ;  /* 0x000000ffff087224 */ /* 0x000fe200078e00ff */
[----:B------:R-:W-:Y:S01]  /*14470*/  ISETP.NE.U32.AND P0, PT, RZ, UR4, PT ;  /* 0x00000004ff007c0c */ /* 0x000fe2000bf05070 */
[----:B0-----:R-:W0:Y:S03]  /*14480*/  LDC.64 R2, c[0x0][0xa08] ;  /* 0x00028200ff027b82 */ /* 0x001e260000000a00 */
[----:B------:R-:W-:-:S05]  /*14490*/  ISETP.NE.AND.EX P0, PT, RZ, UR5, PT, P0 ;  /* 0x00000005ff007c0c */ /* 0x000fca000bf05300 */
[----:B------:R-:W1:Y:S08]  /*144a0*/  @P2 LDC.64 R6, c[0x0][0xa18] ;  /* 0x00028600ff062b82 */ /* 0x000e700000000a00 */
[----:B------:R-:W2:Y:S01]  /*144b0*/  @P0 LDG.E R10, desc[UR52][R4.64] ;  /* 0x00000034040a0981 */ /* 0x000ea2000c1e1900 */
[----:B------:R-:W-:Y:S01]  /*144c0*/  ULDC UR4, c[0x0][0x288] ;  /* 0x0000a20000047ab9 */ /* 0x000fe20000000800 */
[----:B0-----:R-:W-:-:S05]  /*144d0*/  IMAD.WIDE R2, R9, 0x4, R2 ;  /* 0x0000000409027825 */ /* 0x001fca00078e0202 */
[----:B------:R-:W5:Y:S01]  /*144e0*/  @P1 LDG.E R8, desc[UR52][R2.64] ;  /* 0x0000003402081981 */ /* 0x000f62000c1e1900 */
[----:B-1----:R-:W-:-:S03]  /*144f0*/  @P2 IMAD.WIDE R6, R9, 0x4, R6 ;  /* 0x0000000409062825 */ /* 0x002fc600078e0206 */
[----:B--2---:R0:W-:Y:S02]  /*14500*/  STL [R1+0x3c], R10 ;  /* 0x00003c0a01007387 */ /* 0x0041e40000100800 */
[----:B0-----:R-:W-:Y:S01]  /*14510*/  IMAD.U32 R10, RZ, RZ, UR4 ;  /* 0x00000004ff0a7e24 */ /* 0x001fe2000f8e00ff */
[----:B------:R-:W-:-:S05]  /*14520*/  ULDC.64 UR4, c[0x0][0x418] ;  /* 0x0001060000047ab9 */ /* 0x000fca0000000a00 */
        /* <DEDUP_REMOVED lines=11> */
[----:B------:R-:W0:Y:S04]  /*145e0*/  LDG.E R7, desc[UR52][R4.64] ;  /* 0x0000003404077981 */ /* 0x000e28000c1e1900 */
[----:B------:R-:W0:Y:S02]  /*145f0*/  LDG.E R4, desc[UR52][R4.64+0x4] ;  /* 0x0000043404047981 */ /* 0x000e24000c1e1900 */
[----:B0-----:R-:W-:-:S05]  /*14600*/  IMAD.IADD R10, R4, 0x1, -R7 ;  /* 0x00000001040a7824 */ /* 0x001fca00078e0a07 */
[----:B------:R1:W-:Y:S02]  /*14610*/  STL [R1+0x2c], R10 ;  /* 0x00002c0a01007387 */ /* 0x0003e40000100800 */
.L_x_1286:
[----:B------:R-:W2:Y:S01]  /*14620*/  LDL.LU R5, [R1+0x8] ;  /* 0x0000080001057983 */ /* 0x000ea20000300800 */
[----:B------:R-:W-:Y:S02]  /*14630*/  ULDC.64 UR4, c[0x0][0xa20] ;  /* 0x0002880000047ab9 */ /* 0x000fe40000000a00 */
[----:B------:R-:W-:-:S04]  /*14640*/  ISETP.NE.U32.AND P0, PT, RZ, UR4, PT ;  /* 0x00000004ff007c0c */ /* 0x000fc8000bf05070 */
[----:B------:R-:W-:Y:S02]  /*14650*/  ISETP.NE.AND.EX P0, PT, RZ, UR5, PT, P0 ;  /* 0x00000005ff007c0c */ /* 0x000fe4000bf05300 */
[C---:B--2---:R-:W-:Y:S02]  /*14660*/  LOP3.LUT R7, R5.reuse, 0xff000000, RZ, 0xc0, !PT ;  /* 0xff00000005077812 */ /* 0x044fe400078ec0ff */
[C---:B------:R-:W-:Y:S02]  /*14670*/  LOP3.LUT R4, R5.reuse, 0xff0000, RZ, 0xc0, !PT ;  /* 0x00ff000005047812 */ /* 0x040fe400078ec0ff */
[----:B------:R-:W-:Y:S02]  /*14680*/  SHF.R.U32.HI R7, RZ, 0x8, R7 ;  /* 0x00000008ff077819 */ /* 0x000fe40000011607 */
[----:B------:R-:W-:Y:S02]  /*14690*/  LOP3.LUT R16, R5, 0xffff, RZ, 0xc0, !PT ;  /* 0x0000ffff05107812 */ /* 0x000fe400078ec0ff */
[----:B------:R-:W-:Y:S01]  /*146a0*/  LEA.HI R7, R4, R7, RZ, 0x10 ;  /* 0x0000000704077211 */ /* 0x000fe200078f80ff */
[----:B-----5:R-:W-:-:S05]  /*146b0*/  IMAD.IADD R4, R8, 0x1, R0 ;  /* 0x0000000108047824 */ /* 0x020fca00078e0200 */
[----:B------:R2:W-:Y:S01]  /*146c0*/  STL [R1+0x14], R4 ;  /* 0x0000140401007387 */ /* 0x0005e20000100800 */
[----:B------:R-:W-:Y:S05]  /*146d0*/  @!P0 BRA `(.L_x_1287) ;  /* 0x0000000000108947 */ /* 0x000fea0003800000 */
[----:B------:R-:W3:Y:S02]  /*146e0*/  LDC.64 R2, c[0x0][0xa20] ;  /* 0x00028800ff027b82 */ /* 0x000ee40000000a00 */
[----:B---3--:R-:W-:-:S05]  /*146f0*/  IMAD.WIDE R2, R9, 0x4, R2 ;  /* 0x0000000409027825 */ /* 0x008fca00078e0202 */
[----:B------:R3:W5:Y:S01]  /*14700*/  LDG.E R6, desc[UR52][R2.64] ;  /* 0x0000003402067981 */ /* 0x000762000c1e1900 */
[----:B------:R-:W-:Y:S05]  /*14710*/  BRA `(.L_x_1288) ;  /* 0x0000000000107947 */ /* 0x000fea0003800000 */
.L_x_1287:
[----:B------:R-:W-:Y:S05]  /*14720*/  @!P1 BRA `(.L_x_1288) ;  /* 0x00000000000c9947 */ /* 0x000fea0003800000 */
[----:B------:R-:W3:Y:S04]  /*14730*/  LDG.E R6, desc[UR52][R2.64] ;  /* 0x0000003402067981 */ /* 0x000ee8000c1e1900 */
[----:B------:R-:W3:Y:S02]  /*14740*/  LDG.E R2, desc[UR52][R2.64+0x4] ;  /* 0x0000043402027981 */ /* 0x000ee4000c1e1900 */
[----:B---3--:R-:W-:-:S07]  /*14750*/  IMAD.IADD R6, R2, 0x1, -R6 ;  /* 0x0000000102067824 */ /* 0x008fce00078e0a06 */
.L_x_1288:
[----:B--2---:R-:W2:Y:S01]  /*14760*/  LDL.LU R4, [R1+0x4] ;  /* 0x0000040001047983 */ /* 0x004ea20000300800 */
[----:B---3--:R-:W3:Y:S01]  /*14770*/  LDC R2, c[0x0][0x448] ;  /* 0x00011200ff027b82 */ /* 0x008ee20000000800 */
[----:B-----5:R-:W-:Y:S01]  /*14780*/  IMAD.IADD R0, R6, 0x1, -R0 ;  /* 0x0000000106007824 */ /* 0x020fe200078e0a00 */
[----:B---3--:R-:W-:-:S13]  /*14790*/  ISETP.NE.AND P1, PT, R2, 0x1, PT ;  /* 0x000000010200780c */ /* 0x008fda0003f25270 */
[----:B------:R-:W3:Y:S08]  /*147a0*/  @P1 LDC R3, c[0x0][0x44c] ;  /* 0x00011300ff031b82 */ /* 0x000ef00000000800 */
[----:B------:R-:W4:Y:S01]  /*147b0*/  @P1 LDC R2, c[0x0][0x450] ;  /* 0x00011400ff021b82 */ /* 0x000f220000000800 */
[----:B--2---:R-:W-:-:S04]  /*147c0*/  IMAD.SHL.U32 R11, R4, 0x80, RZ ;  /* 0x00000080040b7824 */ /* 0x004fc800078e00ff */
[----:B------:R-:W-:Y:S01]  /*147d0*/  VIADD R4, R11, 0x7f ;  /* 0x0000007f0b047836 */ /* 0x000fe20000000000 */
[----:B------:R2:W-:Y:S03]  /*147e0*/  STL [R1+0x28], R11 ;  /* 0x0000280b01007387 */ /* 0x0005e60000100800 */
[----:B---3--:R-:W-:-:S04]  /*147f0*/  @P1 IMAD.HI.U32 R3, R4, R3, RZ ;  /* 0x0000000304031227 */ /* 0x008fc800078e00ff */
[----:B------:R-:W-:Y:S01]  /*14800*/  IMAD.MOV.U32 R6, RZ, RZ, R4 ;  /* 0x000000ffff067224 */ /* 0x000fe200078e0004 */
[----:B----4-:R-:W-:Y:S01]  /*14810*/  @P1 SHF.R.U32.HI R6, RZ, R2, R3 ;  /* 0x00000002ff061219 */ /* 0x010fe20000011603 */
[----:B------:R-:W-:-:S05]  /*14820*/  VIADD R4, R0, 0x7f ;  /* 0x0000007f00047836 */ /* 0x000fca0000000000 */
[----:B------:R-:W-:-:S04]  /*14830*/  SHF.R.S32.HI R2, RZ, 0x1f, R4 ;  /* 0x0000001fff027819 */ /* 0x000fc80000011404 */
[----:B------:R-:W-:Y:S02]  /*14840*/  LEA.HI R4, R2, R4, RZ, 0x7 ;  /* 0x0000000402047211 */ /* 0x000fe400078f38ff */
[----:B------:R-:W-:Y:S02]  /*14850*/  IADD3 R2, R0, 0x1, -R10 ;  /* 0x0000000100027810 */ /* 0x000fe40007ffe80a */
[----:B------:R-:W-:-:S03]  /*14860*/  SHF.R.S32.HI R9, RZ, 0x7, R4 ;  /* 0x00000007ff097819 */ /* 0x000fc60000011404 */
[----:B------:R-:W-:Y:S02]  /*14870*/  IMAD.IADD R6, R2, 0x1, R6 ;  /* 0x0000000102067824 */ /* 0x000fe400078e0206 */
[----:B------:R-:W3:Y:S01]  /*14880*/  LDC.64 R2, c[0x0][0x9e0] ;  /* 0x00027800ff027b82 */ /* 0x000ee20000000a00 */
[----:B------:R2:W-:Y:S01]  /*14890*/  STL [R1+0x58], R9 ;  /* 0x0000580901007387 */ /* 0x0005e20000100800 */
[----:B---3--:R-:W-:Y:S01]  /*148a0*/  ISETP.GE.AND P2, PT, R3, 0x1, PT ;  /* 0x000000010300780c */ /* 0x008fe20003f46270 */
[----:B------:R-:W-:-:S12]  /*148b0*/  IMAD.IADD R2, R6, 0x1, R2 ;  /* 0x0000000106027824 */ /* 0x000fd800078e0202 */
[----:B--2---:R-:W-:Y:S05]  /*148c0*/  @!P2 BRA `(.L_x_1289) ;  /* 0x000000000048a947 */ /* 0x004fea0003800000 */
[C---:B------:R-:W-:Y:S01]  /*148d0*/  ISETP.GT.AND P0, PT, R6.reuse, RZ, PT ;  /* 0x000000ff0600720c */ /* 0x040fe20003f04270 */
[----:B------:R-:W-:Y:S01]  /*148e0*/  BSSY B0, `(.L_x_1290) ;  /* 0x000000e000007945 */ /* 0x000fe20003800000 */
[----:B------:R-:W-:-:S11]  /*148f0*/  VIADD R8, R6, 0xffffffff ;  /* 0xffffffff06087836 */ /* 0x000fd60000000000 */
[----:B------:R-:W-:Y:S05]  /*14900*/  @P0 BRA `(.L_x_1291) ;  /* 0x00000000001c0947 */ /* 0x000fea0003800000 */
[----:B------:R-:W-:Y:S01]  /*14910*/  ISETP.NE.AND P0, PT, R3, 0x1, PT ;  /* 0x000000010300780c */ /* 0x000fe20003f05270 */
[----:B------:R-:W-:-:S12]  /*14920*/  IMAD.MOV R6, RZ, RZ, -R6 ;  /* 0x000000ffff067224 */ /* 0x000fd800078e0a06 */
[----:B------:R-:W2:Y:S02]  /*14930*/  @P0 LDC.64 R4, c[0x0][0x9e8] ;  /* 0x00027a00ff040b82 */ /* 0x000ea40000000a00 */
[----:B--2---:R-:W-:-:S05]  /*14940*/  @P0 IMAD.HI.U32 R4, R6, R4, RZ ;  /* 0x0000000406040227 */ /* 0x004fca00078e00ff */
[----:B------:R-:W-:-:S04]  /*14950*/  @P0 SHF.R.U32.HI R6, RZ, R5, R4 ;  /* 0x00000005ff060219 */ /* 0x000fc80000011604 */
[----:B------:R-:W-:Y:S01]  /*14960*/  LOP3.LUT R8, RZ, R6, RZ, 0x33, !PT ;  /* 0x00000006ff087212 */ /* 0x000fe200078e33ff */
[----:B------:R-:W-:Y:S06]  /*14970*/  BRA `(.L_x_1292) ;  /* 0x0000000000107947 */ /* 0x000fec0003800000 */
.L_x_1291:
[----:B------:R-:W-:-:S13]  /*14980*/  ISETP.NE.AND P0, PT, R3, 0x1, PT ;  /* 0x000000010300780c */ /* 0x000fda0003f05270 */
[----:B------:R-:W2:Y:S02]  /*14990*/  @P0 LDC.64 R4, c[0x0][0x9e8] ;  /* 0x00027a00ff040b82 */ /* 0x000ea40000000a00 */
[----:B--2---:R-:W-:-:S05]  /*149a0*/  @P0 IMAD.HI.U32 R4, R8, R4, RZ ;  /* 0x0000000408040227 */ /* 0x004fca00078e00ff */
[----:B------:R-:W-:-:S07]  /*149b0*/  @P0 SHF.R.U32.HI R8, RZ, R5, R4 ;  /* 0x00000005ff080219 */ /* 0x000fce0000011604 */
.L_x_1292:
[----:B------:R-:W-:Y:S05]  /*149c0*/  BSYNC B0 ;  /* 0x0000000000007941 */ /* 0x000fea0003800000 */
.L_x_1290:
[----:B------:R-:W-:-:S05]  /*149d0*/  IMAD R8, R8, R3, R3 ;  /* 0x0000000308087224 */ /* 0x000fca00078e0203 */
[----:B------:R-:W-:-:S07]  /*149e0*/  VIMNMX R2, R2, R8, PT ;  /* 0x0000000802027248 */ /* 0x000fce0003fe0100 */
.L_x_1289:
[----:B------:R-:W2:Y:S01]  /*149f0*/  @P1 LDC R4, c[0x0][0x44c] ;  /* 0x00011300ff041b82 */ /* 0x000ea20000000800 */
[----:B------:R-:W-:Y:S01]  /*14a00*/  IMAD.MOV.U32 R5, RZ, RZ, R11 ;  /* 0x000000ffff057224 */ /* 0x000fe200078e000b */
[----:B------:R-:W-:Y:S01]  /*14a10*/  ULDC UR4, c[0x0][0x9dc] ;  /* 0x0002770000047ab9 */ /* 0x000fe20000000800 */
[----:B------:R-:W-:-:S05]  /*14a20*/  VIADD R2, R2, 0x7f ;  /* 0x0000007f02027836 */ /* 0x000fca0000000000 */
[----:B------:R-:W3:Y:S01]  /*14a30*/  @P1 LDC R6, c[0x0][0x450] ;  /* 0x00011400ff061b82 */ /* 0x000ee20000000800 */
[----:B--2---:R-:W-:-:S05]  /*14a40*/  @P1 IMAD.HI.U32 R4, R11, R4, RZ ;  /* 0x000000040b041227 */ /* 0x004fca00078e00ff */
[----:B---3--:R-:W-:-:S04]  /*14a50*/  @P1 SHF.R.U32.HI R5, RZ, R6, R4 ;  /* 0x00000006ff051219 */ /* 0x008fc80000011604 */
[----:B------:R-:W-:Y:S02]  /*14a60*/  IADD3 R6, R5, R0, -R10 ;  /* 0x0000000005067210 */ /* 0x000fe40007ffe80a */
[----:B------:R-:W-:-:S04]  /*14a70*/  SHF.R.S32.HI R0, RZ, 0x1f, R2 ;  /* 0x0000001fff007819 */ /* 0x000fc80000011402 */
[----:B------:R-:W-:Y:S01]  /*14a80*/  LEA.HI R0, R0, R2, RZ, 0x7 ;  /* 0x0000000200007211 */ /* 0x000fe200078f38ff */
[----:B------:R-:W-:-:S03]  /*14a90*/  VIADD R2, R6, -UR4 ;  /* 0x8000000406027c36 */ /* 0x000fc60008000000 */
[----:B------:R-:W-:-:S04]  /*14aa0*/  SHF.R.S32.HI R4, RZ, 0x7, R0 ;  /* 0x00000007ff047819 */ /* 0x000fc80000011400 */
[----:B------:R-:W-:Y:S01]  /*14ab0*/  VIMNMX R0, R9, R4, PT ;  /* 0x0000000409007248 */ /* 0x000fe20003fe0100 */
[----:B------:R2:W-:Y:S01]  /*14ac0*/  STL [R1+0x54], R4 ;  /* 0x0000540401007387 */ /* 0x0005e20000100800 */
[----:B------:R-:W-:Y:S05]  /*14ad0*/  @!P2 BRA `(.L_x_1293) ;  /* 0x000000000044a947 */ /* 0x000fea0003800000 */
[----:B------:R-:W-:Y:S01]  /*14ae0*/  ISETP.GT.AND P0, PT, R6, -0x1, PT ;  /* 0xffffffff0600780c */ /* 0x000fe20003f04270 */
[----:B------:R-:W-:-:S12]  /*14af0*/  BSSY B0, `(.L_x_1294) ;  /* 0x000000d000007945 */ /* 0x000fd80003800000 */
[----:B------:R-:W-:Y:S05]  /*14b00*/  @P0 BRA `(.L_x_1295) ;  /* 0x00000000001c0947 */ /* 0x000fea0003800000 */
[----:B------:R-:W-:Y:S02]  /*14b10*/  ISETP.NE.AND P0, PT, R3, 0x1, PT ;  /* 0x000000010300780c */ /* 0x000fe40003f05270 */
[----:B------:R-:W-:-:S11]  /*14b20*/  LOP3.LUT R6, RZ, R6, RZ, 0x33, !PT ;  /* 0x00000006ff067212 */ /* 0x000fd600078e33ff */
[----:B--2---:R-:W2:Y:S02]  /*14b30*/  @P0 LDC.64 R4, c[0x0][0x9e8] ;  /* 0x00027a00ff040b82 */ /* 0x004ea40000000a00 */
[----:B--2---:R-:W-:-:S05]  /*14b40*/  @P0 IMAD.HI.U32 R4, R6, R4, RZ ;  /* 0x0000000406040227 */ /* 0x004fca00078e00ff */
[----:B------:R-:W-:-:S04]  /*14b50*/  @P0 SHF.R.U32.HI R6, RZ, R5, R4 ;  /* 0x00000005ff060219 */ /* 0x000fc80000011604 */
[----:B------:R-:W-:Y:S01]  /*14b60*/  LOP3.LUT R6, RZ, R6, RZ, 0x33, !PT ;  /* 0x00000006ff067212 */ /* 0x000fe200078e33ff */
[----:B------:R-:W-:Y:S06]  /*14b70*/  BRA `(.L_x_1296) ;  /* 0x0000000000107947 */ /* 0x000fec0003800000 */
.L_x_1295:
[----:B------:R-:W-:-:S13]  /*14b80*/  ISETP.NE.AND P0, PT, R3, 0x1, PT ;  /* 0x000000010300780c */ /* 0x000fda0003f05270 */
[----:B--2---:R-:W2:Y:S02]  /*14b90*/  @P0 LDC.64 R4, c[0x0][0x9e8] ;  /* 0x00027a00ff040b82 */ /* 0x004ea40000000a00 */
[----:B--2---:R-:W-:-:S05]  /*14ba0*/  @P0 IMAD.HI.U32 R4, R6, R4, RZ ;  /* 0x0000000406040227 */ /* 0x004fca00078e00ff */
[----:B------:R-:W-:-:S07]  /*14bb0*/  @P0 SHF.R.U32.HI R6, RZ, R5, R4 ;  /* 0x00000005ff060219 */ /* 0x000fce0000011604 */
.L_x_1296:
[----:B------:R-:W-:Y:S05]  /*14bc0*/  BSYNC B0 ;  /* 0x0000000000007941 */ /* 0x000fea0003800000 */
.L_x_1294:
[----:B------:R-:W-:-:S05]  /*14bd0*/  IMAD R3, R6, R3, RZ ;  /* 0x0000000306037224 */ /* 0x000fca00078e02ff */
[----:B------:R-:W-:-:S07]  /*14be0*/  VIMNMX R2, R2, R3, !PT ;  /* 0x0000000302027248 */ /* 0x000fce0007fe0100 */
.L_x_1293:
[----:B------:R-:W-:Y:S01]  /*14bf0*/  SHF.R.S32.HI R3, RZ, 0x1f, R2 ;  /* 0x0000001fff037819 */ /* 0x000fe20000011402 */
[----:B------:R-:W-:Y:S01]  /*14c00*/  IMAD.MOV.U32 R5, RZ, RZ, RZ ;  /* 0x000000ffff057224 */ /* 0x000fe200078e00ff */
[----:B--2---:R-:W-:Y:S01]  /*14c10*/  SHF.R.U32.HI R4, RZ, 0x10, R7 ;  /* 0x00000010ff047819 */ /* 0x004fe20000011607 */
[----:B------:R-:W-:Y:S01]  /*14c20*/  BSSY B0, `(.L_x_1297) ;  /* 0x0000029000007945 */ /* 0x000fe20003800000 */
[----:B------:R-:W-:Y:S01]  /*14c30*/  LEA.HI R3, R3, R2, RZ, 0x7 ;  /* 0x0000000203037211 */ /* 0x000fe200078f38ff */
[----:B01----:R-:W-:Y:S01]  /*14c40*/  IMAD.MOV.U32 R10, RZ, RZ, R5 ;  /* 0x000000ffff0a7224 */ /* 0x003fe200078e0005 */
[----:B------:R-:W-:Y:S02]  /*14c50*/  ISETP.NE.AND P0, PT, R4, RZ, PT ;  /* 0x000000ff0400720c */ /* 0x000fe40003f05270 */
[----:B------:R-:W-:Y:S02]  /*14c60*/  SHF.R.S32.HI R3, RZ, 0x7, R3 ;  /* 0x00000007ff037819 */ /* 0x000fe40000011403 */
[----:B------:R-:W-:-:S02]  /*14c70*/  LOP3.LUT R8, R7, 0xff, RZ, 0xc0, !PT ;  /* 0x000000ff07087812 */ /* 0x000fc400078ec0ff */
[----:B------:R-:W-:-:S04]  /*14c80*/  VIMNMX R9, RZ, R3, !PT ;  /* 0x00000003ff097248 */ /* 0x000fc80007fe0100 */
[----:B------:R-:W-:Y:S01]  /*14c90*/  ISETP.GT.AND P1, PT, R0, R9, PT ;  /* 0x000000090000720c */ /* 0x000fe20003f24270 */
[----:B------:R0:W-:Y:S02]  /*14ca0*/  STL [R1+0x34], R9 ;  /* 0x0000340901007387 */ /* 0x0001e40000100800 */
[----:B------:R-:W1:Y:S02]  /*14cb0*/  @!P0 LDC R4, c[0x0][0x9f0] ;  /* 0x00027c00ff048b82 */ /* 0x000e640000000800 */
[----:B------:R0:W-:Y:S04]  /*14cc0*/  STL [R1+0x38], R5 ;  /* 0x0000380501007387 */ /* 0x0001e80000100800 */
[----:B------:R0:W-:Y:S04]  /*14cd0*/  STL [R1+0x50], R8 ;  /* 0x0000500801007387 */ /* 0x0001e80000100800 */
[----:B------:R-:W-:Y:S05]  /*14ce0*/  @!P1 BRA `(.L_x_1298) ;  /* 0x0000000000709947 */ /* 0x000fea0003800000 */
[-C--:B01----:R-:W-:Y:S02]  /*14cf0*/  IABS R5, R4.reuse ;  /* 0x0000000400057213 */ /* 0x083fe40000000000 */
[----:B------:R-:W-:Y:S02]  /*14d00*/  IABS R7, R4 ;  /* 0x0000000400077213 */ /* 0x000fe40000000000 */
[----:B------:R-:W0:Y:S03]  /*14d10*/  I2F.RP R2, R5 ;  /* 0x0000000500027306 */ /* 0x000e260000209400 */
[----:B------:R-:W-:-:S05]  /*14d20*/  IMAD.MOV R7, RZ, RZ, -R7 ;  /* 0x000000ffff077224 */ /* 0x000fca00078e0a07 */
[----:B0-----:R-:W0:Y:S02]  /*14d30*/  MUFU.RCP R2, R2 ;  /* 0x0000000200027308 */ /* 0x001e240000001000 */
[----:B0-----:R-:W-:-:S06]  /*14d40*/  VIADD R2, R2, 0xffffffe ;  /* 0x0ffffffe02027836 */ /* 0x001fcc0000000000 */
[----:B------:R-:W0:Y:S02]  /*14d50*/  F2I.FTZ.U32.TRUNC.NTZ R3, R2 ;  /* 0x0000000200037305 */ /* 0x000e24000021f000 */
[----:B0-----:R-:W-:-:S04]  /*14d60*/  IMAD.MOV R2, RZ, RZ, -R3 ;  /* 0x000000ffff027224 */ /* 0x001fc800078e0a03 */
[----:B------:R-:W-:Y:S02]  /*14d70*/  IMAD R6, R2, R5, RZ ;  /* 0x0000000502067224 */ /* 0x000fe400078e02ff */
[----:B------:R-:W-:-:S04]  /*14d80*/  IMAD.MOV.U32 R2, RZ, RZ, RZ ;  /* 0x000000ffff027224 */ /* 0x000fc800078e00ff */
[----:B------:R-:W-:Y:S01]  /*14d90*/  IMAD.HI.U32 R6, R3, R6, R2 ;  /* 0x0000000603067227 */ /* 0x000fe200078e0002 */
[----:B------:R-:W-:-:S05]  /*14da0*/  IADD3 R3, R4, -0x1, R0 ;  /* 0xffffffff04037810 */ /* 0x000fca0007ffe000 */
[----:B------:R-:W-:-:S05]  /*14db0*/  IMAD.IADD R3, R3, 0x1, -R9 ;  /* 0x0000000103037824 */ /* 0x000fca00078e0a09 */
[----:B------:R-:W-:Y:S02]  /*14dc0*/  IABS R2, R3 ;  /* 0x0000000300027213 */ /* 0x000fe40000000000 */
[----:B------:R-:W-:-:S03]  /*14dd0*/  LOP3.LUT R3, R3, R4, RZ, 0x3c, !PT ;  /* 0x0000000403037212 */ /* 0x000fc600078e3cff */
        /* <DEDUP_REMOVED lines=13> */
.L_x_1298:
[----:B------:R-:W-:Y:S05]  /*14eb0*/  BSYNC B0 ;  /* 0x0000000000007941 */ /* 0x000fea0003800000 */
.L_x_1297:
[----:B------:R-:W-:Y:S01]  /*14ec0*/  IMAD.MOV.U32 R3, RZ, RZ, R10 ;  /* 0x000000ffff037224 */ /* 0x000fe200078e000a */
[----:B------:R-:W-:Y:S03]  /*14ed0*/  BSSY B7, `(.L_x_1299) ;  /* 0x00003cf000077945 */ /* 0x000fe60003800000 */
[----:B------:R-:W-:-:S05]  /*14ee0*/  IMAD R2, R8, R3, R9 ;  /* 0x0000000308027224 */ /* 0x000fca00078e0209 */
[----:B------:R-:W-:Y:S01]  /*14ef0*/  VIADDMNMX R0, R2, R3, R0, PT ;  /* 0x0000000302007246 */ /* 0x000fe20003800100 */
        /* <DEDUP_REMOVED lines=8> */
[----:B0-----:R-:W0:Y:S01]  /*14f80*/  S2R R5, SR_LANEID ;  /* 0x0000000000057919 */ /* 0x001e220000000000 */
[----:B------:R-:W-:Y:S01]  /*14f90*/  VOTEU.ANY UR4, UPT, PT ;  /* 0x0000000000047886 */ /* 0x000fe200038e0100 */
[----:B------:R-:W3:Y:S01]  /*14fa0*/  LDC.64 R2, c[0x0][0xc60] ;  /* 0x00031800ff027b82 */ /* 0x000ee20000000a00 */
[----:B------:R-:W0:Y:S02]  /*14fb0*/  FLO.U32 R0, UR4 ;  /* 0x0000000400007d00 */ /* 0x000e2400080e0000 */
[----:B0-----:R-:W-:-:S06]  /*14fc0*/  ISETP.EQ.U32.AND P0, PT, R0, R5, PT ;  /* 0x000000050000720c */ /* 0x001fcc0003f02070 */
[----:B------:R-:W3:Y:S07]  /*14fd0*/  POPC R5, UR4 ;  /* 0x0000000400057d09 */ /* 0x000eee0008000000 */
[----:B---3--:R-:W3:Y:S01]  /*14fe0*/  @P0 ATOMG.E.ADD.STRONG.GPU PT, R3, desc[UR52][R2.64], R5 ;  /* 0x00000005020309a8 */ /* 0x008ee200081ee1f4 */
[----:B-1----:R-:W0:Y:S02]  /*14ff0*/  S2R R4, SR_LTMASK ;  /* 0x0000000000047919 */ /* 0x002e240000003900 */
[----:B0-----:R-:W-:-:S04]  /*15000*/  LOP3.LUT R4, R4, UR4, RZ, 0xc0, !PT ;  /* 0x0000000404047c12 */ /* 0x001fc8000f8ec0ff */
[----:B------:R-:W0:Y:S01]  /*15010*/  POPC R7, R4 ;  /* 0x0000000400077309 */ /* 0x000e220000000000 */
[----:B---3--:R-:W0:Y:S02]  /*15020*/  SHFL.IDX PT, R0, R3, R0, 0x1f ;  /* 0x00001f0003007589 */ /* 0x008e2400000e0000 */
[----:B0-----:R-:W-:-:S05]  /*15030*/  IADD3 R0, R0, UR37, R7 ;  /* 0x0000002500007c10 */ /* 0x001fca000fffe007 */
[----:B------:R4:W-:Y:S01]  /*15040*/  STL [R1], R0 ;  /* 0x0000000001007387 */ /* 0x0009e20000100800 */
[----:B------:R-:W-:Y:S05]  /*15050*/  BRA `(.L_x_1301) ;  /* 0x0000003800d87947 */ /* 0x000fea0003800000 */
.L_x_1300:
        /* <DEDUP_REMOVED lines=8> */
[----:B-1----:R-:W-:Y:S02]  /*150e0*/  IMAD.U32 R4, RZ, RZ, UR6 ;  /* 0x00000006ff047e24 */ /* 0x002fe4000f8e00ff */
[----:B------:R-:W1:Y:S01]  /*150f0*/  LDC.64 R2, c[0x4][R2] ;  /* 0x0100000002027b82 */ /* 0x000e620000000a00 */
[----:B0-----:R-:W-:Y:S02]  /*15100*/  IMAD.U32 R5, RZ, RZ, UR7 ;  /* 0x00000007ff057e24 */ /* 0x001fe4000f8e00ff */
[----:B------:R-:W-:Y:S02]  /*15110*/  IMAD.U32 R6, RZ, RZ, UR8 ;  /* 0x00000008ff067e24 */ /* 0x000fe4000f8e00ff */
[----:B------:R-:W-:-:S02]  /*15120*/  IMAD.U32 R7, RZ, RZ, UR9 ;  /* 0x00000009ff077e24 */ /* 0x000fc4000f8e00ff */
[----:B--2---:R-:W-:Y:S02]  /*15130*/  IMAD.U32 R10, RZ, RZ, UR4 ;  /* 0x00000004ff0a7e24 */ /* 0x004fe4000f8e00ff */
[----:B------:R-:W-:Y:S02]  /*15140*/  IMAD.U32 R11, RZ, RZ, UR5 ;  /* 0x00000005ff0b7e24 */ /* 0x000fe4000f8e00ff */
[----:B------:R-:W-:Y:S02]  /*15150*/  IMAD.MOV.U32 R8, RZ, RZ, 0x70 ;  /* 0x00000070ff087424 */ /* 0x000fe400078e00ff */
[----:B------:R-:W-:Y:S02]  /*15160*/  IMAD.MOV.U32 R12, RZ, RZ, 0x1 ;  /* 0x00000001ff0c7424 */ /* 0x000fe400078e00ff */
[----:B------:R-:W-:-:S07]  /*15170*/  IMAD.MOV.U32 R13, RZ, RZ, RZ ;  /* 0x000000ffff0d7224 */ /* 0x000fce00078e00ff */
[----:B------:R-:W-:-:S07]  /*15180*/  LEPC R20, `(.L_x_1303) ;  /* 0x000000001014794e */ /* 0x000fce0000000000 */
[----:B-1----:R-:W-:Y:S05]  /*15190*/  CALL.ABS.NOINC R2 ;  /* 0x0000000002007343 */ /* 0x002fea0003c00000 */
.L_x_1303:
[----:B------:R-:W-:Y:S05]  /*151a0*/  BSYNC B6 ;  /* 0x0000000000067941 */ /* 0x000fea0003800000 */
.L_x_1302:
        /* <DEDUP_REMOVED lines=9> */
[----:B-1----:R-:W-:Y:S02]  /*15240*/  IMAD.U32 R4, RZ, RZ, UR6 ;  /* 0x00000006ff047e24 */ /* 0x002fe4000f8e00ff */
[----:B0-----:R-:W-:Y:S02]  /*15250*/  IMAD.U32 R5, RZ, RZ, UR7 ;  /* 0x00000007ff057e24 */ /* 0x001fe4000f8e00ff */
[----:B------:R-:W-:Y:S02]  /*15260*/  IMAD.U32 R6, RZ, RZ, UR8 ;  /* 0x00000008ff067e24 */ /* 0x000fe4000f8e00ff */
[----:B------:R-:W-:-:S02]  /*15270*/  IMAD.U32 R7, RZ, RZ, UR9 ;  /* 0x00000009ff077e24 */ /* 0x000fc4000f8e00ff */
[----:B--2---:R-:W-:Y:S02]  /*15280*/  IMAD.U32 R10, RZ, RZ, UR4 ;  /* 0x00000004ff0a7e24 */ /* 0x004fe4000f8e00ff */
[----:B------:R-:W-:Y:S02]  /*15290*/  IMAD.U32 R11, RZ, RZ, UR5 ;  /* 0x00000005ff0b7e24 */ /* 0x000fe4000f8e00ff */
[----:B------:R-:W-:Y:S02]  /*152a0*/  IMAD.MOV.U32 R8, RZ, RZ, 0x70 ;  /* 0x00000070ff087424 */ /* 0x000fe400078e00ff */
[----:B------:R-:W-:Y:S02]  /*152b0*/  IMAD.MOV.U32 R12, RZ, RZ, 0x1 ;  /* 0x00000001ff0c7424 */ /* 0x000fe400078e00ff */
[----:B---3--:R-:W-:-:S07]  /*152c0*/  IMAD.MOV.U32 R13, RZ, RZ, RZ ;  /* 0x000000ffff0d7224 */ /* 0x008fce00078e00ff */
[----:B------:R-:W-:-:S07]  /*152d0*/  LEPC R20, `(.L_x_1306) ;  /* 0x000000001014794e */ /* 0x000fce0000000000 */
[----:B----4-:R-:W-:Y:S05]  /*152e0*/  CALL.ABS.NOINC R2 ;  /* 0x0000000002007343 */ /* 0x010fea0003c00000 */
.L_x_1306:
        /* <DEDUP_REMOVED lines=15> */
.L_x_1305:
[----:B------:R-:W-:Y:S05]  /*153e0*/  BSYNC B6 ;  /* 0x0000000000067941 */ /* 0x000fea0003800000 */
.L_x_1304:
[----:B------:R-:W3:Y:S01]  /*153f0*/  LDL R0, [R1+0xc] ;  /* 0x00000c0001007983 */ /* 0x000ee20000100800 */
[----:B------:R-:W-:Y:S02]  /*15400*/  ULDC.64 UR4, c[0x0][0x9f8] ;  /* 0x00027e0000047ab9 */ /* 0x000fe40000000a00 */
[----:B------:R-:W-:Y:S01]  /*15410*/  ISETP.NE.U32.AND P0, PT, RZ, UR4, PT ;  /* 0x00000004ff007c0c */ /* 0x000fe2000bf05070 */
[----:B------:R-:W4:Y:S03]  /*15420*/  LDL R17, [R1+0x30] ;  /* 0x0000300001117983 */ /* 0x000f260000100800 */
[----:B------:R-:W-:Y:S01]  /*15430*/  ISETP.NE.AND.EX P0, PT, RZ, UR5, PT, P0 ;  /* 0x00000005ff007c0c */ /* 0x000fe2000bf05300 */
[----:B------:R-:W-:-:S12]  /*15440*/  ULDC.64 UR4, c[0x0][0xa08] ;  /* 0x0002820000047ab9 */ /* 0x000fd80000000a00 */
[----:B------:R-:W5:Y:S01]  /*15450*/  @P0 LDC.64 R2, c[0x0][0x9f8] ;  /* 0x00027e00ff020b82 */ /* 0x000f620000000a00 */
[----:B---3--:R-:W-:Y:S02]  /*15460*/  IMAD.MOV.U32 R7, RZ, RZ, R0 ;  /* 0x000000ffff077224 */ /* 0x008fe400078e0000 */
[----:B-----5:R-:W-:-:S05]  /*15470*/  @P0 IMAD.WIDE R2, R0, 0x4, R2 ;  /* 0x0000000400020825 */ /* 0x020fca00078e0202 */
[----:B------:R3:W0:Y:S01]  /*15480*/  @P0 LDG.E R7, desc[UR52][R2.64] ;  /* 0x0000003402070981 */ /* 0x000622000c1e1900 */
[----:B----4-:R-:W-:Y:S01]  /*15490*/  VIADD R0, R17, 0xffffffff ;  /* 0xffffffff11007836 */ /* 0x010fe20000000000 */
[----:B---3--:R-:W3:Y:S02]  /*154a0*/  LDC.64 R2, c[0x0][0x418] ;  /* 0x00010600ff027b82 */ /* 0x008ee40000000a00 */
[----:B---3--:R-:W-:Y:S01]  /*154b0*/  LOP3.LUT P0, RZ, R2, UR4, RZ, 0xfc, !PT ;  /* 0x0000000402ff7c12 */ /* 0x008fe2000f80fcff */
[----:B------:R-:W-:-:S03]  /*154c0*/  UMOV UR4, 0xffffffff ;  /* 0xffffffff00047882 */ /* 0x000fc60000000000 */
[----:B------:R-:W-:Y:S02]  /*154d0*/  LOP3.LUT P0, RZ, R3, UR5, RZ, 0xfc, P0 ;  /* 0x0000000503ff7c12 */ /* 0x000fe4000800fcff */
[----:B0-----:R-:W-:Y:S01]  /*154e0*/  SHF.R.S32.HI R8, RZ, 0x1f, R7 ;  /* 0x0000001fff087819 */ /* 0x001fe20000011407 */
[----:B------:R0:W-:Y:S01]  /*154f0*/  STL [R1+0x8], R7 ;  /* 0x0000080701007387 */ /* 0x0001e20000100800 */
[----:B------:R-:W-:-:S03]  /*15500*/  SEL R17, R7, RZ, !P0 ;  /* 0x000000ff07117207 */ /* 0x000fc60004000000 */
[----:B------:R0:W-:Y:S01]  /*15510*/  STL [R1+0x1c], R8 ;  /* 0x00001c0801007387 */ /* 0x0001e20000100800 */
[----:B------:R-:W-:Y:S05]  /*15520*/  BRA.DIV UR4, `(.L_x_1307) ;  /* 0x0000004e04e07947 */ /* 0x000fea000b800000 */
[----:B-1----:R-:W1:Y:S02]  /*15530*/  S2R R4, SR_TID.X ;  /* 0x0000000000047919 */ /* 0x002e640000002100 */
[----:B-1----:R-:W-:-:S04]  /*15540*/  SHF.R.U32.HI R4, RZ, 0x5, R4 ;  /* 0x00000005ff047819 */ /* 0x002fc80000011604 */
[----:B------:R-:W-:-:S05]  /*15550*/  LOP3.LUT R4, R4, 0x3, RZ, 0xc0, !PT ;  /* 0x0000000304047812 */ /* 0x000fca00078ec0ff */
[----:B------:R1:W3:Y:S02]  /*15560*/  SHFL.IDX PT, R14, R4, RZ, 0x1f ;  /* 0x00001fff040e7589 */ /* 0x0002e400000e0000 */
.L_x_1410:
[----:B-1----:R-:W4:Y:S01]  /*15570*/  LDL.LU R4, [R1+0x18] ;  /* 0x0000180001047983 */ /* 0x002f220000300800 */
[----:B------:R-:W-:Y:S02]  /*15580*/  PLOP3.LUT P1, PT, PT, PT, PT, 0x8, 0x0 ;  /* 0x000000000000781c */ /* 0x000fe40003f2e170 */
[----:B---3--:R-:W-:Y:S01]  /*15590*/  ISETP.NE.AND P0, PT, R14, RZ, PT ;  /* 0x000000ff0e00720c */ /* 0x008fe20003f05270 */
[----:B------:R1:W-:Y:S01]  /*155a0*/  STL [R1+0x4], R0 ;  /* 0x0000040001007387 */ /* 0x0003e20000100800 */
[----:B----4-:R-:W-:-:S09]  /*155b0*/  LOP3.LUT R4, R4, 0xfffffffe, RZ, 0xc0, !PT ;  /* 0xfffffffe04047812 */ /* 0x010fd200078ec0ff */
[----:B------:R-:W-:-:S05]  /*155c0*/  @P1 LOP3.LUT R4, R4, 0x1, RZ, 0xfc, !PT ;  /* 0x0000000104041812 */ /* 0x000fca00078efcff */
[----:B------:R1:W-:Y:S01]  /*155d0*/  STL [R1+0x18], R4 ;  /* 0x0000180401007387 */ /* 0x0003e20000100800 */
[----:B------:R-:W-:Y:S05]  /*155e0*/  @P0 BRA `(.L_x_1308) ;  /* 0x0000000400200947 */ /* 0x000fea0003800000 */
[----:B------:R-:W-:-:S03]  /*155f0*/  UMOV UR4, 0xffffffff ;  /* 0xffffffff00047882 */ /* 0x000fc60000000000 */
[----:B------:R-:W-:Y:S05]  /*15600*/  BRA.DIV UR4, `(.L_x_1309) ;  /* 0x0000004e04dc7947 */ /* 0x000fea000b800000 */
[----:B------:R-:W-:-:S13]  /*15610*/  ELECT P6, URZ, PT ;  /* 0x00000000003f782f */ /* 0x000fda00038c0000 */
.L_x_1413:
[----:B------:R-:W-:Y:S05]  /*15620*/  @!P6 BRA `(.L_x_1308) ;  /* 0x000000040010e947 */ /* 0x000fea0003800000 */
[----:B------:R-:W-:-:S04]  /*15630*/  ISETP.NE.U32.AND P0, PT, R2, RZ, PT ;  /* 0x000000ff0200720c */ /* 0x000fc80003f05070 */
[----:B------:R-:W-:-:S13]  /*15640*/  ISETP.NE.AND.EX P0, PT, R3, RZ, PT, P0 ;  /* 0x000000ff0300720c */ /* 0x000fda0003f05300 */
[----:B------:R-:W-:Y:S05]  /*15650*/  @!P0 BRA `(.L_x_1310) ;  /* 0x0000000000508947 */ /* 0x000fea0003800000 */
[----:B------:R-:W3:Y:S01]  /*15660*/  LDC R6, c[0x0][0x43c] ;  /* 0x00010f00ff067b82 */ /* 0x000ee20000000800 */
[----:B------:R-:W-:Y:S01]  /*15670*/  IMAD.MOV.U32 R9, RZ, RZ, R0 ;  /* 0x000000ffff097224 */ /* 0x000fe200078e0000 */
[----:B------:R-:W-:-:S03]  /*15680*/  ULDC.64 UR4, c[0x0][0x428] ;  /* 0x00010a0000047ab9 */ /* 0x000fc60000000a00 */
[----:B-1----:R-:W-:Y:S01]  /*15690*/  IMAD.MOV.U32 R0, RZ, RZ, R9 ;  /* 0x000000ffff007224 */ /* 0x002fe200078e0009 */
[----:B---3--:R-:W-:-:S13]  /*156a0*/  ISETP.NE.AND P0, PT, R6, 0x1, PT ;  /* 0x000000010600780c */ /* 0x008fda0003f05270 */
        /* <DEDUP_REMOVED lines=15> */
.L_x_1310:
[----:B---3--:R-:W3:Y:S01]  /*157a0*/  LDL R2, [R1+0x10] ;  /* 0x0000100001027983 */ /* 0x008ee20000100800 */
[----:B-1----:R-:W-:Y:S01]  /*157b0*/  IMAD R0, R19, 0x8, R18 ;  /* 0x0000000813007824 */ /* 0x002fe200078e0212 */
[----:B---3--:R-:W-:-:S04]  /*157c0*/  SHF.L.U32 R2, R2, 0x1f, RZ ;  /* 0x0000001f02027819 */ /* 0x008fc800000006ff */
[----:B------:R-:W1:Y:S02]  /*157d0*/  SYNCS.PHASECHK.TRANS64.TRYWAIT P0, [R0+URZ+0x28840], R2 ;  /* 0x02884002000075a7 */ /* 0x000e64000800017f */
[----:B-1----:R-:W-:Y:S05]  /*157e0*/  @!P0 BRA `(.L_x_1311) ;  /* 0x0000004c00848947 */ /* 0x002fea0003800000 */
.L_x_1414:
[----:B------:R-:W3:Y:S02]  /*157f0*/  S2R R3, SR_TID.X ;  /* 0x0000000000037919 */ /* 0x000ee40000002100 */
[----:B---3--:R-:W-:-:S04]  /*15800*/  LOP3.LUT R3, R3, 0x7f, RZ, 0xc0, !PT ;  /* 0x0000007f03037812 */ /* 0x008fc800078ec0ff */
[----:B------:R-:W-:-:S13]  /*15810*/  ISETP.NE.AND P0, PT, R3, RZ, PT ;  /* 0x000000ff0300720c */ /* 0x000fda0003f05270 */
        /* <DEDUP_REMOVED lines=8> */
.L_x_1312:
[----:B------:R-:W3:Y:S04]  /*158a0*/  LDL R4, [R1+0x4] ;  /* 0x0000040001047983 */ /* 0x000ee80000100800 */
[----:B------:R-:W4:Y:S04]  /*158b0*/  LDL R3, [R1+0x14] ;  /* 0x0000140001037983 */ /* 0x000f280000100800 */
[----:B-1----:R-:W2:Y:S01]  /*158c0*/  LDL.LU R2, [R1+0x18] ;  /* 0x0000180001027983 */ /* 0x002ea20000300800 */
        /* <DEDUP_REMOVED lines=14> */
[----:B---3--:R-:W-:Y:S02]  /*159b0*/  R2UR UR11, R4 ;  /* 0x00000000040b72ca */ /* 0x008fe400000e0000 */
[----:B----4-:R-:W-:Y:S02]  /*159c0*/  R2UR UR5, R3 ;  /* 0x00000000030572ca */ /* 0x010fe400000e0000 */
[----:B--2---:R-:W-:-:S04]  /*159d0*/  LOP3.LUT R2, R2, 0xfffffffe, RZ, 0xc0, !PT ;  /* 0xfffffffe02027812 */ /* 0x004fc800078ec0ff */
[----:B------:R-:W-:-:S07]  /*159e0*/  @P0 LOP3.LUT R2, R2, 0x1, RZ, 0xfc, !PT ;  /* 0x0000000102020812 */ /* 0x000fce00078efcff */
[----:B------:R-:W-:Y:S01]  /*159f0*/  ULEA UR11, UR11, UR5, 0x7 ;  /* 0x000000050b0b7291 */ /* 0x000fe2000f8e383f */
[----:B------:R3:W-:Y:S01]  /*15a00*/  STL [R1+0x18], R2 ;  /* 0x0000180201007387 */ /* 0x0007e20000100800 */
[----:B------:R-:W-:-:S09]  /*15a10*/  UIADD3.X UR5, URZ, UR39, URZ, UP0, !UPT ;  /* 0x000000273f057290 */ /* 0x000fd200087fe43f */
[----:B------:R1:W-:Y:S02]  /*15a20*/  UTMALDG.4D [UR8], [UR4], desc[UR6] ;  /* 0x00000608040075b4 */ /* 0x0003e40008019000 */
[----:B-1----:R-:W-:Y:S01]  /*15a30*/  UMOV UR8, UR14 ;  /* 0x0000000e00087c82 */ /* 0x002fe20008000000 */
[----:B------:R-:W-:Y:S02]  /*15a40*/  UMOV UR10, UR15 ;  /* 0x0000000f000a7c82 */ /* 0x000fe40008000000 */
[----:B------:R3:W-:Y:S02]  /*15a50*/  UTMALDG.4D [UR8], [UR4], desc[UR6] ;  /* 0x00000608040075b4 */ /* 0x0007e40008019000 */
[----:B---3--:R-:W-:Y:S01]  /*15a60*/  NOP ;  /* 0x0000000000007918 */ /* 0x008fe20000000000 */
.L_x_1308:
[----:B------:R-:W1:Y:S01]  /*15a70*/  LDL.LU R3, [R1+0x3c] ;  /* 0x00003c0001037983 */ /* 0x000e620000300800 */
[----:B------:R-:W-:Y:S05]  /*15a80*/  WARPSYNC.ALL ;  /* 0x0000000000007948 */ /* 0x000fea0003800000 */
[----:B------:R-:W-:Y:S01]  /*15a90*/  ULDC.64 UR4, c[0x0][0x298] ;  /* 0x0000a60000047ab9 */ /* 0x000fe20000000a00 */
[----:B------:R-:W-:Y:S01]  /*15aa0*/  BSSY B6, `(.L_x_1313) ;  /* 0x000001c000067945 */ /* 0x000fe20003800000 */
[----:B------:R-:W-:Y:S01]  /*15ab0*/  BAR.SYNC.DEFER_BLOCKING 0x8, 0x180 ;  /* 0x0206000000007b1d */ /* 0x000fe20000010000 */
[----:B-1----:R-:W-:Y:S01]  /*15ac0*/  SHF.R.S32.HI R0, RZ, 0x1f, R3 ;  /* 0x0000001fff007819 */ /* 0x002fe20000011403 */
[----:B------:R-:W-:-:S04]  /*15ad0*/  IMAD.WIDE.U32 R4, R3, UR4, RZ ;  /* 0x0000000403047c25 */ /* 0x000fc8000f8e00ff */
[----:B------:R-:W-:Y:S01]  /*15ae0*/  IMAD R2, R0, UR4, RZ ;  /* 0x0000000400027c24 */ /* 0x000fe2000f8e02ff */
[----:B------:R1:W-:Y:S01]  /*15af0*/  STL.64 [R1+0x48], R4 ;  /* 0x0000480401007387 */ /* 0x0003e20000100a00 */
[----:B------:R-:W-:Y:S02]  /*15b00*/  VIADD R0, R18, 0x10400 ;  /* 0x0001040012007836 */ /* 0x000fe40000000000 */
[----:B------:R-:W-:-:S03]  /*15b10*/  IMAD R2, R3, UR5, R2 ;  /* 0x0000000503027c24 */ /* 0x000fc6000f8e0202 */
[----:B------:R-:W-:Y:S01]  /*15b20*/  LOP3.LUT P0, RZ, R0, 0x3ff, RZ, 0xc0, !PT ;  /* 0x000003ff00ff7812 */ /* 0x000fe2000780c0ff */
[----:B------:R-:W-:-:S05]  /*15b30*/  IMAD.IADD R0, R5, 0x1, R2 ;  /* 0x0000000105007824 */ /* 0x000fca00078e0202 */
[----:B------:R1:W-:Y:S07]  /*15b40*/  STL [R1+0x3c], R0 ;  /* 0x00003c0001007387 */ /* 0x0003ee0000100800 */
[----:B------:R-:W-:Y:S05]  /*15b50*/  @!P0 BRA `(.L_x_1314) ;  /* 0x0000000000408947 */ /* 0x000fea0003800000 */
[----:B------:R-:W-:Y:S01]  /*15b60*/  MOV R2, 0x0 ;  /* 0x0000000000027802 */ /* 0x000fe20000000f00 */
[----:B------:R-:W-:Y:S01]  /*15b70*/  ULDC.64 UR4, c[0x4][0xa0] ;  /* 0x0100280000047ab9 */ /* 0x000fe20000000a00 */
[----:B------:R-:W-:Y:S01]  /*15b80*/  ULDC.64 UR6, c[0x4][0xa8] ;  /* 0x01002a0000067ab9 */ /* 0x000fe20000000a00 */
[----:B------:R-:W-:Y:S01]  /*15b90*/  ULDC.64 UR8, c[0x4][0x20] ;  /* 0x0100080000087ab9 */ /* 0x000fe20000000a00 */
[----:B-1----:R-:W-:Y:S02]  /*15ba0*/  IMAD.U32 R4, RZ, RZ, UR4 ;  /* 0x00000004ff047e24 */ /* 0x002fe4000f8e00ff */
[----:B------:R-:W1:Y:S01]  /*15bb0*/  LDC.64 R2, c[0x4][R2] ;  /* 0x0100000002027b82 */ /* 0x000e620000000a00 */
[----:B------:R-:W-:Y:S02]  /*15bc0*/  IMAD.U32 R5, RZ, RZ, UR5 ;  /* 0x00000005ff057e24 */ /* 0x000fe4000f8e00ff */
[----:B------:R-:W-:Y:S02]  /*15bd0*/  IMAD.U32 R6, RZ, RZ, UR6 ;  /* 0x00000006ff067e24 */ /* 0x000fe4000f8e00ff */
[----:B0-----:R-:W-:-:S02]  /*15be0*/  IMAD.U32 R7, RZ, RZ, UR7 ;  /* 0x00000007ff077e24 */ /* 0x001fc4000f8e00ff */
[----:B--2---:R-:W-:Y:S02]  /*15bf0*/  IMAD.U32 R10, RZ, RZ, UR8 ;  /* 0x00000008ff0a7e24 */ /* 0x004fe4000f8e00ff */
[----:B------:R-:W-:Y:S02]  /*15c00*/  IMAD.U32 R11, RZ, RZ, UR9 ;  /* 0x00000009ff0b7e24 */ /* 0x000fe4000f8e00ff */
[----:B------:R-:W-:Y:S02]  /*15c10*/  IMAD.MOV.U32 R8, RZ, RZ, 0x70 ;  /* 0x00000070ff087424 */ /* 0x000fe400078e00ff */
[----:B------:R-:W-:Y:S02]  /*15c20*/  IMAD.MOV.U32 R12, RZ, RZ, 0x1 ;  /* 0x00000001ff0c7424 */ /* 0x000fe400078e00ff */
[----:B------:R-:W-:-:S07]  /*15c30*/  IMAD.MOV.U32 R13, RZ, RZ, RZ ;  /* 0x000000ffff0d7224 */ /* 0x000fce00078e00ff */
[----:B------:R-:W-:-:S07]  /*15c40*/  LEPC R20, `(.L_x_1314) ;  /* 0x000000001014794e */ /* 0x000fce0000000000 */
[----:B-1----:R-:W-:Y:S05]  /*15c50*/  CALL.ABS.NOINC R2 ;  /* 0x0000000002007343 */ /* 0x002fea0003c00000 */
.L_x_1314:
[----:B------:R-:W-:Y:S05]  /*15c60*/  BSYNC B6 ;  /* 0x0000000000067941 */ /* 0x000fea0003800000 */
.L_x_1313:
[----:B-1----:R-:W3:Y:S01]  /*15c70*/  LDL.LU R0, [R1+0x3c] ;  /* 0x00003c0001007983 */ /* 0x002ee20000300800 */
[----:B------:R-:W-:Y:S01]  /*15c80*/  ULDC.64 UR6, c[0x0][0xa00] ;  /* 0x0002800000067ab9 */ /* 0x000fe20000000a00 */
[----:B0-----:R-:W0:Y:S01]  /*15c90*/  LDC R7, c[0x0][0x448] ;  /* 0x00011200ff077b82 */ /* 0x001e220000000800 */
[----:B------:R-:W-:Y:S01]  /*15ca0*/  ULDC.64 UR4, c[0x0][0x2d8] ;  /* 0x0000b60000047ab9 */ /* 0x000fe20000000a00 */
[----:B------:R-:W3:Y:S04]  /*15cb0*/  LDL.LU.64 R2, [R1+0x48] ;  /* 0x0000480001027983 */ /* 0x000ee80000300a00 */
[----:B------:R-:W4:Y:S04]  /*15cc0*/  LDL R5, [R1+0xc] ;  /* 0x00000c0001057983 */ /* 0x000f280000100800 */
[----:B------:R-:W2:Y:S01]  /*15cd0*/  LDL R8, [R1+0x28] ;  /* 0x0000280001087983 */ /* 0x000ea20000100800 */
[----:B------:R-:W-:-:S04]  /*15ce0*/  ISETP.NE.U32.AND P0, PT, RZ, UR6, PT ;  /* 0x00000006ff007c0c */ /* 0x000fc8000bf05070 */
[----:B------:R-:W-:Y:S01]  /*15cf0*/  ISETP.NE.AND.EX P0, PT, RZ, UR7, PT, P0 ;  /* 0x00000007ff007c0c */ /* 0x000fe2000bf05300 */
[----:B------:R-:W1:Y:S01]  /*15d00*/  S2R R9, SR_TID.X ;  /* 0x0000000000097919 */ /* 0x000e620000002100 */
[----:B------:R-:W-:Y:S01]  /*15d10*/  ULDC.64 UR6, c[0x0][0x280] ;  /* 0x0000a00000067ab9 */ /* 0x000fe20000000a00 */
[----:B-1----:R-:W-:Y:S02]  /*15d20*/  IMAD.SHL.U32 R9, R9, 0x10, RZ ;  /* 0x0000001009097824 */ /* 0x002fe400078e00ff */
[----:B---3--:R-:W-:Y:S01]  /*15d30*/  IMAD.MOV.U32 R3, RZ, RZ, R0 ;  /* 0x000000ffff037224 */ /* 0x008fe200078e0000 */
[----:B----4-:R-:W-:-:S04]  /*15d40*/  SHF.R.S32.HI R0, RZ, 0x1f, R5 ;  /* 0x0000001fff007819 */ /* 0x010fc80000011405 */
[----:B------:R-:W-:Y:S02]  /*15d50*/  SEL R4, R0, RZ, !P0 ;  /* 0x000000ff00047207 */ /* 0x000fe40004000000 */
[----:B------:R-:W-:Y:S02]  /*15d60*/  SEL R0, R5, RZ, !P0 ;  /* 0x000000ff05007207 */ /* 0x000fe40004000000 */
[----:B------:R-:W1:Y:S01]  /*15d70*/  S2R R5, SR_TID.X ;  /* 0x0000000000057919 */ /* 0x000e620000002100 */
[----:B0-----:R-:W-:Y:S01]  /*15d80*/  ISETP.NE.AND P0, PT, R7, 0x1, PT ;  /* 0x000000010700780c */ /* 0x001fe20003f05270 */
[----:B------:R-:W-:-:S04]  /*15d90*/  IMAD.WIDE.U32 R2, R16, UR4, R2 ;  /* 0x0000000410027c25 */ /* 0x000fc8000f8e0002 */
[----:B------:R-:W-:Y:S01]  /*15da0*/  IMAD R3, R16, UR5, R3 ;  /* 0x0000000510037c24 */ /* 0x000fe2000f8e0203 */
[----:B------:R-:W-:Y:S02]  /*15db0*/  ULDC.64 UR4, c[0x0][0x2e0] ;  /* 0x0000b80000047ab9 */ /* 0x000fe40000000a00 */
[----:B------:R-:W-:-:S05]  /*15dc0*/  IMAD R4, R4, UR4, RZ ;  /* 0x0000000404047c24 */ /* 0x000fca000f8e02ff */
[----:B------:R-:W0:Y:S01]  /*15dd0*/  @P0 LDC R6, c[0x0][0x450] ;  /* 0x00011400ff060b82 */ /* 0x000e220000000800 */
[----:B-1----:R-:W-:-:S04]  /*15de0*/  LOP3.LUT R5, R5, 0x7f, RZ, 0xc0, !PT ;  /* 0x0000007f05057812 */ /* 0x002fc800078ec0ff */
[----:B------:R-:W-:-:S04]  /*15df0*/  SHF.R.U32.HI R5, RZ, 0x3, R5 ;  /* 0x00000003ff057819 */ /* 0x000fc80000011605 */
[----:B------:R-:W-:Y:S02]  /*15e00*/  LOP3.LUT R9, R5, 0x70, R9, 0xf8, !PT ;  /* 0x0000007005097812 */ /* 0x000fe400078ef809 */
[----:B------:R-:W1:Y:S01]  /*15e10*/  @P0 LDC R5, c[0x0][0x44c] ;  /* 0x00011300ff050b82 */ /* 0x000e620000000800 */
[----:B------:R-:W-:-:S04]  /*15e20*/  IMAD.WIDE.U32 R2, R0, UR4, R2 ;  /* 0x0000000400027c25 */ /* 0x000fc8000f8e0002 */
[----:B------:R-:W-:Y:S01]  /*15e30*/  IMAD R0, R0, UR5, R4 ;  /* 0x0000000500007c24 */ /* 0x000fe2000f8e0204 */
[----:B------:R-:W-:Y:S01]  /*15e40*/  ULDC.64 UR4, c[0x0][0x2d0] ;  /* 0x0000b40000047ab9 */ /* 0x000fe20000000a00 */
[----:B--2---:R-:W-:Y:S02]  /*15e50*/  IMAD.IADD R4, R9, 0x1, R8 ;  /* 0x0000000109047824 */ /* 0x004fe400078e0208 */
[----:B------:R-:W2:Y:S01]  /*15e60*/  S2R R9, SR_TID.X ;  /* 0x0000000000097919 */ /* 0x000ea20000002100 */
[----:B------:R-:W-:Y:S02]  /*15e70*/  IMAD.IADD R3, R3, 0x1, R0 ;  /* 0x0000000103037824 */ /* 0x000fe400078e0200 */
[----:B------:R-:W-:Y:S02]  /*15e80*/  IMAD.MOV.U32 R0, RZ, RZ, R4 ;  /* 0x000000ffff007224 */ /* 0x000fe400078e0004 */
[----:B-1----:R-:W-:-:S05]  /*15e90*/  @P0 IMAD.HI.U32 R5, R4, R5, RZ ;  /* 0x0000000504050227 */ /* 0x002fca00078e00ff */
[----:B0-----:R-:W-:-:S05]  /*15ea0*/  @P0 SHF.R.U32.HI R0, RZ, R6, R5 ;  /* 0x00000006ff000219 */ /* 0x001fca0000011605 */
[----:B------:R-:W-:-:S04]  /*15eb0*/  IMAD.MOV R5, RZ, RZ, -R0 ;  /* 0x000000ffff057224 */ /* 0x000fc800078e0a00 */
[----:B------:R-:W-:Y:S01]  /*15ec0*/  IMAD R4, R7, R5, R4 ;  /* 0x0000000507047224 */ /* 0x000fe200078e0204 */
[----:B------:R-:W-:Y:S01]  /*15ed0*/  SHF.R.S32.HI R5, RZ, 0x1f, R0 ;  /* 0x0000001fff057819 */ /* 0x000fe20000011400 */
[----:B------:R-:W-:-:S04]  /*15ee0*/  IMAD.WIDE.U32 R2, R0, UR4, R2 ;  /* 0x0000000400027c25 */ /* 0x000fc8000f8e0002 */
[----:B------:R-:W-:Y:S02]  /*15ef0*/  IMAD R5, R5, UR4, RZ ;  /* 0x0000000405057c24 */ /* 0x000fe4000f8e02ff */
[----:B--2---:R-:W-:Y:S02]  /*15f00*/  IMAD.SHL.U32 R9, R9, 0x8, RZ ;  /* 0x0000000809097824 */ /* 0x004fe400078e00ff */
[----:B------:R-:W-:Y:S01]  /*15f10*/  IMAD R0, R0, UR5, R5 ;  /* 0x0000000500007c24 */ /* 0x000fe2000f8e0205 */
[----:B------:R-:W-:Y:S02]  /*15f20*/  ULDC.64 UR4, c[0x0][0x2c8] ;  /* 0x0000b20000047ab9 */ /* 0x000fe40000000a00 */
[----:B------:R-:W-:Y:S01]  /*15f30*/  LOP3.LUT R9, R9, 0x38, RZ, 0xc0, !PT ;  /* 0x0000003809097812 */ /* 0x000fe200078ec0ff */
[----:B------:R-:W-:Y:S01]  /*15f40*/  IMAD.IADD R3, R3, 0x1, R0 ;  /* 0x0000000103037824 */ /* 0x000fe200078e0200 */
[----:B------:R-:W-:Y:S02]  /*15f50*/  SHF.R.S32.HI R0, RZ, 0x1f, R4 ;  /* 0x0000001fff007819 */ /* 0x000fe40000011404 */
[----:B------:R-:W-:Y:S01]  /*15f60*/  LOP3.LUT R9, R9, 0x40, RZ, 0xfc, !PT ;  /* 0x0000004009097812 */ /* 0x000fe200078efcff */
        /* <DEDUP_REMOVED lines=15> */
[----:B------:R-:W0:Y:S01]  /*16060*/  S2R R6, SR_TID.X ;  /* 0x0000000000067919 */ /* 0x000e220000002100 */
[----:B------:R-:W2:Y:S01]  /*16070*/  LDL.LU R11, [R1+0x28] ;  /* 0x00002800010b7983 */ /* 0x000ea20000300800 */
[----:B0-----:R-:W-:-:S04]  /*16080*/  LOP3.LUT R6, R6, 0x7f, RZ, 0xc0, !PT ;  /* 0x0000007f06067812 */ /* 0x001fc800078ec0ff */
[----:B------:R-:W-:Y:S02]  /*16090*/  SHF.R.U32.HI R8, RZ, 0x3, R6 ;  /* 0x00000003ff087819 */ /* 0x000fe40000011606 */
[----:B------:R-:W3:Y:S03]  /*160a0*/  LDL.LU R6, [R1+0x2c] ;  /* 0x00002c0001067983 */ /* 0x000ee60000300800 */
[----:B--2---:R-:W-:-:S04]  /*160b0*/  IMAD.IADD R0, R8, 0x1, R11 ;  /* 0x0000000108007824 */ /* 0x004fc800078e020b */
[----:B------:R-:W-:Y:S02]  /*160c0*/  VIADD R5, R0, 0x10 ;  /* 0x0000001000057836 */ /* 0x000fe40000000000 */
[----:B---3--:R-:W-:Y:S02]  /*160d0*/  IMAD R2, R6, R7, RZ ;  /* 0x0000000706027224 */ /* 0x008fe400078e02ff */
[----:B------:R-:W0:Y:S04]  /*160e0*/  SHFL.IDX PT, R7, R4, RZ, 0x181f ;  /* 0x00181fff04077589 */ /* 0x000e2800000e0000 */
[----:B------:R-:W1:Y:S01]  /*160f0*/  SHFL.IDX PT, R6, R3, RZ, 0x181f ;  /* 0x00181fff03067589 */ /* 0x000e6200000e0000 */
[-C--:B------:R-:W-:Y:S02]  /*16100*/  ISETP.GE.AND P4, PT, R0, R2.reuse, PT ;  /* 0x000000020000720c */ /* 0x080fe40003f86270 */
[----:B------:R-:W-:-:S02]  /*16110*/  ISETP.GE.AND P2, PT, R5, R2, PT ;  /* 0x000000020500720c */ /* 0x000fc40003f46270 */
[----:B------:R-:W2:Y:S04]  /*16120*/  SHFL.IDX PT, R5, R4, 0x1, 0x181f ;  /* 0x00381f0004057f89 */ /* 0x000ea800000e0000 */
[----:B------:R-:W3:Y:S05]  /*16130*/  SHFL.IDX PT, R8, R3, 0x1, 0x181f ;  /* 0x00381f0003087f89 */ /* 0x000eea00000e0000 */
[----:B0-----:R-:W-:-:S05]  /*16140*/  @!P4 LEA R7, P3, R10, R7, 0x1 ;  /* 0x000000070a07c211 */ /* 0x001fca00078608ff */
[----:B-1----:R-:W-:-:S05]  /*16150*/  @!P4 IMAD.X R6, RZ, RZ, R6, P3 ;  /* 0x000000ffff06c224 */ /* 0x002fca00018e0606 */
[----:B------:R-:W-:-:S04]  /*16160*/  @!P4 LOP3.LUT R7, R7, R6, RZ, 0x3c, !PT ;  /* 0x000000060707c212 */ /* 0x000fc800078e3cff */
[----:B------:R-:W-:-:S04]  /*16170*/  @!P4 LOP3.LUT R6, R7, R6, RZ, 0x3c, !PT ;  /* 0x000000060706c212 */ /* 0x000fc800078e3cff */
[----:B------:R-:W-:-:S05]  /*16180*/  @!P4 LOP3.LUT R7, R7, R6, RZ, 0x3c, !PT ;  /* 0x000000060707c212 */ /* 0x000fca00078e3cff */
[----:B-----5:R-:W-:Y:S04]  /*16190*/  @!P4 LDGSTS.E.BYPASS.LTC128B.128 [R9+0x10400], desc[UR52][R6.64], !P0 ;  /* 0x104000000609cfae */ /* 0x020fe8000c101d74 */
[----:B------:R2:W-:Y:S02]  /*161a0*/  @!P4 LDGSTS.E.BYPASS.LTC128B.128 [R9+0x14400], desc[UR52][R6.64+0x80], !P1 ;  /* 0x144000800609cfae */ /* 0x0005e4000c901d74 */
[----:B--2---:R-:W-:-:S05]  /*161b0*/  @!P2 LEA R7, P3, R10, R5, 0x1 ;  /* 0x000000050a07a211 */ /* 0x004fca00078608ff */
[----:B---3--:R-:W-:-:S05]  /*161c0*/  @!P2 IMAD.X R6, RZ, RZ, R8, P3 ;  /* 0x000000ffff06a224 */ /* 0x008fca00018e0608 */
[----:B------:R-:W-:-:S04]  /*161d0*/  @!P2 LOP3.LUT R7, R7, R6, RZ, 0x3c, !PT ;  /* 0x000000060707a212 */ /* 0x000fc800078e3cff */
[----:B------:R-:W-:Y:S01]  /*161e0*/  @!P2 LOP3.LUT R6, R7, R6, RZ, 0x3c, !PT ;  /* 0x000000060706a212 */ /* 0x000fe200078e3cff */
[----:B------:R-:W-:-:S03]  /*161f0*/  VIADD R5, R0, 0x20 ;  /* 0x0000002000057836 */ /* 0x000fc60000000000 */
        /* <DEDUP_REMOVED lines=54> */
.L_x_1431:
[----:B------:R-:W-:Y:S01]  /*16560*/  VIADD R0, R0, 0x70 ;  /* 0x0000007000007836 */ /* 0x000fe20000000000 */
[----:B------:R-:W-:Y:S04]  /*16570*/  BSSY B0, `(.L_x_1316) ;  /* 0x000000a000007945 */ /* 0x000fe80003800000 */
[----:B------:R-:W-:-:S13]  /*16580*/  ISETP.GE.AND P2, PT, R0, R2, PT ;  /* 0x000000020000720c */ /* 0x000fda0003f46270 */
[----:B------:R-:W-:Y:S05]  /*16590*/  @P2 BRA `(.L_x_1317) ;  /* 0x00000000001c2947 */ /* 0x000fea0003800000 */
[----:B--2---:R-:W-:-:S05]  /*165a0*/  LEA R2, P2, R10, R3, 0x1 ;  /* 0x000000030a027211 */ /* 0x004fca00078408ff */
[----:B01----:R-:W-:-:S05]  /*165b0*/  IMAD.X R3, RZ, RZ, R5, P2 ;  /* 0x000000ffff037224 */ /* 0x003fca00010e0605 */
[----:B------:R-:W-:Y:S01]  /*165c0*/  @!PT LDS RZ, [RZ] ;  /* 0x00000000fffff984 */ /* 0x000fe20000000800 */
[----:B------:R-:W-:Y:S01]  /*165d0*/  @!PT LDS RZ, [RZ] ;  /* 0x00000000fffff984 */ /* 0x000fe20000000800 */
[----:B------:R-:W-:Y:S01]  /*165e0*/  @!PT LDS RZ, [RZ] ;  /* 0x00000000fffff984 */ /* 0x000fe20000000800 */
[----:B------:R3:W-:Y:S04]  /*165f0*/  LDGSTS.E.BYPASS.LTC128B.128 [R9+0x13c00], desc[UR52][R2.64], !P0 ;  /* 0x13c0000002097fae */ /* 0x0007e8000c101d74 */
[----:B------:R3:W-:Y:S02]  /*16600*/  LDGSTS.E.BYPASS.LTC128B.128 [R9+0x17c00], desc[UR52][R2.64+0x80], !P1 ;  /* 0x17c0008002097fae */ /* 0x0007e4000c901d74 */
.L_x_1317:
[----:B------:R-:W-:Y:S05]  /*16610*/  BSYNC B0 ;  /* 0x0000000000007941 */ /* 0x000fea0003800000 */
.L_x_1316:
[----:B------:R-:W-:Y:S01]  /*16620*/  NOP ;  /* 0x0000000000007918 */ /* 0x000fe20000000000 */
[----:B------:R-:W-:Y:S01]  /*16630*/  PLOP3.LUT P0, PT, PT, PT, PT, 0x80, 0x0 ;  /* 0x000000000000781c */ /* 0x000fe20003f0f070 */
[----:B0-----:R-:W-:-:S12]  /*16640*/  VIADD R6, R18, 0x28800 ;  /* 0x0002880012067836 */ /* 0x001fd80000000000 */
.L_x_1318:
        /* <DEDUP_REMOVED lines=18> */
.L_x_1432:
[----:B------:R-:W-:Y:S05]  /*16770*/  BSYNC B0 ;  /* 0x0000000000007941 */ /* 0x000fea0003800000 */
.L_x_1319:
[----:B------:R-:W0:Y:S04]  /*16780*/  LDL R2, [R1+0x30] ;  /* 0x0000300001027983 */ /* 0x000e280000100800 */
[----:B------:R-:W3:Y:S01]  /*16790*/  LDL R4, [R1+0x20] ;  /* 0x0000200001047983 */ /* 0x000ee20000100800 */
[----:B------:R-:W-:Y:S01]  /*167a0*/  BSSY B0, `(.L_x_1321) ;  /* 0x00001eb000007945 */ /* 0x000fe20003800000 */
[----:B0-----:R-:W-:-:S05]  /*167b0*/  VIADD R0, R2, 0xfffffffe ;  /* 0xfffffffe02007836 */ /* 0x001fca0000000000 */
[----:B---3--:R-:W-:-:S13]  /*167c0*/  ISETP.GE.AND P0, PT, R0, R4, PT ;  /* 0x000000040000720c */ /* 0x008fda0003f06270 */
[----:B------:R-:W-:Y:S05]  /*167d0*/  @!P0 BRA `(.L_x_1322) ;  /* 0x0000001c009c8947 */ /* 0x000fea0003800000 */
[----:B------:R-:W3:Y:S04]  /*167e0*/  LDL.LU R2, [R1+0x50] ;  /* 0x0000500001027983 */ /* 0x000ee80000300800 */
[----:B------:R-:W4:Y:S04]  /*167f0*/  LDL.LU R8, [R1+0x38] ;  /* 0x0000380001087983 */ /* 0x000f280000300800 */
[----:B--2---:R-:W2:Y:S04]  /*16800*/  LDL.LU R3, [R1+0x54] ;  /* 0x0000540001037983 */ /* 0x004ea80000300800 */
[----:B------:R-:W5:Y:S04]  /*16810*/  LDL.LU R7, [R1+0x34] ;  /* 0x0000340001077983 */ /* 0x000f680000300800 */
[----:B-1----:R-:W5:Y:S01]  /*16820*/  LDL.LU R5, [R1+0x58] ;  /* 0x0000580001057983 */ /* 0x002f620000300800 */
[----:B------:R-:W-:Y:S01]  /*16830*/  LOP3.LUT R11, RZ, R4, RZ, 0x33, !PT ;  /* 0x00000004ff0b7212 */ /* 0x000fe200078e33ff */
[----:B------:R-:W-:Y:S01]  /*16840*/  BSSY B2, `(.L_x_1323) ;  /* 0x00000aa000027945 */ /* 0x000fe20003800000 */
[----:B---3--:R-:W-:-:S04]  /*16850*/  VIADD R2, R2, 0x1 ;  /* 0x0000000102027836 */ /* 0x008fc80000000000 */
[----:B----4-:R-:W-:Y:S01]  /*16860*/  IMAD R2, R2, R8, RZ ;  /* 0x0000000802027224 */ /* 0x010fe200078e02ff */
[----:B--2---:R-:W-:-:S04]  /*16870*/  LOP3.LUT R3, RZ, R3, RZ, 0x33, !PT ;  /* 0x00000003ff037212 */ /* 0x004fc800078e33ff */
[----:B------:R-:W-:-:S04]  /*16880*/  LOP3.LUT R2, RZ, R2, RZ, 0x33, !PT ;  /* 0x00000002ff027212 */ /* 0x000fc800078e33ff */
[----:B-----5:R-:W-:Y:S02]  /*16890*/  VIADDMNMX R2, R2, -R7, R3, !PT ;  /* 0x8000000702027246 */ /* 0x020fe40007800103 */
[----:B------:R-:W-:-:S04]  /*168a0*/  LOP3.LUT R7, RZ, R5, RZ, 0x33, !PT ;  /* 0x00000005ff077212 */ /* 0x000fc800078e33ff */
[----:B------:R-:W-:-:S04]  /*168b0*/  VIMNMX R7, R2, R7, !PT ;  /* 0x0000000702077248 */ /* 0x000fc80007fe0100 */
[----:B------:R-:W-:Y:S02]  /*168c0*/  VIADDMNMX R11, R7, 0x2, R11, !PT ;  /* 0x00000002070b7846 */ /* 0x000fe4000780010b */
[----:B------:R-:W-:-:S05]  /*168d0*/  LOP3.LUT R2, RZ, R7, RZ, 0x33, !PT ;  /* 0x00000007ff027212 */ /* 0x000fca00078e33ff */
        /* <DEDUP_REMOVED lines=38> */
.L_x_1327:
[----:B------:R-:W-:Y:S01]  /*16b40*/  IMAD R3, R8, 0x8, R18 ;  /* 0x0000000808037824 */ /* 0x000fe200078e0212 */
[----:B------:R-:W-:Y:S01]  /*16b50*/  SHF.L.U32 R2, R10, 0x1f, RZ ;  /* 0x0000001f0a027819 */ /* 0x000fe200000006ff */
[----:B------:R-:W-:Y:S03]  /*16b60*/  BSSY B3, `(.L_x_1328) ;  /* 0x0000003000037945 */ /* 0x000fe60003800000 */
[----:B------:R-:W1:Y:S02]  /*16b70*/  SYNCS.PHASECHK.TRANS64.TRYWAIT P0, [R3+URZ+0x28840], R2 ;  /* 0x02884002030075a7 */ /* 0x000e64000800017f */
[----:B-1----:R-:W-:Y:S05]  /*16b80*/  @!P0 BRA `(.L_x_1329) ;  /* 0x0000004400808947 */ /* 0x002fea0003800000 */
.L_x_1433:
[----:B------:R-:W-:Y:S05]  /*16b90*/  BSYNC B3 ;  /* 0x0000000000037941 */ /* 0x000fea0003800000 */
.L_x_1328:
        /* <DEDUP_REMOVED lines=12> */
.L_x_1331:
[----:B------:R-:W-:Y:S05]  /*16c60*/  BSYNC B3 ;  /* 0x0000000000037941 */ /* 0x000fea0003800000 */
.L_x_1330:
        /* <DEDUP_REMOVED lines=12> */
.L_x_1332:
        /* <DEDUP_REMOVED lines=16> */
.L_x_1333:
        /* <DEDUP_REMOVED lines=16> */
.L_x_1434:
[----:B------:R-:W-:Y:S05]  /*16f30*/  BSYNC B3 ;  /* 0x0000000000037941 */ /* 0x000fea0003800000 */
.L_x_1334:
        /* <DEDUP_REMOVED lines=12> */
.L_x_1337:
[----:B------:R-:W-:Y:S05]  /*17000*/  BSYNC B3 ;  /* 0x0000000000037941 */ /* 0x000fea0003800000 */
.L_x_1336:
        /* <DEDUP_REMOVED lines=13> */
.L_x_1338:
        /* <DEDUP_REMOVED lines=15> */
.L_x_1339:
        /* <DEDUP_REMOVED lines=12> */
.L_x_1326:
[----:B------:R-:W-:Y:S05]  /*17290*/  BSYNC B1 ;  /* 0x0000000000017941 */ /* 0x000fea0003800000 */
.L_x_1325:
[----:B0-----:R-:W2:Y:S01]  /*172a0*/  LDL.LU R0, [R1+0x30] ;  /* 0x0000300001007983 */ /* 0x001ea20000300800 */
[----:B------:R-:W-:-:S03]  /*172b0*/  IMAD.MOV.U32 R19, RZ, RZ, R8 ;  /* 0x000000ffff137224 */ /* 0x000fc600078e0008 */
[----:B------:R0:W-:Y:S02]  /*172c0*/  STL [R1+0x10], R10 ;  /* 0x0000100a01007387 */ /* 0x0001e40000100800 */
[----:B0-2---:R-:W-:-:S07]  /*172d0*/  VIADD R0, R0, 0xfffffffd ;  /* 0xfffffffd00007836 */ /* 0x005fce0000000000 */
.L_x_1324:
[----:B------:R-:W-:Y:S05]  /*172e0*/  BSYNC B2 ;  /* 0x0000000000027941 */ /* 0x000fea0003800000 */
.L_x_1323:
[----:B------:R-:W-:-:S05]  /*172f0*/  VIADD R11, R11, 0xfffffffe ;  /* 0xfffffffe0b0b7836 */ /* 0x000fca0000000000 */
[----:B------:R-:W-:-:S13]  /*17300*/  ISETP.NE.AND P0, PT, R11, R7, PT ;  /* 0x000000070b00720c */ /* 0x000fda0003f05270 */
[----:B------:R-:W-:Y:S05]  /*17310*/  @!P0 BRA `(.L_x_1322) ;  /* 0x0000001000cc8947 */ /* 0x000fea0003800000 */
[----:B------:R-:W-:-:S07]  /*17320*/  IMAD.MOV.U32 R9, RZ, RZ, R17 ;  /* 0x000000ffff097224 */ /* 0x000fce00078e0011 */
.L_x_1370:
        /* <DEDUP_REMOVED lines=35> */
.L_x_1342:
[----:B------:R-:W-:Y:S01]  /*17560*/  IMAD R3, R4, 0x8, R18 ;  /* 0x0000000804037824 */ /* 0x000fe200078e0212 */
[----:B------:R-:W-:Y:S01]  /*17570*/  SHF.L.U32 R2, R5, 0x1f, RZ ;  /* 0x0000001f05027819 */ /* 0x000fe200000006ff */
[----:B------:R-:W-:Y:S03]  /*17580*/  BSSY B2, `(.L_x_1343) ;  /* 0x0000003000027945 */ /* 0x000fe60003800000 */
[----:B------:R-:W1:Y:S02]  /*17590*/  SYNCS.PHASECHK.TRANS64.TRYWAIT P0, [R3+URZ+0x28840], R2 ;  /* 0x02884002030075a7 */ /* 0x000e64000800017f */
[----:B-1----:R-:W-:Y:S05]  /*175a0*/  @!P0 BRA `(.L_x_1344) ;  /* 0x0000003c00208947 */ /* 0x002fea0003800000 */
.L_x_1435:
[----:B------:R-:W-:Y:S05]  /*175b0*/  BSYNC B2 ;  /* 0x0000000000027941 */ /* 0x000fea0003800000 */
.L_x_1343:
        /* <DEDUP_REMOVED lines=12> */
.L_x_1346:
[----:B------:R-:W-:Y:S05]  /*17680*/  BSYNC B2 ;  /* 0x0000000000027941 */ /* 0x000fea0003800000 */
.L_x_1345:
        /* <DEDUP_REMOVED lines=12> */
.L_x_1347:
        /* <DEDUP_REMOVED lines=16> */
.L_x_1348:
        /* <DEDUP_REMOVED lines=16> */
.L_x_1436:
[----:B------:R-:W-:Y:S05]  /*17950*/  BSYNC B2 ;  /* 0x0000000000027941 */ /* 0x000fea0003800000 */
.L_x_1349:
        /* <DEDUP_REMOVED lines=11> */
.L_x_1352:
[----:B------:R-:W-:Y:S05]  /*17a10*/  BSYNC B2 ;  /* 0x0000000000027941 */ /* 0x000fea0003800000 */
.L_x_1351:
        /* <DEDUP_REMOVED lines=12> */
.L_x_1353:
        /* <DEDUP_REMOVED lines=15> */
.L_x_1354:
        /* <DEDUP_REMOVED lines=12> */
.L_x_1341:
[----:B------:R-:W-:Y:S05]  /*17c90*/  BSYNC B1 ;  /* 0x0000000000017941 */ /* 0x000fea0003800000 */
.L_x_1340:
[----:B------:R-:W2:Y:S01]  /*17ca0*/  LDL R2, [R1+0x18] ;  /* 0x0000180001027983 */ /* 0x000ea20000100800 */
        /* <DEDUP_REMOVED lines=34> */
.L_x_1357:
[----:B------:R-:W-:Y:S01]  /*17ed0*/  IMAD R2, R19, 0x8, R18 ;  /* 0x0000000813027824 */ /* 0x000fe200078e0212 */
[----:B------:R-:W-:Y:S01]  /*17ee0*/  SHF.L.U32 R3, R12, 0x1f, RZ ;  /* 0x0000001f0c037819 */ /* 0x000fe200000006ff */
[----:B------:R-:W-:Y:S03]  /*17ef0*/  BSSY B2, `(.L_x_1358) ;  /* 0x0000003000027945 */ /* 0x000fe60003800000 */
[----:B------:R-:W2:Y:S02]  /*17f00*/  SYNCS.PHASECHK.TRANS64.TRYWAIT P0, [R2+URZ+0x28840], R3 ;  /* 0x02884003020075a7 */ /* 0x000ea4000800017f */
[----:B--2---:R-:W-:Y:S05]  /*17f10*/  @!P0 BRA `(.L_x_1359) ;  /* 0x0000003000ec8947 */ /* 0x004fea0003800000 */
.L_x_1437:
[----:B------:R-:W-:Y:S05]  /*17f20*/  BSYNC B2 ;  /* 0x0000000000027941 */ /* 0x000fea0003800000 */
.L_x_1358:
        /* <DEDUP_REMOVED lines=12> */
.L_x_1361:
[----:B------:R-:W-:Y:S05]  /*17ff0*/  BSYNC B2 ;  /* 0x0000000000027941 */ /* 0x000fea0003800000 */
.L_x_1360:
        /* <DEDUP_REMOVED lines=13> */
.L_x_1362:
        /* <DEDUP_REMOVED lines=16> */
.L_x_1363:
        /* <DEDUP_REMOVED lines=15> */
.L_x_1438:
[----:B------:R-:W-:Y:S05]  /*182c0*/  BSYNC B2 ;  /* 0x0000000000027941 */ /* 0x000fea0003800000 */
.L_x_1364:
        /* <DEDUP_REMOVED lines=11> */
.L_x_1367:
[----:B------:R-:W-:Y:S05]  /*18380*/  BSYNC B2 ;  /* 0x0000000000027941 */ /* 0x000fea0003800000 */
.L_x_1366:
        /* <DEDUP_REMOVED lines=12> */
.L_x_1368:
        /* <DEDUP_REMOVED lines=15> */
.L_x_1369:
        /* <DEDUP_REMOVED lines=12> */
.L_x_1356:
[----:B------:R-:W-:Y:S05]  /*18600*/  BSYNC B1 ;  /* 0x0000000000017941 */ /* 0x000fea0003800000 */
.L_x_1355:
[----:B------:R-:W2:Y:S01]  /*18610*/  LDL R2, [R1+0x20] ;  /* 0x0000200001027983 */ /* 0x000ea20000100800 */
[----:B------:R-:W-:Y:S01]  /*18620*/  VIADD R0, R0, 0xfffffffe ;  /* 0xfffffffe00007836 */ /* 0x000fe20000000000 */
[----:B--2---:R-:W-:-:S13]  /*18630*/  ISETP.GT.AND P0, PT, R7, R2, PT ;  /* 0x000000020700720c */ /* 0x004fda0003f04270 */
[----:B------:R-:W-:Y:S05]  /*18640*/  @P0 BRA `(.L_x_1370) ;  /* 0xffffffec00380947 */ /* 0x000fea000383ffff */
.L_x_1322:
[----:B------:R-:W-:Y:S05]  /*18650*/  BSYNC B0 ;  /* 0x0000000000007941 */ /* 0x000fea0003800000 */
.L_x_1321:
[----:B------:R-:W3:Y:S01]  /*18660*/  S2R R7, SR_TID.X ;  /* 0x0000000000077919 */ /* 0x000ee20000002100 */
[----:B------:R-:W-:Y:S01]  /*18670*/  BSSY B0, `(.L_x_1371) ;  /* 0x0000011000007945 */ /* 0x000fe20003800000 */
[----:B---3--:R-:W-:-:S04]  /*18680*/  LOP3.LUT R7, R7, 0x7f, RZ, 0xc0, !PT ;  /* 0x0000007f07077812 */ /* 0x008fc800078ec0ff */
[----:B------:R-:W-:-:S13]  /*18690*/  ISETP.NE.AND P0, PT, R7, RZ, PT ;  /* 0x000000ff0700720c */ /* 0x000fda0003f05270 */
[----:B------:R-:W-:Y:S05]  /*186a0*/  @P0 BRA `(.L_x_1372) ;  /* 0x0000000000340947 */ /* 0x000fea0003800000 */
[----:B--2---:R-:W2:Y:S01]  /*186b0*/  S2R R3, SR_LANEID ;  /* 0x0000000000037919 */ /* 0x004ea20000000000 */
[----:B------:R-:W-:Y:S02]  /*186c0*/  VOTEU.ANY UR4, UPT, PT ;  /* 0x0000000000047886 */ /* 0x000fe400038e0100 */
[----:B------:R-:W2:Y:S08]  /*186d0*/  FLO.U32 R0, UR4 ;  /* 0x0000000400007d00 */ /* 0x000eb000080e0000 */
[----:B------:R-:W3:Y:S01]  /*186e0*/  POPC R4, UR4 ;  /* 0x0000000400047d09 */ /* 0x000ee20008000000 */
[----:B--2---:R-:W-:-:S02]  /*186f0*/  ISETP.EQ.U32.AND P0, PT, R0, R3, PT ;  /* 0x000000030000720c */ /* 0x004fc40003f02070 */
[----:B------:R-:W3:Y:S11]  /*18700*/  LDC.64 R2, c[0x0][0xc60] ;  /* 0x00031800ff027b82 */ /* 0x000ef60000000a00 */
[----:B---3--:R-:W2:Y:S01]  /*18710*/  @P0 ATOMG.E.ADD.STRONG.GPU PT, R3, desc[UR52][R2.64], R4 ;  /* 0x00000004020309a8 */ /* 0x008ea200081ee1f4 */
[----:B-1----:R-:W1:Y:S02]  /*18720*/  S2R R5, SR_LTMASK ;  /* 0x0000000000057919 */ /* 0x002e640000003900 */
[----:B-1----:R-:W-:-:S06]  /*18730*/  LOP3.LUT R5, R5, UR4, RZ, 0xc0, !PT ;  /* 0x0000000405057c12 */ /* 0x002fcc000f8ec0ff */
[----:B------:R-:W1:Y:S01]  /*18740*/  POPC R5, R5 ;  /* 0x0000000500057309 */ /* 0x000e620000000000 */
[----:B--2---:R-:W1:Y:S02]  /*18750*/  SHFL.IDX PT, R0, R3, R0, 0x1f ;  /* 0x00001f0003007589 */ /* 0x004e6400000e0000 */
[----:B-1----:R-:W-:-:S05]  /*18760*/  IADD3 R0, R0, UR37, R5 ;  /* 0x0000002500007c10 */ /* 0x002fca000fffe005 */
[----:B------:R3:W-:Y:S02]  /*18770*/  STL [R1], R0 ;  /* 0x0000000001007387 */ /* 0x0007e40000100800 */
.L_x_1372:
[----:B------:R-:W-:Y:S05]  /*18780*/  BSYNC B0 ;  /* 0x0000000000007941 */ /* 0x000fea0003800000 */
.L_x_1371:
[----:B---3--:R-:W3:Y:S01]  /*18790*/  LDL R0, [R1+0x18] ;  /* 0x0000180001007983 */ /* 0x008ee20000100800 */
[----:B------:R-:W-:Y:S01]  /*187a0*/  BSSY B0, `(.L_x_1373) ;  /* 0x000003a000007945 */ /* 0x000fe20003800000 */
[----:B---3--:R-:W-:-:S13]  /*187b0*/  LOP3.LUT P0, RZ, R0, 0x1, RZ, 0xc0, !PT ;  /* 0x0000000100ff7812 */ /* 0x008fda000780c0ff */
        /* <DEDUP_REMOVED lines=8> */
.L_x_1439:
[----:B------:R-:W-:Y:S05]  /*18840*/  BSYNC B1 ;  /* 0x0000000000017941 */ /* 0x000fea0003800000 */
.L_x_1375:
        /* <DEDUP_REMOVED lines=9> */
.L_x_1378:
[----:B------:R-:W-:Y:S05]  /*188e0*/  BSYNC B1 ;  /* 0x0000000000017941 */ /* 0x000fea0003800000 */
.L_x_1377:
[----:B--2---:R-:W2:Y:S04]  /*188f0*/  LDL.LU R3, [R1+0x14] ;  /* 0x0000140001037983 */ /* 0x004ea80000300800 */
[----:B------:R-:W2:Y:S01]  /*18900*/  LDL.LU R2, [R1+0x4] ;  /* 0x0000040001027983 */ /* 0x000ea20000300800 */
[----:B------:R-:W-:Y:S01]  /*18910*/  UIADD3 UR4, UP0, UR38, 0x470, URZ ;  /* 0x0000047026047890 */ /* 0x000fe2000ff1e03f */
[----:B------:R-:W-:Y:S01]  /*18920*/  PLOP3.LUT P0, PT, PT, PT, PT, 0x80, 0x0 ;  /* 0x000000000000781c */ /* 0x000fe20003f0f070 */
[----:B------:R-:W-:Y:S01]  /*18930*/  VIADD R0, R0, 0x28850 ;  /* 0x0002885000007836 */ /* 0x000fe20000000000 */
[----:B------:R-:W-:Y:S01]  /*18940*/  UMOV UR6, 0x0 ;  /* 0x0000000000067882 */ /* 0x000fe20000000000 */
[----:B------:R-:W-:Y:S01]  /*18950*/  UIADD3.X UR5, URZ, UR39, URZ, UP0, !UPT ;  /* 0x000000273f057290 */ /* 0x000fe200087fe43f */
[----:B------:R-:W-:Y:S01]  /*18960*/  UMOV UR7, 0x14f00000 ;  /* 0x14f0000000077882 */ /* 0x000fe20000000000 */
[----:B------:R-:W-:Y:S01]  /*18970*/  UMOV UR10, URZ ;  /* 0x0000003f000a7c82 */ /* 0x000fe20008000000 */
[----:B--2---:R-:W-:-:S02]  /*18980*/  IMAD R2, R2, 0x80, R3 ;  /* 0x0000008002027824 */ /* 0x004fc400078e0203 */
[----:B------:R-:W-:-:S04]  /*18990*/  IMAD R3, R19, 0x8000, R18 ;  /* 0x0000800013037824 */ /* 0x000fc800078e0212 */
[----:B------:R-:W-:-:S07]  /*189a0*/  VIADD R4, R3, 0x400 ;  /* 0x0000040003047836 */ /* 0x000fce0000000000 */
.L_x_1379:
        /* <DEDUP_REMOVED lines=15> */
.L_x_1380:
        /* <DEDUP_REMOVED lines=9> */
[----:B---3--:R-:W-:Y:S05]  /*18b30*/  @P0 BRA.U.ANY `(.L_x_1380) ;  /* 0xfffffffd00d80947 */ /* 0x008fea000393ffff */
.L_x_1374:
[----:B------:R-:W-:Y:S05]  /*18b40*/  BSYNC B0 ;  /* 0x0000000000007941 */ /* 0x000fea0003800000 */
.L_x_1373:
[----:B------:R-:W3:Y:S01]  /*18b50*/  LDL.LU R4, [R1+0x10] ;  /* 0x0000100001047983 */ /* 0x000ee20000300800 */
[----:B------:R-:W-:-:S05]  /*18b60*/  VIADD R19, R19, 0x1 ;  /* 0x0000000113137836 */ /* 0x000fca0000000000 */
[----:B------:R-:W-:-:S04]  /*18b70*/  ISETP.NE.AND P0, PT, R19, 0x2, PT ;  /* 0x000000021300780c */ /* 0x000fc80003f05270 */
[----:B------:R-:W-:Y:S02]  /*18b80*/  SEL R0, RZ, 0x1, P0 ;  /* 0x00000001ff007807 */ /* 0x000fe40000000000 */
[----:B------:R-:W-:Y:S02]  /*18b90*/  SEL R19, R19, RZ, P0 ;  /* 0x000000ff13137207 */ /* 0x000fe40000000000 */
[----:B---3--:R-:W-:-:S05]  /*18ba0*/  LOP3.LUT R4, R4, R0, RZ, 0x3c, !PT ;  /* 0x0000000004047212 */ /* 0x008fca00078e3cff */
[----:B------:R3:W-:Y:S02]  /*18bb0*/  STL [R1+0x10], R4 ;  /* 0x0000100401007387 */ /* 0x0007e40000100800 */
.L_x_1301:
[----:B------:R-:W-:Y:S05]  /*18bc0*/  BSYNC B7 ;  /* 0x0000000000077941 */ /* 0x000fea0003800000 */
.L_x_1299:
[----:B----4-:R-:W4:Y:S02]  /*18bd0*/  LDL R0, [R1+0x18] ;  /* 0x0000180001007983 */ /* 0x010f240000100800 */
[----:B----4-:R-:W-:-:S13]  /*18be0*/  LOP3.LUT P0, RZ, R0, 0x2, RZ, 0xc0, !PT ;  /* 0x0000000200ff7812 */ /* 0x010fda000780c0ff */
[----:B------:R-:W-:Y:S05]  /*18bf0*/  @!P0 BRA `(.L_x_1381) ;  /* 0x00000000002c8947 */ /* 0x000fea0003800000 */
[----:B------:R-:W-:Y:S05]  /*18c00*/  WARPSYNC.ALL ;  /* 0x0000000000007948 */ /* 0x000fea0003800000 */
[----:B------:R-:W4:Y:S08]  /*18c10*/  S2UR UR5, SR_CgaCtaId ;  /* 0x00000000000579c3 */ /* 0x000f300000008800 */
[----:B------:R-:W-:Y:S06]  /*18c20*/  BAR.SYNC.DEFER_BLOCKING 0x5, 0x180 ;  /* 0x0146000000007b1d */ /* 0x000fec0000010000 */
[----:B------:R-:W-:-:S02]  /*18c30*/  UMOV UR4, 0x400 ;  /* 0x0000040000047882 */ /* 0x000fc40000000000 */
[----:B----4-:R-:W-:-:S06]  /*18c40*/  ULEA UR4, UR5, UR4, 0x18 ;  /* 0x0000000405047291 */ /* 0x010fcc000f8ec03f */
[----:B------:R-:W-:-:S05]  /*18c50*/  IMAD.U32 R18, RZ, RZ, UR4 ;  /* 0x00000004ff127e24 */ /* 0x000fca000f8e00ff */
[----:B01-3--:R-:W0:Y:S04]  /*18c60*/  LDS.128 R4, [R18+0x288d0] ;  /* 0x0288d00012047984 */ /* 0x00be280000000c00 */
[----:B0-----:R0:W-:Y:S04]  /*18c70*/  STL.64 [R1], R4 ;  /* 0x0000000401007387 */ /* 0x0011e80000100a00 */
[----:B------:R0:W-:Y:S01]  /*18c80*/  STL.64 [R1+0x8], R6 ;  /* 0x0000080601007387 */ /* 0x0001e20000100a00 */
[----:B------:R-:W-:Y:S06]  /*18c90*/  BAR.ARV 0x4, 0x180 ;  /* 0x0106000000007b1d */ /* 0x000fec0000002000 */
[----:B------:R-:W-:Y:S05]  /*18ca0*/  BRA `(.L_x_1382) ;  /* 0x00000010002c7947 */ /* 0x000fea0003800000 */
.L_x_1381:
[----:B------:R-:W4:Y:S01]  /*18cb0*/  S2R R16, SR_TID.X ;  /* 0x0000000000107919 */ /* 0x000f220000002100 */
[----:B------:R-:W-:Y:S01]  /*18cc0*/  UMOV UR4, 0xffffffff ;  /* 0xffffffff00047882 */ /* 0x000fe20000000000 */
[----:B----4-:R-:W-:-:S04]  /*18cd0*/  LOP3.LUT R16, R16, 0x1f, RZ, 0xc0, !PT ;  /* 0x0000001f10107812 */ /* 0x010fc800078ec0ff */
[----:B------:R-:W-:Y:S01]  /*18ce0*/  ISETP.NE.AND P0, PT, R16, 0x1f, PT ;  /* 0x0000001f1000780c */ /* 0x000fe20003f05270 */
[----:B------:R-:W-:-:S12]  /*18cf0*/  BRA.DIV UR4, `(.L_x_1383) ;  /* 0x0000002604b07947 */ /* 0x000fd8000b800000 */
[----:B--2---:R-:W0:Y:S01]  /*18d00*/  LDL.LU R3, [R1] ;  /* 0x0000000001037983 */ /* 0x004e220000300800 */
[----:B------:R-:W-:-:S03]  /*18d10*/  ULDC UR4, c[0x0][0xc3c] ;  /* 0x00030f0000047ab9 */ /* 0x000fc60000000800 */
[----:B-1-3--:R-:W2:Y:S01]  /*18d20*/  LDL R4, [R1+0xc] ;  /* 0x00000c0001047983 */ /* 0x00aea20000100800 */
[----:B0-----:R-:W-:Y:S02]  /*18d30*/  IMAD.MOV.U32 R8, RZ, RZ, R3 ;  /* 0x000000ffff087224 */ /* 0x001fe400078e0003 */
[----:B--2---:R-:W-:-:S05]  /*18d40*/  IMAD.IADD R0, R4, 0x1, R16 ;  /* 0x0000000104007824 */ /* 0x004fca00078e0210 */
[----:B------:R-:W-:-:S13]  /*18d50*/  ISETP.GE.OR P1, PT, R0, UR4, !P0 ;  /* 0x0000000400007c0c */ /* 0x000fda000c726670 */
[----:B------:R-:W0:Y:S08]  /*18d60*/  @!P1 LDC.64 R2, c[0x0][0xc80] ;  /* 0x00032000ff029b82 */ /* 0x000e300000000a00 */
[----:B------:R-:W1:Y:S01]  /*18d70*/  @!P1 LDC.64 R4, c[0x0][0xc78] ;  /* 0x00031e00ff049b82 */ /* 0x000e620000000a00 */
[----:B0-----:R-:W-:-:S05]  /*18d80*/  @!P1 IMAD.WIDE R2, R0, 0x4, R2 ;  /* 0x0000000400029825 */ /* 0x001fca00078e0202 */
[----:B------:R1:W2:Y:S02]  /*18d90*/  @!P1 LDG.E R6, desc[UR52][R2.64] ;  /* 0x0000003402069981 */ /* 0x0002a4000c1e1900 */
[----:B-1----:R-:W-:-:S05]  /*18da0*/  @!P1 IMAD.WIDE R2, R0, 0x4, R4 ;  /* 0x0000000400029825 */ /* 0x002fca00078e0204 */
[----:B------:R-:W3:Y:S01]  /*18db0*/  @!P1 LDG.E R4, desc[UR52][R2.64] ;  /* 0x0000003402049981 */ /* 0x000ee2000c1e1900 */
[----:B------:R-:W-:Y:S01]  /*18dc0*/  IMAD.MOV.U32 R5, RZ, RZ, RZ ;  /* 0x000000ffff057224 */ /* 0x000fe200078e00ff */
[C---:B------:R-:W-:Y:S02]  /*18dd0*/  ISETP.GE.U32.AND P2, PT, R16.reuse, 0x2, PT ;  /* 0x000000021000780c */ /* 0x040fe40003f46070 */
[C---:B------:R-:W-:Y:S01]  /*18de0*/  ISETP.GE.U32.AND P3, PT, R16.reuse, 0x4, PT ;  /* 0x000000041000780c */ /* 0x040fe20003f66070 */
[----:B------:R-:W-:Y:S01]  /*18df0*/  SHFL.IDX PT, R0, R8, RZ, 0x1f ;  /* 0x00001fff08007589 */ /* 0x000fe200000e0000 */
[C---:B------:R-:W-:Y:S02]  /*18e00*/  ISETP.GE.U32.AND P4, PT, R16.reuse, 0x8, PT ;  /* 0x000000081000780c */ /* 0x040fe40003f86070 */
[----:B------:R-:W-:Y:S01]  /*18e10*/  ISETP.GE.U32.AND P5, PT, R16, 0x10, PT ;  /* 0x000000101000780c */ /* 0x000fe20003fa6070 */
[----:B--2---:R-:W-:Y:S01]  /*18e20*/  @!P1 IMAD.MOV.U32 R5, RZ, RZ, R6 ;  /* 0x000000ffff059224 */ /* 0x004fe200078e0006 */
[----:B------:R-:W-:-:S02]  /*18e30*/  CS2R R6, SRZ ;  /* 0x0000000000067805 */ /* 0x000fc4000001ff00 */
[----:B---3--:R-:W-:Y:S01]  /*18e40*/  @!P1 IMAD.MOV.U32 R7, RZ, RZ, R4 ;  /* 0x000000ffff079224 */ /* 0x008fe200078e0004 */
[----:B------:R-:W-:-:S03]  /*18e50*/  ISETP.NE.AND P1, PT, R16, RZ, PT ;  /* 0x000000ff1000720c */ /* 0x000fc60003f25270 */
[----:B------:R-:W-:-:S05]  /*18e60*/  IMAD R2, R7, R5, RZ ;  /* 0x0000000507027224 */ /* 0x000fca00078e02ff */
[----:B------:R-:W0:Y:S02]  /*18e70*/  SHFL.UP PT, R14, R2, 0x1, RZ ;  /* 0x04200000020e7989 */ /* 0x000e2400000e00ff */
[----:B0-----:R-:W-:-:S05]  /*18e80*/  SEL R9, R14, RZ, P1 ;  /* 0x000000ff0e097207 */ /* 0x001fca0000800000 */
[----:B------:R-:W-:Y:S02]  /*18e90*/  IMAD.IADD R2, R2, 0x1, R9 ;  /* 0x0000000102027824 */ /* 0x000fe400078e0209 */
[----:B------:R-:W-:Y:S04]  /*18ea0*/  SHFL.IDX PT, R9, R8, 0x1, 0x1f ;  /* 0x00201f0008097f89 */ /* 0x000fe800000e0000 */
        /* <DEDUP_REMOVED lines=13> */
.L_x_1449:
[----:B------:R-:W-:Y:S02]  /*18f80*/  ULDC UR4, c[0x0][0xc38] ;  /* 0x00030e0000047ab9 */ /* 0x000fe40000000800 */
[----:B------:R-:W-:-:S04]  /*18f90*/  IMAD.U32 R8, RZ, RZ, UR4 ;  /* 0x00000004ff087e24 */ /* 0x000fc8000f8e00ff */
[----:B-1----:R-:W-:-:S04]  /*18fa0*/  IMAD R10, R10, R8, RZ ;  /* 0x000000080a0a7224 */ /* 0x002fc800078e02ff */
[----:B------:R-:W-:-:S05]  /*18fb0*/  IMAD.IADD R4, R9, 0x1, R10 ;  /* 0x0000000109047824 */ /* 0x000fca00078e020a */
[----:B------:R-:W-:-:S13]  /*18fc0*/  ISETP.GT.AND P6, PT, R4, R0, PT ;  /* 0x000000000400720c */ /* 0x000fda0003fc4270 */
[----:B------:R-:W-:Y:S05]  /*18fd0*/  @P6 BRA `(.L_x_1384) ;  /* 0x0000000000ac6947 */ /* 0x000fea0003800000 */
.L_x_1387:
[----:B0-----:R-:W2:Y:S01]  /*18fe0*/  LDL.LU R2, [R1+0xc] ;  /* 0x00000c0001027983 */ /* 0x001ea20000300800 */
[----:B------:R-:W0:Y:S01]  /*18ff0*/  LDC R3, c[0x0][0xc3c] ;  /* 0x00030f00ff037b82 */ /* 0x000e220000000800 */
[----:B--2---:R-:W-:-:S05]  /*19000*/  VIADD R2, R2, 0x1f ;  /* 0x0000001f02027836 */ /* 0x004fca0000000000 */
[----:B0-----:R-:W-:-:S13]  /*19010*/  ISETP.GE.AND P6, PT, R2, R3, PT ;  /* 0x000000030200720c */ /* 0x001fda0003fc6270 */
[----:B------:R-:W-:Y:S05]  /*19020*/  @P6 BRA `(.L_x_1385) ;  /* 0x0000000800e46947 */ /* 0x000fea0003800000 */
[----:B------:R-:W0:Y:S01]  /*19030*/  S2R R5, SR_TID.X ;  /* 0x0000000000057919 */ /* 0x000e220000002100 */
[----:B------:R1:W-:Y:S01]  /*19040*/  STL [R1+0xc], R2 ;  /* 0x00000c0201007387 */ /* 0x0003e20000100800 */
[----:B0-----:R-:W-:-:S05]  /*19050*/  LOP3.LUT R5, R5, 0x1f, RZ, 0xc0, !PT ;  /* 0x0000001f05057812 */ /* 0x001fca00078ec0ff */
[----:B------:R-:W-:Y:S02]  /*19060*/  IMAD.IADD R7, R2, 0x1, R5 ;  /* 0x0000000102077824 */ /* 0x000fe400078e0205 */
[----:B------:R-:W-:-:S03]  /*19070*/  IMAD.MOV.U32 R5, RZ, RZ, RZ ;  /* 0x000000ffff057224 */ /* 0x000fc600078e00ff */
[----:B------:R-:W-:-:S13]  /*19080*/  ISETP.GE.OR P6, PT, R7, R3, !P0 ;  /* 0x000000030700720c */ /* 0x000fda00047c6670 */
[----:B-1----:R-:W0:Y:S02]  /*19090*/  @!P6 LDC.64 R2, c[0x0][0xc80] ;  /* 0x00032000ff02eb82 */ /* 0x002e240000000a00 */
[----:B0-----:R-:W-:-:S05]  /*190a0*/  @!P6 IMAD.WIDE R2, R7, 0x4, R2 ;  /* 0x000000040702e825 */ /* 0x001fca00078e0202 */
[----:B------:R0:W2:Y:S02]  /*190b0*/  @!P6 LDG.E R5, desc[UR52][R2.64] ;  /* 0x000000340205e981 */ /* 0x0000a4000c1e1900 */
[----:B0-----:R-:W0:Y:S02]  /*190c0*/  @!P6 LDC.64 R2, c[0x0][0xc78] ;  /* 0x00031e00ff02eb82 */ /* 0x001e240000000a00 */
[----:B0-----:R-:W-:-:S04]  /*190d0*/  @!P6 IMAD.WIDE R2, R7, 0x4, R2 ;  /* 0x000000040702e825 */ /* 0x001fc800078e0202 */
[----:B------:R-:W-:-:S06]  /*190e0*/  IMAD.MOV.U32 R7, RZ, RZ, RZ ;  /* 0x000000ffff077224 */ /* 0x000fcc00078e00ff */
[----:B------:R-:W2:Y:S01]  /*190f0*/  @!P6 LDG.E R7, desc[UR52][R2.64] ;  /* 0x000000340207e981 */ /* 0x000ea2000c1e1900 */
[----:B------:R-:W-:Y:S01]  /*19100*/  UMOV UR4, 0xffffffff ;  /* 0xffffffff00047882 */ /* 0x000fe20000000000 */
[----:B--2---:R-:W-:Y:S02]  /*19110*/  IMAD R2, R7, R5, RZ ;  /* 0x0000000507027224 */ /* 0x004fe400078e02ff */
[----:B------:R-:W-:Y:S05]  /*19120*/  BRA.DIV UR4, `(.L_x_1386) ;  /* 0x0000002604ec7947 */ /* 0x000fea000b800000 */
        /* <DEDUP_REMOVED lines=16> */
.L_x_1457:
[----:B------:R-:W-:Y:S02]  /*19230*/  ULDC UR4, c[0x0][0xc38] ;  /* 0x00030e0000047ab9 */ /* 0x000fe40000000800 */
[----:B------:R-:W-:-:S04]  /*19240*/  IMAD.U32 R8, RZ, RZ, UR4 ;  /* 0x00000004ff087e24 */ /* 0x000fc8000f8e00ff */
[----:B-1----:R-:W-:-:S04]  /*19250*/  IMAD R10, R10, R8, RZ ;  /* 0x000000080a0a7224 */ /* 0x002fc800078e02ff */
[----:B------:R-:W-:-:S05]  /*19260*/  IMAD.IADD R4, R10, 0x1, R4 ;  /* 0x000000010a047824 */ /* 0x000fca00078e0204 */
[----:B------:R-:W-:-:S13]  /*19270*/  ISETP.GT.AND P6, PT, R4, R0, PT ;  /* 0x000000000400720c */ /* 0x000fda0003fc4270 */
[----:B------:R-:W-:Y:S05]  /*19280*/  @!P6 BRA `(.L_x_1387) ;  /* 0xfffffffc0054e947 */ /* 0x000fea000383ffff */
.L_x_1384:
[----:B------:R-:W-:Y:S01]  /*19290*/  IMAD.IADD R10, R4, 0x1, -R10 ;  /* 0x00000001040a7824 */ /* 0x000fe200078e0a0a */
[----:B------:R-:W-:-:S03]  /*192a0*/  UMOV UR4, 0xffffffff ;  /* 0xffffffff00047882 */ /* 0x000fc60000000000 */
[----:B------:R-:W-:-:S05]  /*192b0*/  IMAD R3, R2, R8, R10 ;  /* 0x0000000802037224 */ /* 0x000fca00078e020a */
[----:B------:R-:W-:Y:S01]  /*192c0*/  ISETP.GT.AND P6, PT, R3, R0, PT ;  /* 0x000000000300720c */ /* 0x000fe20003fc4270 */
[----:B------:R-:W-:-:S12]  /*192d0*/  BRA.DIV UR4, `(.L_x_1388) ;  /* 0x0000002a04447947 */ /* 0x000fd8000b800000 */
[----:B------:R-:W2:Y:S01]  /*192e0*/  LDL.LU R11, [R1+0xc] ;  /* 0x00000c00010b7983 */ /* 0x000ea20000300800 */
[----:B------:R-:W-:-:S04]  /*192f0*/  VOTE.ANY R3, PT, !P6 ;  /* 0x0000000000037806 */ /* 0x000fc800070e0100 */
[----:B------:R-:W1:Y:S02]  /*19300*/  POPC R9, R3 ;  /* 0x0000000300097309 */ /* 0x000e640000000000 */
[----:B-1----:R2:W1:Y:S04]  /*19310*/  SHFL.IDX PT, R4, R5, R9, 0x1f ;  /* 0x00001f0905047589 */ /* 0x00246800000e0000 */
[----:B------:R3:W4:Y:S01]  /*19320*/  SHFL.IDX PT, R7, R7, R9, 0x1f ;  /* 0x00001f0907077589 */ /* 0x00072200000e0000 */
[----:B--2---:R-:W-:-:S05]  /*19330*/  IMAD.IADD R5, R9, 0x1, R11 ;  /* 0x0000000109057824 */ /* 0x004fca00078e020b */
[----:B-1--4-:R3:W-:Y:S02]  /*19340*/  STL [R1+0xc], R5 ;  /* 0x00000c0501007387 */ /* 0x0127e40000100800 */
.L_x_1462:
[----:B------:R-:W-:-:S13]  /*19350*/  ISETP.NE.AND P0, PT, R3, RZ, PT ;  /* 0x000000ff0300720c */ /* 0x000fda0003f05270 */
[----:B------:R-:W-:Y:S05]  /*19360*/  @!P0 BRA `(.L_x_1389) ;  /* 0x0000000000108947 */ /* 0x000fea0003800000 */
[----:B------:R-:W-:Y:S01]  /*19370*/  UMOV UR4, 0xffffffff ;  /* 0xffffffff00047882 */ /* 0x000fe20000000000 */
[----:B---3--:R-:W-:Y:S02]  /*19380*/  VIADD R9, R9, 0xffffffff ;  /* 0xffffffff09097836 */ /* 0x008fe40000000000 */
[----:B------:R-:W-:Y:S05]  /*19390*/  BRA.DIV UR4, `(.L_x_1390) ;  /* 0x0000002a047c7947 */ /* 0x000fea000b800000 */
[----:B------:R1:W2:Y:S02]  /*193a0*/  SHFL.IDX PT, R6, R2, R9, 0x1f ;  /* 0x00001f0902067589 */ /* 0x0002a400000e0000 */
.L_x_1389:
[----:B--2---:R-:W-:Y:S01]  /*193b0*/  IMAD R3, R6, R8, R10 ;  /* 0x0000000806037224 */ /* 0x004fe200078e020a */
[----:B------:R-:W-:-:S03]  /*193c0*/  ISETP.NE.AND P0, PT, R7, 0x1, PT ;  /* 0x000000010700780c */ /* 0x000fc60003f05270 */
[----:B------:R-:W-:Y:S01]  /*193d0*/  IMAD.IADD R0, R0, 0x1, -R3 ;  /* 0x0000000100007824 */ /* 0x000fe200078e0a03 */
[----:B------:R2:W-:Y:S09]  /*193e0*/  STL [R1], R3 ;  /* 0x0000000301007387 */ /* 0x0005f20000100800 */
[----:B------:R-:W-:Y:S05]  /*193f0*/  @!P0 BRA `(.L_x_1391) ;  /* 0x0000000000e48947 */ /* 0x000fea0003800000 */
[----:B0--3--:R-:W-:-:S04]  /*19400*/  IABS R5, R4 ;  /* 0x0000000400057213 */ /* 0x009fc80000000000 */
[----:B------:R-:W0:Y:S08]  /*19410*/  I2F.RP R6, R5 ;  /* 0x0000000500067306 */ /* 0x000e300000209400 */
[----:B0-----:R-:W1:Y:S02]  /*19420*/  MUFU.RCP R6, R6 ;  /* 0x0000000600067308 */ /* 0x001e640000001000 */
[----:B-1----:R-:W-:-:S06]  /*19430*/  VIADD R9, R6, 0xffffffe ;  /* 0x0ffffffe06097836 */ /* 0x002fcc0000000000 */
[----:B--2---:R-:W0:Y:S02]  /*19440*/  F2I.FTZ.U32.TRUNC.NTZ R3, R9 ;  /* 0x0000000900037305 */ /* 0x004e24000021f000 */
[----:B0-----:R-:W-:-:S04]  /*19450*/  IMAD.MOV R2, RZ, RZ, -R3 ;  /* 0x000000ffff027224 */ /* 0x001fc800078e0a03 */
[----:B------:R-:W-:Y:S02]  /*19460*/  IMAD R8, R2, R5, RZ ;  /* 0x0000000502087224 */ /* 0x000fe400078e02ff */
[----:B------:R-:W-:-:S04]  /*19470*/  IMAD.MOV.U32 R2, RZ, RZ, RZ ;  /* 0x000000ffff027224 */ /* 0x000fc800078e00ff */
[----:B------:R-:W-:Y:S01]  /*19480*/  IMAD.HI.U32 R8, R3, R8, R2 ;  /* 0x0000000803087227 */ /* 0x000fe200078e0002 */
[----:B------:R-:W-:Y:S02]  /*19490*/  IABS R2, R0 ;  /* 0x0000000000027213 */ /* 0x000fe40000000000 */
[----:B------:R-:W-:-:S03]  /*194a0*/  IABS R3, R4 ;  /* 0x0000000400037213 */ /* 0x000fc60000000000 */
[----:B------:R-:W-:-:S04]  /*194b0*/  IMAD.HI.U32 R8, R8, R2, RZ ;  /* 0x0000000208087227 */ /* 0x000fc800078e00ff */
[----:B------:R-:W-:-:S04]  /*194c0*/  IMAD.MOV R3, RZ, RZ, -R3 ;  /* 0x000000ffff037224 */ /* 0x000fc800078e0a03 */
[----:B------:R-:W-:-:S05]  /*194d0*/  IMAD R2, R8, R3, R2 ;  /* 0x0000000308027224 */ /* 0x000fca00078e0202 */
[----:B------:R-:W-:-:S13]  /*194e0*/  ISETP.GT.U32.AND P1, PT, R5, R2, PT ;  /* 0x000000020500720c */ /* 0x000fda0003f24070 */
[----:B------:R-:W-:Y:S02]  /*194f0*/  @!P1 IMAD.IADD R2, R2, 0x1, -R5 ;  /* 0x0000000102029824 */ /* 0x000fe400078e0a05 */
[----:B------:R-:W-:Y:S01]  /*19500*/  @!P1 VIADD R8, R8, 0x1 ;  /* 0x0000000108089836 */ /* 0x000fe20000000000 */
[----:B------:R-:W-:Y:S02]  /*19510*/  ISETP.NE.AND P1, PT, R4, RZ, PT ;  /* 0x000000ff0400720c */ /* 0x000fe40003f25270 */
[----:B------:R-:W-:Y:S02]  /*19520*/  ISETP.GE.U32.AND P0, PT, R2, R5, PT ;  /* 0x000000050200720c */ /* 0x000fe40003f06070 */
[----:B------:R-:W-:-:S04]  /*19530*/  IABS R5, R7 ;  /* 0x0000000700057213 */ /* 0x000fc80000000000 */
        /* <DEDUP_REMOVED lines=9> */
[----:B------:R-:W-:-:S03]  /*195d0*/  LOP3.LUT R2, R0, R4, RZ, 0x3c, !PT ;  /* 0x0000000400027212 */ /* 0x000fc600078e3cff */
[----:B------:R-:W-:Y:S01]  /*195e0*/  IMAD.MOV.U32 R3, RZ, RZ, R8 ;  /* 0x000000ffff037224 */ /* 0x000fe200078e0008 */
[----:B------:R-:W-:Y:S02]  /*195f0*/  ISETP.GE.AND P2, PT, R2, RZ, PT ;  /* 0x000000ff0200720c */ /* 0x000fe40003f46270 */
[----:B------:R-:W-:-:S05]  /*19600*/  IABS R8, R7 ;  /* 0x0000000700087213 */ /* 0x000fca0000000000 */
[----:B------:R-:W-:-:S06]  /*19610*/  IMAD.MOV R8, RZ, RZ, -R8 ;  /* 0x000000ffff087224 */ /* 0x000fcc00078e0a08 */
        /* <DEDUP_REMOVED lines=9> */
[----:B------:R-:W-:Y:S01]  /*196b0*/  ISETP.GE.U32.AND P0, PT, R2, R5, PT ;  /* 0x000000050200720c */ /* 0x000fe20003f06070 */
[----:B------:R-:W-:Y:S01]  /*196c0*/  IMAD.MOV R5, RZ, RZ, -R3 ;  /* 0x000000ffff057224 */ /* 0x000fe200078e0a03 */
[----:B------:R-:W-:-:S03]  /*196d0*/  LOP3.LUT R2, R3, R7, RZ, 0x3c, !PT ;  /* 0x0000000703027212 */ /* 0x000fc600078e3cff */
[----:B------:R-:W-:Y:S01]  /*196e0*/  IMAD R0, R4, R5, R0 ;  /* 0x0000000504007224 */ /* 0x000fe200078e0200 */
        /* <DEDUP_REMOVED lines=10> */
.L_x_1391:
[----:B0--3--:R-:W3:Y:S01]  /*19790*/  LDL R5, [R1+0xc] ;  /* 0x00000c0001057983 */ /* 0x009ee20000100800 */
[----:B-12---:R-:W3:Y:S02]  /*197a0*/  LDC.64 R2, c[0x0][0xc90] ;  /* 0x00032400ff027b82 */ /* 0x006ee40000000a00 */
[----:B---3--:R-:W-:-:S05]  /*197b0*/  IMAD.WIDE R2, R5, 0x4, R2 ;  /* 0x0000000405027825 */ /* 0x008fca00078e0202 */
[----:B------:R-:W2:Y:S02]  /*197c0*/  LDG.E R6, desc[UR52][R2.64] ;  /* 0x0000003402067981 */ /* 0x000ea4000c1e1900 */
[----:B--2---:R-:W-:-:S05]  /*197d0*/  IMAD R5, R4, R6, RZ ;  /* 0x0000000604057224 */ /* 0x004fca00078e02ff */
[----:B------:R-:W-:-:S04]  /*197e0*/  IABS R7, R5 ;  /* 0x0000000500077213 */ /* 0x000fc80000000000 */
[----:B------:R-:W0:Y:S08]  /*197f0*/  I2F.RP R2, R7 ;  /* 0x0000000700027306 */ /* 0x000e300000209400 */
[----:B0-----:R-:W0:Y:S02]  /*19800*/  MUFU.RCP R2, R2 ;  /* 0x0000000200027308 */ /* 0x001e240000001000 */
[----:B0-----:R-:W-:-:S06]  /*19810*/  VIADD R2, R2, 0xffffffe ;  /* 0x0ffffffe02027836 */ /* 0x001fcc0000000000 */
[----:B------:R-:W0:Y:S02]  /*19820*/  F2I.FTZ.U32.TRUNC.NTZ R3, R2 ;  /* 0x0000000200037305 */ /* 0x000e24000021f000 */
        /* <DEDUP_REMOVED lines=19> */
[----:B------:R-:W-:Y:S02]  /*19960*/  IMAD R7, R6, R2, RZ ;  /* 0x0000000206077224 */ /* 0x000fe400078e02ff */
[----:B------:R-:W-:Y:S02]  /*19970*/  IMAD.MOV R2, RZ, RZ, -R2 ;  /* 0x000000ffff027224 */ /* 0x000fe400078e0a02 */
[----:B------:R-:W-:Y:S02]  /*19980*/  IMAD.MOV R3, RZ, RZ, -R7 ;  /* 0x000000ffff037224 */ /* 0x000fe400078e0a07 */
[----:B------:R-:W-:-:S03]  /*19990*/  IMAD R0, R5, R2, R0 ;  /* 0x0000000205007224 */ /* 0x000fc600078e0200 */
[----:B------:R-:W-:Y:S02]  /*199a0*/  VIADDMNMX R6, R3, R8, R6, PT ;  /* 0x0000000803067246 */ /* 0x000fe40003800106 */
[----:B------:R-:W-:Y:S02]  /*199b0*/  IADD3 R7, R7, 0x1000000, R0 ;  /* 0x0100000007077810 */ /* 0x000fe40007ffe000 */
        /* <DEDUP_REMOVED lines=25> */
[----:B------:R-:W-:Y:S02]  /*19b50*/  IMAD R3, R2, R6, R7 ;  /* 0x0000000602037224 */ /* 0x000fe400078e0207 */
[----:B------:R-:W-:-:S03]  /*19b60*/  IMAD.MOV.U32 R0, RZ, RZ, R2 ;  /* 0x000000ffff007224 */ /* 0x000fc600078e0002 */
[----:B------:R0:W-:Y:S04]  /*19b70*/  STL [R1+0x8], R3 ;  /* 0x0000080301007387 */ /* 0x0001e80000100800 */
.L_x_1392:
[----:B0-----:R-:W-:-:S05]  /*19b80*/  LOP3.LUT R3, RZ, R0, RZ, 0x33, !PT ;  /* 0x00000000ff037212 */ /* 0x001fca00078e33ff */
[----:B------:R-:W-:-:S05]  /*19b90*/  IMAD.IADD R0, R4, 0x1, R3 ;  /* 0x0000000104007824 */ /* 0x000fca00078e0203 */
[----:B------:R0:W-:Y:S01]  /*19ba0*/  STL [R1+0x4], R0 ;  /* 0x0000040001007387 */ /* 0x0001e20000100800 */
[----:B------:R-:W-:Y:S05]  /*19bb0*/  BRA `(.L_x_1393) ;  /* 0x0000000000287947 */ /* 0x000fea0003800000 */
.L_x_1385:
[----:B------:R-:W-:Y:S01]  /*19bc0*/  UMOV UR4, URZ ;  /* 0x0000003f00047c82 */ /* 0x000fe20008000000 */
[----:B------:R-:W-:Y:S01]  /*19bd0*/  ULDC UR6, c[0x0][0xc3c] ;  /* 0x00030f0000067ab9 */ /* 0x000fe20000000800 */
[----:B------:R-:W-:Y:S01]  /*19be0*/  UMOV UR5, URZ ;  /* 0x0000003f00057c82 */ /* 0x000fe20008000000 */
[----:B------:R0:W-:Y:S01]  /*19bf0*/  STL [R1], R0 ;  /* 0x0000000001007387 */ /* 0x0001e20000100800 */
[----:B------:R-:W-:Y:S02]  /*19c00*/  IMAD.U32 R3, RZ, RZ, UR4 ;  /* 0x00000004ff037e24 */ /* 0x000fe4000f8e00ff */
[----:B------:R-:W-:-:S03]  /*19c10*/  IMAD.U32 R2, RZ, RZ, UR5 ;  /* 0x00000005ff027e24 */ /* 0x000fc6000f8e00ff */
[----:B------:R1:W-:Y:S01]  /*19c20*/  STL [R1+0x4], R3 ;  /* 0x0000040301007387 */ /* 0x0003e20000100800 */
[----:B0-----:R-:W-:-:S05]  /*19c30*/  IMAD.U32 R0, RZ, RZ, UR6 ;  /* 0x00000006ff007e24 */ /* 0x001fca000f8e00ff */
[----:B------:R1:W-:Y:S04]  /*19c40*/  STL [R1+0xc], R0 ;  /* 0x00000c0001007387 */ /* 0x0003e80000100800 */
[----:B------:R1:W-:Y:S02]  /*19c50*/  STL [R1+0x8], R2 ;  /* 0x0000080201007387 */ /* 0x0003e40000100800 */
.L_x_1393:
[----:B-1----:R-:W2:Y:S04]  /*19c60*/  LDL R3, [R1+0x8] ;  /* 0x0000080001037983 */ /* 0x002ea80000100800 */
[----:B------:R-:W3:Y:S04]  /*19c70*/  LDL R2, [R1+0xc] ;  /* 0x00000c0001027983 */ /* 0x000ee80000100800 */
[----:B------:R-:W4:Y:S04]  /*19c80*/  LDL R5, [R1+0x4] ;  /* 0x0000040001057983 */ /* 0x000f280000100800 */
[----:B------:R-:W4:Y:S01]  /*19c90*/  LDL R4, [R1] ;  /* 0x0000000001047983 */ /* 0x000f220000100800 */
[----:B0-----:R-:W0:Y:S01]  /*19ca0*/  S2R R0, SR_TID.X ;  /* 0x0000000000007919 */ /* 0x001e220000002100 */
[----:B------:R-:W-:Y:S05]  /*19cb0*/  WARPSYNC.ALL ;  /* 0x0000000000007948 */ /* 0x000fea0003800000 */
[----:B0-----:R-:W-:Y:S01]  /*19cc0*/  LOP3.LUT R0, R0, 0x1f, RZ, 0xc0, !PT ;  /* 0x0000001f00007812 */ /* 0x001fe200078ec0ff */
[----:B------:R-:W-:Y:S03]  /*19cd0*/  BAR.SYNC.DEFER_BLOCKING 0x4, 0x180 ;  /* 0x0106000000007b1d */ /* 0x000fe60000010000 */
[----:B------:R-:W-:-:S13]  /*19ce0*/  ISETP.NE.AND P0, PT, R0, RZ, PT ;  /* 0x000000ff0000720c */ /* 0x000fda0003f05270 */
[----:B------:R-:W-:Y:S01]  /*19cf0*/  @!P0 MOV R0, 0x400 ;  /* 0x0000040000008802 */ /* 0x000fe20000000f00 */
[----:B--2---:R-:W-:Y:S02]  /*19d00*/  IMAD.MOV.U32 R6, RZ, RZ, R3 ;  /* 0x000000ffff067224 */ /* 0x004fe400078e0003 */
[----:B------:R-:W0:Y:S01]  /*19d10*/  @!P0 S2R R3, SR_CgaCtaId ;  /* 0x0000000000038919 */ /* 0x000e220000008800 */
[----:B---3--:R-:W-:Y:S01]  /*19d20*/  IMAD.MOV.U32 R7, RZ, RZ, R2 ;  /* 0x000000ffff077224 */ /* 0x008fe200078e0002 */
[----:B0-----:R-:W-:-:S05]  /*19d30*/  @!P0 LEA R18, R3, R0, 0x18 ;  /* 0x0000000003128211 */ /* 0x001fca00078ec0ff */
[----:B----4-:R1:W-:Y:S01]  /*19d40*/  @!P0 STS.128 [R18+0x288d0], R4 ;  /* 0x0288d00412008388 */ /* 0x0103e20000000c00 */
[----:B------:R-:W-:Y:S06]  /*19d50*/  BAR.ARV 0x5, 0x180 ;  /* 0x0146000000007b1d */ /* 0x000fec0000002000 */
.L_x_1382:
[----:B------:R-:W3:Y:S01]  /*19d60*/  LDL R0, [R1+0xc] ;  /* 0x00000c0001007983 */ /* 0x000ee20000100800 */
[----:B------:R-:W-:Y:S02]  /*19d70*/  ULDC UR4, c[0x0][0xc3c] ;  /* 0x00030f0000047ab9 */ /* 0x000fe40000000800 */
[----:B---3--:R-:W-:-:S13]  /*19d80*/  ISETP.GE.AND P0, PT, R0, UR4, PT ;  /* 0x0000000400007c0c */ /* 0x008fda000bf06270 */
[----:B------:R-:W-:Y:S05]  /*19d90*/  @!P0 BRA `(.L_x_1394) ;  /* 0xffffffa400648947 */ /* 0x000fea000383ffff */
[----:B------:R-:W-:Y:S05]  /*19da0*/  BSYNC B8 ;  /* 0x0000000000087941 */ /* 0x000fea0003800000 */
.L_x_1285:
        /* <DEDUP_REMOVED lines=12> */
.L_x_1465:
[----:B------:R-:W-:Y:S05]  /*19e70*/  BSYNC B0 ;  /* 0x0000000000007941 */ /* 0x000fea0003800000 */
.L_x_1395:
[----:B------:R-:W-:-:S03]  /*19e80*/  UMOV UR4, 0xffffffff ;  /* 0xffffffff00047882 */ /* 0x000fc60000000000 */
[----:B------:R-:W-:Y:S05]  /*19e90*/  BRA.DIV UR4, `(.L_x_1397) ;  /* 0x0000001e04fc7947 */ /* 0x000fea000b800000 */
[----:B------:R-:W1:Y:S02]  /*19ea0*/  S2R R2, SR_TID.X ;  /* 0x0000000000027919 */ /* 0x000e640000002100 */
[----:B-1----:R-:W-:-:S04]  /*19eb0*/  SHF.R.U32.HI R2, RZ, 0x5, R2 ;  /* 0x00000005ff027819 */ /* 0x002fc80000011602 */
[----:B------:R-:W-:-:S05]  /*19ec0*/  LOP3.LUT R2, R2, 0x3, RZ, 0xc0, !PT ;  /* 0x0000000302027812 */ /* 0x000fca00078ec0ff */
[----:B------:R1:W2:Y:S02]  /*19ed0*/  SHFL.IDX PT, R14, R2, RZ, 0x1f ;  /* 0x00001fff020e7589 */ /* 0x0002a400000e0000 */
.L_x_1468:
[----:B--2---:R-:W-:Y:S01]  /*19ee0*/  ISETP.NE.AND P0, PT, R14, RZ, PT ;  /* 0x000000ff0e00720c */ /* 0x004fe20003f05270 */
[----:B------:R-:W-:-:S12]  /*19ef0*/  BSSY B0, `(.L_x_1398) ;  /* 0x0000025000007945 */ /* 0x000fd80003800000 */
[----:B------:R-:W-:Y:S05]  /*19f00*/  @P0 BRA `(.L_x_1399) ;  /* 0x00000000008c0947 */ /* 0x000fea0003800000 */
[----:B------:R-:W-:-:S03]  /*19f10*/  UMOV UR4, 0xffffffff ;  /* 0xffffffff00047882 */ /* 0x000fc60000000000 */
[----:B------:R-:W-:Y:S05]  /*19f20*/  BRA.DIV UR4, `(.L_x_1400) ;  /* 0x00000022040c7947 */ /* 0x000fea000b800000 */
[----:B------:R-:W-:-:S13]  /*19f30*/  ELECT P6, URZ, PT ;  /* 0x00000000003f782f */ /* 0x000fda00038c0000 */
.L_x_1471:
[----:B------:R-:W-:Y:S05]  /*19f40*/  @!P6 BRA `(.L_x_1399) ;  /* 0x00000000007ce947 */ /* 0x000fea0003800000 */
[----:B------:R-:W-:-:S06]  /*19f50*/  ULOP3.LUT UR4, UR36, 0x2, URZ, 0xfc, !UPT ;  /* 0x0000000224047892 */ /* 0x000fcc000f8efc3f */
[----:B-1----:R-:W-:-:S05]  /*19f60*/  IMAD.U32 R2, RZ, RZ, UR4 ;  /* 0x00000004ff027e24 */ /* 0x002fca000f8e00ff */
[----:B------:R-:W-:-:S13]  /*19f70*/  ISETP.NE.AND P2, PT, R2, 0x3, PT ;  /* 0x000000030200780c */ /* 0x000fda0003f45270 */
[----:B------:R-:W-:Y:S05]  /*19f80*/  @!P2 BRA `(.L_x_1401) ;  /* 0x000000000004a947 */ /* 0x000fea0003800000 */
[----:B------:R-:W-:Y:S01]  /*19f90*/  BPT.TRAP 0x1 ;  /* 0x000000040000795c */ /* 0x000fe20000300000 */
.L_x_1401:
        /* <DEDUP_REMOVED lines=13> */
.L_x_1472:
[----:B------:R-:W1:Y:S02]  /*1a070*/  SYNCS.PHASECHK.TRANS64.TRYWAIT P0, [R7+URZ], R2 ;  /* 0x00000002070075a7 */ /* 0x000e64000800017f */
[----:B-1----:R-:W-:Y:S05]  /*1a080*/  @!P0 BRA `(.L_x_1403) ;  /* 0x0000001c00e88947 */ /* 0x002fea0003800000 */
.L_x_1473:
[----:B------:R-:W-:Y:S05]  /*1a090*/  @!P2 BRA `(.L_x_1404) ;  /* 0x000000000004a947 */ /* 0x000fea0003800000 */
[----:B------:R-:W-:Y:S01]  /*1a0a0*/  BPT.TRAP 0x1 ;  /* 0x000000040000795c */ /* 0x000fe20000300000 */
.L_x_1404:
[----:B------:R-:W-:-:S04]  /*1a0b0*/  VIADD R0, R0, 0x28860 ;  /* 0x0002886000007836 */ /* 0x000fc80000000000 */
[----:B------:R-:W-:-:S04]  /*1a0c0*/  IMAD R4, R19, 0x8, R0 ;  /* 0x0000000813047824 */ /* 0x000fc800078e0200 */
[----:B------:R-:W2:Y:S02]  /*1a0d0*/  SYNCS.PHASECHK.TRANS64.TRYWAIT P0, [R4+URZ], R5 ;  /* 0x00000005040075a7 */ /* 0x000ea4000800017f */
[----:B--2---:R-:W-:Y:S05]  /*1a0e0*/  @!P0 BRA `(.L_x_1405) ;  /* 0x0000001c00e48947 */ /* 0x004fea0003800000 */
.L_x_1474:
[----:B------:R-:W-:-:S07]  /*1a0f0*/  IMAD R3, R3, 0x8, R0 ;  /* 0x0000000803037824 */ /* 0x000fce00078e0200 */
.L_x_1406:
[----:B----4-:R4:W0:Y:S02]  /*1a100*/  SYNCS.PHASECHK.TRANS64.TRYWAIT P0, [R3+URZ], R2 ;  /* 0x00000002030075a7 */ /* 0x010824000800017f */
[----:B0-----:R-:W-:Y:S05]  /*1a110*/  @!P0 NANOSLEEP.SYNCS 0x989680 ;  /* 0x009896800000895d */ /* 0x001fea0003900000 */
[----:B------:R-:W0:Y:S02]  /*1a120*/  @!P0 SYNCS.PHASECHK.TRANS64 P0, [R3+URZ], R2 ;  /* 0x00000002030085a7 */ /* 0x000e24000800007f */
[----:B0-----:R-:W-:Y:S05]  /*1a130*/  @!P0 BRA `(.L_x_1406) ;  /* 0xfffffffc00f08947 */ /* 0x001fea000383ffff */
.L_x_1399:
[----:B------:R-:W-:Y:S05]  /*1a140*/  BSYNC B0 ;  /* 0x0000000000007941 */ /* 0x000fea0003800000 */
.L_x_1398:
[----:B------:R-:W-:Y:S05]  /*1a150*/  EXIT ;  /* 0x000000000000794d */ /* 0x000fea0003800000 */
.L_x_1184:
[----:B0-----:R-:W-:-:S04]  /*1a160*/  IMAD.U32 R3, RZ, RZ, UR41 ;  /* 0x00000029ff037e24 */ /* 0x001fc8000f8e00ff */
[----:B------:R0:W1:Y:S03]  /*1a170*/  SYNCS.PHASECHK.TRANS64.TRYWAIT P1, [R3+URZ+0x28800], R0 ;  /* 0x02880000030075a7 */ /* 0x000066000802017f */
[----:B-1----:R-:W-:Y:S05]  /*1a180*/  @!P1 NANOSLEEP.SYNCS 0x989680 ;  /* 0x009896800000995d */ /* 0x002fea0003900000 */
[----:B------:R-:W1:Y:S02]  /*1a190*/  @!P1 SYNCS.PHASECHK.TRANS64 P1, [R3+URZ+0x28800], R0 ;  /* 0x02880000030095a7 */ /* 0x000e64000802007f */
[----:B-1----:R-:W-:Y:S05]  /*1a1a0*/  @!P1 BRA `(.L_x_1184) ;  /* 0xfffffffc00ec9947 */ /* 0x002fea000383ffff */
[----:B------:R-:W-:Y:S05]  /*1a1b0*/  BRA `(.L_x_1407) ;  /* 0xfffffe7c00d07947 */ /* 0x000fea000383ffff */
.L_x_1188:
[----:B-1----:R1:W2:Y:S02]  /*1a1c0*/  SYNCS.PHASECHK.TRANS64.TRYWAIT P2, [R15+URZ+0x28830], R0 ;  /* 0x028830000f0075a7 */ /* 0x0022a4000804017f */
[----:B--2---:R-:W-:Y:S05]  /*1a1d0*/  @!P2 NANOSLEEP.SYNCS 0x989680 ;  /* 0x009896800000a95d */ /* 0x004fea0003900000 */
[----:B------:R-:W2:Y:S02]  /*1a1e0*/  @!P2 SYNCS.PHASECHK.TRANS64 P2, [R15+URZ+0x28830], R0 ;  /* 0x028830000f00a5a7 */ /* 0x000ea4000804007f */
[----:B--2---:R-:W-:Y:S05]  /*1a1f0*/  @!P2 BRA `(.L_x_1188) ;  /* 0xfffffffc00f0a947 */ /* 0x004fea000383ffff */
[----:B------:R-:W-:Y:S05]  /*1a200*/  BRA `(.L_x_1187) ;  /* 0xfffffe7c00f87947 */ /* 0x000fea000383ffff */
.L_x_1204:
[----:B-1----:R-:W-:-:S04]  /*1a210*/  IMAD.U32 R8, RZ, RZ, UR6 ;  /* 0x00000006ff087e24 */ /* 0x002fc8000f8e00ff */
[----:B------:R1:W2:Y:S03]  /*1a220*/  SYNCS.PHASECHK.TRANS64.TRYWAIT P2, [R8+URZ+0x28830], R5 ;  /* 0x02883005080075a7 */ /* 0x0002a6000804017f */
[----:B--2---:R-:W-:Y:S05]  /*1a230*/  @!P2 NANOSLEEP.SYNCS 0x989680 ;  /* 0x009896800000a95d */ /* 0x004fea0003900000 */
[----:B------:R-:W2:Y:S02]  /*1a240*/  @!P2 SYNCS.PHASECHK.TRANS64 P2, [R8+URZ+0x28830], R5 ;  /* 0x028830050800a5a7 */ /* 0x000ea4000804007f */
[----:B--2---:R-:W-:Y:S05]  /*1a250*/  @!P2 BRA `(.L_x_1204) ;  /* 0xfffffffc00eca947 */ /* 0x004fea000383ffff */
[----:B------:R-:W-:Y:S05]  /*1a260*/  BRA `(.L_x_1201) ;  /* 0xfffffeb800987947 */ /* 0x000fea000383ffff */
.L_x_1208:
[----:B-1----:R-:W-:-:S04]  /*1a270*/  IMAD.U32 R8, RZ, RZ, UR6 ;  /* 0x00000006ff087e24 */ /* 0x002fc8000f8e00ff */
[----:B------:R1:W2:Y:S03]  /*1a280*/  SYNCS.PHASECHK.TRANS64.TRYWAIT P2, [R8+URZ+0x28850], R5 ;  /* 0x02885005080075a7 */ /* 0x0002a6000804017f */
[----:B--2---:R-:W-:Y:S05]  /*1a290*/  @!P2 NANOSLEEP.SYNCS 0x989680 ;  /* 0x009896800000a95d */ /* 0x004fea0003900000 */
[----:B------:R-:W2:Y:S02]  /*1a2a0*/  @!P2 SYNCS.PHASECHK.TRANS64 P2, [R8+URZ+0x28850], R5 ;  /* 0x028850050800a5a7 */ /* 0x000ea4000804007f */
[----:B--2---:R-:W-:Y:S05]  /*1a2b0*/  @!P2 BRA `(.L_x_1208) ;  /* 0xfffffffc00eca947 */ /* 0x004fea000383ffff */
[----:B------:R-:W-:Y:S05]  /*1a2c0*/  BRA `(.L_x_1205) ;  /* 0xfffffebc00607947 */ /* 0x000fea000383ffff */
.L_x_1225:
[----:B-1----:R-:W-:-:S04]  /*1a2d0*/  IMAD.U32 R9, RZ, RZ, UR6 ;  /* 0x00000006ff097e24 */ /* 0x002fc8000f8e00ff */
[----:B------:R1:W2:Y:S03]  /*1a2e0*/  SYNCS.PHASECHK.TRANS64.TRYWAIT P2, [R9+URZ+0x28830], R4 ;  /* 0x02883004090075a7 */ /* 0x0002a6000804017f */
[----:B--2---:R-:W-:Y:S05]  /*1a2f0*/  @!P2 NANOSLEEP.SYNCS 0x989680 ;  /* 0x009896800000a95d */ /* 0x004fea0003900000 */
[----:B------:R-:W2:Y:S02]  /*1a300*/  @!P2 SYNCS.PHASECHK.TRANS64 P2, [R9+URZ+0x28830], R4 ;  /* 0x028830040900a5a7 */ /* 0x000ea4000804007f */
[----:B--2---:R-:W-:Y:S05]  /*1a310*/  @!P2 BRA `(.L_x_1225) ;  /* 0xfffffffc00eca947 */ /* 0x004fea000383ffff */
[----:B------:R-:W-:Y:S05]  /*1a320*/  BRA `(.L_x_1222) ;  /* 0xfffffef400587947 */ /* 0x000fea000383ffff */
.L_x_1229:
[----:B-1----:R-:W-:-:S04]  /*1a330*/  IMAD.U32 R9, RZ, RZ, UR6 ;  /* 0x00000006ff097e24 */ /* 0x002fc8000f8e00ff */
[----:B------:R1:W2:Y:S03]  /*1a340*/  SYNCS.PHASECHK.TRANS64.TRYWAIT P2, [R9+URZ+0x28850], R4 ;  /* 0x02885004090075a7 */ /* 0x0002a6000804017f */
[----:B--2---:R-:W-:Y:S05]  /*1a350*/  @!P2 NANOSLEEP.SYNCS 0x989680 ;  /* 0x009896800000a95d */ /* 0x004fea0003900000 */
[----:B------:R-:W2:Y:S02]  /*1a360*/  @!P2 SYNCS.PHASECHK.TRANS64 P2, [R9+URZ+0x28850], R4 ;  /* 0x028850040900a5a7 */ /* 0x000ea4000804007f */
[----:B--2---:R-:W-:Y:S05]  /*1a370*/  @!P2 BRA `(.L_x_1229) ;  /* 0xfffffffc00eca947 */ /* 0x004fea000383ffff */
[----:B------:R-:W-:Y:S05]  /*1a380*/  BRA `(.L_x_1226) ;  /* 0xfffffef800207947 */ /* 0x000fea000383ffff */
.L_x_1235:
[----:B-1----:R-:W-:-:S04]  /*1a390*/  IMAD.U32 R9, RZ, RZ, UR6 ;  /* 0x00000006ff097e24 */ /* 0x002fc8000f8e00ff */
[----:B------:R1:W2:Y:S03]  /*1a3a0*/  SYNCS.PHASECHK.TRANS64.TRYWAIT P2, [R9+URZ+0x28830], R4 ;  /* 0x02883004090075a7 */ /* 0x0002a6000804017f */
[----:B--2---:R-:W-:Y:S05]  /*1a3b0*/  @!P2 NANOSLEEP.SYNCS 0x989680 ;  /* 0x009896800000a95d */ /* 0x004fea0003900000 */
[----:B------:R-:W2:Y:S02]  /*1a3c0*/  @!P2 SYNCS.PHASECHK.TRANS64 P2, [R9+URZ+0x28830], R4 ;  /* 0x028830040900a5a7 */ /* 0x000ea4000804007f */
[----:B--2---:R-:W-:Y:S05]  /*1a3d0*/  @!P2 BRA `(.L_x_1235) ;  /* 0xfffffffc00eca947 */ /* 0x004fea000383ffff */
[----:B------:R-:W-:Y:S05]  /*1a3e0*/  BRA `(.L_x_1232) ;  /* 0xffffff1c00447947 */ /* 0x000fea000383ffff */
.L_x_1239:
[----:B-1----:R-:W-:-:S04]  /*1a3f0*/  IMAD.U32 R9, RZ, RZ, UR6 ;  /* 0x00000006ff097e24 */ /* 0x002fc8000f8e00ff */
[----:B------:R1:W2:Y:S03]  /*1a400*/  SYNCS.PHASECHK.TRANS64.TRYWAIT P2, [R9+URZ+0x28850], R4 ;  /* 0x02885004090075a7 */ /* 0x0002a6000804017f */
[----:B--2---:R-:W-:Y:S05]  /*1a410*/  @!P2 NANOSLEEP.SYNCS 0x989680 ;  /* 0x009896800000a95d */ /* 0x004fea0003900000 */
[----:B------:R-:W2:Y:S02]  /*1a420*/  @!P2 SYNCS.PHASECHK.TRANS64 P2, [R9+URZ+0x28850], R4 ;  /* 0x028850040900a5a7 */ /* 0x000ea4000804007f */
[----:B--2---:R-:W-:Y:S05]  /*1a430*/  @!P2 BRA `(.L_x_1239) ;  /* 0xfffffffc00eca947 */ /* 0x004fea000383ffff */
[----:B------:R-:W-:Y:S05]  /*1a440*/  BRA `(.L_x_1236) ;  /* 0xffffff20000c7947 */ /* 0x000fea000383ffff */
.L_x_1252:
[----:B-1----:R-:W-:-:S04]  /*1a450*/  IMAD.U32 R8, RZ, RZ, UR5 ;  /* 0x00000005ff087e24 */ /* 0x002fc8000f8e00ff */
[----:B------:R1:W2:Y:S03]  /*1a460*/  SYNCS.PHASECHK.TRANS64.TRYWAIT P0, [R8+URZ+0x28850], R3 ;  /* 0x02885003080075a7 */ /* 0x0002a6000800017f */
[----:B--2---:R-:W-:Y:S05]  /*1a470*/  @!P0 NANOSLEEP.SYNCS 0x989680 ;  /* 0x009896800000895d */ /* 0x004fea0003900000 */
[----:B------:R-:W2:Y:S02]  /*1a480*/  @!P0 SYNCS.PHASECHK.TRANS64 P0, [R8+URZ+0x28850], R3 ;  /* 0x02885003080085a7 */ /* 0x000ea4000800007f */
[----:B--2---:R-:W-:Y:S05]  /*1a490*/  @!P0 BRA `(.L_x_1252) ;  /* 0xfffffffc00ec8947 */ /* 0x004fea000383ffff */
[----:B------:R-:W-:Y:S05]  /*1a4a0*/  BRA `(.L_x_1251) ;  /* 0xffffff5400147947 */ /* 0x000fea000383ffff */
.L_x_1307:
[----:B-1----:R-:W1:Y:S01]  /*1a4b0*/  S2R R4, SR_TID.X ;  /* 0x0000000000047919 */ /* 0x002e620000002100 */
[----:B------:R-:W-:Y:S01]  /*1a4c0*/  BSSY B0, `(.L_x_1408) ;  /* 0x000000a000007945 */ /* 0x000fe20003800000 */
[----:B------:R-:W-:Y:S02]  /*1a4d0*/  IMAD.MOV.U32 R12, RZ, RZ, RZ ;  /* 0x000000ffff0c7224 */ /* 0x000fe400078e00ff */
[----:B------:R-:W-:Y:S02]  /*1a4e0*/  IMAD.MOV.U32 R11, RZ, RZ, 0x1f ;  /* 0x0000001fff0b7424 */ /* 0x000fe400078e00ff */
[----:B------:R-:W-:Y:S01]  /*1a4f0*/  IMAD.MOV.U32 R15, RZ, RZ, -0x1 ;  /* 0xffffffffff0f7424 */ /* 0x000fe200078e00ff */
[----:B-1----:R-:W-:-:S04]  /*1a500*/  SHF.R.U32.HI R4, RZ, 0x5, R4 ;  /* 0x00000005ff047819 */ /* 0x002fc80000011604 */
[----:B------:R-:W-:-:S05]  /*1a510*/  LOP3.LUT R4, R4, 0x3, RZ, 0xc0, !PT ;  /* 0x0000000304047812 */ /* 0x000fca00078ec0ff */
[----:B------:R-:W-:-:S07]  /*1a520*/  IMAD.MOV.U32 R13, RZ, RZ, R4 ;  /* 0x000000ffff0d7224 */ /* 0x000fce00078e0004 */
[----:B0-2---:R-:W-:Y:S05]  /*1a530*/  WARPSYNC.COLLECTIVE R15, `(.L_x_1409) ;  /* 0x000000000f087348 */ /* 0x005fea0003c00000 */
[----:B------:R1:W3:Y:S02]  /*1a540*/  SHFL.IDX P6, R14, R13, R12, R11 ;  /* 0x0000000c0d0e7389 */ /* 0x0002e400000c000b */
[----:B0123--:R-:W-:Y:S01]  /*1a550*/  ENDCOLLECTIVE ;  /* 0x000000000000791b */ /* 0x00ffe20003800000 */
.L_x_1409:
[----:B------:R-:W-:Y:S05]  /*1a560*/  BSYNC B0 ;  /* 0x0000000000007941 */ /* 0x000fea0003800000 */
.L_x_1408:
[----:B------:R-:W-:Y:S05]  /*1a570*/  BRA `(.L_x_1410) ;  /* 0xffffffac00fc7947 */ /* 0x000fea000383ffff */
.L_x_1309:
[----:B------:R-:W-:Y:S01]  /*1a580*/  BSSY B0, `(.L_x_1411) ;  /* 0x0000006000007945 */ /* 0x000fe20003800000 */
[----:B------:R-:W-:-:S07]  /*1a590*/  IMAD.MOV.U32 R15, RZ, RZ, -0x1 ;  /* 0xffffffffff0f7424 */ /* 0x000fce00078e00ff */
[----:B012---:R-:W-:Y:S05]  /*1a5a0*/  WARPSYNC.COLLECTIVE R15, `(.L_x_1412) ;  /* 0x000000000f0c7348 */ /* 0x007fea0003c00000 */
[----:B------:R-:W-:Y:S02]  /*1a5b0*/  ELECT P6, UR62, PT ;  /* 0x00000000003e782f */ /* 0x000fe400038c0000 */
[----:B------:R-:W-:Y:S01]  /*1a5c0*/  MOV R14, UR62 ;  /* 0x0000003e000e7c02 */ /* 0x000fe20008000f00 */
[----:B012---:R-:W-:Y:S10]  /*1a5d0*/  ENDCOLLECTIVE ;  /* 0x000000000000791b */ /* 0x007ff40003800000 */
.L_x_1412:
[----:B------:R-:W-:Y:S05]  /*1a5e0*/  BSYNC B0 ;  /* 0x0000000000007941 */ /* 0x000fea0003800000 */
.L_x_1411:
[----:B------:R-:W-:Y:S05]  /*1a5f0*/  BRA `(.L_x_1413) ;  /* 0xffffffb000087947 */ /* 0x000fea000383ffff */
.L_x_1311:
[----:B-1----:R1:W3:Y:S02]  /*1a600*/  SYNCS.PHASECHK.TRANS64.TRYWAIT P0, [R0+URZ+0x28840], R2 ;  /* 0x02884002000075a7 */ /* 0x0022e4000800017f */
[----:B---3--:R-:W-:Y:S05]  /*1a610*/  @!P0 NANOSLEEP.SYNCS 0x989680 ;  /* 0x009896800000895d */ /* 0x008fea0003900000 */
[----:B------:R-:W3:Y:S02]  /*1a620*/  @!P0 SYNCS.PHASECHK.TRANS64 P0, [R0+URZ+0x28840], R2 ;  /* 0x02884002000085a7 */ /* 0x000ee4000800007f */
[----:B---3--:R-:W-:Y:S05]  /*1a630*/  @!P0 BRA `(.L_x_1311) ;  /* 0xfffffffc00f08947 */ /* 0x008fea000383ffff */
[----:B------:R-:W-:Y:S05]  /*1a640*/  BRA `(.L_x_1414) ;  /* 0xffffffb000687947 */ /* 0x000fea000383ffff */
.L_x_1315:
        /* <DEDUP_REMOVED lines=15> */
.L_x_1415:
[----:B------:R-:W-:Y:S02]  /*1a740*/  IMAD.MOV.U32 R13, RZ, RZ, R4 ;  /* 0x000000ffff0d7224 */ /* 0x000fe400078e0004 */
[----:B------:R-:W-:-:S07]  /*1a750*/  IMAD.MOV.U32 R6, RZ, RZ, R14 ;  /* 0x000000ffff067224 */ /* 0x000fce00078e000e */
[----:B------:R-:W-:Y:S05]  /*1a760*/  WARPSYNC.COLLECTIVE R15, `(.L_x_1416) ;  /* 0x000000000f087348 */ /* 0x000fea0003c00000 */
[----:B------:R0:W1:Y:S02]  /*1a770*/  SHFL.IDX P6, R14, R13, R12, R11 ;  /* 0x0000000c0d0e7389 */ /* 0x00006400000c000b */
[----:B01----:R-:W-:Y:S01]  /*1a780*/  ENDCOLLECTIVE ;  /* 0x000000000000791b */ /* 0x003fe20003800000 */
.L_x_1416:
[----:B------:R-:W-:Y:S02]  /*1a790*/  IMAD.MOV.U32 R13, RZ, RZ, R3 ;  /* 0x000000ffff0d7224 */ /* 0x000fe400078e0003 */
[----:B------:R-:W-:Y:S02]  /*1a7a0*/  IMAD.MOV.U32 R12, RZ, RZ, 0x1 ;  /* 0x00000001ff0c7424 */ /* 0x000fe400078e00ff */
[----:B------:R-:W-:-:S07]  /*1a7b0*/  IMAD.MOV.U32 R7, RZ, RZ, R14 ;  /* 0x000000ffff077224 */ /* 0x000fce00078e000e */
[----:B------:R-:W-:Y:S05]  /*1a7c0*/  WARPSYNC.COLLECTIVE R15, `(.L_x_1417) ;  /* 0x000000000f087348 */ /* 0x000fea0003c00000 */
[----:B------:R0:W1:Y:S02]  /*1a7d0*/  SHFL.IDX P6, R14, R13, R12, R11 ;  /* 0x0000000c0d0e7389 */ /* 0x00006400000c000b */
[----:B01----:R-:W-:Y:S01]  /*1a7e0*/  ENDCOLLECTIVE ;  /* 0x000000000000791b */ /* 0x003fe20003800000 */
.L_x_1417:
[----:B------:R-:W-:-:S05]  /*1a7f0*/  @!P2 LEA R7, P3, R10, R7, 0x1 ;  /* 0x000000070a07a211 */ /* 0x000fca00078608ff */
[----:B------:R-:W-:-:S05]  /*1a800*/  @!P2 IMAD.X R6, RZ, RZ, R6, P3 ;  /* 0x000000ffff06a224 */ /* 0x000fca00018e0606 */
[----:B------:R-:W-:Y:S01]  /*1a810*/  @!P2 LOP3.LUT R7, R7, R6, RZ, 0x3c, !PT ;  /* 0x000000060707a212 */ /* 0x000fe200078e3cff */
[----:B------:R-:W-:-:S03]  /*1a820*/  IMAD.MOV.U32 R13, RZ, RZ, R4 ;  /* 0x000000ffff0d7224 */ /* 0x000fc600078e0004 */
[----:B------:R-:W-:-:S04]  /*1a830*/  @!P2 LOP3.LUT R6, R7, R6, RZ, 0x3c, !PT ;  /* 0x000000060706a212 */ /* 0x000fc800078e3cff */
[----:B------:R-:W-:Y:S01]  /*1a840*/  @!P2 LOP3.LUT R7, R7, R6, RZ, 0x3c, !PT ;  /* 0x000000060707a212 */ /* 0x000fe200078e3cff */
[----:B------:R-:W-:-:S07]  /*1a850*/  IMAD.MOV.U32 R8, RZ, RZ, R14 ;  /* 0x000000ffff087224 */ /* 0x000fce00078e000e */
[----:B------:R-:W-:Y:S05]  /*1a860*/  WARPSYNC.COLLECTIVE R15, `(.L_x_1418) ;  /* 0x000000000f087348 */ /* 0x000fea0003c00000 */
[----:B------:R0:W1:Y:S02]  /*1a870*/  SHFL.IDX P6, R14, R13, R12, R11 ;  /* 0x0000000c0d0e7389 */ /* 0x00006400000c000b */
[----:B01----:R-:W-:Y:S01]  /*1a880*/  ENDCOLLECTIVE ;  /* 0x000000000000791b */ /* 0x003fe20003800000 */
.L_x_1418:
[----:B------:R-:W-:Y:S01]  /*1a890*/  @!PT LDS RZ, [RZ] ;  /* 0x00000000fffff984 */ /* 0x000fe20000000800 */
[----:B------:R-:W-:Y:S01]  /*1a8a0*/  @!PT LDS RZ, [RZ] ;  /* 0x00000000fffff984 */ /* 0x000fe20000000800 */
[----:B------:R-:W-:Y:S01]  /*1a8b0*/  @!PT LDS RZ, [RZ] ;  /* 0x00000000fffff984 */ /* 0x000fe20000000800 */
[----:B------:R0:W-:Y:S04]  /*1a8c0*/  @!P2 LDGSTS.E.BYPASS.LTC128B.128 [R9+0x10400], desc[UR52][R6.64], !P0 ;  /* 0x104000000609afae */ /* 0x0001e8000c101d74 */
[----:B------:R0:W-:Y:S01]  /*1a8d0*/  @!P2 LDGSTS.E.BYPASS.LTC128B.128 [R9+0x14400], desc[UR52][R6.64+0x80], !P1 ;  /* 0x144000800609afae */ /* 0x0001e2000c901d74 */
[----:B------:R-:W-:Y:S01]  /*1a8e0*/  ISETP.GE.AND P2, PT, R5, R2, PT ;  /* 0x000000020500720c */ /* 0x000fe20003f46270 */
[----:B------:R-:W-:Y:S02]  /*1a8f0*/  IMAD.MOV.U32 R13, RZ, RZ, R3 ;  /* 0x000000ffff0d7224 */ /* 0x000fe400078e0003 */
[----:B------:R-:W-:Y:S02]  /*1a900*/  IMAD.MOV.U32 R12, RZ, RZ, 0x2 ;  /* 0x00000002ff0c7424 */ /* 0x000fe400078e00ff */
[----:B------:R-:W-:-:S08]  /*1a910*/  IMAD.MOV.U32 R5, RZ, RZ, R14 ;  /* 0x000000ffff057224 */ /* 0x000fd000078e000e */
[----:B0-----:R-:W-:Y:S05]  /*1a920*/  WARPSYNC.COLLECTIVE R15, `(.L_x_1419) ;  /* 0x000000000f087348 */ /* 0x001fea0003c00000 */
[----:B------:R1:W2:Y:S02]  /*1a930*/  SHFL.IDX P6, R14, R13, R12, R11 ;  /* 0x0000000c0d0e7389 */ /* 0x0002a400000c000b */
[----:B012---:R-:W-:Y:S01]  /*1a940*/  ENDCOLLECTIVE ;  /* 0x000000000000791b */ /* 0x007fe20003800000 */
.L_x_1419:
[----:B------:R-:W-:Y:S01]  /*1a950*/  @!P2 LEA R7, P3, R10, R5, 0x1 ;  /* 0x000000050a07a211 */ /* 0x000fe200078608ff */
[----:B------:R-:W-:-:S04]  /*1a960*/  VIADD R5, R0, 0x20 ;  /* 0x0000002000057836 */ /* 0x000fc80000000000 */
[----:B------:R-:W-:-:S05]  /*1a970*/  @!P2 IMAD.X R6, RZ, RZ, R8, P3 ;  /* 0x000000ffff06a224 */ /* 0x000fca00018e0608 */
[----:B------:R-:W-:Y:S01]  /*1a980*/  @!P2 LOP3.LUT R7, R7, R6, RZ, 0x3c, !PT ;  /* 0x000000060707a212 */ /* 0x000fe200078e3cff */
[----:B------:R-:W-:-:S03]  /*1a990*/  IMAD.MOV.U32 R13, RZ, RZ, R4 ;  /* 0x000000ffff0d7224 */ /* 0x000fc600078e0004 */
[----:B------:R-:W-:-:S04]  /*1a9a0*/  @!P2 LOP3.LUT R6, R7, R6, RZ, 0x3c, !PT ;  /* 0x000000060706a212 */ /* 0x000fc800078e3cff */
[----:B------:R-:W-:-:S05]  /*1a9b0*/  @!P2 LOP3.LUT R7, R7, R6, RZ, 0x3c, !PT ;  /* 0x000000060707a212 */ /* 0x000fca00078e3cff */
[----:B------:R-:W-:Y:S01]  /*1a9c0*/  @!PT LDS RZ, [RZ] ;  /* 0x00000000fffff984 */ /* 0x000fe20000000800 */
[----:B------:R-:W-:Y:S01]  /*1a9d0*/  @!PT LDS RZ, [RZ] ;  /* 0x00000000fffff984 */ /* 0x000fe20000000800 */
[----:B------:R-:W-:Y:S01]  /*1a9e0*/  @!PT LDS RZ, [RZ] ;  /* 0x00000000fffff984 */ /* 0x000fe20000000800 */
[----:B------:R-:W-:Y:S04]  /*1a9f0*/  @!P2 LDGSTS.E.BYPASS.LTC128B.128 [R9+0x10c00], desc[UR52][R6.64], !P0 ;  /* 0x10c000000609afae */ /* 0x000fe8000c101d74 */
[----:B------:R0:W-:Y:S01]  /*1aa00*/  @!P2 LDGSTS.E.BYPASS.LTC128B.128 [R9+0x14c00], desc[UR52][R6.64+0x80], !P1 ;  /* 0x14c000800609afae */ /* 0x0001e2000c901d74 */
[----:B------:R-:W-:Y:S01]  /*1aa10*/  ISETP.GE.AND P2, PT, R5, R2, PT ;  /* 0x000000020500720c */ /* 0x000fe20003f46270 */
[----:B0-----:R-:W-:-:S12]  /*1aa20*/  IMAD.MOV.U32 R6, RZ, RZ, R14 ;  /* 0x000000ffff067224 */ /* 0x001fd800078e000e */
[----:B------:R-:W-:Y:S05]  /*1aa30*/  WARPSYNC.COLLECTIVE R15, `(.L_x_1420) ;  /* 0x000000000f087348 */ /* 0x000fea0003c00000 */
[----:B------:R0:W1:Y:S02]  /*1aa40*/  SHFL.IDX P6, R14, R13, R12, R11 ;  /* 0x0000000c0d0e7389 */ /* 0x00006400000c000b */
[----:B01----:R-:W-:Y:S01]  /*1aa50*/  ENDCOLLECTIVE ;  /* 0x000000000000791b */ /* 0x003fe20003800000 */
.L_x_1420:
[----:B------:R-:W-:Y:S02]  /*1aa60*/  IMAD.MOV.U32 R13, RZ, RZ, R3 ;  /* 0x000000ffff0d7224 */ /* 0x000fe400078e0003 */
[----:B------:R-:W-:Y:S02]  /*1aa70*/  IMAD.MOV.U32 R12, RZ, RZ, 0x3 ;  /* 0x00000003ff0c7424 */ /* 0x000fe400078e00ff */
[----:B------:R-:W-:-:S07]  /*1aa80*/  IMAD.MOV.U32 R5, RZ, RZ, R14 ;  /* 0x000000ffff057224 */ /* 0x000fce00078e000e */
[----:B------:R-:W-:Y:S05]  /*1aa90*/  WARPSYNC.COLLECTIVE R15, `(.L_x_1421) ;  /* 0x000000000f087348 */ /* 0x000fea0003c00000 */
[----:B------:R0:W1:Y:S02]  /*1aaa0*/  SHFL.IDX P6, R14, R13, R12, R11 ;  /* 0x0000000c0d0e7389 */ /* 0x00006400000c000b */
[----:B01----:R-:W-:Y:S01]  /*1aab0*/  ENDCOLLECTIVE ;  /* 0x000000000000791b */ /* 0x003fe20003800000 */
.L_x_1421:
[----:B------:R-:W-:-:S05]  /*1aac0*/  @!P2 LEA R5, P3, R10, R5, 0x1 ;  /* 0x000000050a05a211 */ /* 0x000fca00078608ff */
[----:B------:R-:W-:-:S04]  /*1aad0*/  @!P2 IMAD.X R6, RZ, RZ, R6, P3 ;  /* 0x000000ffff06a224 */ /* 0x000fc800018e0606 */
[----:B------:R-:W-:Y:S02]  /*1aae0*/  @!P2 IMAD.MOV.U32 R7, RZ, RZ, R6 ;  /* 0x000000ffff07a224 */ /* 0x000fe400078e0006 */
[----:B------:R-:W-:Y:S02]  /*1aaf0*/  @!P2 IMAD.MOV.U32 R6, RZ, RZ, R5 ;  /* 0x000000ffff06a224 */ /* 0x000fe400078e0005 */
[----:B------:R-:W-:Y:S02]  /*1ab00*/  IMAD.MOV.U32 R13, RZ, RZ, R4 ;  /* 0x000000ffff0d7224 */ /* 0x000fe400078e0004 */
[----:B------:R-:W-:Y:S01]  /*1ab10*/  VIADD R5, R0, 0x30 ;  /* 0x0000003000057836 */ /* 0x000fe20000000000 */
        /* <DEDUP_REMOVED lines=10> */
.L_x_1422:
[----:B------:R-:W-:Y:S02]  /*1abc0*/  IMAD.MOV.U32 R13, RZ, RZ, R3 ;  /* 0x000000ffff0d7224 */ /* 0x000fe400078e0003 */
[----:B------:R-:W-:Y:S02]  /*1abd0*/  IMAD.MOV.U32 R12, RZ, RZ, 0x4 ;  /* 0x00000004ff0c7424 */ /* 0x000fe400078e00ff */
[----:B------:R-:W-:-:S07]  /*1abe0*/  IMAD.MOV.U32 R5, RZ, RZ, R14 ;  /* 0x000000ffff057224 */ /* 0x000fce00078e000e */
[----:B------:R-:W-:Y:S05]  /*1abf0*/  WARPSYNC.COLLECTIVE R15, `(.L_x_1423) ;  /* 0x000000000f087348 */ /* 0x000fea0003c00000 */
[----:B------:R0:W1:Y:S02]  /*1ac00*/  SHFL.IDX P6, R14, R13, R12, R11 ;  /* 0x0000000c0d0e7389 */ /* 0x00006400000c000b */
[----:B01----:R-:W-:Y:S01]  /*1ac10*/  ENDCOLLECTIVE ;  /* 0x000000000000791b */ /* 0x003fe20003800000 */
.L_x_1423:
        /* <DEDUP_REMOVED lines=16> */
.L_x_1424:
[----:B------:R-:W-:Y:S02]  /*1ad20*/  IMAD.MOV.U32 R13, RZ, RZ, R3 ;  /* 0x000000ffff0d7224 */ /* 0x000fe400078e0003 */
[----:B------:R-:W-:Y:S02]  /*1ad30*/  IMAD.MOV.U32 R12, RZ, RZ, 0x5 ;  /* 0x00000005ff0c7424 */ /* 0x000fe400078e00ff */
[----:B------:R-:W-:-:S07]  /*1ad40*/  IMAD.MOV.U32 R5, RZ, RZ, R14 ;  /* 0x000000ffff057224 */ /* 0x000fce00078e000e */
[----:B------:R-:W-:Y:S05]  /*1ad50*/  WARPSYNC.COLLECTIVE R15, `(.L_x_1425) ;  /* 0x000000000f087348 */ /* 0x000fea0003c00000 */
[----:B------:R0:W1:Y:S02]  /*1ad60*/  SHFL.IDX P6, R14, R13, R12, R11 ;  /* 0x0000000c0d0e7389 */ /* 0x00006400000c000b */
[----:B01----:R-:W-:Y:S01]  /*1ad70*/  ENDCOLLECTIVE ;  /* 0x000000000000791b */ /* 0x003fe20003800000 */
.L_x_1425:
        /* <DEDUP_REMOVED lines=16> */
.L_x_1426:
[----:B------:R-:W-:Y:S02]  /*1ae80*/  IMAD.MOV.U32 R13, RZ, RZ, R3 ;  /* 0x000000ffff0d7224 */ /* 0x000fe400078e0003 */
[----:B------:R-:W-:Y:S02]  /*1ae90*/  IMAD.MOV.U32 R12, RZ, RZ, 0x6 ;  /* 0x00000006ff0c7424 */ /* 0x000fe400078e00ff */
[----:B------:R-:W-:-:S07]  /*1aea0*/  IMAD.MOV.U32 R5, RZ, RZ, R14 ;  /* 0x000000ffff057224 */ /* 0x000fce00078e000e */
[----:B------:R-:W-:Y:S05]  /*1aeb0*/  WARPSYNC.COLLECTIVE R15, `(.L_x_1427) ;  /* 0x000000000f087348 */ /* 0x000fea0003c00000 */
[----:B------:R0:W1:Y:S02]  /*1aec0*/  SHFL.IDX P6, R14, R13, R12, R11 ;  /* 0x0000000c0d0e7389 */ /* 0x00006400000c000b */
[----:B01----:R-:W-:Y:S01]  /*1aed0*/  ENDCOLLECTIVE ;  /* 0x000000000000791b */ /* 0x003fe20003800000 */
.L_x_1427:
[----:B------:R-:W-:-:S05]  /*1aee0*/  @!P2 LEA R5, P3, R10, R5, 0x1 ;  /* 0x000000050a05a211 */ /* 0x000fca00078608ff */
[----:B------:R-:W-:-:S04]  /*1aef0*/  @!P2 IMAD.X R6, RZ, RZ, R6, P3 ;  /* 0x000000ffff06a224 */ /* 0x000fc800018e0606 */
[----:B------:R-:W-:Y:S02]  /*1af00*/  @!P2 IMAD.MOV.U32 R7, RZ, RZ, R6 ;  /* 0x000000ffff07a224 */ /* 0x000fe400078e0006 */
[----:B------:R-:W-:Y:S02]  /*1af10*/  @!P2 IMAD.MOV.U32 R6, RZ, RZ, R5 ;  /* 0x000000ffff06a224 */ /* 0x000fe400078e0005 */
[----:B------:R-:W-:-:S03]  /*1af20*/  IMAD.MOV.U32 R13, RZ, RZ, R4 ;  /* 0x000000ffff0d7224 */ /* 0x000fc600078e0004 */
[----:B------:R-:W-:Y:S01]  /*1af30*/  @!PT LDS RZ, [RZ] ;  /* 0x00000000fffff984 */ /* 0x000fe20000000800 */
[----:B------:R-:W-:Y:S01]  /*1af40*/  @!PT LDS RZ, [RZ] ;  /* 0x00000000fffff984 */ /* 0x000fe20000000800 */
[----:B------:R-:W-:Y:S01]  /*1af50*/  @!PT LDS RZ, [RZ] ;  /* 0x00000000fffff984 */ /* 0x000fe20000000800 */
[----:B------:R-:W-:Y:S04]  /*1af60*/  @!P2 LDGSTS.E.BYPASS.LTC128B.128 [R9+0x12c00], desc[UR52][R6.64], !P0 ;  /* 0x12c000000609afae */ /* 0x000fe8000c101d74 */
[----:B------:R0:W-:Y:S02]  /*1af70*/  @!P2 LDGSTS.E.BYPASS.LTC128B.128 [R9+0x16c00], desc[UR52][R6.64+0x80], !P1 ;  /* 0x16c000800609afae */ /* 0x0001e4000c901d74 */
[----:B0-----:R-:W-:-:S07]  /*1af80*/  IMAD.MOV.U32 R6, RZ, RZ, R14 ;  /* 0x000000ffff067224 */ /* 0x001fce00078e000e */
[----:B------:R-:W-:Y:S05]  /*1af90*/  WARPSYNC.COLLECTIVE R15, `(.L_x_1428) ;  /* 0x000000000f087348 */ /* 0x000fea0003c00000 */
[----:B------:R0:W1:Y:S02]  /*1afa0*/  SHFL.IDX P6, R14, R13, R12, R11 ;  /* 0x0000000c0d0e7389 */ /* 0x00006400000c000b */
[----:B01----:R-:W-:Y:S01]  /*1afb0*/  ENDCOLLECTIVE ;  /* 0x000000000000791b */ /* 0x003fe20003800000 */
.L_x_1428:
[----:B------:R-:W-:-:S05]  /*1afc0*/  VIADD R7, R0, 0x60 ;  /* 0x0000006000077836 */ /* 0x000fca0000000000 */
[----:B------:R-:W-:Y:S01]  /*1afd0*/  ISETP.GE.AND P2, PT, R7, R2, PT ;  /* 0x000000020700720c */ /* 0x000fe20003f46270 */
[----:B------:R-:W-:Y:S02]  /*1afe0*/  IMAD.MOV.U32 R13, RZ, RZ, R3 ;  /* 0x000000ffff0d7224 */ /* 0x000fe400078e0003 */
[----:B------:R-:W-:Y:S02]  /*1aff0*/  IMAD.MOV.U32 R12, RZ, RZ, 0x7 ;  /* 0x00000007ff0c7424 */ /* 0x000fe400078e00ff */
[----:B------:R-:W-:-:S08]  /*1b000*/  IMAD.MOV.U32 R5, RZ, RZ, R14 ;  /* 0x000000ffff057224 */ /* 0x000fd000078e000e */
[----:B------:R-:W-:Y:S05]  /*1b010*/  WARPSYNC.COLLECTIVE R15, `(.L_x_1429) ;  /* 0x000000000f087348 */ /* 0x000fea0003c00000 */
[----:B------:R0:W1:Y:S02]  /*1b020*/  SHFL.IDX P6, R14, R13, R12, R11 ;  /* 0x0000000c0d0e7389 */ /* 0x00006400000c000b */
[----:B01----:R-:W-:Y:S01]  /*1b030*/  ENDCOLLECTIVE ;  /* 0x000000000000791b */ /* 0x003fe20003800000 */
.L_x_1429:
[----:B------:R-:W-:-:S05]  /*1b040*/  @!P2 LEA R5, P3, R10, R5, 0x1 ;  /* 0x000000050a05a211 */ /* 0x000fca00078608ff */
[----:B------:R-:W-:-:S04]  /*1b050*/  @!P2 IMAD.X R6, RZ, RZ, R6, P3 ;  /* 0x000000ffff06a224 */ /* 0x000fc800018e0606 */
[----:B------:R-:W-:Y:S02]  /*1b060*/  @!P2 IMAD.MOV.U32 R7, RZ, RZ, R6 ;  /* 0x000000ffff07a224 */ /* 0x000fe400078e0006 */
[----:B------:R-:W-:Y:S02]  /*1b070*/  IMAD.MOV.U32 R13, RZ, RZ, R4 ;  /* 0x000000ffff0d7224 */ /* 0x000fe400078e0004 */
[----:B------:R-:W-:-:S05]  /*1b080*/  @!P2 IMAD.MOV.U32 R6, RZ, RZ, R5 ;  /* 0x000000ffff06a224 */ /* 0x000fca00078e0005 */
[----:B------:R-:W-:Y:S01]  /*1b090*/  @!PT LDS RZ, [RZ] ;  /* 0x00000000fffff984 */ /* 0x000fe20000000800 */
[----:B------:R-:W-:Y:S01]  /*1b0a0*/  @!PT LDS RZ, [RZ] ;  /* 0x00000000fffff984 */ /* 0x000fe20000000800 */
[----:B------:R-:W-:Y:S01]  /*1b0b0*/  @!PT LDS RZ, [RZ] ;  /* 0x00000000fffff984 */ /* 0x000fe20000000800 */
[----:B------:R0:W-:Y:S01]  /*1b0c0*/  @!P2 LDGSTS.E.BYPASS.LTC128B.128 [R9+0x13400], desc[UR52][R6.64], !P0 ;  /* 0x134000000609afae */ /* 0x0001e2000c101d74 */
[----:B------:R-:W-:-:S03]  /*1b0d0*/  IMAD.MOV.U32 R5, RZ, RZ, R14 ;  /* 0x000000ffff057224 */ /* 0x000fc600078e000e */
[----:B------:R0:W-:Y:S04]  /*1b0e0*/  @!P2 LDGSTS.E.BYPASS.LTC128B.128 [R9+0x17400], desc[UR52][R6.64+0x80], !P1 ;  /* 0x174000800609afae */ /* 0x0001e8000c901d74 */
[----:B0-----:R-:W-:Y:S05]  /*1b0f0*/  WARPSYNC.COLLECTIVE R15, `(.L_x_1430) ;  /* 0x000000000f087348 */ /* 0x001fea0003c00000 */
[----:B------:R1:W2:Y:S02]  /*1b100*/  SHFL.IDX P6, R14, R13, R12, R11 ;  /* 0x0000000c0d0e7389 */ /* 0x0002a400000c000b */
[----:B012---:R-:W-:Y:S01]  /*1b110*/  ENDCOLLECTIVE ;  /* 0x000000000000791b */ /* 0x007fe20003800000 */
.L_x_1430:
[----:B------:R-:W-:Y:S01]  /*1b120*/  IMAD.MOV.U32 R3, RZ, RZ, R14 ;  /* 0x000000ffff037224 */ /* 0x000fe200078e000e */
[----:B------:R-:W-:Y:S06]  /*1b130*/  BRA `(.L_x_1431) ;  /* 0xffffffb400087947 */ /* 0x000fec000383ffff */
.L_x_1320:
[----:B0-----:R0:W3:Y:S02]  /*1b140*/  SYNCS.PHASECHK.TRANS64.TRYWAIT P0, [R18+URZ+0x28820], R0 ;  /* 0x02882000120075a7 */ /* 0x0010e4000800017f */
[----:B---3--:R-:W-:Y:S05]  /*1b150*/  @!P0 NANOSLEEP.SYNCS 0x989680 ;  /* 0x009896800000895d */ /* 0x008fea0003900000 */
[----:B------:R-:W3:Y:S02]  /*1b160*/  @!P0 SYNCS.PHASECHK.TRANS64 P0, [R18+URZ+0x28820], R0 ;  /* 0x02882000120085a7 */ /* 0x000ee4000800007f */
[----:B---3--:R-:W-:Y:S05]  /*1b170*/  @!P0 BRA `(.L_x_1320) ;  /* 0xfffffffc00f08947 */ /* 0x008fea000383ffff */
[----:B------:R-:W-:Y:S05]  /*1b180*/  BRA `(.L_x_1432) ;  /* 0xffffffb400787947 */ /* 0x000fea000383ffff */
.L_x_1329:
[----:B-1----:R1:W2:Y:S02]  /*1b190*/  SYNCS.PHASECHK.TRANS64.TRYWAIT P0, [R3+URZ+0x28840], R2 ;  /* 0x02884002030075a7 */ /* 0x0022a4000800017f */
[----:B--2---:R-:W-:Y:S05]  /*1b1a0*/  @!P0 NANOSLEEP.SYNCS 0x989680 ;  /* 0x009896800000895d */ /* 0x004fea0003900000 */
[----:B------:R-:W2:Y:S02]  /*1b1b0*/  @!P0 SYNCS.PHASECHK.TRANS64 P0, [R3+URZ+0x28840], R2 ;  /* 0x02884002030085a7 */ /* 0x000ea4000800007f */
[----:B--2---:R-:W-:Y:S05]  /*1b1c0*/  @!P0 BRA `(.L_x_1329) ;  /* 0xfffffffc00f08947 */ /* 0x004fea000383ffff */
[----:B------:R-:W-:Y:S05]  /*1b1d0*/  BRA `(.L_x_1433) ;  /* 0xffffffb8006c7947 */ /* 0x000fea000383ffff */
.L_x_1335:
[----:B0-----:R0:W1:Y:S02]  /*1b1e0*/  SYNCS.PHASECHK.TRANS64.TRYWAIT P0, [R3+URZ+0x60], R2 ;  /* 0x00006002030075a7 */ /* 0x001064000800017f */
[----:B-1----:R-:W-:Y:S05]  /*1b1f0*/  @!P0 NANOSLEEP.SYNCS 0x989680 ;  /* 0x009896800000895d */ /* 0x002fea0003900000 */
[----:B------:R-:W1:Y:S02]  /*1b200*/  @!P0 SYNCS.PHASECHK.TRANS64 P0, [R3+URZ+0x60], R2 ;  /* 0x00006002030085a7 */ /* 0x000e64000800007f */
[----:B-1----:R-:W-:Y:S05]  /*1b210*/  @!P0 BRA `(.L_x_1335) ;  /* 0xfffffffc00f08947 */ /* 0x002fea000383ffff */
[----:B------:R-:W-:Y:S05]  /*1b220*/  BRA `(.L_x_1434) ;  /* 0xffffffbc00407947 */ /* 0x000fea000383ffff */
.L_x_1344:
[----:B-1----:R1:W2:Y:S02]  /*1b230*/  SYNCS.PHASECHK.TRANS64.TRYWAIT P0, [R3+URZ+0x28840], R2 ;  /* 0x02884002030075a7 */ /* 0x0022a4000800017f */
[----:B--2---:R-:W-:Y:S05]  /*1b240*/  @!P0 NANOSLEEP.SYNCS 0x989680 ;  /* 0x009896800000895d */ /* 0x004fea0003900000 */
[----:B------:R-:W2:Y:S02]  /*1b250*/  @!P0 SYNCS.PHASECHK.TRANS64 P0, [R3+URZ+0x28840], R2 ;  /* 0x02884002030085a7 */ /* 0x000ea4000800007f */
[----:B--2---:R-:W-:Y:S05]  /*1b260*/  @!P0 BRA `(.L_x_1344) ;  /* 0xfffffffc00f08947 */ /* 0x004fea000383ffff */
[----:B------:R-:W-:Y:S05]  /*1b270*/  BRA `(.L_x_1435) ;  /* 0xffffffc000cc7947 */ /* 0x000fea000383ffff */
.L_x_1350:
[----:B0-----:R0:W1:Y:S02]  /*1b280*/  SYNCS.PHASECHK.TRANS64.TRYWAIT P0, [R2+URZ+0x60], R3 ;  /* 0x00006003020075a7 */ /* 0x001064000800017f */
[----:B-1----:R-:W-:Y:S05]  /*1b290*/  @!P0 NANOSLEEP.SYNCS 0x989680 ;  /* 0x009896800000895d */ /* 0x002fea0003900000 */
[----:B------:R-:W1:Y:S02]  /*1b2a0*/  @!P0 SYNCS.PHASECHK.TRANS64 P0, [R2+URZ+0x60], R3 ;  /* 0x00006003020085a7 */ /* 0x000e64000800007f */
[----:B-1----:R-:W-:Y:S05]  /*1b2b0*/  @!P0 BRA `(.L_x_1350) ;  /* 0xfffffffc00f08947 */ /* 0x002fea000383ffff */
[----:B------:R-:W-:Y:S05]  /*1b2c0*/  BRA `(.L_x_1436) ;  /* 0xffffffc400a07947 */ /* 0x000fea000383ffff */
.L_x_1359:
[----:B--2---:R2:W3:Y:S02]  /*1b2d0*/  SYNCS.PHASECHK.TRANS64.TRYWAIT P0, [R2+URZ+0x28840], R3 ;  /* 0x02884003020075a7 */ /* 0x0044e4000800017f */
[----:B---3--:R-:W-:Y:S05]  /*1b2e0*/  @!P0 NANOSLEEP.SYNCS 0x989680 ;  /* 0x009896800000895d */ /* 0x008fea0003900000 */
[----:B------:R-:W3:Y:S02]  /*1b2f0*/  @!P0 SYNCS.PHASECHK.TRANS64 P0, [R2+URZ+0x28840], R3 ;  /* 0x02884003020085a7 */ /* 0x000ee4000800007f */
[----:B---3--:R-:W-:Y:S05]  /*1b300*/  @!P0 BRA `(.L_x_1359) ;  /* 0xfffffffc00f08947 */ /* 0x008fea000383ffff */
[----:B------:R-:W-:Y:S05]  /*1b310*/  BRA `(.L_x_1437) ;  /* 0xffffffcc00007947 */ /* 0x000fea000383ffff */
.L_x_1365:
[----:B0-----:R0:W1:Y:S02]  /*1b320*/  SYNCS.PHASECHK.TRANS64.TRYWAIT P0, [R2+URZ+0x60], R5 ;  /* 0x00006005020075a7 */ /* 0x001064000800017f */
[----:B-1----:R-:W-:Y:S05]  /*1b330*/  @!P0 NANOSLEEP.SYNCS 0x989680 ;  /* 0x009896800000895d */ /* 0x002fea0003900000 */
[----:B------:R-:W1:Y:S02]  /*1b340*/  @!P0 SYNCS.PHASECHK.TRANS64 P0, [R2+URZ+0x60], R5 ;  /* 0x00006005020085a7 */ /* 0x000e64000800007f */
[----:B-1----:R-:W-:Y:S05]  /*1b350*/  @!P0 BRA `(.L_x_1365) ;  /* 0xfffffffc00f08947 */ /* 0x002fea000383ffff */
[----:B------:R-:W-:Y:S05]  /*1b360*/  BRA `(.L_x_1438) ;  /* 0xffffffcc00d47947 */ /* 0x000fea000383ffff */
.L_x_1376:
[----:B--2---:R2:W3:Y:S02]  /*1b370*/  SYNCS.PHASECHK.TRANS64.TRYWAIT P0, [R0+URZ+0x28860], R3 ;  /* 0x02886003000075a7 */ /* 0x0044e4000800017f */
[----:B---3--:R-:W-:Y:S05]  /*1b380*/  @!P0 NANOSLEEP.SYNCS 0x989680 ;  /* 0x009896800000895d */ /* 0x008fea0003900000 */
[----:B------:R-:W3:Y:S02]  /*1b390*/  @!P0 SYNCS.PHASECHK.TRANS64 P0, [R0+URZ+0x28860], R3 ;  /* 0x02886003000085a7 */ /* 0x000ee4000800007f */
[----:B---3--:R-:W-:Y:S05]  /*1b3a0*/  @!P0 BRA `(.L_x_1376) ;  /* 0xfffffffc00f08947 */ /* 0x008fea000383ffff */
[----:B------:R-:W-:Y:S05]  /*1b3b0*/  BRA `(.L_x_1439) ;  /* 0xffffffd400207947 */ /* 0x000fea000383ffff */
.L_x_1383:
[----:B--2---:R-:W2:Y:S01]  /*1b3c0*/  LDL R3, [R1] ;  /* 0x0000000001037983 */ /* 0x004ea20000100800 */
[----:B------:R-:W-:Y:S01]  /*1b3d0*/  BSSY B0, `(.L_x_1440) ;  /* 0x0000008000007945 */ /* 0x000fe20003800000 */
[----:B0-----:R-:W-:Y:S02]  /*1b3e0*/  IMAD.MOV.U32 R12, RZ, RZ, RZ ;  /* 0x000000ffff0c7224 */ /* 0x001fe400078e00ff */
[----:B------:R-:W-:Y:S02]  /*1b3f0*/  IMAD.MOV.U32 R11, RZ, RZ, 0x1f ;  /* 0x0000001fff0b7424 */ /* 0x000fe400078e00ff */
[----:B------:R-:W-:Y:S02]  /*1b400*/  IMAD.MOV.U32 R15, RZ, RZ, -0x1 ;  /* 0xffffffffff0f7424 */ /* 0x000fe400078e00ff */
[----:B--2---:R-:W-:-:S07]  /*1b410*/  IMAD.MOV.U32 R13, RZ, RZ, R3 ;  /* 0x000000ffff0d7224 */ /* 0x004fce00078e0003 */
[----:B-1-3--:R-:W-:Y:S05]  /*1b420*/  WARPSYNC.COLLECTIVE R15, `(.L_x_1441) ;  /* 0x000000000f087348 */ /* 0x00afea0003c00000 */
[----:B------:R0:W2:Y:S02]  /*1b430*/  SHFL.IDX P6, R14, R13, R12, R11 ;  /* 0x0000000c0d0e7389 */ /* 0x0000a400000c000b */
[----:B0123--:R-:W-:Y:S01]  /*1b440*/  ENDCOLLECTIVE ;  /* 0x000000000000791b */ /* 0x00ffe20003800000 */
.L_x_1441:
[----:B------:R-:W-:Y:S05]  /*1b450*/  BSYNC B0 ;  /* 0x0000000000007941 */ /* 0x000fea0003800000 */
.L_x_1440:
        /* <DEDUP_REMOVED lines=9> */
.L_x_1442:
[----:B------:R-:W-:Y:S01]  /*1b4f0*/  ULDC UR4, c[0x0][0xc3c] ;  /* 0x00030f0000047ab9 */ /* 0x000fe20000000800 */
        /* <DEDUP_REMOVED lines=12> */
[C---:B------:R-:W-:Y:S02]  /*1b5c0*/  ISETP.GE.U32.AND P3, PT, R16.reuse, 0x4, PT ;  /* 0x000000041000780c */ /* 0x040fe40003f66070 */
[C---:B------:R-:W-:Y:S02]  /*1b5d0*/  ISETP.GE.U32.AND P4, PT, R16.reuse, 0x8, PT ;  /* 0x000000081000780c */ /* 0x040fe40003f86070 */
[----:B------:R-:W-:Y:S01]  /*1b5e0*/  ISETP.GE.U32.AND P5, PT, R16, 0x10, PT ;  /* 0x000000101000780c */ /* 0x000fe20003fa6070 */
[----:B--2---:R-:W-:Y:S01]  /*1b5f0*/  @!P1 IMAD.MOV.U32 R5, RZ, RZ, R6 ;  /* 0x000000ffff059224 */ /* 0x004fe200078e0006 */
[----:B------:R-:W-:-:S02]  /*1b600*/  CS2R R6, SRZ ;  /* 0x0000000000067805 */ /* 0x000fc4000001ff00 */
[----:B---3--:R-:W-:Y:S01]  /*1b610*/  @!P1 IMAD.MOV.U32 R7, RZ, RZ, R4 ;  /* 0x000000ffff079224 */ /* 0x008fe200078e0004 */
[----:B------:R-:W-:-:S03]  /*1b620*/  ISETP.NE.AND P1, PT, R16, RZ, PT ;  /* 0x000000ff1000720c */ /* 0x000fc60003f25270 */
[----:B------:R-:W-:-:S04]  /*1b630*/  IMAD R2, R7, R5, RZ ;  /* 0x0000000507027224 */ /* 0x000fc800078e02ff */
[----:B------:R-:W-:-:S07]  /*1b640*/  IMAD.MOV.U32 R13, RZ, RZ, R2 ;  /* 0x000000ffff0d7224 */ /* 0x000fce00078e0002 */
[----:B------:R-:W-:Y:S05]  /*1b650*/  WARPSYNC.COLLECTIVE R15, `(.L_x_1443) ;  /* 0x000000000f087348 */ /* 0x000fea0003c00000 */
[----:B------:R0:W1:Y:S02]  /*1b660*/  SHFL.UP P6, R14, R13, R12, R11 ;  /* 0x0400000c0d0e7389 */ /* 0x00006400000c000b */
[----:B01----:R-:W-:Y:S01]  /*1b670*/  ENDCOLLECTIVE ;  /* 0x000000000000791b */ /* 0x003fe20003800000 */
.L_x_1443:
[----:B------:R-:W-:Y:S01]  /*1b680*/  IMAD.MOV.U32 R12, RZ, RZ, 0x2 ;  /* 0x00000002ff0c7424 */ /* 0x000fe200078e00ff */
[----:B------:R-:W-:-:S05]  /*1b690*/  SEL R3, R14, RZ, P1 ;  /* 0x000000ff0e037207 */ /* 0x000fca0000800000 */
[----:B------:R-:W-:-:S04]  /*1b6a0*/  IMAD.IADD R2, R2, 0x1, R3 ;  /* 0x0000000102027824 */ /* 0x000fc800078e0203 */
[----:B------:R-:W-:-:S07]  /*1b6b0*/  IMAD.MOV.U32 R13, RZ, RZ, R2 ;  /* 0x000000ffff0d7224 */ /* 0x000fce00078e0002 */
[----:B------:R-:W-:Y:S05]  /*1b6c0*/  WARPSYNC.COLLECTIVE R15, `(.L_x_1444) ;  /* 0x000000000f087348 */ /* 0x000fea0003c00000 */
[----:B------:R0:W1:Y:S02]  /*1b6d0*/  SHFL.UP P6, R14, R13, R12, R11 ;  /* 0x0400000c0d0e7389 */ /* 0x00006400000c000b */
[----:B01----:R-:W-:Y:S01]  /*1b6e0*/  ENDCOLLECTIVE ;  /* 0x000000000000791b */ /* 0x003fe20003800000 */
.L_x_1444:
[----:B------:R-:W-:Y:S01]  /*1b6f0*/  IMAD.MOV.U32 R12, RZ, RZ, 0x4 ;  /* 0x00000004ff0c7424 */ /* 0x000fe200078e00ff */
[----:B------:R-:W-:-:S05]  /*1b700*/  SEL R3, R14, RZ, P2 ;  /* 0x000000ff0e037207 */ /* 0x000fca0001000000 */
[----:B------:R-:W-:-:S04]  /*1b710*/  IMAD.IADD R2, R2, 0x1, R3 ;  /* 0x0000000102027824 */ /* 0x000fc800078e0203 */
[----:B------:R-:W-:-:S07]  /*1b720*/  IMAD.MOV.U32 R13, RZ, RZ, R2 ;  /* 0x000000ffff0d7224 */ /* 0x000fce00078e0002 */
[----:B------:R-:W-:Y:S05]  /*1b730*/  WARPSYNC.COLLECTIVE R15, `(.L_x_1445) ;  /* 0x000000000f087348 */ /* 0x000fea0003c00000 */
[----:B------:R0:W1:Y:S02]  /*1b740*/  SHFL.UP P6, R14, R13, R12, R11 ;  /* 0x0400000c0d0e7389 */ /* 0x00006400000c000b */
[----:B01----:R-:W-:Y:S01]  /*1b750*/  ENDCOLLECTIVE ;  /* 0x000000000000791b */ /* 0x003fe20003800000 */
.L_x_1445:
[----:B------:R-:W-:Y:S01]  /*1b760*/  IMAD.MOV.U32 R12, RZ, RZ, 0x8 ;  /* 0x00000008ff0c7424 */ /* 0x000fe200078e00ff */
[----:B------:R-:W-:-:S05]  /*1b770*/  SEL R3, R14, RZ, P3 ;  /* 0x000000ff0e037207 */ /* 0x000fca0001800000 */
[----:B------:R-:W-:-:S04]  /*1b780*/  IMAD.IADD R2, R2, 0x1, R3 ;  /* 0x0000000102027824 */ /* 0x000fc800078e0203 */
[----:B------:R-:W-:-:S07]  /*1b790*/  IMAD.MOV.U32 R13, RZ, RZ, R2 ;  /* 0x000000ffff0d7224 */ /* 0x000fce00078e0002 */
[----:B------:R-:W-:Y:S05]  /*1b7a0*/  WARPSYNC.COLLECTIVE R15, `(.L_x_1446) ;  /* 0x000000000f087348 */ /* 0x000fea0003c00000 */
[----:B------:R0:W1:Y:S02]  /*1b7b0*/  SHFL.UP P6, R14, R13, R12, R11 ;  /* 0x0400000c0d0e7389 */ /* 0x00006400000c000b */
[----:B01----:R-:W-:Y:S01]  /*1b7c0*/  ENDCOLLECTIVE ;  /* 0x000000000000791b */ /* 0x003fe20003800000 */
.L_x_1446:
[----:B------:R-:W-:Y:S01]  /*1b7d0*/  IMAD.MOV.U32 R12, RZ, RZ, 0x10 ;  /* 0x00000010ff0c7424 */ /* 0x000fe200078e00ff */
[----:B------:R-:W-:-:S05]  /*1b7e0*/  SEL R3, R14, RZ, P4 ;  /* 0x000000ff0e037207 */ /* 0x000fca0002000000 */
[----:B------:R-:W-:-:S04]  /*1b7f0*/  IMAD.IADD R2, R2, 0x1, R3 ;  /* 0x0000000102027824 */ /* 0x000fc800078e0203 */
[----:B------:R-:W-:-:S07]  /*1b800*/  IMAD.MOV.U32 R13, RZ, RZ, R2 ;  /* 0x000000ffff0d7224 */ /* 0x000fce00078e0002 */
[----:B------:R-:W-:Y:S05]  /*1b810*/  WARPSYNC.COLLECTIVE R15, `(.L_x_1447) ;  /* 0x000000000f087348 */ /* 0x000fea0003c00000 */
[----:B------:R0:W1:Y:S02]  /*1b820*/  SHFL.UP P6, R14, R13, R12, R11 ;  /* 0x0400000c0d0e7389 */ /* 0x00006400000c000b */
[----:B01----:R-:W-:Y:S01]  /*1b830*/  ENDCOLLECTIVE ;  /* 0x000000000000791b */ /* 0x003fe20003800000 */
.L_x_1447:
[----:B------:R-:W-:Y:S02]  /*1b840*/  IMAD.MOV.U32 R12, RZ, RZ, 0x1f ;  /* 0x0000001fff0c7424 */ /* 0x000fe400078e00ff */
[----:B------:R-:W-:Y:S01]  /*1b850*/  IMAD.MOV.U32 R11, RZ, RZ, 0x1f ;  /* 0x0000001fff0b7424 */ /* 0x000fe200078e00ff */
[----:B------:R-:W-:-:S05]  /*1b860*/  SEL R3, R14, RZ, P5 ;  /* 0x000000ff0e037207 */ /* 0x000fca0002800000 */
[----:B------:R-:W-:-:S04]  /*1b870*/  IMAD.IADD R2, R2, 0x1, R3 ;  /* 0x0000000102027824 */ /* 0x000fc800078e0203 */
[----:B------:R-:W-:-:S07]  /*1b880*/  IMAD.MOV.U32 R13, RZ, RZ, R2 ;  /* 0x000000ffff0d7224 */ /* 0x000fce00078e0002 */
[----:B------:R-:W-:Y:S05]  /*1b890*/  WARPSYNC.COLLECTIVE R15, `(.L_x_1448) ;  /* 0x000000000f087348 */ /* 0x000fea0003c00000 */
[----:B------:R0:W1:Y:S02]  /*1b8a0*/  SHFL.IDX P6, R14, R13, R12, R11 ;  /* 0x0000000c0d0e7389 */ /* 0x00006400000c000b */
[----:B01----:R-:W-:Y:S01]  /*1b8b0*/  ENDCOLLECTIVE ;  /* 0x000000000000791b */ /* 0x003fe20003800000 */
.L_x_1448:
[----:B------:R-:W-:Y:S01]  /*1b8c0*/  IMAD.MOV.U32 R10, RZ, RZ, R14 ;  /* 0x000000ffff0a7224 */ /* 0x000fe200078e000e */
[----:B------:R-:W-:Y:S06]  /*1b8d0*/  BRA `(.L_x_1449) ;  /* 0xffffffd400a87947 */ /* 0x000fec000383ffff */
.L_x_1386:
[----:B------:R-:W-:Y:S01]  /*1b8e0*/  BSSY B0, `(.L_x_1450) ;  /* 0x0000008000007945 */ /* 0x000fe20003800000 */
[----:B------:R-:W-:Y:S02]  /*1b8f0*/  IMAD.MOV.U32 R13, RZ, RZ, R2 ;  /* 0x000000ffff0d7224 */ /* 0x000fe400078e0002 */
[----:B------:R-:W-:Y:S02]  /*1b900*/  IMAD.MOV.U32 R12, RZ, RZ, 0x1 ;  /* 0x00000001ff0c7424 */ /* 0x000fe400078e00ff */
[----:B------:R-:W-:Y:S02]  /*1b910*/  IMAD.MOV.U32 R11, RZ, RZ, RZ ;  /* 0x000000ffff0b7224 */ /* 0x000fe400078e00ff */
[----:B------:R-:W-:-:S07]  /*1b920*/  IMAD.MOV.U32 R15, RZ, RZ, -0x1 ;  /* 0xffffffffff0f7424 */ /* 0x000fce00078e00ff */
[----:B------:R-:W-:Y:S05]  /*1b930*/  WARPSYNC.COLLECTIVE R15, `(.L_x_1451) ;  /* 0x000000000f087348 */ /* 0x000fea0003c00000 */
[----:B------:R0:W1:Y:S02]  /*1b940*/  SHFL.UP P6, R14, R13, R12, R11 ;  /* 0x0400000c0d0e7389 */ /* 0x00006400000c000b */
[----:B01----:R-:W-:Y:S01]  /*1b950*/  ENDCOLLECTIVE ;  /* 0x000000000000791b */ /* 0x003fe20003800000 */
.L_x_1451:
[----:B------:R-:W-:Y:S05]  /*1b960*/  BSYNC B0 ;  /* 0x0000000000007941 */ /* 0x000fea0003800000 */
.L_x_1450:
[----:B------:R-:W-:Y:S01]  /*1b970*/  SEL R3, R14, RZ, P1 ;  /* 0x000000ff0e037207 */ /* 0x000fe20000800000 */
[----:B------:R-:W-:Y:S02]  /*1b980*/  IMAD.MOV.U32 R12, RZ, RZ, 0x2 ;  /* 0x00000002ff0c7424 */ /* 0x000fe400078e00ff */
[----:B------:R-:W-:Y:S02]  /*1b990*/  IMAD.MOV.U32 R11, RZ, RZ, RZ ;  /* 0x000000ffff0b7224 */ /* 0x000fe400078e00ff */
[----:B------:R-:W-:Y:S02]  /*1b9a0*/  IMAD.IADD R2, R2, 0x1, R3 ;  /* 0x0000000102027824 */ /* 0x000fe400078e0203 */
[----:B------:R-:W-:Y:S02]  /*1b9b0*/  IMAD.MOV.U32 R15, RZ, RZ, -0x1 ;  /* 0xffffffffff0f7424 */ /* 0x000fe400078e00ff */
[----:B------:R-:W-:-:S07]  /*1b9c0*/  IMAD.MOV.U32 R13, RZ, RZ, R2 ;  /* 0x000000ffff0d7224 */ /* 0x000fce00078e0002 */
[----:B------:R-:W-:Y:S05]  /*1b9d0*/  WARPSYNC.COLLECTIVE R15, `(.L_x_1452) ;  /* 0x000000000f087348 */ /* 0x000fea0003c00000 */
[----:B------:R0:W1:Y:S02]  /*1b9e0*/  SHFL.UP P6, R14, R13, R12, R11 ;  /* 0x0400000c0d0e7389 */ /* 0x00006400000c000b */
[----:B01----:R-:W-:Y:S01]  /*1b9f0*/  ENDCOLLECTIVE ;  /* 0x000000000000791b */ /* 0x003fe20003800000 */
.L_x_1452:
[----:B------:R-:W-:Y:S01]  /*1ba00*/  IMAD.MOV.U32 R12, RZ, RZ, 0x4 ;  /* 0x00000004ff0c7424 */ /* 0x000fe200078e00ff */
[----:B------:R-:W-:-:S05]  /*1ba10*/  SEL R3, R14, RZ, P2 ;  /* 0x000000ff0e037207 */ /* 0x000fca0001000000 */
[----:B------:R-:W-:-:S04]  /*1ba20*/  IMAD.IADD R2, R2, 0x1, R3 ;  /* 0x0000000102027824 */ /* 0x000fc800078e0203 */
[----:B------:R-:W-:-:S07]  /*1ba30*/  IMAD.MOV.U32 R13, RZ, RZ, R2 ;  /* 0x000000ffff0d7224 */ /* 0x000fce00078e0002 */
[----:B------:R-:W-:Y:S05]  /*1ba40*/  WARPSYNC.COLLECTIVE R15, `(.L_x_1453) ;  /* 0x000000000f087348 */ /* 0x000fea0003c00000 */
[----:B------:R0:W1:Y:S02]  /*1ba50*/  SHFL.UP P6, R14, R13, R12, R11 ;  /* 0x0400000c0d0e7389 */ /* 0x00006400000c000b */
[----:B01----:R-:W-:Y:S01]  /*1ba60*/  ENDCOLLECTIVE ;  /* 0x000000000000791b */ /* 0x003fe20003800000 */
.L_x_1453:
[----:B------:R-:W-:Y:S01]  /*1ba70*/  IMAD.MOV.U32 R12, RZ, RZ, 0x8 ;  /* 0x00000008ff0c7424 */ /* 0x000fe200078e00ff */
[----:B------:R-:W-:-:S05]  /*1ba80*/  SEL R3, R14, RZ, P3 ;  /* 0x000000ff0e037207 */ /* 0x000fca0001800000 */
[----:B------:R-:W-:-:S04]  /*1ba90*/  IMAD.IADD R2, R2, 0x1, R3 ;  /* 0x0000000102027824 */ /* 0x000fc800078e0203 */
[----:B------:R-:W-:-:S07]  /*1baa0*/  IMAD.MOV.U32 R13, RZ, RZ, R2 ;  /* 0x000000ffff0d7224 */ /* 0x000fce00078e0002 */
[----:B------:R-:W-:Y:S05]  /*1bab0*/  WARPSYNC.COLLECTIVE R15, `(.L_x_1454) ;  /* 0x000000000f087348 */ /* 0x000fea0003c00000 */
[----:B------:R0:W1:Y:S02]  /*1bac0*/  SHFL.UP P6, R14, R13, R12, R11 ;  /* 0x0400000c0d0e7389 */ /* 0x00006400000c000b */
[----:B01----:R-:W-:Y:S01]  /*1bad0*/  ENDCOLLECTIVE ;  /* 0x000000000000791b */ /* 0x003fe20003800000 */
.L_x_1454:
[----:B------:R-:W-:Y:S01]  /*1bae0*/  IMAD.MOV.U32 R12, RZ, RZ, 0x10 ;  /* 0x00000010ff0c7424 */ /* 0x000fe200078e00ff */
[----:B------:R-:W-:-:S05]  /*1baf0*/  SEL R3, R14, RZ, P4 ;  /* 0x000000ff0e037207 */ /* 0x000fca0002000000 */
[----:B------:R-:W-:-:S04]  /*1bb00*/  IMAD.IADD R2, R2, 0x1, R3 ;  /* 0x0000000102027824 */ /* 0x000fc800078e0203 */
[----:B------:R-:W-:-:S07]  /*1bb10*/  IMAD.MOV.U32 R13, RZ, RZ, R2 ;  /* 0x000000ffff0d7224 */ /* 0x000fce00078e0002 */
[----:B------:R-:W-:Y:S05]  /*1bb20*/  WARPSYNC.COLLECTIVE R15, `(.L_x_1455) ;  /* 0x000000000f087348 */ /* 0x000fea0003c00000 */
[----:B------:R0:W1:Y:S02]  /*1bb30*/  SHFL.UP P6, R14, R13, R12, R11 ;  /* 0x0400000c0d0e7389 */ /* 0x00006400000c000b */
[----:B01----:R-:W-:Y:S01]  /*1bb40*/  ENDCOLLECTIVE ;  /* 0x000000000000791b */ /* 0x003fe20003800000 */
.L_x_1455:
        /* <DEDUP_REMOVED lines=8> */
.L_x_1456:
[----:B------:R-:W-:Y:S01]  /*1bbd0*/  IMAD.MOV.U32 R10, RZ, RZ, R14 ;  /* 0x000000ffff0a7224 */ /* 0x000fe200078e000e */
[----:B------:R-:W-:Y:S06]  /*1bbe0*/  BRA `(.L_x_1457) ;  /* 0xffffffd400907947 */ /* 0x000fec000383ffff */
.L_x_1388:
[----:B------:R-:W-:Y:S01]  /*1bbf0*/  BSSY B0, `(.L_x_1458) ;  /* 0x0000006000007945 */ /* 0x000fe20003800000 */
[----:B------:R-:W-:Y:S01]  /*1bc00*/  PLOP3.LUT P6, PT, P6, PT, PT, 0x8, 0x0 ;  /* 0x000000000000781c */ /* 0x000fe200037ce170 */
[----:B------:R-:W-:-:S12]  /*1bc10*/  IMAD.MOV.U32 R15, RZ, RZ, -0x1 ;  /* 0xffffffffff0f7424 */ /* 0x000fd800078e00ff */
[----:B0-----:R-:W-:Y:S05]  /*1bc20*/  WARPSYNC.COLLECTIVE R15, `(.L_x_1459) ;  /* 0x000000000f087348 */ /* 0x001fea0003c00000 */
[----:B------:R-:W-:Y:S01]  /*1bc30*/  VOTE.ANY R14, PT, P6 ;  /* 0x00000000000e7806 */ /* 0x000fe200030e0100 */
[----:B0-----:R-:W-:Y:S06]  /*1bc40*/  ENDCOLLECTIVE ;  /* 0x000000000000791b */ /* 0x001fec0003800000 */
.L_x_1459:
[----:B------:R-:W-:Y:S05]  /*1bc50*/  BSYNC B0 ;  /* 0x0000000000007941 */ /* 0x000fea0003800000 */
.L_x_1458:
[----:B------:R0:W5:Y:S01]  /*1bc60*/  LDL.LU R16, [R1+0xc] ;  /* 0x00000c0001107983 */ /* 0x0001620000300800 */
[----:B------:R-:W-:Y:S02]  /*1bc70*/  IMAD.MOV.U32 R3, RZ, RZ, R14 ;  /* 0x000000ffff037224 */ /* 0x000fe400078e000e */
[----:B------:R-:W-:Y:S02]  /*1bc80*/  IMAD.MOV.U32 R13, RZ, RZ, R5 ;  /* 0x000000ffff0d7224 */ /* 0x000fe400078e0005 */
[----:B------:R-:W1:Y:S01]  /*1bc90*/  POPC R9, R3 ;  /* 0x0000000300097309 */ /* 0x000e620000000000 */
[----:B------:R-:W-:Y:S02]  /*1bca0*/  IMAD.MOV.U32 R11, RZ, RZ, 0x1f ;  /* 0x0000001fff0b7424 */ /* 0x000fe400078e00ff */
[----:B------:R-:W-:Y:S02]  /*1bcb0*/  IMAD.MOV.U32 R15, RZ, RZ, -0x1 ;  /* 0xffffffffff0f7424 */ /* 0x000fe400078e00ff */
[----:B01----:R-:W-:-:S07]  /*1bcc0*/  IMAD.MOV.U32 R12, RZ, RZ, R9 ;  /* 0x000000ffff0c7224 */ /* 0x003fce00078e0009 */
[----:B-----5:R-:W-:Y:S05]  /*1bcd0*/  WARPSYNC.COLLECTIVE R15, `(.L_x_1460) ;  /* 0x000000000f087348 */ /* 0x020fea0003c00000 */
[----:B------:R0:W1:Y:S02]  /*1bce0*/  SHFL.IDX P6, R14, R13, R12, R11 ;  /* 0x0000000c0d0e7389 */ /* 0x00006400000c000b */
[----:B01---5:R-:W-:Y:S01]  /*1bcf0*/  ENDCOLLECTIVE ;  /* 0x000000000000791b */ /* 0x023fe20003800000 */
.L_x_1460:
[----:B------:R-:W-:Y:S02]  /*1bd00*/  IMAD.MOV.U32 R13, RZ, RZ, R7 ;  /* 0x000000ffff0d7224 */ /* 0x000fe400078e0007 */
[----:B------:R-:W-:-:S07]  /*1bd10*/  IMAD.MOV.U32 R4, RZ, RZ, R14 ;  /* 0x000000ffff047224 */ /* 0x000fce00078e000e */
[----:B------:R-:W-:Y:S05]  /*1bd20*/  WARPSYNC.COLLECTIVE R15, `(.L_x_1461) ;  /* 0x000000000f087348 */ /* 0x000fea0003c00000 */
[----:B------:R0:W1:Y:S02]  /*1bd30*/  SHFL.IDX P6, R14, R13, R12, R11 ;  /* 0x0000000c0d0e7389 */ /* 0x00006400000c000b */
[----:B01----:R-:W-:Y:S01]  /*1bd40*/  ENDCOLLECTIVE ;  /* 0x000000000000791b */ /* 0x003fe20003800000 */
.L_x_1461:
[----:B------:R-:W-:Y:S02]  /*1bd50*/  IMAD.MOV.U32 R7, RZ, RZ, R14 ;  /* 0x000000ffff077224 */ /* 0x000fe400078e000e */
[----:B------:R-:W-:-:S05]  /*1bd60*/  IMAD.IADD R5, R9, 0x1, R16 ;  /* 0x0000000109057824 */ /* 0x000fca00078e0210 */
[----:B------:R0:W-:Y:S01]  /*1bd70*/  STL [R1+0xc], R5 ;  /* 0x00000c0501007387 */ /* 0x0001e20000100800 */
[----:B------:R-:W-:Y:S05]  /*1bd80*/  BRA `(.L_x_1462) ;  /* 0xffffffd400707947 */ /* 0x000fea000383ffff */
.L_x_1390:
[----:B------:R-:W-:Y:S01]  /*1bd90*/  BSSY B0, `(.L_x_1463) ;  /* 0x0000008000007945 */ /* 0x000fe20003800000 */
[----:B------:R-:W-:Y:S02]  /*1bda0*/  IMAD.MOV.U32 R13, RZ, RZ, R2 ;  /* 0x000000ffff0d7224 */ /* 0x000fe400078e0002 */
[----:B------:R-:W-:Y:S02]  /*1bdb0*/  IMAD.MOV.U32 R12, RZ, RZ, R9 ;  /* 0x000000ffff0c7224 */ /* 0x000fe400078e0009 */
[----:B------:R-:W-:Y:S02]  /*1bdc0*/  IMAD.MOV.U32 R11, RZ, RZ, 0x1f ;  /* 0x0000001fff0b7424 */ /* 0x000fe400078e00ff */
[----:B------:R-:W-:-:S07]  /*1bdd0*/  IMAD.MOV.U32 R15, RZ, RZ, -0x1 ;  /* 0xffffffffff0f7424 */ /* 0x000fce00078e00ff */
[----:B0-----:R-:W-:Y:S05]  /*1bde0*/  WARPSYNC.COLLECTIVE R15, `(.L_x_1464) ;  /* 0x000000000f087348 */ /* 0x001fea0003c00000 */
[----:B------:R1:W2:Y:S02]  /*1bdf0*/  SHFL.IDX P6, R14, R13, R12, R11 ;  /* 0x0000000c0d0e7389 */ /* 0x0002a400000c000b */
[----:B012---:R-:W-:Y:S01]  /*1be00*/  ENDCOLLECTIVE ;  /* 0x000000000000791b */ /* 0x007fe20003800000 */
.L_x_1464:
[----:B------:R-:W-:Y:S05]  /*1be10*/  BSYNC B0 ;  /* 0x0000000000007941 */ /* 0x000fea0003800000 */
.L_x_1463:
[----:B------:R-:W-:Y:S01]  /*1be20*/  IMAD.MOV.U32 R6, RZ, RZ, R14 ;  /* 0x000000ffff067224 */ /* 0x000fe200078e000e */
[----:B------:R-:W-:Y:S06]  /*1be30*/  BRA `(.L_x_1389) ;  /* 0xffffffd4005c7947 */ /* 0x000fec000383ffff */
.L_x_1396:
[----:B0-----:R0:W1:Y:S02]  /*1be40*/  SYNCS.PHASECHK.TRANS64.TRYWAIT P0, [R0+URZ+0x28820], R3 ;  /* 0x02882003000075a7 */ /* 0x001064000800017f */
[----:B-1----:R-:W-:Y:S05]  /*1be50*/  @!P0 NANOSLEEP.SYNCS 0x989680 ;  /* 0x009896800000895d */ /* 0x002fea0003900000 */
[----:B------:R-:W1:Y:S02]  /*1be60*/  @!P0 SYNCS.PHASECHK.TRANS64 P0, [R0+URZ+0x28820], R3 ;  /* 0x02882003000085a7 */ /* 0x000e64000800007f */
[----:B-1----:R-:W-:Y:S05]  /*1be70*/  @!P0 BRA `(.L_x_1396) ;  /* 0xfffffffc00f08947 */ /* 0x002fea000383ffff */
[----:B------:R-:W-:Y:S05]  /*1be80*/  BRA `(.L_x_1465) ;  /* 0xffffffdc00f87947 */ /* 0x000fea000383ffff */
.L_x_1397:
[----:B------:R-:W1:Y:S01]  /*1be90*/  S2R R2, SR_TID.X ;  /* 0x0000000000027919 */ /* 0x000e620000002100 */
[----:B------:R-:W-:Y:S01]  /*1bea0*/  BSSY B0, `(.L_x_1466) ;  /* 0x000000a000007945 */ /* 0x000fe20003800000 */
[----:B------:R-:W-:Y:S02]  /*1beb0*/  IMAD.MOV.U32 R12, RZ, RZ, RZ ;  /* 0x000000ffff0c7224 */ /* 0x000fe400078e00ff */
[----:B---3--:R-:W-:Y:S02]  /*1bec0*/  IMAD.MOV.U32 R11, RZ, RZ, 0x1f ;  /* 0x0000001fff0b7424 */ /* 0x008fe400078e00ff */
[----:B------:R-:W-:Y:S01]  /*1bed0*/  IMAD.MOV.U32 R15, RZ, RZ, -0x1 ;  /* 0xffffffffff0f7424 */ /* 0x000fe200078e00ff */
[----:B-1----:R-:W-:-:S04]  /*1bee0*/  SHF.R.U32.HI R2, RZ, 0x5, R2 ;  /* 0x00000005ff027819 */ /* 0x002fc80000011602 */
[----:B------:R-:W-:-:S05]  /*1bef0*/  LOP3.LUT R2, R2, 0x3, RZ, 0xc0, !PT ;  /* 0x0000000302027812 */ /* 0x000fca00078ec0ff */
[----:B------:R-:W-:-:S07]  /*1bf00*/  IMAD.MOV.U32 R13, RZ, RZ, R2 ;  /* 0x000000ffff0d7224 */ /* 0x000fce00078e0002 */
[----:B0-----:R-:W-:Y:S05]  /*1bf10*/  WARPSYNC.COLLECTIVE R15, `(.L_x_1467) ;  /* 0x000000000f087348 */ /* 0x001fea0003c00000 */
[----:B------:R1:W2:Y:S02]  /*1bf20*/  SHFL.IDX P6, R14, R13, R12, R11 ;  /* 0x0000000c0d0e7389 */ /* 0x0002a400000c000b */
[----:B012---:R-:W-:Y:S01]  /*1bf30*/  ENDCOLLECTIVE ;  /* 0x000000000000791b */ /* 0x007fe20003800000 */
.L_x_1467:
[----:B------:R-:W-:Y:S05]  /*1bf40*/  BSYNC B0 ;  /* 0x0000000000007941 */ /* 0x000fea0003800000 */
.L_x_1466:
[----:B------:R-:W-:Y:S05]  /*1bf50*/  BRA `(.L_x_1468) ;  /* 0xffffffdc00e07947 */ /* 0x000fea000383ffff */
.L_x_1400:
[----:B------:R-:W-:Y:S01]  /*1bf60*/  BSSY B1, `(.L_x_1469) ;  /* 0x0000006000017945 */ /* 0x000fe20003800000 */
[----:B------:R-:W-:-:S07]  /*1bf70*/  IMAD.MOV.U32 R15, RZ, RZ, -0x1 ;  /* 0xffffffffff0f7424 */ /* 0x000fce00078e00ff */
[----:B01-3--:R-:W-:Y:S05]  /*1bf80*/  WARPSYNC.COLLECTIVE R15, `(.L_x_1470) ;  /* 0x000000000f0c7348 */ /* 0x00bfea0003c00000 */
[----:B------:R-:W-:Y:S02]  /*1bf90*/  ELECT P6, UR62, PT ;  /* 0x00000000003e782f */ /* 0x000fe400038c0000 */
[----:B------:R-:W-:Y:S01]  /*1bfa0*/  MOV R14, UR62 ;  /* 0x0000003e000e7c02 */ /* 0x000fe20008000f00 */
[----:B01-3--:R-:W-:Y:S10]  /*1bfb0*/  ENDCOLLECTIVE ;  /* 0x000000000000791b */ /* 0x00bff40003800000 */
.L_x_1470:
[----:B------:R-:W-:Y:S05]  /*1bfc0*/  BSYNC B1 ;  /* 0x0000000000017941 */ /* 0x000fea0003800000 */
.L_x_1469:
[----:B------:R-:W-:Y:S05]  /*1bfd0*/  BRA `(.L_x_1471) ;  /* 0xffffffdc00d87947 */ /* 0x000fea000383ffff */
.L_x_1402:
[----:B0-----:R0:W1:Y:S02]  /*1bfe0*/  SYNCS.PHASECHK.TRANS64.TRYWAIT P0, [R6+URZ], R5 ;  /* 0x00000005060075a7 */ /* 0x001064000800017f */
[----:B-1----:R-:W-:Y:S05]  /*1bff0*/  @!P0 NANOSLEEP.SYNCS 0x989680 ;  /* 0x009896800000895d */ /* 0x002fea0003900000 */
[----:B------:R-:W1:Y:S02]  /*1c000*/  @!P0 SYNCS.PHASECHK.TRANS64 P0, [R6+URZ], R5 ;  /* 0x00000005060085a7 */ /* 0x000e64000800007f */
[----:B-1----:R-:W-:Y:S05]  /*1c010*/  @!P0 BRA `(.L_x_1402) ;  /* 0xfffffffc00f08947 */ /* 0x002fea000383ffff */
[----:B------:R-:W-:Y:S05]  /*1c020*/  BRA `(.L_x_1472) ;  /* 0xffffffe000107947 */ /* 0x000fea000383ffff */
.L_x_1403:
[----:B-1----:R1:W2:Y:S02]  /*1c030*/  SYNCS.PHASECHK.TRANS64.TRYWAIT P0, [R7+URZ], R2 ;  /* 0x00000002070075a7 */ /* 0x0022a4000800017f */
[----:B--2---:R-:W-:Y:S05]  /*1c040*/  @!P0 NANOSLEEP.SYNCS 0x989680 ;  /* 0x009896800000895d */ /* 0x004fea0003900000 */
[----:B------:R-:W2:Y:S02]  /*1c050*/  @!P0 SYNCS.PHASECHK.TRANS64 P0, [R7+URZ], R2 ;  /* 0x00000002070085a7 */ /* 0x000ea4000800007f */
[----:B--2---:R-:W-:Y:S05]  /*1c060*/  @!P0 BRA `(.L_x_1403) ;  /* 0xfffffffc00f08947 */ /* 0x004fea000383ffff */
[----:B------:R-:W-:Y:S05]  /*1c070*/  BRA `(.L_x_1473) ;  /* 0xffffffe000047947 */ /* 0x000fea000383ffff */
.L_x_1405:
[----:B--2---:R2:W4:Y:S02]  /*1c080*/  SYNCS.PHASECHK.TRANS64.TRYWAIT P0, [R4+URZ], R5 ;  /* 0x00000005040075a7 */ /* 0x004524000800017f */
[----:B----4-:R-:W-:Y:S05]  /*1c090*/  @!P0 NANOSLEEP.SYNCS 0x989680 ;  /* 0x009896800000895d */ /* 0x010fea0003900000 */
[----:B------:R-:W4:Y:S02]  /*1c0a0*/  @!P0 SYNCS.PHASECHK.TRANS64 P0, [R4+URZ], R5 ;  /* 0x00000005040085a7 */ /* 0x000f24000800007f */
[----:B----4-:R-:W-:Y:S05]  /*1c0b0*/  @!P0 BRA `(.L_x_1405) ;  /* 0xfffffffc00f08947 */ /* 0x010fea000383ffff */
[----:B------:R-:W-:Y:S05]  /*1c0c0*/  BRA `(.L_x_1474) ;  /* 0xffffffe000087947 */ /* 0x000fea000383ffff */
.L_x_1475:
        /* <DEDUP_REMOVED lines=11> */
.L_x_3095:


//--------------------- .text._ZN7cutlass13device_kernelIN5flash11enable_sm90INS1_16FlashAttnFwdSm90INS1_25CollectiveMainloopFwdSm90ILi2EN4cute5tupleIJNS5_1CILi1EEES8_S8_EEENS6_IJNS7_ILi128EEESA_SA_EEELi128ENS_10bfloat16_tEfNS_4arch4Sm90ELb0ELb1ELb1ELb1ELb0ELb1ELb0ELb1ELb1ELb1ELb1ELb0EEENS1_21CollectiveEpilogueFwdISB_S9_SC_SE_Li256ELb1ELb1ELb1ELb0EEENS1_36VarlenDynamicPersistentTileSchedulerILi128ELi128ELi256ELi128ELb1ELb1ELb1ELb1ELb0ELb1EEEEEEEEEvNT_6ParamsE --------------------------
	.section	.text._ZN7cutlass13device_kernelIN5flash11enable_sm90INS1_16FlashAttnFwdSm90INS1_25CollectiveMainloopFwdSm90ILi2EN4cute5tupleIJNS5_1CILi1EEES8_S8_EEENS6_IJNS7_ILi128EEESA_SA_EEELi128ENS_10bfloat16_tEfNS_4arch4Sm90ELb0ELb1ELb1ELb1ELb0ELb1ELb0ELb1ELb1ELb1ELb1ELb0EEENS1_21CollectiveEpilogueFwdISB_S9_SC_SE_Li256ELb1ELb1ELb1ELb0EEENS1_36VarlenDynamicPersistentTileSchedulerILi128ELi128ELi256ELi128ELb1ELb1ELb1ELb1ELb0ELb1EEEEEEEEEvNT_6ParamsE,"ax",@progbits
	.align	128
.text._ZN7cutlass13device_kernelIN5flash11enable_sm90INS1_16FlashAttnFwdSm90INS1_25CollectiveMainloopFwdSm90ILi2EN4cute5tupleIJNS5_1CILi1EEES8_S8_EEENS6_IJNS7_ILi128EEESA_SA_EEELi128ENS_10bfloat16_tEfNS_4arch4Sm90ELb0ELb1ELb1ELb1ELb0ELb1ELb0ELb1ELb1ELb1ELb1ELb0EEENS1_21CollectiveEpilogueFwdISB_S9_SC_SE_Li256ELb1ELb1ELb1ELb0EEENS1_36VarlenDynamicPersistentTileSchedulerILi128ELi128ELi256ELi128ELb1ELb1ELb1ELb1ELb0ELb1EEEEEEEEEvNT_6ParamsE:
        .type           _ZN7cutlass13device_kernelIN5flash11enable_sm90INS1_16FlashAttnFwdSm90INS1_25CollectiveMainloopFwdSm90ILi2EN4cute5tupleIJNS5_1CILi1EEES8_S8_EEENS6_IJNS7_ILi128EEESA_SA_EEELi128ENS_10bfloat16_tEfNS_4arch4Sm90ELb0ELb1ELb1ELb1ELb0ELb1ELb0ELb1ELb1ELb1ELb1ELb0EEENS1_21CollectiveEpilogueFwdISB_S9_SC_SE_Li256ELb1ELb1ELb1ELb0EEENS1_36VarlenDynamicPersistentTileSchedulerILi128ELi128ELi256ELi128ELb1ELb1ELb1ELb1ELb0ELb1EEEEEEEEEvNT_6ParamsE,@function
        .size           _ZN7cutlass13device_kernelIN5flash11enable_sm90INS1_16FlashAttnFwdSm90INS1_25CollectiveMainloopFwdSm90ILi2EN4cute5tupleIJNS5_1CILi1EEES8_S8_EEENS6_IJNS7_ILi128EEESA_SA_EEELi128ENS_10bfloat16_tEfNS_4arch4Sm90ELb0ELb1ELb1ELb1ELb0ELb1ELb0ELb1ELb1ELb1ELb1ELb0EEENS1_21CollectiveEpilogueFwdISB_S9_SC_SE_Li256ELb1ELb1ELb1ELb0EEENS1_36VarlenDynamicPersistentTileSchedulerILi128ELi128ELi256ELi128ELb1ELb1ELb1ELb1ELb0ELb1EEEEEEEEEvNT_6ParamsE,(.L_x_3096 - _ZN7cutlass13device_kernelIN5flash11enable_sm90INS1_16FlashAttnFwdSm90INS1_25CollectiveMainloopFwdSm90ILi2EN4cute5tupleIJNS5_1CILi1EEES8_S8_EEENS6_IJNS7_ILi128EEESA_SA_EEELi128ENS_10bfloat16_tEfNS_4arch4Sm90ELb0ELb1ELb1ELb1ELb0ELb1ELb0ELb1ELb1ELb1ELb1ELb0EEENS1_21CollectiveEpilogueFwdISB_S9_SC_SE_Li256ELb1ELb1ELb1ELb0EEENS1_36VarlenDynamicPersistentTileSchedulerILi128ELi128ELi256ELi128ELb1ELb1ELb1ELb1ELb0ELb1EEEEEEEEEvNT_6ParamsE)
        .other          _ZN7cutlass13device_kernelIN5flash11enable_sm90INS1_16FlashAttnFwdSm90INS1_25CollectiveMainloopFwdSm90ILi2EN4cute5tupleIJNS5_1CILi1EEES8_S8_EEENS6_IJNS7_ILi128EEESA_SA_EEELi128ENS_10bfloat16_tEfNS_4arch4Sm90ELb0ELb1ELb1ELb1ELb0ELb1ELb0ELb1ELb1ELb1ELb1ELb0EEENS1_21CollectiveEpilogueFwdISB_S9_SC_SE_Li256ELb1ELb1ELb1ELb0EEENS1_36VarlenDynamicPersistentTileSchedulerILi128ELi128ELi256ELi128ELb1ELb1ELb1ELb1ELb0ELb1EEEEEEEEEvNT_6ParamsE,@"STO_CUDA_ENTRY STV_DEFAULT"
_ZN7cutlass13device_kernelIN5flash11enable_sm90INS1_16FlashAttnFwdSm90INS1_25CollectiveMainloopFwdSm90ILi2EN4cute5tupleIJNS5_1CILi1EEES8_S8_EEENS6_IJNS7_ILi128EEESA_SA_EEELi128ENS_10bfloat16_tEfNS_4arch4Sm90ELb0ELb1ELb1ELb1ELb0ELb1ELb0ELb1ELb1ELb1ELb1ELb0EEENS1_21CollectiveEpilogueFwdISB_S9_SC_SE_Li256ELb1ELb1ELb1ELb0EEENS1_36VarlenDynamicPersistentTileSchedulerILi128ELi128ELi256ELi128ELb1ELb1ELb1ELb1ELb0ELb1EEEEEEEEEvNT_6ParamsE:
        /* <DEDUP_REMOVED lines=23> */
.L_x_1477:
[----:B------:R-:W-:Y:S05]  /*0170*/  BSYNC B0 ;  /* 0x0000000000007941 */ /* 0x000fea0003800000 */
.L_x_1476:
        /* <DEDUP_REMOVED lines=40> */
.L_x_1478:
        /* <DEDUP_REMOVED lines=22> */
.L_x_1479:
        /* <DEDUP_REMOVED lines=18> */
.L_x_1480:
        /* <DEDUP_REMOVED lines=22> */
.L_x_1481:
        /* <DEDUP_REMOVED lines=22> */
.L_x_1482:
        /* <DEDUP_REMOVED lines=9> */
.L_x_1485:
[----:B------:R-:W-:-:S08]  /*09d0*/  NOP ;  /* 0x0000000000007918 */ /* 0x000fd00000000000 */
[----:B------:R-:W0:Y:S02]  /*09e0*/  USETMAXREG.TRY_ALLOC.CTAPOOL UP0, 0xf0 ;  /* 0x000000f0000079c8 */ /* 0x000e240008000600 */
[----:B0-----:R-:W-:-:S13]  /*09f0*/  PLOP3.LUT P0, PT, PT, PT, UP0, 0x80, 0x0 ;  /* 0x000000000000781c */ /* 0x001fda0003f0f008 */
[----:B------:R-:W-:Y:S05]  /*0a00*/  @!P0 BRA `(.L_x_1485) ;  /* 0xfffffffc00f08947 */ /* 0x000fea000383ffff */
[----:B------:R-:W3:Y:S01]  /*0a10*/  LDL.LU R0, [R1+0x10] ;  /* 0x0000100001007983 */ /* 0x000ee20000300800 */
        /* <DEDUP_REMOVED lines=15> */
[----:B------:R0:W-:Y:S10]  /*0b10*/  STL [R1+0x10], R0 ;  /* 0x0000100001007387 */ /* 0x0001f40000100800 */
[----:B0-----:R-:W-:Y:S05]  /*0b20*/  @P0 BRA `(.L_x_1486) ;  /* 0x0000028800300947 */ /* 0x001fea0003800000 */
[----:B------:R-:W2:Y:S01]  /*0b30*/  LDL.LU R14, [R1+0x64] ;  /* 0x00006400010e7983 */ /* 0x000ea20000300800 */
[----:B------:R-:W-:Y:S02]  /*0b40*/  VIADD R13, R6, 0xffffff80 ;  /* 0xffffff80060d7836 */ /* 0x000fe40000000000 */
[----:B------:R-:W-:Y:S02]  /*0b50*/  VIADD R233, R2, 0x10400 ;  /* 0x0001040002e97836 */ /* 0x000fe40000000000 */
[----:B------:R-:W-:Y:S01]  /*0b60*/  IMAD.MOV.U32 R214, RZ, RZ, RZ ;  /* 0x000000ffffd67224 */ /* 0x000fe200078e00ff */
[----:B------:R-:W-:Y:S01]  /*0b70*/  SHF.R.S32.HI R0, RZ, 0x1f, R13 ;  /* 0x0000001fff007819 */ /* 0x000fe2000001140d */
[----:B------:R-:W-:Y:S02]  /*0b80*/  IMAD.MOV.U32 R184, RZ, RZ, RZ ;  /* 0x000000ffffb87224 */ /* 0x000fe400078e00ff */
[----:B------:R-:W-:Y:S01]  /*0b90*/  IMAD.MOV.U32 R192, RZ, RZ, RZ ;  /* 0x000000ffffc07224 */ /* 0x000fe200078e00ff */
[CC--:B------:R-:W-:Y:S01]  /*0ba0*/  LEA.HI R3, R0.reuse, R13.reuse, RZ, 0x7 ;  /* 0x0000000d00037211 */ /* 0x0c0fe200078f38ff */
[----:B------:R-:W-:Y:S01]  /*0bb0*/  IMAD.MOV.U32 R186, RZ, RZ, RZ ;  /* 0x000000ffffba7224 */ /* 0x000fe200078e00ff */
[----:B------:R-:W-:Y:S01]  /*0bc0*/  LEA.HI R5, R0, R13, RZ, 0x5 ;  /* 0x0000000d00057211 */ /* 0x000fe200078f28ff */
[----:B------:R-:W-:Y:S01]  /*0bd0*/  IMAD.MOV.U32 R22, RZ, RZ, RZ ;  /* 0x000000ffff167224 */ /* 0x000fe200078e00ff */
[----:B------:R-:W-:-:S02]  /*0be0*/  LOP3.LUT R234, R3, 0xffffff80, RZ, 0xc0, !PT ;  /* 0xffffff8003ea7812 */ /* 0x000fc400078ec0ff */
[-C--:B------:R-:W-:Y:S01]  /*0bf0*/  LEA.HI R4, R0, R13.reuse, RZ, 0x4 ;  /* 0x0000000d00047211 */ /* 0x080fe200078f20ff */
[----:B------:R-:W-:Y:S01]  /*0c00*/  IMAD.SHL.U32 R6, R5, 0x20, RZ ;  /* 0x0000002005067824 */ /* 0x000fe200078e00ff */
[----:B------:R-:W-:Y:S01]  /*0c10*/  SHF.R.S32.HI R15, RZ, 0x7, R3 ;  /* 0x00000007ff0f7819 */ /* 0x000fe20000011403 */
[C---:B------:R-:W-:Y:S01]  /*0c20*/  IMAD.IADD R234, R13.reuse, 0x1, -R234 ;  /* 0x000000010dea7824 */ /* 0x040fe200078e0aea */
[----:B------:R-:W-:Y:S02]  /*0c30*/  LOP3.LUT R5, R4, 0x3fffff0, RZ, 0xc0, !PT ;  /* 0x03fffff004057812 */ /* 0x000fe400078ec0ff */
[----:B------:R-:W-:Y:S02]  /*0c40*/  LOP3.LUT R6, R6, 0xfffffc00, RZ, 0xc0, !PT ;  /* 0xfffffc0006067812 */ /* 0x000fe400078ec0ff */
[----:B------:R-:W-:Y:S01]  /*0c50*/  SHF.R.S32.HI R9, RZ, 0x1f, R234 ;  /* 0x0000001fff097819 */ /* 0x000fe200000114ea */
[----:B------:R-:W-:Y:S01]  /*0c60*/  IMAD.IADD R5, R13, 0x1, -R5 ;  /* 0x000000010d057824 */ /* 0x000fe200078e0a05 */
[----:B------:R-:W-:-:S02]  /*0c70*/  LEA.HI R23, R0, R13, RZ, 0x3 ;  /* 0x0000000d00177211 */ /* 0x000fc400078f18ff */
[CC--:B------:R-:W-:Y:S02]  /*0c80*/  LEA.HI R8, R9.reuse, R234.reuse, RZ, 0x2 ;  /* 0x000000ea09087211 */ /* 0x0c0fe400078f10ff */
[----:B------:R-:W-:Y:S02]  /*0c90*/  LEA.HI R12, R0, R13, RZ, 0x2 ;  /* 0x0000000d000c7211 */ /* 0x000fe400078f10ff */
[--C-:B------:R-:W-:Y:S02]  /*0ca0*/  SHF.R.S32.HI R10, RZ, 0x2, R8.reuse ;  /* 0x00000002ff0a7819 */ /* 0x100fe40000011408 */
[----:B------:R-:W-:Y:S02]  /*0cb0*/  SHF.R.S32.HI R7, RZ, 0x1f, R8 ;  /* 0x0000001fff077819 */ /* 0x000fe40000011408 */
[----:B------:R-:W-:Y:S02]  /*0cc0*/  LEA.HI R9, R9, R234, RZ, 0x5 ;  /* 0x000000ea09097211 */ /* 0x000fe400078f28ff */
[----:B------:R-:W-:-:S02]  /*0cd0*/  LEA.HI R7, R7, R10, RZ, 0x3 ;  /* 0x0000000a07077211 */ /* 0x000fc400078f18ff */
[----:B------:R-:W-:Y:S02]  /*0ce0*/  LEA.HI R3, R3, R15, RZ, 0x1 ;  /* 0x0000000f03037211 */ /* 0x000fe400078f08ff */
[----:B------:R-:W-:Y:S01]  /*0cf0*/  LOP3.LUT R11, R7, 0xfffffff8, RZ, 0xc0, !PT ;  /* 0xfffffff8070b7812 */ /* 0x000fe200078ec0ff */
[----:B------:R-:W-:Y:S01]  /*0d00*/  IMAD R7, R5, 0x40, R6 ;  /* 0x0000004005077824 */ /* 0x000fe200078e0206 */
[----:B------:R-:W-:Y:S02]  /*0d10*/  SHF.R.S32.HI R5, RZ, 0x4, R4 ;  /* 0x00000004ff057819 */ /* 0x000fe40000011404 */
[----:B------:R-:W-:Y:S01]  /*0d20*/  LEA.HI R0, R0, R13, RZ, 0x6 ;  /* 0x0000000d00007211 */ /* 0x000fe200078f30ff */
[----:B------:R-:W-:Y:S01]  /*0d30*/  IMAD.IADD R10, R10, 0x1, -R11 ;  /* 0x000000010a0a7824 */ /* 0x000fe200078e0a0b */
[----:B------:R-:W-:Y:S02]  /*0d40*/  LEA.HI R4, R4, R5, RZ, 0x1 ;  /* 0x0000000504047211 */ /* 0x000fe400078f08ff */
[----:B------:R-:W-:Y:S01]  /*0d50*/  LOP3.LUT R208, R23, 0xfffffff8, RZ, 0xc0, !PT ;  /* 0xfffffff817d07812 */ /* 0x000fe200078ec0ff */
[----:B------:R-:W-:Y:S01]  /*0d60*/  IMAD.SHL.U32 R0, R0, 0x8, RZ ;  /* 0x0000000800007824 */ /* 0x000fe200078e00ff */
[----:B------:R-:W-:-:S02]  /*0d70*/  SHF.R.S32.HI R23, RZ, 0x3, R23 ;  /* 0x00000003ff177819 */ /* 0x000fc40000011417 */
[----:B------:R-:W-:Y:S01]  /*0d80*/  LOP3.LUT R4, R4, 0x1ffffffe, RZ, 0xc0, !PT ;  /* 0x1ffffffe04047812 */ /* 0x000fe200078ec0ff */
[----:B------:R-:W-:Y:S01]  /*0d90*/  IMAD.IADD R208, R13, 0x1, -R208 ;  /* 0x000000010dd07824 */ /* 0x000fe200078e0ad0 */
[----:B------:R-:W-:Y:S01]  /*0da0*/  SHF.R.S32.HI R9, RZ, 0x5, R9 ;  /* 0x00000005ff097819 */ /* 0x000fe20000011409 */
[----:B------:R-:W-:Y:S01]  /*0db0*/  VIADD R213, R23, 0x20 ;  /* 0x0000002017d57836 */ /* 0x000fe20000000000 */
[----:B------:R-:W-:Y:S01]  /*0dc0*/  LOP3.LUT R3, R3, 0x3fffffe, RZ, 0xc0, !PT ;  /* 0x03fffffe03037812 */ /* 0x000fe200078ec0ff */
[----:B------:R-:W-:Y:S01]  /*0dd0*/  IMAD.IADD R4, R5, 0x1, -R4 ;  /* 0x0000000105047824 */ /* 0x000fe200078e0a04 */
[----:B------:R-:W-:Y:S01]  /*0de0*/  LOP3.LUT R204, R0, 0xfffffe00, RZ, 0xc0, !PT ;  /* 0xfffffe0000cc7812 */ /* 0x000fe200078ec0ff */
[----:B------:R-:W-:Y:S01]  /*0df0*/  VIADD R212, R23, 0x40 ;  /* 0x0000004017d47836 */ /* 0x000fe20000000000 */
[----:B------:R-:W-:Y:S01]  /*0e00*/  LOP3.LUT R12, R12, 0xfffffffc, RZ, 0xc0, !PT ;  /* 0xfffffffc0c0c7812 */ /* 0x000fe200078ec0ff */
[----:B------:R-:W-:Y:S01]  /*0e10*/  IMAD R10, R9, 0x10, R10 ;  /* 0x00000010090a7824 */ /* 0x000fe200078e020a */
[----:B------:R-:W-:Y:S01]  /*0e20*/  SHF.R.S32.HI R0, RZ, 0x1f, R213 ;  /* 0x0000001fff007819 */ /* 0x000fe200000114d5 */
[----:B------:R-:W-:Y:S01]  /*0e30*/  IMAD.IADD R3, R15, 0x1, -R3 ;  /* 0x000000010f037824 */ /* 0x000fe200078e0a03 */
[----:B------:R-:W-:Y:S01]  /*0e40*/  SHF.R.S32.HI R217, RZ, 0x1f, R23 ;  /* 0x0000001fffd97819 */ /* 0x000fe20000011417 */
[----:B------:R-:W-:Y:S01]  /*0e50*/  IMAD R4, R4, 0x8, R7 ;  /* 0x0000000804047824 */ /* 0x000fe200078e0207 */
[----:B------:R-:W-:Y:S01]  /*0e60*/  SHF.R.S32.HI R7, RZ, 0x1f, R212 ;  /* 0x0000001fff077819 */ /* 0x000fe200000114d4 */
[----:B------:R-:W-:Y:S01]  /*0e70*/  IMAD R10, R3, 0x40, R10 ;  /* 0x00000040030a7824 */ /* 0x000fe200078e020a */
[----:B------:R-:W-:Y:S01]  /*0e80*/  LEA.HI R0, R0, R213, RZ, 0x3 ;  /* 0x000000d500007211 */ /* 0x000fe200078f18ff */
[----:B------:R-:W-:Y:S01]  /*0e90*/  IMAD.SHL.U32 R3, R23, 0x40, RZ ;  /* 0x0000004017037824 */ /* 0x000fe200078e00ff */
[----:B------:R-:W-:Y:S01]  /*0ea0*/  LEA.HI R7, R7, R212, RZ, 0x3 ;  /* 0x000000d407077211 */ /* 0x000fe200078f18ff */
[----:B------:R-:W-:Y:S01]  /*0eb0*/  VIADD R211, R23, 0x60 ;  /* 0x0000006017d37836 */ /* 0x000fe20000000000 */
[----:B------:R0:W-:Y:S01]  /*0ec0*/  STL [R1+0x50], R4 ;  /* 0x0000500401007387 */ /* 0x0001e20000100800 */
[----:B------:R-:W-:Y:S01]  /*0ed0*/  IMAD.IADD R12, R13, 0x1, -R12 ;  /* 0x000000010d0c7824 */ /* 0x000fe200078e0a0c */
[----:B------:R-:W-:Y:S01]  /*0ee0*/  LOP3.LUT R3, R3, 0x1c0, RZ, 0xc0, !PT ;  /* 0x000001c003037812 */ /* 0x000fe200078ec0ff */
[----:B------:R-:W-:Y:S01]  /*0ef0*/  IMAD.SHL.U32 R199, R213, 0x40, RZ ;  /* 0x00000040d5c77824 */ /* 0x000fe200078e00ff */
[----:B------:R-:W-:Y:S01]  /*0f00*/  STL [R1+0x4c], R10 ;  /* 0x00004c0a01007387 */ /* 0x000fe20000100800 */
[----:B------:R-:W-:Y:S01]  /*0f10*/  IMAD.SHL.U32 R198, R212, 0x40, RZ ;  /* 0x00000040d4c67824 */ /* 0x000fe200078e00ff */
[----:B------:R-:W-:Y:S01]  /*0f20*/  LEA.HI R6, R12, R12, RZ, 0x1 ;  /* 0x0000000c0c067211 */ /* 0x000fe200078f08ff */
[----:B------:R-:W-:Y:S01]  /*0f30*/  IMAD.SHL.U32 R16, R208, 0x8, RZ ;  /* 0x00000008d0107824 */ /* 0x000fe200078e00ff */
[----:B------:R-:W-:Y:S01]  /*0f40*/  LOP3.LUT R199, R199, 0x1c0, RZ, 0xc0, !PT ;  /* 0x000001c0c7c77812 */ /* 0x000fe200078ec0ff */
[----:B------:R-:W-:Y:S01]  /*0f50*/  IMAD.SHL.U32 R0, R0, 0x40, RZ ;  /* 0x0000004000007824 */ /* 0x000fe200078e00ff */
[----:B0-----:R-:W-:Y:S01]  /*0f60*/  SHF.R.S32.HI R4, RZ, 0x1f, R211 ;  /* 0x0000001fff047819 */ /* 0x001fe200000114d3 */
[----:B------:R-:W-:Y:S01]  /*0f70*/  IMAD.SHL.U32 R7, R7, 0x40, RZ ;  /* 0x0000004007077824 */ /* 0x000fe200078e00ff */
[----:B------:R-:W-:Y:S01]  /*0f80*/  LOP3.LUT R198, R198, 0x1c0, RZ, 0xc0, !PT ;  /* 0x000001c0c6c67812 */ /* 0x000fe200078ec0ff */
[----:B------:R-:W-:Y:S01]  /*0f90*/  IMAD.SHL.U32 R197, R211, 0x40, RZ ;  /* 0x00000040d3c57824 */ /* 0x000fe200078e00ff */
[----:B------:R-:W-:Y:S01]  /*0fa0*/  SHF.R.U32.HI R203, RZ, 0x3, R3 ;  /* 0x00000003ffcb7819 */ /* 0x000fe20000011603 */
[----:B------:R-:W-:Y:S01]  /*0fb0*/  IMAD.SHL.U32 R18, R208, 0x4, RZ ;  /* 0x00000004d0127824 */ /* 0x000fe200078e00ff */
[----:B------:R-:W-:Y:S01]  /*0fc0*/  LOP3.LUT R206, R3, 0x38, R16, 0xf8, !PT ;  /* 0x0000003803ce7812 */ /* 0x000fe200078ef810 */
[----:B------:R-:W-:Y:S01]  /*0fd0*/  VIADD R190, R16, 0x40 ;  /* 0x0000004010be7836 */ /* 0x000fe20000000000 */
[----:B------:R-:W-:Y:S01]  /*0fe0*/  LEA.HI R4, R4, R211, RZ, 0x3 ;  /* 0x000000d304047211 */ /* 0x000fe200078f18ff */
[----:B------:R-:W-:Y:S01]  /*0ff0*/  VIADD R185, R18, 0x20 ;  /* 0x0000002012b97836 */ /* 0x000fe20000000000 */
[----:B------:R-:W-:-:S02]  /*1000*/  LOP3.LUT R3, R8, 0x7ffffffc, RZ, 0xc0, !PT ;  /* 0x7ffffffc08037812 */ /* 0x000fc400078ec0ff */
[----:B------:R-:W-:Y:S01]  /*1010*/  LOP3.LUT R5, R6, 0x1ffffffe, RZ, 0xc0, !PT ;  /* 0x1ffffffe06057812 */ /* 0x000fe200078ec0ff */
[----:B------:R-:W-:Y:S01]  /*1020*/  IMAD.SHL.U32 R4, R4, 0x40, RZ ;  /* 0x0000004004047824 */ /* 0x000fe200078e00ff */
[----:B------:R-:W-:Y:S01]  /*1030*/  LOP3.LUT R9, R199, 0x38, R16, 0xf8, !PT ;  /* 0x00000038c7097812 */ /* 0x000fe200078ef810 */
[----:B------:R-:W-:Y:S01]  /*1040*/  IMAD.IADD R3, R234, 0x1, -R3 ;  /* 0x00000001ea037824 */ /* 0x000fe200078e0a03 */
[----:B------:R-:W-:Y:S01]  /*1050*/  LOP3.LUT R202, R0, 0xfffffe00, RZ, 0xc0, !PT ;  /* 0xfffffe0000ca7812 */ /* 0x000fe200078ec0ff */
[----:B------:R-:W-:Y:S01]  /*1060*/  IMAD.IADD R5, R12, 0x1, -R5 ;  /* 0x000000010c057824 */ /* 0x000fe200078e0a05 */
[----:B------:R-:W-:Y:S01]  /*1070*/  SHF.R.U32.HI R13, RZ, 0x3, R198 ;  /* 0x00000003ff0d7819 */ /* 0x000fe200000116c6 */
[----:B------:R-:W-:Y:S01]  /*1080*/  IMAD.SHL.U32 R188, R3, 0x2, RZ ;  /* 0x0000000203bc7824 */ /* 0x000fe200078e00ff */
[----:B------:R-:W-:Y:S01]  /*1090*/  LOP3.LUT R6, R198, 0x38, R16, 0xf8, !PT ;  /* 0x00000038c6067812 */ /* 0x000fe200078ef810 */
[----:B------:R-:W-:Y:S01]  /*10a0*/  IMAD R196, R5, 0x8, R10 ;  /* 0x0000000805c47824 */ /* 0x000fe200078e020a */
[----:B------:R-:W-:Y:S01]  /*10b0*/  LOP3.LUT R201, R7, 0xfffffe00, RZ, 0xc0, !PT ;  /* 0xfffffe0007c97812 */ /* 0x000fe200078ec0ff */
[C---:B------:R-:W-:Y:S01]  /*10c0*/  VIADD R232, R188.reuse, 0x8 ;  /* 0x00000008bce87836 */ /* 0x040fe20000000000 */
[----:B------:R-:W-:Y:S01]  /*10d0*/  LOP3.LUT R197, R197, 0x1c0, RZ, 0xc0, !PT ;  /* 0x000001c0c5c57812 */ /* 0x000fe200078ec0ff */
[C---:B------:R-:W-:Y:S01]  /*10e0*/  VIADD R231, R188.reuse, 0x10 ;  /* 0x00000010bce77836 */ /* 0x040fe20000000000 */
[----:B------:R-:W-:Y:S01]  /*10f0*/  LOP3.LUT R6, R201, R6, R13, 0xf6, !PT ;  /* 0x00000006c9067212 */ /* 0x000fe200078ef60d */
[C---:B------:R-:W-:Y:S01]  /*1100*/  VIADD R230, R188.reuse, 0x18 ;  /* 0x00000018bce67836 */ /* 0x040fe20000000000 */
[----:B------:R-:W-:Y:S01]  /*1110*/  SHF.R.U32.HI R12, RZ, 0x3, R197 ;  /* 0x00000003ff0c7819 */ /* 0x000fe200000116c5 */
[C---:B------:R-:W-:Y:S01]  /*1120*/  VIADD R229, R188.reuse, 0x20 ;  /* 0x00000020bce57836 */ /* 0x040fe20000000000 */
[----:B------:R-:W-:Y:S01]  /*1130*/  LOP3.LUT R11, R197, 0x38, R16, 0xf8, !PT ;  /* 0x00000038c50b7812 */ /* 0x000fe200078ef810 */
[----:B------:R-:W-:Y:S01]  /*1140*/  VIADD R228, R188, 0x28 ;  /* 0x00000028bce47836 */ /* 0x000fe20000000000 */
[----:B------:R-:W-:Y:S01]  /*1150*/  LOP3.LUT R200, R4, 0xfffffe00, RZ, 0xc0, !PT ;  /* 0xfffffe0004c87812 */ /* 0x000fe200078ec0ff */
[----:B------:R-:W-:Y:S01]  /*1160*/  VIADD R227, R188, 0x30 ;  /* 0x00000030bce37836 */ /* 0x000fe20000000000 */
[----:B------:R-:W-:Y:S01]  /*1170*/  LOP3.LUT R206, R204, R206, R203, 0xf6, !PT ;  /* 0x000000ceccce7212 */ /* 0x000fe200078ef6cb */
[----:B------:R-:W-:Y:S01]  /*1180*/  VIADD R226, R188, 0x38 ;  /* 0x00000038bce27836 */ /* 0x000fe20000000000 */
[----:B------:R-:W-:Y:S01]  /*1190*/  LOP3.LUT R4, R200, R11, R12, 0xf6, !PT ;  /* 0x0000000bc8047212 */ /* 0x000fe200078ef60c */
[C---:B------:R-:W-:Y:S01]  /*11a0*/  VIADD R225, R188.reuse, 0x40 ;  /* 0x00000040bce17836 */ /* 0x040fe20000000000 */
[----:B------:R-:W-:Y:S01]  /*11b0*/  SHF.R.S32.HI R17, RZ, 0x1f, R16 ;  /* 0x0000001fff117819 */ /* 0x000fe20000011410 */
[C---:B------:R-:W-:Y:S01]  /*11c0*/  VIADD R224, R188.reuse, 0x48 ;  /* 0x00000048bce07836 */ /* 0x040fe20000000000 */
[----:B------:R-:W-:Y:S01]  /*11d0*/  SHF.R.S32.HI R19, RZ, 0x1f, R18 ;  /* 0x0000001fff137819 */ /* 0x000fe20000011412 */
[C---:B------:R-:W-:Y:S01]  /*11e0*/  VIADD R223, R188.reuse, 0x50 ;  /* 0x00000050bcdf7836 */ /* 0x040fe20000000000 */
[----:B------:R-:W-:Y:S01]  /*11f0*/  SHF.R.S32.HI R215, RZ, 0x1f, R190 ;  /* 0x0000001fffd77819 */ /* 0x000fe200000114be */
[----:B------:R-:W-:-:S02]  /*1200*/  VIADD R222, R188, 0x58 ;  /* 0x00000058bcde7836 */ /* 0x000fc40000000000 */
[C---:B------:R-:W-:Y:S02]  /*1210*/  VIADD R221, R188.reuse, 0x60 ;  /* 0x00000060bcdd7836 */ /* 0x040fe40000000000 */
[C---:B------:R-:W-:Y:S02]  /*1220*/  VIADD R220, R188.reuse, 0x68 ;  /* 0x00000068bcdc7836 */ /* 0x040fe40000000000 */
[C---:B------:R-:W-:Y:S02]  /*1230*/  VIADD R219, R188.reuse, 0x70 ;  /* 0x00000070bcdb7836 */ /* 0x040fe40000000000 */
[----:B------:R-:W-:Y:S01]  /*1240*/  VIADD R218, R188, 0x78 ;  /* 0x00000078bcda7836 */ /* 0x000fe20000000000 */
[----:B------:R-:W-:Y:S01]  /*1250*/  SHF.R.S32.HI R237, RZ, 0x1f, R220 ;  /* 0x0000001fffed7819 */ /* 0x000fe200000114dc */
[----:B------:R-:W-:Y:S01]  /*1260*/  IMAD R205, R206, 0x2, R233 ;  /* 0x00000002cecd7824 */ /* 0x000fe200078e02e9 */
[----:B------:R-:W-:Y:S02]  /*1270*/  SHF.R.S32.HI R236, RZ, 0x1f, R219 ;  /* 0x0000001fffec7819 */ /* 0x000fe400000114db */
[----:B------:R-:W-:-:S02]  /*1280*/  SHF.R.S32.HI R235, RZ, 0x1f, R218 ;  /* 0x0000001fffeb7819 */ /* 0x000fc400000114da */
[----:B--2---:R-:W-:Y:S02]  /*1290*/  LOP3.LUT R191, R14, 0x1, RZ, 0xfc, !PT ;  /* 0x000000010ebf7812 */ /* 0x004fe400078efcff */
[----:B------:R-:W-:-:S04]  /*12a0*/  SHF.R.U32.HI R14, RZ, 0x3, R199 ;  /* 0x00000003ff0e7819 */ /* 0x000fc800000116c7 */
[----:B------:R-:W-:-:S05]  /*12b0*/  LOP3.LUT R0, R202, R9, R14, 0xf6, !PT ;  /* 0x00000009ca007212 */ /* 0x000fca00078ef60e */
[--C-:B------:R-:W-:Y:S02]  /*12c0*/  IMAD R3, R0, 0x2, R233.reuse ;  /* 0x0000000200037824 */ /* 0x100fe400078e02e9 */
[----:B------:R-:W-:-:S05]  /*12d0*/  IMAD R0, R6, 0x2, R233 ;  /* 0x0000000206007824 */ /* 0x000fca00078e02e9 */
[----:B------:R0:W-:Y:S04]  /*12e0*/  STL [R1+0x3c], R0 ;  /* 0x00003c0001007387 */ /* 0x0001e80000100800 */
[----:B------:R1:W-:Y:S01]  /*12f0*/  STL [R1+0x40], R3 ;  /* 0x0000400301007387 */ /* 0x0003e20000100800 */
[----:B0-----:R-:W-:Y:S02]  /*1300*/  SHF.R.S32.HI R0, RZ, 0x1f, R188 ;  /* 0x0000001fff007819 */ /* 0x001fe400000114bc */
[----:B------:R-:W-:Y:S01]  /*1310*/  SHF.R.S32.HI R0, RZ, 0x1f, R230 ;  /* 0x0000001fff007819 */ /* 0x000fe200000114e6 */
[----:B-1----:R-:W-:Y:S01]  /*1320*/  IMAD R3, R4, 0x2, R233 ;  /* 0x0000000204037824 */ /* 0x002fe200078e02e9 */
[----:B------:R-:W-:Y:S02]  /*1330*/  SHF.R.S32.HI R4, RZ, 0x1f, R232 ;  /* 0x0000001fff047819 */ /* 0x000fe400000114e8 */
[----:B------:R-:W-:-:S02]  /*1340*/  SHF.R.S32.HI R4, RZ, 0x1f, R229 ;  /* 0x0000001fff047819 */ /* 0x000fc400000114e5 */
[----:B------:R0:W-:Y:S01]  /*1350*/  STL [R1+0x38], R3 ;  /* 0x0000380301007387 */ /* 0x0001e20000100800 */
[----:B------:R-:W-:Y:S02]  /*1360*/  SHF.R.S32.HI R0, RZ, 0x1f, R227 ;  /* 0x0000001fff007819 */ /* 0x000fe400000114e3 */
[----:B------:R-:W-:Y:S02]  /*1370*/  SHF.R.S32.HI R4, RZ, 0x1f, R226 ;  /* 0x0000001fff047819 */ /* 0x000fe400000114e2 */
[----:B------:R-:W-:Y:S02]  /*1380*/  SHF.R.S32.HI R0, RZ, 0x1f, R224 ;  /* 0x0000001fff007819 */ /* 0x000fe400000114e0 */
[----:B------:R-:W-:Y:S02]  /*1390*/  SHF.R.S32.HI R4, RZ, 0x1f, R223 ;  /* 0x0000001fff047819 */ /* 0x000fe400000114df */
[----:B------:R-:W-:Y:S02]  /*13a0*/  SHF.R.S32.HI R0, RZ, 0x1f, R221 ;  /* 0x0000001fff007819 */ /* 0x000fe400000114dd */
[----:B0-----:R-:W-:-:S02]  /*13b0*/  SHF.R.S32.HI R3, RZ, 0x1f, R231 ;  /* 0x0000001fff037819 */ /* 0x001fc400000114e7 */
[----:B------:R-:W-:Y:S02]  /*13c0*/  SHF.R.S32.HI R3, RZ, 0x1f, R228 ;  /* 0x0000001fff037819 */ /* 0x000fe400000114e4 */
[----:B------:R-:W-:Y:S02]  /*13d0*/  SHF.R.S32.HI R3, RZ, 0x1f, R225 ;  /* 0x0000001fff037819 */ /* 0x000fe400000114e1 */
[----:B------:R-:W-:-:S07]  /*13e0*/  SHF.R.S32.HI R3, RZ, 0x1f, R222 ;  /* 0x0000001fff037819 */ /* 0x000fce00000114de */
.L_x_1761:
[----:B------:R-:W-:Y:S05]  /*13f0*/  YIELD ;  /* 0x0000000000007946 */ /* 0x000fea0003800000 */
[----:B------:R-:W-:Y:S01]  /*1400*/  ULDC.64 UR4, c[0x0][0xa28] ;  /* 0x00028a0000047ab9 */ /* 0x000fe20000000a00 */
[----:B0-2---:R-:W0:Y:S01]  /*1410*/  LDC.64 R6, c[0x0][0xa08] ;  /* 0x00028200ff067b82 */ /* 0x005e220000000a00 */
[----:B------:R-:W-:Y:S01]  /*1420*/  ISETP.NE.U32.AND P1, PT, RZ, UR4, PT ;  /* 0x00000004ff007c0c */ /* 0x000fe2000bf25070 */
[----:B------:R-:W-:Y:S02]  /*1430*/  IMAD.MOV.U32 R12, RZ, RZ, RZ ;  /* 0x000000ffff0c7224 */ /* 0x000fe400078e00ff */
[----:B------:R-:W-:Y:S01]  /*1440*/  IMAD.MOV.U32 R28, RZ, RZ, RZ ;  /* 0x000000ffff1c7224 */ /* 0x000fe200078e00ff */
[----:B------:R-:W-:Y:S01]  /*1450*/  ISETP.NE.AND.EX P1, PT, RZ, UR5, PT, P1 ;  /* 0x00000005ff007c0c */ /* 0x000fe2000bf25310 */
[----:B------:R-:W-:-:S02]  /*1460*/  ULDC.64 UR4, c[0x0][0xa18] ;  /* 0x0002860000047ab9 */ /* 0x000fc40000000a00 */
[----:B------:R-:W-:-:S04]  /*1470*/  ISETP.NE.U32.AND P2, PT, RZ, UR4, PT ;  /* 0x00000004ff007c0c */ /* 0x000fc8000bf45070 */
[----:B------:R-:W-:Y:S01]  /*1480*/  ISETP.NE.AND.EX P2, PT, RZ, UR5, PT, P2 ;  /* 0x00000005ff007c0c */ /* 0x000fe2000bf45320 */
[----:B------:R-:W-:Y:S02]  /*1490*/  ULDC.64 UR4, c[0x0][0xa08] ;  /* 0x0002820000047ab9 */ /* 0x000fe40000000a00 */
[----:B------:R-:W-:-:S03]  /*14a0*/  ISETP.NE.U32.AND P0, PT, RZ, UR4, PT ;  /* 0x00000004ff007c0c */ /* 0x000fc6000bf05070 */
[----:B---3--:R-:W1:Y:S01]  /*14b0*/  @P1 LDC.64 R4, c[0x0][0xa28] ;  /* 0x00028a00ff041b82 */ /* 0x008e620000000a00 */
[----:B------:R-:W-:Y:S01]  /*14c0*/  ISETP.NE.AND.EX P0, PT, RZ, UR5, PT, P0 ;  /* 0x00000005ff007c0c */ /* 0x000fe2000bf05300 */
[----:B0-----:R-:W-:-:S06]  /*14d0*/  IMAD.WIDE R10, R27, 0x4, R6 ;  /* 0x000000041b0a7825 */ /* 0x001fcc00078e0206 */
[----:B----4-:R-:W0:Y:S01]  /*14e0*/  @P2 LDC.64 R8, c[0x0][0xa18] ;  /* 0x00028600ff082b82 */ /* 0x010e220000000a00 */
[----:B------:R-:W-:Y:S02]  /*14f0*/  ULDC UR4, c[0x0][0x288] ;  /* 0x0000a20000047ab9 */ /* 0x000fe40000000800 */
[----:B------:R-:W-:Y:S01]  /*1500*/  IMAD.U32 R187, RZ, RZ, UR4 ;  /* 0x00000004ffbb7e24 */ /* 0x000fe2000f8e00ff */
[----:B------:R-:W-:Y:S02]  /*1510*/  ULDC.64 UR4, c[0x0][0x418] ;  /* 0x0001060000047ab9 */ /* 0x000fe40000000a00 */
[----:B------:R2:W5:Y:S01]  /*1520*/  @P0 LDG.E R28, desc[UR40][R10.64] ;  /* 0x000000280a1c0981 */ /* 0x000562000c1e1900 */
[----:B-1----:R-:W-:-:S05]  /*1530*/  @P1 IMAD.WIDE R4, R27, 0x4, R4 ;  /* 0x000000041b041825 */ /* 0x002fca00078e0204 */
[----:B------:R2:W5:Y:S01]  /*1540*/  @P1 LDG.E R12, desc[UR40][R4.64] ;  /* 0x00000028040c1981 */ /* 0x000562000c1e1900 */
[----:B0-----:R-:W-:-:S05]  /*1550*/  @P2 IMAD.WIDE R6, R27, 0x4, R8 ;  /* 0x000000041b062825 */ /* 0x001fca00078e0208 */
[----:B------:R2:W5:Y:S01]  /*1560*/  @P2 LDG.E R187, desc[UR40][R6.64] ;  /* 0x0000002806bb2981 */ /* 0x000562000c1e1900 */
[----:B------:R-:W-:-:S03]  /*1570*/  UISETP.NE.U32.AND UP0, UPT, UR4, URZ, UPT ;  /* 0x0000003f0400728c */ /* 0x000fc6000bf05070 */
[----:B------:R-:W-:Y:S01]  /*1580*/  ULDC UR4, c[0x0][0x424] ;  /* 0x0001090000047ab9 */ /* 0x000fe20000000800 */
[----:B------:R-:W-:-:S03]  /*1590*/  UISETP.NE.AND.EX UP0, UPT, UR5, URZ, UPT, UP0 ;  /* 0x0000003f0500728c */ /* 0x000fc6000bf05300 */
[----:B------:R-:W-:Y:S01]  /*15a0*/  ULDC UR5, c[0x0][0x2f0] ;  /* 0x0000bc0000057ab9 */ /* 0x000fe20000000800 */
[----:B------:R-:W-:-:S04]  /*15b0*/  USEL UR4, UR4, 0x1, UP0 ;  /* 0x0000000104047887 */ /* 0x000fc80008000000 */
[----:B------:R-:W-:-:S03]  /*15c0*/  UIMAD UR4, UR4, UR5, URZ ;  /* 0x00000005040472a4 */ /* 0x000fc6000f8e023f */
[----:B------:R-:W-:Y:S02]  /*15d0*/  ULDC UR5, c[0x0][0x348] ;  /* 0x0000d20000057ab9 */ /* 0x000fe40000000800 */
[----:B------:R-:W-:Y:S02]  /*15e0*/  IMAD.U32 R24, RZ, RZ, UR5 ;  /* 0x00000005ff187e24 */ /* 0x000fe4000f8e00ff */
[----:B------:R-:W-:Y:S01]  /*15f0*/  IMAD.U32 R29, RZ, RZ, UR4 ;  /* 0x00000004ff1d7e24 */ /* 0x000fe2000f8e00ff */
[----:B--2---:R-:W-:Y:S06]  /*1600*/  @P2 BRA `(.L_x_1487) ;  /* 0x0000000000242947 */ /* 0x004fec0003800000 */
[----:B------:R-:W-:Y:S02]  /*1610*/  ULDC.64 UR4, c[0x0][0xa00] ;  /* 0x0002800000047ab9 */ /* 0x000fe40000000a00 */
[----:B------:R-:W-:-:S04]  /*1620*/  ISETP.NE.U32.AND P1, PT, RZ, UR4, PT ;  /* 0x00000004ff007c0c */ /* 0x000fc8000bf25070 */
[----:B------:R-:W-:-:S13]  /*1630*/  ISETP.NE.AND.EX P1, PT, RZ, UR5, PT, P1 ;  /* 0x00000005ff007c0c */ /* 0x000fda000bf25310 */
[----:B------:R-:W-:Y:S05]  /*1640*/  @!P1 BRA `(.L_x_1487) ;  /* 0x0000000000149947 */ /* 0x000fea0003800000 */
[----:B------:R-:W0:Y:S02]  /*1650*/  LDC.64 R4, c[0x0][0xa00] ;  /* 0x00028000ff047b82 */ /* 0x000e240000000a00 */
[----:B0-----:R-:W-:-:S05]  /*1660*/  IMAD.WIDE R4, R27, 0x4, R4 ;  /* 0x000000041b047825 */ /* 0x001fca00078e0204 */
[----:B-----5:R-:W2:Y:S04]  /*1670*/  LDG.E R187, desc[UR40][R4.64] ;  /* 0x0000002804bb7981 */ /* 0x020ea8000c1e1900 */
[----:B------:R-:W2:Y:S02]  /*1680*/  LDG.E R0, desc[UR40][R4.64+0x4] ;  /* 0x0000042804007981 */ /* 0x000ea4000c1e1900 */
[----:B--2---:R-:W-:-:S07]  /*1690*/  IMAD.IADD R187, R0, 0x1, -R187 ;  /* 0x0000000100bb7824 */ /* 0x004fce00078e0abb */
.L_x_1487:
[----:B------:R-:W-:Y:S01]  /*16a0*/  ULDC.64 UR4, c[0x0][0xa20] ;  /* 0x0002880000047ab9 */ /* 0x000fe20000000a00 */
[C---:B------:R-:W-:Y:S01]  /*16b0*/  LOP3.LUT R3, R26.reuse, 0xff000000, RZ, 0xc0, !PT ;  /* 0xff0000001a037812 */ /* 0x040fe200078ec0ff */
[----:B------:R-:W-:Y:S01]  /*16c0*/  IMAD.MOV.U32 R210, RZ, RZ, R27 ;  /* 0x000000ffffd27224 */ /* 0x000fe200078e001b */
[----:B------:R-:W-:Y:S02]  /*16d0*/  ISETP.NE.U32.AND P1, PT, RZ, UR4, PT ;  /* 0x00000004ff007c0c */ /* 0x000fe4000bf25070 */
[C---:B------:R-:W-:Y:S02]  /*16e0*/  LOP3.LUT R0, R26.reuse, 0xff0000, RZ, 0xc0, !PT ;  /* 0x00ff00001a007812 */ /* 0x040fe400078ec0ff */
[----:B------:R-:W-:Y:S02]  /*16f0*/  ISETP.NE.AND.EX P1, PT, RZ, UR5, PT, P1 ;  /* 0x00000005ff007c0c */ /* 0x000fe4000bf25310 */
[----:B------:R-:W-:Y:S02]  /*1700*/  SHF.R.U32.HI R3, RZ, 0x8, R3 ;  /* 0x00000008ff037819 */ /* 0x000fe40000011603 */
[----:B------:R-:W-:-:S02]  /*1710*/  LOP3.LUT R207, R26, 0xffff, RZ, 0xc0, !PT ;  /* 0x0000ffff1acf7812 */ /* 0x000fc400078ec0ff */
[----:B------:R-:W-:-:S07]  /*1720*/  LEA.HI R209, R0, R3, RZ, 0x10 ;  /* 0x0000000300d17211 */ /* 0x000fce00078f80ff */
[----:B------:R-:W-:Y:S05]  /*1730*/  @!P1 BRA `(.L_x_1488) ;  /* 0x0000000000109947 */ /* 0x000fea0003800000 */
[----:B------:R-:W0:Y:S02]  /*1740*/  LDC.64 R4, c[0x0][0xa20] ;  /* 0x00028800ff047b82 */ /* 0x000e240000000a00 */
[----:B0-----:R-:W-:-:S05]  /*1750*/  IMAD.WIDE R4, R27, 0x4, R4 ;  /* 0x000000041b047825 */ /* 0x001fca00078e0204 */
[----:B------:R0:W5:Y:S01]  /*1760*/  LDG.E R29, desc[UR40][R4.64] ;  /* 0x00000028041d7981 */ /* 0x000162000c1e1900 */
[----:B------:R-:W-:Y:S05]  /*1770*/  BRA `(.L_x_1489) ;  /* 0x0000000000107947 */ /* 0x000fea0003800000 */
.L_x_1488:
[----:B------:R-:W-:Y:S05]  /*1780*/  @!P0 BRA `(.L_x_1489) ;  /* 0x00000000000c8947 */ /* 0x000fea0003800000 */
[----:B------:R-:W2:Y:S04]  /*1790*/  LDG.E R0, desc[UR40][R10.64] ;  /* 0x000000280a007981 */ /* 0x000ea8000c1e1900 */
[----:B------:R-:W2:Y:S02]  /*17a0*/  LDG.E R29, desc[UR40][R10.64+0x4] ;  /* 0x000004280a1d7981 */ /* 0x000ea4000c1e1900 */
[----:B--2---:R-:W-:-:S07]  /*17b0*/  IMAD.IADD R29, R29, 0x1, -R0 ;  /* 0x000000011d1d7824 */ /* 0x004fce00078e0a00 */
.L_x_1489:
[----:B------:R-:W-:Y:S01]  /*17c0*/  ULDC.64 UR4, c[0x0][0xa10] ;  /* 0x0002840000047ab9 */ /* 0x000fe20000000a00 */
[----:B0-----:R-:W0:Y:S01]  /*17d0*/  LDC R4, c[0x0][0x448] ;  /* 0x00011200ff047b82 */ /* 0x001e220000000800 */
[----:B------:R-:W-:-:S04]  /*17e0*/  ISETP.NE.U32.AND P0, PT, RZ, UR4, PT ;  /* 0x00000004ff007c0c */ /* 0x000fc8000bf05070 */
[----:B------:R-:W-:Y:S01]  /*17f0*/  ISETP.NE.AND.EX P0, PT, RZ, UR5, PT, P0 ;  /* 0x00000005ff007c0c */ /* 0x000fe2000bf05300 */
[----:B------:R-:W-:Y:S02]  /*1800*/  ULDC.64 UR4, c[0x0][0xa30] ;  /* 0x00028c0000047ab9 */ /* 0x000fe40000000a00 */
[----:B------:R-:W-:-:S04]  /*1810*/  ISETP.NE.U32.AND P1, PT, RZ, UR4, PT ;  /* 0x00000004ff007c0c */ /* 0x000fc8000bf25070 */
[----:B------:R-:W-:-:S06]  /*1820*/  ISETP.NE.AND.EX P1, PT, RZ, UR5, PT, P1 ;  /* 0x00000005ff007c0c */ /* 0x000fcc000bf25310 */
[----:B------:R-:W1:Y:S08]  /*1830*/  @P0 LDC.64 R6, c[0x0][0xa10] ;  /* 0x00028400ff060b82 */ /* 0x000e700000000a00 */
[----:B------:R-:W2:Y:S01]  /*1840*/  @P1 LDC.64 R8, c[0x0][0xa30] ;  /* 0x00028c00ff081b82 */ /* 0x000ea20000000a00 */
[----:B-1----:R-:W-:-:S05]  /*1850*/  @P0 IMAD.WIDE R6, R27, 0x4, R6 ;  /* 0x000000041b060825 */ /* 0x002fca00078e0206 */
[----:B------:R-:W3:Y:S04]  /*1860*/  @P0 LDG.E R0, desc[UR40][R6.64] ;  /* 0x0000002806000981 */ /* 0x000ee8000c1e1900 */
[----:B------:R-:W3:Y:S01]  /*1870*/  @P0 LDG.E R3, desc[UR40][R6.64+0x4] ;  /* 0x0000042806030981 */ /* 0x000ee2000c1e1900 */
[----:B-----5:R-:W-:Y:S02]  /*1880*/  IMAD.MOV.U32 R112, RZ, RZ, R29 ;  /* 0x000000ffff707224 */ /* 0x020fe400078e001d */
[----:B--2---:R-:W-:-:S05]  /*1890*/  @P1 IMAD.WIDE R8, R27, 0x4, R8 ;  /* 0x000000041b081825 */ /* 0x004fca00078e0208 */
[----:B------:R1:W5:Y:S01]  /*18a0*/  @P1 LDG.E R112, desc[UR40][R8.64] ;  /* 0x0000002808701981 */ /* 0x000362000c1e1900 */
[----:B0-----:R-:W-:Y:S01]  /*18b0*/  ISETP.NE.AND P1, PT, R4, 0x1, PT ;  /* 0x000000010400780c */ /* 0x001fe20003f25270 */
[----:B------:R-:W-:Y:S01]  /*18c0*/  IMAD.SHL.U32 R193, R25, 0x80, RZ ;  /* 0x0000008019c17824 */ /* 0x000fe200078e00ff */
[----:B------:R-:W0:Y:S01]  /*18d0*/  LDC.64 R4, c[0x0][0x9e0] ;  /* 0x00027800ff047b82 */ /* 0x000e220000000a00 */
[----:B------:R-:W-:-:S10]  /*18e0*/  IMAD.IADD R13, R29, 0x1, -R12 ;  /* 0x000000011d0d7824 */ /* 0x000fd400078e0a0c */
[----:B------:R-:W2:Y:S08]  /*18f0*/  @P1 LDC R11, c[0x0][0x44c] ;  /* 0x00011300ff0b1b82 */ /* 0x000eb00000000800 */
[----:B------:R-:W4:Y:S01]  /*1900*/  @P1 LDC R10, c[0x0][0x450] ;  /* 0x00011400ff0a1b82 */ /* 0x000f220000000800 */
[----:B0-----:R-:W-:Y:S01]  /*1910*/  ISETP.GE.AND P2, PT, R5, 0x1, PT ;  /* 0x000000010500780c */ /* 0x001fe20003f46270 */
[----:B---3--:R-:W-:-:S02]  /*1920*/  @P0 IMAD.IADD R24, R3, 0x1, -R0 ;  /* 0x0000000103180824 */ /* 0x008fc400078e0a00 */
[----:B------:R-:W-:Y:S02]  /*1930*/  VIADD R0, R193, 0x7f ;  /* 0x0000007fc1007836 */ /* 0x000fe40000000000 */
[----:B------:R-:W-:Y:S02]  /*1940*/  IMAD.IADD R189, R13, 0x1, R24 ;  /* 0x000000010dbd7824 */ /* 0x000fe400078e0218 */
[----:B--2---:R-:W-:-:S03]  /*1950*/  @P1 IMAD.HI.U32 R3, R0, R11, RZ ;  /* 0x0000000b00031227 */ /* 0x004fc600078e00ff */
[C---:B------:R-:W-:Y:S01]  /*1960*/  IADD3 R7, R189.reuse, 0x1, -R187 ;  /* 0x00000001bd077810 */ /* 0x040fe20007ffe8bb */
[----:B------:R-:W-:Y:S01]  /*1970*/  IMAD.MOV.U32 R6, RZ, RZ, R0 ;  /* 0x000000ffff067224 */ /* 0x000fe200078e0000 */
[----:B----4-:R-:W-:Y:S01]  /*1980*/  @P1 SHF.R.U32.HI R6, RZ, R10, R3 ;  /* 0x0000000aff061219 */ /* 0x010fe20000011603 */
[----:B------:R-:W-:-:S04]  /*1990*/  VIADD R0, R189, 0x7f ;  /* 0x0000007fbd007836 */ /* 0x000fc80000000000 */
[----:B-1----:R-:W-:Y:S01]  /*19a0*/  IMAD.IADD R9, R7, 0x1, R6 ;  /* 0x0000000107097824 */ /* 0x002fe200078e0206 */
[----:B------:R-:W-:-:S03]  /*19b0*/  SHF.R.S32.HI R3, RZ, 0x1f, R0 ;  /* 0x0000001fff037819 */ /* 0x000fc60000011400 */
[----:B------:R-:W-:Y:S01]  /*19c0*/  IMAD.IADD R4, R9, 0x1, R4 ;  /* 0x0000000109047824 */ /* 0x000fe200078e0204 */
[----:B------:R-:W-:-:S04]  /*19d0*/  LEA.HI R3, R3, R0, RZ, 0x7 ;  /* 0x0000000003037211 */ /* 0x000fc800078f38ff */
[----:B------:R-:W-:Y:S01]  /*19e0*/  SHF.R.S32.HI R126, RZ, 0x7, R3 ;  /* 0x00000007ff7e7819 */ /* 0x000fe20000011403 */
[----:B------:R-:W-:Y:S06]  /*19f0*/  @!P2 BRA `(.L_x_1490) ;  /* 0x000000000048a947 */ /* 0x000fec0003800000 */
[C---:B------:R-:W-:Y:S01]  /*1a00*/  ISETP.GT.AND P0, PT, R9.reuse, RZ, PT ;  /* 0x000000ff0900720c */ /* 0x040fe20003f04270 */
[----:B------:R-:W-:Y:S01]  /*1a10*/  BSSY B0, `(.L_x_1491) ;  /* 0x000000e000007945 */ /* 0x000fe20003800000 */
[----:B------:R-:W-:-:S11]  /*1a20*/  VIADD R0, R9, 0xffffffff ;  /* 0xffffffff09007836 */ /* 0x000fd60000000000 */
        /* <DEDUP_REMOVED lines=8> */
.L_x_1492:
[----:B------:R-:W-:-:S13]  /*1ab0*/  ISETP.NE.AND P0, PT, R5, 0x1, PT ;  /* 0x000000010500780c */ /* 0x000fda0003f05270 */
[----:B------:R-:W0:Y:S02]  /*1ac0*/  @P0 LDC.64 R6, c[0x0][0x9e8] ;  /* 0x00027a00ff060b82 */ /* 0x000e240000000a00 */
[----:B0-----:R-:W-:-:S05]  /*1ad0*/  @P0 IMAD.HI.U32 R6, R0, R6, RZ ;  /* 0x0000000600060227 */ /* 0x001fca00078e00ff */
[----:B------:R-:W-:-:S07]  /*1ae0*/  @P0 SHF.R.U32.HI R0, RZ, R7, R6 ;  /* 0x00000007ff000219 */ /* 0x000fce0000011606 */
.L_x_1493:
[----:B------:R-:W-:Y:S05]  /*1af0*/  BSYNC B0 ;  /* 0x0000000000007941 */ /* 0x000fea0003800000 */
.L_x_1491:
[----:B------:R-:W-:-:S05]  /*1b00*/  IMAD R3, R0, R5, R5 ;  /* 0x0000000500037224 */ /* 0x000fca00078e0205 */
[----:B------:R-:W-:-:S07]  /*1b10*/  VIMNMX R4, R4, R3, PT ;  /* 0x0000000304047248 */ /* 0x000fce0003fe0100 */
.L_x_1490:
[----:B------:R-:W0:Y:S01]  /*1b20*/  @P1 LDC R6, c[0x0][0x44c] ;  /* 0x00011300ff061b82 */ /* 0x000e220000000800 */
[----:B------:R-:W-:Y:S01]  /*1b30*/  VIADD R4, R4, 0x7f ;  /* 0x0000007f04047836 */ /* 0x000fe20000000000 */
[----:B------:R-:W-:Y:S01]  /*1b40*/  ULDC UR4, c[0x0][0x9dc] ;  /* 0x0002770000047ab9 */ /* 0x000fe20000000800 */
[----:B------:R-:W-:Y:S02]  /*1b50*/  IMAD.MOV.U32 R0, RZ, RZ, R193 ;  /* 0x000000ffff007224 */ /* 0x000fe400078e00c1 */
[----:B------:R-:W-:Y:S01]  /*1b60*/  IMAD.IADD R127, R189, 0x1, -R187 ;  /* 0x00000001bd7f7824 */ /* 0x000fe200078e0abb */
[----:B------:R-:W-:Y:S02]  /*1b70*/  SHF.R.S32.HI R3, RZ, 0x1f, R4 ;  /* 0x0000001fff037819 */ /* 0x000fe40000011404 */
[----:B------:R-:W1:Y:S02]  /*1b80*/  @P1 LDC R7, c[0x0][0x450] ;  /* 0x00011400ff071b82 */ /* 0x000e640000000800 */
[----:B------:R-:W-:-:S04]  /*1b90*/  LEA.HI R3, R3, R4, RZ, 0x7 ;  /* 0x0000000403037211 */ /* 0x000fc800078f38ff */
[----:B------:R-:W-:-:S04]  /*1ba0*/  SHF.R.S32.HI R3, RZ, 0x7, R3 ;  /* 0x00000007ff037819 */ /* 0x000fc80000011403 */
[----:B------:R-:W-:Y:S01]  /*1bb0*/  VIMNMX R8, R126, R3, PT ;  /* 0x000000037e087248 */ /* 0x000fe20003fe0100 */
[----:B0-----:R-:W-:-:S05]  /*1bc0*/  @P1 IMAD.HI.U32 R6, R193, R6, RZ ;  /* 0x00000006c1061227 */ /* 0x001fca00078e00ff */
[----:B-1----:R-:W-:-:S05]  /*1bd0*/  @P1 SHF.R.U32.HI R0, RZ, R7, R6 ;  /* 0x00000007ff001219 */ /* 0x002fca0000011606 */
[----:B------:R-:W-:-:S04]  /*1be0*/  IMAD.IADD R0, R127, 0x1, R0 ;  /* 0x000000017f007824 */ /* 0x000fc800078e0200 */
[----:B------:R-:W-:Y:S01]  /*1bf0*/  VIADD R3, R0, -UR4 ;  /* 0x8000000400037c36 */ /* 0x000fe20008000000 */
[----:B------:R-:W-:Y:S06]  /*1c00*/  @!P2 BRA `(.L_x_1494) ;  /* 0x000000000044a947 */ /* 0x000fec0003800000 */
[----:B------:R-:W-:Y:S01]  /*1c10*/  ISETP.GT.AND P0, PT, R0, -0x1, PT ;  /* 0xffffffff0000780c */ /* 0x000fe20003f04270 */
[----:B------:R-:W-:-:S12]  /*1c20*/  BSSY B0, `(.L_x_1495) ;  /* 0x000000d000007945 */ /* 0x000fd80003800000 */
        /* <DEDUP_REMOVED lines=8> */
.L_x_1496:
[----:B------:R-:W-:-:S13]  /*1cb0*/  ISETP.NE.AND P0, PT, R5, 0x1, PT ;  /* 0x000000010500780c */ /* 0x000fda0003f05270 */
[----:B------:R-:W0:Y:S02]  /*1cc0*/  @P0 LDC.64 R6, c[0x0][0x9e8] ;  /* 0x00027a00ff060b82 */ /* 0x000e240000000a00 */
[----:B0-----:R-:W-:-:S05]  /*1cd0*/  @P0 IMAD.HI.U32 R4, R0, R6, RZ ;  /* 0x0000000600040227 */ /* 0x001fca00078e00ff */
[----:B------:R-:W-:-:S07]  /*1ce0*/  @P0 SHF.R.U32.HI R0, RZ, R7, R4 ;  /* 0x00000007ff000219 */ /* 0x000fce0000011604 */
.L_x_1497:
[----:B------:R-:W-:Y:S05]  /*1cf0*/  BSYNC B0 ;  /* 0x0000000000007941 */ /* 0x000fea0003800000 */
.L_x_1495:
[----:B------:R-:W-:-:S05]  /*1d00*/  IMAD R0, R0, R5, RZ ;  /* 0x0000000500007224 */ /* 0x000fca00078e02ff */
[----:B------:R-:W-:-:S07]  /*1d10*/  VIMNMX R3, R3, R0, !PT ;  /* 0x0000000003037248 */ /* 0x000fce0007fe0100 */
.L_x_1494:
[----:B------:R-:W-:Y:S01]  /*1d20*/  SHF.R.S32.HI R0, RZ, 0x1f, R3 ;  /* 0x0000001fff007819 */ /* 0x000fe20000011403 */
[----:B------:R-:W-:Y:S01]  /*1d30*/  BSSY B0, `(.L_x_1498) ;  /* 0x0000028000007945 */ /* 0x000fe20003800000 */
[----:B------:R-:W-:Y:S02]  /*1d40*/  LOP3.LUT R216, R209, 0xff, RZ, 0xc0, !PT ;  /* 0x000000ffd1d87812 */ /* 0x000fe400078ec0ff */
[----:B------:R-:W-:Y:S01]  /*1d50*/  LEA.HI R0, R0, R3, RZ, 0x7 ;  /* 0x0000000300007211 */ /* 0x000fe200078f38ff */
[----:B------:R-:W-:Y:S01]  /*1d60*/  IMAD.MOV.U32 R3, RZ, RZ, RZ ;  /* 0x000000ffff037224 */ /* 0x000fe200078e00ff */
[----:B------:R-:W-:Y:S02]  /*1d70*/  SHF.R.U32.HI R209, RZ, 0x10, R209 ;  /* 0x00000010ffd17819 */ /* 0x000fe400000116d1 */
[----:B------:R-:W-:-:S04]  /*1d80*/  SHF.R.S32.HI R0, RZ, 0x7, R0 ;  /* 0x00000007ff007819 */ /* 0x000fc80000011400 */
[----:B------:R-:W-:-:S04]  /*1d90*/  VIMNMX R9, RZ, R0, !PT ;  /* 0x00000000ff097248 */ /* 0x000fc80007fe0100 */
[----:B------:R-:W-:-:S13]  /*1da0*/  ISETP.GT.AND P0, PT, R8, R9, PT ;  /* 0x000000090800720c */ /* 0x000fda0003f04270 */
[----:B------:R-:W-:Y:S05]  /*1db0*/  @!P0 BRA `(.L_x_1499) ;  /* 0x00000000007c8947 */ /* 0x000fea0003800000 */
[----:B------:R-:W-:Y:S01]  /*1dc0*/  ISETP.NE.AND P0, PT, R209, RZ, PT ;  /* 0x000000ffd100720c */ /* 0x000fe20003f05270 */
[----:B------:R-:W-:-:S03]  /*1dd0*/  ULDC UR4, c[0x0][0x9f0] ;  /* 0x00027c0000047ab9 */ /* 0x000fc60000000800 */
[----:B------:R-:W-:-:S04]  /*1de0*/  SEL R11, R209, UR4, P0 ;  /* 0x00000004d10b7c07 */ /* 0x000fc80008000000 */
[-C--:B------:R-:W-:Y:S02]  /*1df0*/  IABS R6, R11.reuse ;  /* 0x0000000b00067213 */ /* 0x080fe40000000000 */
[----:B------:R-:W-:Y:S02]  /*1e00*/  IADD3 R0, R11, -0x1, R8 ;  /* 0xffffffff0b007810 */ /* 0x000fe40007ffe008 */
[----:B------:R-:W0:Y:S01]  /*1e10*/  I2F.RP R3, R6 ;  /* 0x0000000600037306 */ /* 0x000e220000209400 */
[----:B------:R-:W-:Y:S02]  /*1e20*/  IABS R12, R11 ;  /* 0x0000000b000c7213 */ /* 0x000fe40000000000 */
[----:B------:R-:W-:-:S05]  /*1e30*/  IMAD.IADD R0, R0, 0x1, -R9 ;  /* 0x0000000100007824 */ /* 0x000fca00078e0a09 */
        /* <DEDUP_REMOVED lines=23> */
.L_x_1499:
[----:B------:R-:W-:Y:S05]  /*1fb0*/  BSYNC B0 ;  /* 0x0000000000007941 */ /* 0x000fea0003800000 */
.L_x_1498:
[----:B------:R-:W-:-:S05]  /*1fc0*/  IMAD R0, R216, R3, R9 ;  /* 0x00000003d8007224 */ /* 0x000fca00078e0209 */
[C---:B------:R-:W-:Y:S01]  /*1fd0*/  VIADDMNMX R3, R0.reuse, R3, R8, PT ;  /* 0x0000000300037246 */ /* 0x040fe20003800108 */
[----:B------:R-:W-:-:S04]  /*1fe0*/  IMAD R0, R0, 0x80, -R13 ;  /* 0x0000008000007824 */ /* 0x000fc800078e0a0d */
[----:B------:R-:W-:Y:S01]  /*1ff0*/  IMAD R3, R3, 0x80, -R13 ;  /* 0x0000008003037824 */ /* 0x000fe200078e0a0d */
[----:B------:R-:W-:-:S04]  /*2000*/  VIMNMX R0, RZ, R0, !PT ;  /* 0x00000000ff007248 */ /* 0x000fc80007fe0100 */
[----:B------:R-:W-:Y:S02]  /*2010*/  VIMNMX R3, R3, R24, PT ;  /* 0x0000001803037248 */ /* 0x000fe40003fe0100 */
[----:B------:R-:W-:Y:S02]  /*2020*/  SHF.R.U32.HI R25, RZ, 0x7, R0 ;  /* 0x00000007ff197819 */ /* 0x000fe40000011600 */
[----:B------:R-:W-:-:S03]  /*2030*/  ISETP.GT.AND P0, PT, R3, R0, PT ;  /* 0x000000000300720c */ /* 0x000fc60003f04270 */
[----:B------:R-:W-:-:S10]  /*2040*/  IMAD.MOV.U32 R26, RZ, RZ, R25 ;  /* 0x000000ffff1a7224 */ /* 0x000fd400078e0019 */
[----:B------:R-:W-:-:S05]  /*2050*/  @P0 VIADD R3, R3, 0x7f ;  /* 0x0000007f03030836 */ /* 0x000fca0000000000 */
[----:B------:R-:W-:-:S04]  /*2060*/  @P0 SHF.R.S32.HI R0, RZ, 0x1f, R3 ;  /* 0x0000001fff000819 */ /* 0x000fc80000011403 */
[----:B------:R-:W-:-:S04]  /*2070*/  @P0 LEA.HI R0, R0, R3, RZ, 0x7 ;  /* 0x0000000300000211 */ /* 0x000fc800078f38ff */
[----:B------:R-:W-:Y:S02]  /*2080*/  @P0 SHF.R.S32.HI R26, RZ, 0x7, R0 ;  /* 0x00000007ff1a0819 */ /* 0x000fe40000011400 */
        /* <DEDUP_REMOVED lines=23> */
.L_x_1502:
[----:B------:R-:W-:Y:S05]  /*2200*/  BSYNC B6 ;  /* 0x0000000000067941 */ /* 0x000fea0003800000 */
.L_x_1501:
        /* <DEDUP_REMOVED lines=20> */
.L_x_1504:
[----:B------:R-:W-:Y:S05]  /*2350*/  BSYNC B6 ;  /* 0x0000000000067941 */ /* 0x000fea0003800000 */
.L_x_1503:
[----:B------:R-:W-:Y:S01]  /*2360*/  ULDC.64 UR4, c[0x0][0x9f8] ;  /* 0x00027e0000047ab9 */ /* 0x000fe20000000a00 */
[----:B------:R-:W2:Y:S01]  /*2370*/  LDL.LU R20, [R1+0x10] ;  /* 0x0000100001147983 */ /* 0x000ea20000300800 */
[----:B------:R-:W-:Y:S01]  /*2380*/  ISETP.NE.U32.AND P0, PT, RZ, UR4, PT ;  /* 0x00000004ff007c0c */ /* 0x000fe2000bf05070 */
[----:B------:R-:W0:Y:S03]  /*2390*/  LDC.64 R98, c[0x0][0x300] ;  /* 0x0000c000ff627b82 */ /* 0x000e260000000a00 */
[----:B------:R-:W-:Y:S01]  /*23a0*/  ISETP.NE.AND.EX P0, PT, RZ, UR5, PT, P0 ;  /* 0x00000005ff007c0c */ /* 0x000fe2000bf05300 */
[----:B------:R-:W1:Y:S01]  /*23b0*/  S2R R32, SR_TID.X ;  /* 0x0000000000207919 */ /* 0x000e620000002100 */
[----:B------:R-:W-:Y:S01]  /*23c0*/  IMAD.IADD R28, R28, 0x1, R29 ;  /* 0x000000011c1c7824 */ /* 0x000fe200078e021d */
[----:B------:R-:W-:Y:S02]  /*23d0*/  ULDC.64 UR4, c[0x0][0xa08] ;  /* 0x0002820000047ab9 */ /* 0x000fe40000000a00 */
[----:B------:R-:W3:Y:S08]  /*23e0*/  LDC R111, c[0x0][0x3f4] ;  /* 0x0000fd00ff6f7b82 */ /* 0x000ef00000000800 */
[----:B------:R-:W4:Y:S02]  /*23f0*/  @P0 LDC.64 R4, c[0x0][0x9f8] ;  /* 0x00027e00ff040b82 */ /* 0x000f240000000a00 */
[----:B----4-:R-:W-:-:S05]  /*2400*/  @P0 IMAD.WIDE R4, R27, 0x4, R4 ;  /* 0x000000041b040825 */ /* 0x010fca00078e0204 */
[----:B------:R4:W2:Y:S01]  /*2410*/  @P0 LDG.E R27, desc[UR40][R4.64] ;  /* 0x00000028041b0981 */ /* 0x0008a2000c1e1900 */
[----:B------:R-:W-:Y:S01]  /*2420*/  SHF.R.S32.HI R30, RZ, 0x1f, R28 ;  /* 0x0000001fff1e7819 */ /* 0x000fe2000001141c */
[-C--:B0-----:R-:W-:Y:S01]  /*2430*/  IMAD.WIDE.U32 R6, R28, R98.reuse, RZ ;  /* 0x000000621c067225 */ /* 0x081fe200078e00ff */
[----:B------:R-:W-:Y:S02]  /*2440*/  ISETP.NE.U32.AND P0, PT, RZ, UR4, PT ;  /* 0x00000004ff007c0c */ /* 0x000fe4000bf05070 */
[----:B-1----:R-:W-:Y:S01]  /*2450*/  SHF.R.U32.HI R32, RZ, 0x7, R32 ;  /* 0x00000007ff207819 */ /* 0x002fe20000011620 */
[-C--:B------:R-:W-:Y:S01]  /*2460*/  IMAD R0, R30, R98.reuse, RZ ;  /* 0x000000621e007224 */ /* 0x080fe200078e02ff */
[----:B------:R-:W-:Y:S01]  /*2470*/  ISETP.NE.AND.EX P0, PT, RZ, UR5, PT, P0 ;  /* 0x00000005ff007c0c */ /* 0x000fe2000bf05300 */
[----:B------:R-:W-:Y:S01]  /*2480*/  ULDC.64 UR4, c[0x0][0x308] ;  /* 0x0000c20000047ab9 */ /* 0x000fe20000000a00 */
[----:B------:R-:W-:Y:S01]  /*2490*/  ISETP.NE.AND P6, PT, R32, 0x1, PT ;  /* 0x000000012000780c */ /* 0x000fe20003fc5270 */
[----:B------:R-:W-:Y:S01]  /*24a0*/  IMAD R3, R28, R99, R0 ;  /* 0x000000631c037224 */ /* 0x000fe200078e0200 */
[----:B---3--:R-:W-:Y:S01]  /*24b0*/  ISETP.GE.AND P1, PT, R16, R111, PT ;  /* 0x0000006f1000720c */ /* 0x008fe20003f26270 */
[----:B------:R-:W-:Y:S01]  /*24c0*/  IMAD.SHL.U32 R33, R23, 0x40, RZ ;  /* 0x0000004017217824 */ /* 0x000fe200078e00ff */
[----:B------:R-:W-:Y:S01]  /*24d0*/  SHF.R.U32.HI R31, RZ, 0x3, R199 ;  /* 0x00000003ff1f7819 */ /* 0x000fe200000116c7 */
[----:B------:R-:W-:Y:S01]  /*24e0*/  IMAD.IADD R7, R7, 0x1, R3 ;  /* 0x0000000107077824 */ /* 0x000fe200078e0203 */
[----:B------:R-:W-:Y:S01]  /*24f0*/  SHF.R.U32.HI R21, RZ, 0x3, R198 ;  /* 0x00000003ff157819 */ /* 0x000fe200000116c6 */
[C---:B------:R-:W-:Y:S01]  /*2500*/  IMAD.SHL.U32 R88, R98.reuse, 0x20, RZ ;  /* 0x0000002062587824 */ /* 0x040fe200078e00ff */
[----:B------:R-:W-:Y:S01]  /*2510*/  SHF.L.U64.HI R89, R98, 0x5, R99 ;  /* 0x0000000562597819 */ /* 0x000fe20000010263 */
[C---:B----4-:R-:W-:Y:S01]  /*2520*/  IMAD.WIDE.U32 R4, R207.reuse, UR4, R6 ;  /* 0x00000004cf047c25 */ /* 0x050fe2000f8e0006 */
[----:B------:R-:W-:Y:S01]  /*2530*/  SHF.R.S32.HI R116, RZ, 0x1f, R213 ;  /* 0x0000001fff747819 */ /* 0x000fe200000114d5 */
[----:B------:R-:W0:Y:S01]  /*2540*/  LDC.64 R6, c[0x0][0x3f8] ;  /* 0x0000fe00ff067b82 */ /* 0x000e220000000a00 */
[----:B------:R-:W-:Y:S01]  /*2550*/  SHF.R.S32.HI R115, RZ, 0x1f, R212 ;  /* 0x0000001fff737819 */ /* 0x000fe200000114d4 */
[----:B------:R-:W-:Y:S01]  /*2560*/  IMAD R5, R207, UR5, R5 ;  /* 0x00000005cf057c24 */ /* 0x000fe2000f8e0205 */
[----:B------:R-:W-:Y:S01]  /*2570*/  ULDC.64 UR4, c[0x0][0x310] ;  /* 0x0000c40000047ab9 */ /* 0x000fe20000000a00 */
[----:B------:R-:W-:Y:S01]  /*2580*/  IMAD.WIDE.U32 R128, R23, R98, R88 ;  /* 0x0000006217807225 */ /* 0x000fe200078e0058 */
[----:B------:R-:W-:-:S03]  /*2590*/  SHF.R.S32.HI R114, RZ, 0x1f, R211 ;  /* 0x0000001fff727819 */ /* 0x000fc600000114d3 */
[----:B------:R-:W-:-:S04]  /*25a0*/  IMAD.WIDE.U32 R40, R23, R98, R16 ;  /* 0x0000006217287225 */ /* 0x000fc800078e0010 */
[----:B------:R-:W-:Y:S02]  /*25b0*/  VIADD R124, R32, 0x8 ;  /* 0x00000008207c7836 */ /* 0x000fe40000000000 */
[----:B------:R-:W-:Y:S02]  /*25c0*/  IMAD.SHL.U32 R125, R98, 0x80, RZ ;  /* 0x00000080627d7824 */ /* 0x000fe400078e00ff */
[CC--:B0-----:R-:W-:Y:S01]  /*25d0*/  IMAD.WIDE.U32 R92, R23.reuse, R6.reuse, R18 ;  /* 0x00000006175c7225 */ /* 0x0c1fe200078e0012 */
[C-C-:B------:R-:W-:Y:S02]  /*25e0*/  SHF.L.U64.HI R15, R6.reuse, 0x6, R7.reuse ;  /* 0x00000006060f7819 */ /* 0x140fe40000010207 */
[----:B------:R-:W-:Y:S01]  /*25f0*/  SHF.L.U64.HI R14, R6, 0x7, R7 ;  /* 0x00000007060e7819 */ /* 0x000fe20000010207 */
[----:B------:R-:W-:-:S04]  /*2600*/  IMAD.WIDE.U32 R90, R23, R6, R16 ;  /* 0x00000006175a7225 */ /* 0x000fc800078e0010 */
[C---:B------:R-:W-:Y:S02]  /*2610*/  IMAD.SHL.U32 R13, R6.reuse, 0x20, RZ ;  /* 0x00000020060d7824 */ /* 0x040fe400078e00ff */
[----:B------:R-:W-:Y:S01]  /*2620*/  IMAD.SHL.U32 R12, R6, 0x40, RZ ;  /* 0x00000040060c7824 */ /* 0x000fe200078e00ff */
[----:B--2---:R-:W-:-:S04]  /*2630*/  LOP3.LUT R20, R20, 0xfffffffe, RZ, 0xc0, !PT ;  /* 0xfffffffe14147812 */ /* 0x004fc800078ec0ff */
[----:B------:R-:W-:-:S05]  /*2640*/  @P1 LOP3.LUT R20, R20, 0x1, RZ, 0xfc, !PT ;  /* 0x0000000114141812 */ /* 0x000fca00078efcff */
[----:B------:R0:W-:Y:S02]  /*2650*/  STL [R1+0x10], R20 ;  /* 0x0000101401007387 */ /* 0x0001e40000100800 */
[----:B0-----:R-:W-:Y:S02]  /*2660*/  SHF.R.U32.HI R20, RZ, 0x3, R197 ;  /* 0x00000003ff147819 */ /* 0x001fe400000116c5 */
[----:B------:R-:W-:Y:S02]  /*2670*/  SHF.R.S32.HI R0, RZ, 0x1f, R27 ;  /* 0x0000001fff007819 */ /* 0x000fe4000001141b */
[----:B------:R-:W-:Y:S02]  /*2680*/  SEL R27, R27, RZ, !P0 ;  /* 0x000000ff1b1b7207 */ /* 0x000fe40004000000 */
[----:B------:R-:W-:Y:S02]  /*2690*/  SEL R3, R0, RZ, !P0 ;  /* 0x000000ff00037207 */ /* 0x000fe40004000000 */
[----:B------:R-:W-:Y:S01]  /*26a0*/  IADD3 R42, P0, R23, R28, RZ ;  /* 0x0000001c172a7210 */ /* 0x000fe20007f1e0ff */
[----:B------:R-:W-:-:S02]  /*26b0*/  IMAD.WIDE.U32 R96, R27, UR4, R4 ;  /* 0x000000041b607c25 */ /* 0x000fc4000f8e0004 */
[----:B------:R-:W0:Y:S02]  /*26c0*/  LDC.64 R4, c[0x0][0x408] ;  /* 0x00010200ff047b82 */ /* 0x000e240000000a00 */
[----:B------:R-:W-:Y:S01]  /*26d0*/  IMAD R0, R3, UR4, RZ ;  /* 0x0000000403007c24 */ /* 0x000fe2000f8e02ff */
[C---:B------:R-:W-:Y:S01]  /*26e0*/  IADD3 R38, P3, R96.reuse, 0x40, RZ ;  /* 0x0000004060267810 */ /* 0x040fe20007f7e0ff */
[----:B------:R-:W-:Y:S01]  /*26f0*/  IMAD.X R43, R217, 0x1, R30, P0 ;  /* 0x00000001d92b7824 */ /* 0x000fe200000e061e */
[----:B------:R-:W-:Y:S01]  /*2700*/  IADD3 R36, P0, R96, R40, RZ ;  /* 0x0000002860247210 */ /* 0x000fe20007f1e0ff */
[----:B------:R-:W-:Y:S01]  /*2710*/  IMAD R35, R27, UR5, R0 ;  /* 0x000000051b237c24 */ /* 0x000fe2000f8e0200 */
[----:B------:R-:W-:Y:S05]  /*2720*/  @!P6 WARPSYNC.ALL ;  /* 0x000000000000e948 */ /* 0x000fea0003800000 */
[----:B------:R-:W-:Y:S01]  /*2730*/  ULDC.64 UR4, c[0x0][0x330] ;  /* 0x0000cc0000047ab9 */ /* 0x000fe20000000a00 */
[----:B------:R-:W-:-:S02]  /*2740*/  IMAD.IADD R35, R97, 0x1, R35 ;  /* 0x0000000161237824 */ /* 0x000fc400078e0223 */
[----:B------:R-:W-:-:S04]  /*2750*/  IMAD.WIDE.U32 R8, R207, UR4, R16 ;  /* 0x00000004cf087c25 */ /* 0x000fc8000f8e0010 */
[----:B------:R-:W-:Y:S01]  /*2760*/  IMAD R9, R207, UR5, R9 ;  /* 0x00000005cf097c24 */ /* 0x000fe2000f8e0209 */
[----:B------:R-:W-:Y:S01]  /*2770*/  ULDC.64 UR4, c[0x0][0x338] ;  /* 0x0000ce0000047ab9 */ /* 0x000fe20000000a00 */
[----:B------:R-:W-:Y:S02]  /*2780*/  IMAD.X R103, RZ, RZ, R35, P3 ;  /* 0x000000ffff677224 */ /* 0x000fe400018e0623 */
[----:B------:R-:W-:Y:S01]  /*2790*/  IMAD R0, R3, UR4, RZ ;  /* 0x0000000403007c24 */ /* 0x000fe2000f8e02ff */
[----:B------:R-:W-:Y:S01]  /*27a0*/  SEL R3, R111, RZ, P1 ;  /* 0x000000ff6f037207 */ /* 0x000fe20000800000 */
[C---:B------:R-:W-:Y:S01]  /*27b0*/  IMAD.WIDE.U32 R94, R27.reuse, UR4, R8 ;  /* 0x000000041b5e7c25 */ /* 0x040fe2000f8e0008 */
[----:B------:R-:W-:Y:S01]  /*27c0*/  ULDC UR4, c[0x0][0x2f4] ;  /* 0x0000bd0000047ab9 */ /* 0x000fe20000000800 */
[----:B------:R-:W-:Y:S01]  /*27d0*/  @!P6 BAR.SYNC.DEFER_BLOCKING 0x9, 0x100 ;  /* 0x024400000000eb1d */ /* 0x000fe20000010000 */
[----:B------:R-:W-:Y:S01]  /*27e0*/  ISETP.GE.AND P2, PT, R16, UR4, PT ;  /* 0x0000000410007c0c */ /* 0x000fe2000bf46270 */
[----:B------:R-:W-:Y:S01]  /*27f0*/  IMAD R105, R27, UR5, R0 ;  /* 0x000000051b697c24 */ /* 0x000fe2000f8e0200 */
[----:B-----5:R-:W-:Y:S01]  /*2800*/  SHF.R.S32.HI R27, RZ, 0x1f, R112 ;  /* 0x0000001fff1b7819 */ /* 0x020fe20000011470 */
[----:B------:R-:W-:-:S02]  /*2810*/  IMAD R0, R217, R6, RZ ;  /* 0x00000006d9007224 */ /* 0x000fc400078e02ff */
[----:B------:R-:W-:Y:S02]  /*2820*/  IMAD.IADD R3, R16, 0x1, R3 ;  /* 0x0000000110037824 */ /* 0x000fe400078e0203 */
[----:B------:R-:W-:Y:S02]  /*2830*/  IMAD R9, R23, R7, R0 ;  /* 0x0000000717097224 */ /* 0x000fe400078e0200 */
[----:B0-----:R-:W-:Y:S02]  /*2840*/  IMAD R0, R217, R4, RZ ;  /* 0x00000004d9007224 */ /* 0x001fe400078e02ff */
[----:B------:R-:W-:Y:S02]  /*2850*/  IMAD.IADD R93, R93, 0x1, R9 ;  /* 0x000000015d5d7824 */ /* 0x000fe400078e0209 */
[----:B------:R-:W-:Y:S01]  /*2860*/  IMAD R11, R23, R5, R0 ;  /* 0x00000005170b7224 */ /* 0x000fe200078e0200 */
[----:B------:R-:W-:Y:S01]  /*2870*/  SHF.R.S32.HI R0, RZ, 0x1f, R3 ;  /* 0x0000001fff007819 */ /* 0x000fe20000011403 */
[----:B------:R-:W-:-:S02]  /*2880*/  IMAD.IADD R91, R9, 0x1, R91 ;  /* 0x00000001095b7824 */ /* 0x000fc400078e025b */
[CC--:B------:R-:W-:Y:S01]  /*2890*/  IMAD.WIDE.U32 R86, R23.reuse, R4.reuse, R18 ;  /* 0x0000000417567225 */ /* 0x0c0fe200078e0012 */
[CC--:B------:R-:W-:Y:S02]  /*28a0*/  LEA.HI R8, R0.reuse, R3.reuse, RZ, 0x6 ;  /* 0x0000000300087211 */ /* 0x0c0fe400078f30ff */
[----:B------:R-:W-:Y:S01]  /*28b0*/  LEA.HI R44, R0, R3, RZ, 0x3 ;  /* 0x00000003002c7211 */ /* 0x000fe200078f18ff */
[----:B------:R-:W-:-:S03]  /*28c0*/  IMAD.WIDE.U32 R84, R23, R4, R16 ;  /* 0x0000000417547225 */ /* 0x000fc600078e0010 */
[----:B------:R-:W-:Y:S01]  /*28d0*/  LOP3.LUT R0, R44, 0x38, RZ, 0xc0, !PT ;  /* 0x000000382c007812 */ /* 0x000fe200078ec0ff */
[----:B------:R-:W-:Y:S01]  /*28e0*/  IMAD.SHL.U32 R8, R8, 0x80, RZ ;  /* 0x0000008008087824 */ /* 0x000fe200078e00ff */
[--C-:B------:R-:W-:Y:S01]  /*28f0*/  LOP3.LUT R3, R199, 0x38, R44.reuse, 0xf8, !PT ;  /* 0x00000038c7037812 */ /* 0x100fe200078ef82c */
[----:B------:R-:W-:Y:S01]  /*2900*/  IMAD.IADD R87, R87, 0x1, R11 ;  /* 0x0000000157577824 */ /* 0x000fe200078e020b */
[--C-:B------:R-:W-:Y:S01]  /*2910*/  LOP3.LUT R9, R198, 0x38, R44.reuse, 0xf8, !PT ;  /* 0x00000038c6097812 */ /* 0x100fe200078ef82c */
[----:B------:R-:W-:Y:S01]  /*2920*/  IMAD.IADD R85, R11, 0x1, R85 ;  /* 0x000000010b557824 */ /* 0x000fe200078e0255 */
[----:B------:R-:W-:Y:S01]  /*2930*/  LOP3.LUT R10, R197, 0x38, R44, 0xf8, !PT ;  /* 0x00000038c50a7812 */ /* 0x000fe200078ef82c */
[C---:B------:R-:W-:Y:S01]  /*2940*/  IMAD R11, R27.reuse, R6, RZ ;  /* 0x000000061b0b7224 */ /* 0x040fe200078e02ff */
[----:B------:R-:W-:Y:S01]  /*2950*/  LOP3.LUT R0, R0, 0x1c0, R33, 0xf8, !PT ;  /* 0x000001c000007812 */ /* 0x000fe200078ef821 */
[----:B------:R-:W-:Y:S01]  /*2960*/  IMAD R27, R27, R4, RZ ;  /* 0x000000041b1b7224 */ /* 0x000fe200078e02ff */
[----:B------:R-:W-:Y:S01]  /*2970*/  LOP3.LUT R109, R8, 0xffffe000, RZ, 0xc0, !PT ;  /* 0xffffe000086d7812 */ /* 0x000fe200078ec0ff */
[C---:B------:R-:W-:Y:S01]  /*2980*/  IMAD R33, R112.reuse, R7, R11 ;  /* 0x0000000770217224 */ /* 0x040fe200078e020b */
[----:B------:R-:W-:Y:S01]  /*2990*/  LOP3.LUT R3, R3, R31, RZ, 0x3c, !PT ;  /* 0x0000001f03037212 */ /* 0x000fe200078e3cff */
[----:B------:R-:W-:Y:S01]  /*29a0*/  IMAD.WIDE.U32 R92, R112, R6, R92 ;  /* 0x00000006705c7225 */ /* 0x000fe200078e005c */
[----:B------:R-:W-:-:S02]  /*29b0*/  LOP3.LUT R8, R9, R21, RZ, 0x3c, !PT ;  /* 0x0000001509087212 */ /* 0x000fc400078e3cff */
[----:B------:R-:W-:Y:S01]  /*29c0*/  LOP3.LUT R10, R10, R20, RZ, 0x3c, !PT ;  /* 0x000000140a0a7212 */ /* 0x000fe200078e3cff */
[----:B------:R-:W-:Y:S01]  /*29d0*/  IMAD.WIDE.U32 R90, R112, R6, R90 ;  /* 0x00000006705a7225 */ /* 0x000fe200078e005a */
[----:B------:R-:W-:Y:S02]  /*29e0*/  LOP3.LUT R0, R0, R203, RZ, 0x3c, !PT ;  /* 0x000000cb00007212 */ /* 0x000fe400078e3cff */
[-C--:B------:R-:W-:Y:S01]  /*29f0*/  IADD3 R108, R3, R109.reuse, R202 ;  /* 0x0000006d036c7210 */ /* 0x080fe20007ffe0ca */
[----:B------:R-:W-:Y:S01]  /*2a00*/  IMAD.SHL.U32 R11, R6, 0x80, RZ ;  /* 0x00000080060b7824 */ /* 0x000fe200078e00ff */
[----:B------:R-:W-:Y:S01]  /*2a10*/  IADD3 R107, R8, R109, R201 ;  /* 0x0000006d086b7210 */ /* 0x000fe20007ffe0c9 */
[----:B------:R-:W-:Y:S01]  /*2a20*/  IMAD R45, R112, R5, R27 ;  /* 0x00000005702d7224 */ /* 0x000fe200078e021b */
[-C--:B------:R-:W-:Y:S01]  /*2a30*/  IADD3 R21, R10, R109.reuse, R200 ;  /* 0x0000006d0a157210 */ /* 0x080fe20007ffe0c8 */
[----:B------:R-:W-:Y:S01]  /*2a40*/  IMAD.WIDE.U32 R86, R112, R4, R86 ;  /* 0x0000000470567225 */ /* 0x000fe200078e0056 */
[----:B------:R-:W-:-:S02]  /*2a50*/  IADD3 R109, R0, R109, R204 ;  /* 0x0000006d006d7210 */ /* 0x000fc40007ffe0cc */
[----:B------:R-:W-:Y:S01]  /*2a60*/  SHF.L.U64.HI R20, R6, 0x5, R7 ;  /* 0x0000000506147819 */ /* 0x000fe20000010207 */
[----:B------:R-:W-:Y:S01]  /*2a70*/  IMAD R0, R217, R98, RZ ;  /* 0x00000062d9007224 */ /* 0x000fe200078e02ff */
[C-C-:B------:R-:W-:Y:S01]  /*2a80*/  SHF.L.U64.HI R10, R4.reuse, 0x5, R5.reuse ;  /* 0x00000005040a7819 */ /* 0x140fe20000010205 */
[C---:B------:R-:W-:Y:S01]  /*2a90*/  IMAD.SHL.U32 R7, R4.reuse, 0x20, RZ ;  /* 0x0000002004077824 */ /* 0x040fe200078e00ff */
[C-C-:B------:R-:W-:Y:S01]  /*2aa0*/  SHF.L.U64.HI R9, R4.reuse, 0x6, R5.reuse ;  /* 0x0000000604097819 */ /* 0x140fe20000010205 */
[----:B------:R-:W-:Y:S01]  /*2ab0*/  IMAD R31, R23, R99, R0 ;  /* 0x00000063171f7224 */ /* 0x000fe200078e0200 */
[C---:B------:R-:W-:Y:S01]  /*2ac0*/  SHF.L.U64.HI R8, R4.reuse, 0x7, R5 ;  /* 0x0000000704087819 */ /* 0x040fe20000010205 */
[----:B------:R-:W-:Y:S01]  /*2ad0*/  IMAD.SHL.U32 R6, R4, 0x40, RZ ;  /* 0x0000004004067824 */ /* 0x000fe200078e00ff */
[----:B------:R-:W-:Y:S01]  /*2ae0*/  IADD3 R3, P1, R88, R128, RZ ;  /* 0x0000008058037210 */ /* 0x000fe20007f3e0ff */
[----:B------:R-:W-:Y:S01]  /*2af0*/  IMAD.WIDE.U32 R84, R112, R4, R84 ;  /* 0x0000000470547225 */ /* 0x000fe200078e0054 */
[----:B------:R-:W-:-:S02]  /*2b00*/  SHF.L.U64.HI R0, R98, 0x7, R99 ;  /* 0x0000000762007819 */ /* 0x000fc40000010263 */
[----:B------:R-:W-:Y:S01]  /*2b10*/  SHF.L.U64.HI R27, R98, 0x6, R99 ;  /* 0x00000006621b7819 */ /* 0x000fe20000010263 */
[----:B------:R-:W-:Y:S01]  /*2b20*/  IMAD.SHL.U32 R5, R4, 0x80, RZ ;  /* 0x0000008004057824 */ /* 0x000fe200078e00ff */
[----:B------:R-:W-:Y:S01]  /*2b30*/  LOP3.LUT R37, R44, 0xfffffff8, RZ, 0xc0, !PT ;  /* 0xfffffff82c257812 */ /* 0x000fe200078ec0ff */
[----:B------:R-:W-:Y:S01]  /*2b40*/  IMAD.IADD R4, R31, 0x1, R129 ;  /* 0x000000011f047824 */ /* 0x000fe200078e0281 */
[----:B------:R-:W-:Y:S01]  /*2b50*/  SHF.R.S32.HI R101, RZ, 0x3, R44 ;  /* 0x00000003ff657819 */ /* 0x000fe2000001142c */
[----:B------:R-:W-:Y:S01]  /*2b60*/  IMAD.IADD R30, R41, 0x1, R31 ;  /* 0x00000001291e7824 */ /* 0x000fe200078e021f */
[----:B------:R-:W-:Y:S01]  /*2b70*/  SHF.R.S32.HI R102, RZ, 0x1f, R37 ;  /* 0x0000001fff667819 */ /* 0x000fe20000011425 */
[----:B------:R-:W-:Y:S01]  /*2b80*/  IMAD.X R28, R4, 0x1, R89, P1 ;  /* 0x00000001041c7824 */ /* 0x000fe200008e0659 */
[----:B------:R-:W-:Y:S01]  /*2b90*/  IADD3 R29, P1, R3, R88, RZ ;  /* 0x00000058031d7210 */ /* 0x000fe20007f3e0ff */
[----:B------:R-:W-:Y:S01]  /*2ba0*/  IMAD.X R39, R30, 0x1, R35, P0 ;  /* 0x000000011e277824 */ /* 0x000fe200000e0623 */
[----:B------:R-:W-:Y:S01]  /*2bb0*/  IADD3 R99, P0, R36, 0x40, RZ ;  /* 0x0000004024637810 */ /* 0x000fe20007f1e0ff */
[----:B------:R-:W-:-:S02]  /*2bc0*/  IMAD.IADD R32, R93, 0x1, R33 ;  /* 0x000000015d207824 */ /* 0x000fc400078e0221 */
[----:B------:R-:W-:Y:S01]  /*2bd0*/  IMAD.X R31, R28, 0x1, R89, P1 ;  /* 0x000000011c1f7824 */ /* 0x000fe200008e0659 */
[----:B------:R-:W-:Y:S01]  /*2be0*/  ISETP.GE.AND P1, PT, R190, UR4, PT ;  /* 0x00000004be007c0c */ /* 0x000fe2000bf26270 */
[----:B------:R-:W-:Y:S02]  /*2bf0*/  IMAD.SHL.U32 R111, R111, 0x2, RZ ;  /* 0x000000026f6f7824 */ /* 0x000fe400078e00ff */
[----:B------:R-:W-:Y:S02]  /*2c00*/  IMAD.IADD R33, R33, 0x1, R91 ;  /* 0x0000000121217824 */ /* 0x000fe400078e025b */
[----:B------:R-:W-:Y:S02]  /*2c10*/  IMAD.IADD R34, R87, 0x1, R45 ;  /* 0x0000000157227824 */ /* 0x000fe400078e022d */
[----:B------:R-:W-:Y:S02]  /*2c20*/  IMAD.IADD R100, R45, 0x1, R85 ;  /* 0x000000012d647824 */ /* 0x000fe400078e0255 */
[----:B------:R-:W-:-:S02]  /*2c30*/  IMAD.X R104, RZ, RZ, R39, P0 ;  /* 0x000000ffff687224 */ /* 0x000fc400000e0627 */
[----:B------:R-:W-:-:S07]  /*2c40*/  IMAD.IADD R105, R95, 0x1, R105 ;  /* 0x000000015f697824 */ /* 0x000fce00078e0269 */
.L_x_1590:
[----:B------:R-:W2:Y:S01]  /*2c50*/  LDL.LU R44, [R1+0x10] ;  /* 0x00001000012c7983 */ /* 0x000ea20000300800 */
[----:B------:R-:W-:Y:S01]  /*2c60*/  VIADD R26, R26, 0xffffffff ;  /* 0xffffffff1a1a7836 */ /* 0x000fe20000000000 */
[----:B------:R-:W0:Y:S01]  /*2c70*/  LDC R121, c[0x0][0x3f4] ;  /* 0x0000fd00ff797b82 */ /* 0x000e220000000800 */
[----:B------:R-:W-:Y:S01]  /*2c80*/  IMAD R45, R184, 0x4000, R206 ;  /* 0x00004000b82d7824 */ /* 0x000fe200078e02ce */
[----:B------:R-:W-:Y:S05]  /*2c90*/  YIELD ;  /* 0x0000000000007946 */ /* 0x000fea0003800000 */
[----:B------:R-:W-:Y:S01]  /*2ca0*/  ISETP.GT.AND P3, PT, R26, R25, PT ;  /* 0x000000191a00720c */ /* 0x000fe20003f64270 */
[----:B------:R-:W-:Y:S01]  /*2cb0*/  BSSY B0, `(.L_x_1505) ;  /* 0x00005e7000007945 */ /* 0x000fe20003800000 */
[----:B------:R-:W-:Y:S01]  /*2cc0*/  IMAD R110, R45, 0x2, R2 ;  /* 0x000000022d6e7824 */ /* 0x000fe200078e0202 */
[----:B0-----:R-:W-:-:S02]  /*2cd0*/  ISETP.GE.AND P0, PT, R121, 0x1, PT ;  /* 0x000000017900780c */ /* 0x001fc40003f06270 */
[----:B--2---:R-:W-:-:S08]  /*2ce0*/  LOP3.LUT R44, R44, 0xfffffffb, RZ, 0xc0, !PT ;  /* 0xfffffffb2c2c7812 */ /* 0x004fd000078ec0ff */
[----:B------:R-:W-:-:S05]  /*2cf0*/  @P3 LOP3.LUT R44, R44, 0x4, RZ, 0xfc, !PT ;  /* 0x000000042c2c3812 */ /* 0x000fca00078efcff */
[----:B------:R0:W-:Y:S01]  /*2d00*/  STL [R1+0x10], R44 ;  /* 0x0000102c01007387 */ /* 0x0001e20000100800 */
[----:B------:R-:W-:Y:S05]  /*2d10*/  @!P0 BRA `(.L_x_1506) ;  /* 0x0000005800048947 */ /* 0x000fea0003800000 */
[----:B------:R-:W-:Y:S01]  /*2d20*/  ULDC.U8 UR4, c[0x0][0x410] ;  /* 0x0001040000047ab9 */ /* 0x000fe20000000000 */
[----:B0-----:R-:W-:Y:S01]  /*2d30*/  SHF.R.S32.HI R44, RZ, 0x1f, R26 ;  /* 0x0000001fff2c7819 */ /* 0x001fe2000001141a */
[-C--:B------:R-:W-:Y:S01]  /*2d40*/  IMAD R45, R0, R26.reuse, RZ ;  /* 0x0000001a002d7224 */ /* 0x080fe200078e02ff */
[----:B------:R-:W-:Y:S01]  /*2d50*/  ISETP.NE.AND P0, PT, RZ, UR4, PT ;  /* 0x00000004ff007c0c */ /* 0x000fe2000bf05270 */
[-C--:B------:R-:W-:Y:S02]  /*2d60*/  IMAD R46, R14, R26.reuse, RZ ;  /* 0x0000001a0e2e7224 */ /* 0x080fe400078e02ff */
[----:B------:R-:W-:Y:S02]  /*2d70*/  IMAD R47, R8, R26, RZ ;  /* 0x0000001a082f7224 */ /* 0x000fe400078e02ff */
[----:B------:R-:W-:Y:S02]  /*2d80*/  IMAD R113, R26, -0x80, R24 ;  /* 0xffffff801a717824 */ /* 0x000fe400078e0218 */
[----:B------:R-:W-:-:S02]  /*2d90*/  IMAD R45, R44, R125, R45 ;  /* 0x0000007d2c2d7224 */ /* 0x000fc400078e022d */
[C---:B------:R-:W-:Y:S01]  /*2da0*/  IMAD R117, R44.reuse, R11, R46 ;  /* 0x0000000b2c757224 */ /* 0x040fe200078e022e */
[----:B------:R-:W-:Y:S01]  /*2db0*/  VIMNMX R113, R113, 0x80, PT ;  /* 0x0000008071717848 */ /* 0x000fe20003fe0100 */
[----:B------:R-:W-:Y:S02]  /*2dc0*/  IMAD R47, R44, R5, R47 ;  /* 0x000000052c2f7224 */ /* 0x000fe400078e022f */
        /* <DEDUP_REMOVED lines=19> */
[----:B------:R-:W-:Y:S01]  /*2f00*/  IMAD.X R46, R117, 0x1, R32, P0 ;  /* 0x00000001752e7824 */ /* 0x000fe200000e0620 */
[----:B------:R-:W-:-:S04]  /*2f10*/  LEA R44, P0, R45, UR4, 0x1 ;  /* 0x000000042d2c7c11 */ /* 0x000fc8000f8008ff */
[----:B------:R-:W-:Y:S01]  /*2f20*/  LEA.HI.X R45, R45, UR5, R46, 0x1, P0 ;  /* 0x000000052d2d7c11 */ /* 0x000fe200080f0c2e */
[----:B------:R-:W-:Y:S01]  /*2f30*/  ULDC.64 UR4, c[0x0][0x400] ;  /* 0x0001000000047ab9 */ /* 0x000fe20000000a00 */
[----:B------:R-:W-:-:S05]  /*2f40*/  IADD3 R47, P0, R86, R76, RZ ;  /* 0x0000004c562f7210 */ /* 0x000fca0007f1e0ff */
[----:B------:R-:W-:Y:S01]  /*2f50*/  IMAD.X R48, R106, 0x1, R34, P0 ;  /* 0x000000016a307824 */ /* 0x000fe200000e0622 */
        /* <DEDUP_REMOVED lines=10> */
.L_x_1509:
[----:B------:R-:W-:Y:S05]  /*3000*/  BSYNC B1 ;  /* 0x0000000000017941 */ /* 0x000fea0003800000 */
.L_x_1508:
[----:B------:R-:W-:Y:S01]  /*3010*/  ISETP.GE.AND P4, PT, R213, R113, PT ;  /* 0x00000071d500720c */ /* 0x000fe20003f86270 */
[----:B0----5:R-:W-:Y:S01]  /*3020*/  IMAD.MOV.U32 R44, RZ, RZ, R72 ;  /* 0x000000ffff2c7224 */ /* 0x021fe200078e0048 */
[----:B------:R-:W-:Y:S01]  /*3030*/  BSSY B1, `(.L_x_1510) ;  /* 0x0000028000017945 */ /* 0x000fe20003800000 */
[----:B------:R-:W-:Y:S01]  /*3040*/  IMAD.MOV.U32 R45, RZ, RZ, R73 ;  /* 0x000000ffff2d7224 */ /* 0x000fe200078e0049 */
[----:B------:R-:W-:Y:S01]  /*3050*/  CS2R R68, SRZ ;  /* 0x0000000000447805 */ /* 0x000fe2000001ff00 */
        /* <DEDUP_REMOVED lines=16> */
[----:B------:R-:W-:Y:S06]  /*3160*/  @P4 BRA `(.L_x_1511) ;  /* 0x0000000000504947 */ /* 0x000fec0003800000 */
[----:B------:R-:W-:Y:S01]  /*3170*/  IADD3 R45, P0, P5, R92, R78, R13 ;  /* 0x0000004e5c2d7210 */ /* 0x000fe20007d1e00d */
[----:B------:R-:W-:Y:S01]  /*3180*/  ULDC.64 UR4, c[0x0][0x3e8] ;  /* 0x0000fa0000047ab9 */ /* 0x000fe20000000a00 */
[----:B------:R-:W-:Y:S02]  /*3190*/  CS2R R68, SRZ ;  /* 0x0000000000447805 */ /* 0x000fe4000001ff00 */
[----:B------:R-:W-:Y:S02]  /*31a0*/  CS2R R70, SRZ ;  /* 0x0000000000467805 */ /* 0x000fe4000001ff00 */
[----:B------:R-:W-:Y:S02]  /*31b0*/  IADD3.X R46, R32, R117, R20, P0, P5 ;  /* 0x00000075202e7210 */ /* 0x000fe400007ea414 */
        /* <DEDUP_REMOVED lines=15> */
.L_x_1511:
[----:B------:R-:W-:Y:S05]  /*32b0*/  BSYNC B1 ;  /* 0x0000000000017941 */ /* 0x000fea0003800000 */
.L_x_1510:
        /* <DEDUP_REMOVED lines=22> */
[----:B------:R-:W-:-:S02]  /*3420*/  CS2R R62, SRZ ;  /* 0x00000000003e7805 */ /* 0x000fc4000001ff00 */
[----:B------:R-:W-:Y:S02]  /*3430*/  CS2R R52, SRZ ;  /* 0x0000000000347805 */ /* 0x000fe4000001ff00 */
[----:B------:R-:W-:Y:S02]  /*3440*/  CS2R R50, SRZ ;  /* 0x0000000000327805 */ /* 0x000fe4000001ff00 */
[----:B------:R-:W-:Y:S02]  /*3450*/  CS2R R54, SRZ ;  /* 0x0000000000367805 */ /* 0x000fe4000001ff00 */
[----:B------:R-:W-:Y:S01]  /*3460*/  P2R R122, PR, RZ, 0x1 ;  /* 0x00000001ff7a7803 */ /* 0x000fe20000000000 */
        /* <DEDUP_REMOVED lines=21> */
.L_x_1513:
[----:B------:R-:W-:Y:S05]  /*35c0*/  BSYNC B1 ;  /* 0x0000000000017941 */ /* 0x000fea0003800000 */
.L_x_1512:
[----:B------:R-:W-:Y:S01]  /*35d0*/  ISETP.GE.AND P5, PT, R211, R113, PT ;  /* 0x00000071d300720c */ /* 0x000fe20003fa6270 */
[----:B------:R-:W-:-:S12]  /*35e0*/  BSSY B1, `(.L_x_1514) ;  /* 0x000001e000017945 */ /* 0x000fd80003800000 */
[----:B------:R-:W-:Y:S05]  /*35f0*/  @P5 BRA `(.L_x_1515) ;  /* 0x0000000000705947 */ /* 0x000fea0003800000 */
[----:B0-----:R-:W0:Y:S01]  /*3600*/  LDC.64 R44, c[0x0][0x3f8] ;  /* 0x0000fe00ff2c7b82 */ /* 0x001e220000000a00 */
[----:B------:R-:W-:Y:S01]  /*3610*/  IMAD.MOV.U32 R79, RZ, RZ, R117 ;  /* 0x000000ffff4f7224 */ /* 0x000fe200078e0075 */
[----:B------:R-:W-:Y:S01]  /*3620*/  ULDC.64 UR4, c[0x0][0x3e8] ;  /* 0x0000fa0000047ab9 */ /* 0x000fe20000000a00 */
[----:B------:R-:W-:Y:S01]  /*3630*/  IMAD.MOV.U32 R77, RZ, RZ, R106 ;  /* 0x000000ffff4d7224 */ /* 0x000fe200078e006a */
[----:B------:R-:W-:Y:S02]  /*3640*/  CS2R R52, SRZ ;  /* 0x0000000000347805 */ /* 0x000fe4000001ff00 */
[----:B------:R-:W-:Y:S01]  /*3650*/  CS2R R54, SRZ ;  /* 0x0000000000367805 */ /* 0x000fe2000001ff00 */
        /* <DEDUP_REMOVED lines=22> */
.L_x_1515:
[----:B------:R-:W-:Y:S05]  /*37c0*/  BSYNC B1 ;  /* 0x0000000000017941 */ /* 0x000fea0003800000 */
.L_x_1514:
[----:B01---5:R-:W-:Y:S01]  /*37d0*/  IMAD.MOV.U32 R44, RZ, RZ, R56 ;  /* 0x000000ffff2c7224 */ /* 0x023fe200078e0038 */
[----:B------:R-:W-:Y:S01]  /*37e0*/  ISETP.NE.AND P0, PT, R191, 0x3, PT ;  /* 0x00000003bf00780c */ /* 0x000fe20003f05270 */
        /* <DEDUP_REMOVED lines=29> */
[----:B------:R-:W-:Y:S02]  /*39c0*/  PRMT R144, R46, 0x7610, R144 ;  /* 0x000076102e907816 */ /* 0x000fe40000000090 */
[----:B------:R-:W-:Y:S01]  /*39d0*/  PRMT R145, R47, 0x7610, R145 ;  /* 0x000076102f917816 */ /* 0x000fe20000000091 */
[----:B------:R-:W-:Y:S06]  /*39e0*/  @!P0 BRA `(.L_x_1516) ;  /* 0x0000000000048947 */ /* 0x000fec0003800000 */
[----:B------:R-:W-:Y:S01]  /*39f0*/  BPT.TRAP 0x1 ;  /* 0x000000040000795c */ /* 0x000fe20000300000 */
.L_x_1516:
[----:B------:R-:W-:Y:S01]  /*3a00*/  IMAD R106, R184, 0x8, R2 ;  /* 0x00000008b86a7824 */ /* 0x000fe200078e0202 */
[----:B------:R-:W-:Y:S01]  /*3a10*/  SHF.L.U32 R117, R192, 0x1f, RZ ;  /* 0x0000001fc0757819 */ /* 0x000fe200000006ff */
[----:B------:R-:W-:Y:S03]  /*3a20*/  BSSY B1, `(.L_x_1517) ;  /* 0x0000003000017945 */ /* 0x000fe60003800000 */
[----:B------:R-:W0:Y:S02]  /*3a30*/  SYNCS.PHASECHK.TRANS64.TRYWAIT P6, [R106+URZ+0x28890], R117 ;  /* 0x028890756a0075a7 */ /* 0x000e2400080c017f */
[----:B0-----:R-:W-:Y:S05]  /*3a40*/  @!P6 BRA `(.L_x_1518) ;  /* 0x000002580070e947 */ /* 0x001fea0003800000 */
.L_x_1937:
[----:B------:R-:W-:Y:S05]  /*3a50*/  BSYNC B1 ;  /* 0x0000000000017941 */ /* 0x000fea0003800000 */
.L_x_1517:
[----:B------:R-:W-:Y:S04]  /*3a60*/  BSSY B1, `(.L_x_1519) ;  /* 0x0000076000017945 */ /* 0x000fe80003800000 */
[----:B------:R-:W-:Y:S05]  /*3a70*/  @P3 BRA `(.L_x_1520) ;  /* 0x0000000400d03947 */ /* 0x000fea0003800000 */
[----:B------:R-:W-:Y:S01]  /*3a80*/  IADD3 R147, P3, R40, R118, RZ ;  /* 0x0000007628937210 */ /* 0x000fe20007f7e0ff */
[----:B------:R-:W-:Y:S04]  /*3a90*/  BSSY B2, `(.L_x_1521) ;  /* 0x000003a000027945 */ /* 0x000fe80003800000 */
[----:B------:R-:W-:Y:S01]  /*3aa0*/  IMAD.X R146, R120, 0x1, R30, P3 ;  /* 0x0000000178927824 */ /* 0x000fe200018e061e */
[----:B------:R-:W-:Y:S07]  /*3ab0*/  @P2 BRA `(.L_x_1522) ;  /* 0x0000000000dc2947 */ /* 0x000fee0003800000 */
[----:B------:R1:W2:Y:S01]  /*3ac0*/  LDS.128 R44, [R110+0x18400] ;  /* 0x018400006e2c7984 */ /* 0x0002a20000000c00 */
[----:B------:R-:W-:Y:S01]  /*3ad0*/  IADD3 R77, P3, R147, R96, RZ ;  /* 0x00000060934d7210 */ /* 0x000fe20007f7e0ff */
[----:B------:R-:W-:Y:S04]  /*3ae0*/  BSSY B3, `(.L_x_1523) ;  /* 0x0000030000037945 */ /* 0x000fe80003800000 */
[----:B------:R-:W-:Y:S01]  /*3af0*/  IMAD.X R148, R146, 0x1, R35, P3 ;  /* 0x0000000192947824 */ /* 0x000fe200018e0623 */
[----:B------:R-:W-:-:S13]  /*3b00*/  ISETP.GE.AND P3, PT, R18, R121, PT ;  /* 0x000000791200720c */ /* 0x000fda0003f66270 */
[----:B-1----:R-:W-:Y:S05]  /*3b10*/  @P3 BRA `(.L_x_1524) ;  /* 0x0000000000b03947 */ /* 0x002fea0003800000 */
[----:B------:R-:W-:Y:S02]  /*3b20*/  SHF.R.U64 R82, R82, 0x10, R83 ;  /* 0x0000001052527819 */ /* 0x000fe40000001253 */
[----:B------:R-:W-:Y:S02]  /*3b30*/  SHF.R.U64 R76, R80, 0x10, R81 ;  /* 0x00000010504c7819 */ /* 0x000fe40000001251 */
[----:B------:R-:W-:Y:S02]  /*3b40*/  PRMT R155, R155, 0x5410, R82 ;  /* 0x000054109b9b7816 */ /* 0x000fe40000000052 */
[----:B------:R-:W-:Y:S02]  /*3b50*/  PRMT R76, R123, 0x5432, R76 ;  /* 0x000054327b4c7816 */ /* 0x000fe4000000004c */
[----:B--2---:R-:W-:Y:S02]  /*3b60*/  LOP3.LUT R157, R45, 0xffff0000, RZ, 0xc0, !PT ;  /* 0xffff00002d9d7812 */ /* 0x004fe400078ec0ff */
[----:B------:R-:W-:-:S02]  /*3b70*/  LOP3.LUT R82, R155, 0xffff0000, RZ, 0xc0, !PT ;  /* 0xffff00009b527812 */ /* 0x000fc400078ec0ff */
[C---:B------:R-:W-:Y:S01]  /*3b80*/  LOP3.LUT R156, R76.reuse, 0xffff0000, RZ, 0xc0, !PT ;  /* 0xffff00004c9c7812 */ /* 0x040fe200078ec0ff */
[----:B------:R-:W-:Y:S01]  /*3b90*/  IMAD.U32 R76, R76, 0x10000, RZ ;  /* 0x000100004c4c7824 */ /* 0x000fe200078e00ff */
[----:B------:R-:W-:Y:S01]  /*3ba0*/  SHF.R.U32.HI R83, RZ, 0x10, R83 ;  /* 0x00000010ff537819 */ /* 0x000fe20000011653 */
[----:B------:R-:W-:Y:S01]  /*3bb0*/  FMUL.FTZ R158, R157, R82 ;  /* 0x000000529d9e7220 */ /* 0x000fe20000410000 */
[----:B------:R-:W-:Y:S01]  /*3bc0*/  SHF.R.U32.HI R80, RZ, 0x10, R81 ;  /* 0x00000010ff507819 */ /* 0x000fe20000011651 */
[----:B------:R-:W-:Y:S02]  /*3bd0*/  IMAD.U32 R81, R45, 0x10000, RZ ;  /* 0x000100002d517824 */ /* 0x000fe400078e00ff */
[-C--:B------:R-:W-:Y:S01]  /*3be0*/  FMUL.FTZ R157, R157, R156.reuse ;  /* 0x0000009c9d9d7220 */ /* 0x080fe20000410000 */
[----:B------:R-:W-:Y:S02]  /*3bf0*/  PRMT R154, R154, 0x5410, R83 ;  /* 0x000054109a9a7816 */ /* 0x000fe40000000053 */
[----:B------:R-:W-:Y:S01]  /*3c00*/  PRMT R153, R153, 0x5410, R80 ;  /* 0x0000541099997816 */ /* 0x000fe20000000050 */
[C---:B------:R-:W-:Y:S01]  /*3c10*/  FFMA.FTZ R45, R81.reuse, R156, -R158 ;  /* 0x0000009c512d7223 */ /* 0x040fe2000001089e */
[----:B------:R-:W-:Y:S01]  /*3c20*/  FFMA.FTZ R82, R81, R82, R157 ;  /* 0x0000005251527223 */ /* 0x000fe2000001009d */
[----:B------:R-:W-:Y:S01]  /*3c30*/  LOP3.LUT R80, R46, 0xffff0000, RZ, 0xc0, !PT ;  /* 0xffff00002e507812 */ /* 0x000fe200078ec0ff */
[----:B------:R-:W-:-:S02]  /*3c40*/  IMAD.U32 R81, R154, 0x10000, RZ ;  /* 0x000100009a517824 */ /* 0x000fc400078e00ff */
[C---:B------:R-:W-:Y:S01]  /*3c50*/  IMAD.U32 R83, R153.reuse, 0x10000, RZ ;  /* 0x0001000099537824 */ /* 0x040fe200078e00ff */
[----:B------:R-:W-:Y:S01]  /*3c60*/  LOP3.LUT R153, R153, 0xffff0000, RZ, 0xc0, !PT ;  /* 0xffff000099997812 */ /* 0x000fe200078ec0ff */
[----:B------:R-:W-:Y:S01]  /*3c70*/  FMUL.FTZ R157, R80, R81 ;  /* 0x00000051509d7220 */ /* 0x000fe20000410000 */
[----:B------:R-:W-:Y:S02]  /*3c80*/  IMAD.U32 R46, R46, 0x10000, RZ ;  /* 0x000100002e2e7824 */ /* 0x000fe400078e00ff */
[----:B------:R-:W-:Y:S01]  /*3c90*/  FMUL.FTZ R80, R80, R83 ;  /* 0x0000005350507220 */ /* 0x000fe20000410000 */
[----:B------:R-:W-:Y:S01]  /*3ca0*/  F2FP.BF16.F32.PACK_AB R45, R82, R45 ;  /* 0x0000002d522d723e */ /* 0x000fe200000010ff */
[C---:B------:R-:W-:Y:S02]  /*3cb0*/  FFMA.FTZ R157, R46.reuse, R83, -R157 ;  /* 0x000000532e9d7223 */ /* 0x040fe4000001089d */
[----:B------:R-:W-:Y:S01]  /*3cc0*/  FFMA.FTZ R80, R46, R81, R80 ;  /* 0x000000512e507223 */ /* 0x000fe20000010050 */
[----:B------:R-:W-:Y:S01]  /*3cd0*/  LOP3.LUT R81, R154, 0xffff0000, RZ, 0xc0, !PT ;  /* 0xffff00009a517812 */ /* 0x000fe200078ec0ff */
[C---:B------:R-:W-:Y:S01]  /*3ce0*/  IMAD.U32 R154, R47.reuse, 0x10000, RZ ;  /* 0x000100002f9a7824 */ /* 0x040fe200078e00ff */
[----:B------:R-:W-:Y:S01]  /*3cf0*/  LOP3.LUT R46, R47, 0xffff0000, RZ, 0xc0, !PT ;  /* 0xffff00002f2e7812 */ /* 0x000fe200078ec0ff */
[----:B------:R-:W-:-:S04]  /*3d00*/  IMAD.U32 R83, R44, 0x10000, RZ ;  /* 0x000100002c537824 */ /* 0x000fc800078e00ff */
[C---:B------:R-:W-:Y:S01]  /*3d10*/  FMUL.FTZ R47, R46.reuse, R81 ;  /* 0x000000512e2f7220 */ /* 0x040fe20000410000 */
[----:B------:R-:W-:-:S03]  /*3d20*/  FMUL.FTZ R46, R46, R153 ;  /* 0x000000992e2e7220 */ /* 0x000fc60000410000 */
[C---:B------:R-:W-:Y:S01]  /*3d30*/  FFMA.FTZ R47, R154.reuse, R153, -R47 ;  /* 0x000000999a2f7223 */ /* 0x040fe2000001082f */
[----:B------:R-:W-:Y:S01]  /*3d40*/  FFMA.FTZ R46, R154, R81, R46 ;  /* 0x000000519a2e7223 */ /* 0x000fe2000001002e */
[----:B------:R-:W-:Y:S01]  /*3d50*/  LOP3.LUT R81, R44, 0xffff0000, RZ, 0xc0, !PT ;  /* 0xffff00002c517812 */ /* 0x000fe200078ec0ff */
[----:B------:R-:W-:-:S03]  /*3d60*/  IMAD.U32 R154, R155, 0x10000, RZ ;  /* 0x000100009b9a7824 */ /* 0x000fc600078e00ff */
[----:B------:R-:W-:Y:S01]  /*3d70*/  F2FP.BF16.F32.PACK_AB R47, R46, R47 ;  /* 0x0000002f2e2f723e */ /* 0x000fe200000010ff */
[C---:B------:R-:W-:Y:S01]  /*3d80*/  FMUL.FTZ R44, R81.reuse, R154 ;  /* 0x0000009a512c7220 */ /* 0x040fe20000410000 */
[-C--:B------:R-:W-:Y:S01]  /*3d90*/  FMUL.FTZ R81, R81, R76.reuse ;  /* 0x0000004c51517220 */ /* 0x080fe20000410000 */
[----:B------:R-:W-:Y:S02]  /*3da0*/  F2FP.BF16.F32.PACK_AB R46, R80, R157 ;  /* 0x0000009d502e723e */ /* 0x000fe400000010ff */
[C---:B------:R-:W-:Y:S01]  /*3db0*/  FFMA.FTZ R44, R83.reuse, R76, -R44 ;  /* 0x0000004c532c7223 */ /* 0x040fe2000001082c */
[----:B------:R-:W-:-:S05]  /*3dc0*/  FFMA.FTZ R81, R83, R154, R81 ;  /* 0x0000009a53517223 */ /* 0x000fca0000010051 */
[----:B------:R-:W-:-:S07]  /*3dd0*/  F2FP.BF16.F32.PACK_AB R44, R81, R44 ;  /* 0x0000002c512c723e */ /* 0x000fce00000010ff */
.L_x_1524:
[----:B------:R-:W-:Y:S05]  /*3de0*/  BSYNC B3 ;  /* 0x0000000000037941 */ /* 0x000fea0003800000 */
.L_x_1523:
[----:B------:R-:W-:Y:S02]  /*3df0*/  ULDC.64 UR4, c[0x0][0x2e8] ;  /* 0x0000ba0000047ab9 */ /* 0x000fe40000000a00 */
[----:B------:R-:W-:-:S04]  /*3e00*/  LEA R76, P3, R77, UR4, 0x1 ;  /* 0x000000044d4c7c11 */ /* 0x000fc8000f8608ff */
[----:B------:R-:W-:-:S05]  /*3e10*/  LEA.HI.X R77, R77, UR5, R148, 0x1, P3 ;  /* 0x000000054d4d7c11 */ /* 0x000fca00098f0c94 */
[----:B--2---:R1:W-:Y:S04]  /*3e20*/  STG.E.128 desc[UR40][R76.64], R44 ;  /* 0x0000002c4c007986 */ /* 0x0043e8000c101d28 */
.L_x_1522:
[----:B------:R-:W-:Y:S05]  /*3e30*/  BSYNC B2 ;  /* 0x0000000000027941 */ /* 0x000fea0003800000 */
.L_x_1521:
[----:B------:R-:W-:Y:S05]  /*3e40*/  @P1 BRA `(.L_x_1520) ;  /* 0x0000000000dc1947 */ /* 0x000fea0003800000 */
[----:B-1----:R1:W2:Y:S01]  /*3e50*/  LDS.128 R44, [R110+0x1c400] ;  /* 0x01c400006e2c7984 */ /* 0x0022a20000000c00 */
        /* <DEDUP_REMOVED lines=8> */
[----:B------:R-:W-:Y:S01]  /*3ee0*/  SHF.R.U32.HI R74, RZ, 0x10, R75 ;  /* 0x00000010ff4a7819 */ /* 0x000fe2000001164b */
[----:B--2---:R-:W-:Y:S01]  /*3ef0*/  IMAD.U32 R75, R45, 0x10000, RZ ;  /* 0x000100002d4b7824 */ /* 0x004fe200078e00ff */
[----:B------:R-:W-:Y:S02]  /*3f00*/  PRMT R139, R139, 0x5410, R76 ;  /* 0x000054108b8b7816 */ /* 0x000fe4000000004c */
[----:B------:R-:W-:Y:S01]  /*3f10*/  SHF.R.U32.HI R77, RZ, 0x10, R73 ;  /* 0x00000010ff4d7819 */ /* 0x000fe20000011649 */
[----:B------:R-:W-:Y:S01]  /*3f20*/  IMAD.U32 R73, R46, 0x10000, RZ ;  /* 0x000100002e497824 */ /* 0x000fe200078e00ff */
[----:B------:R-:W-:-:S02]  /*3f30*/  LOP3.LUT R81, R45, 0xffff0000, RZ, 0xc0, !PT ;  /* 0xffff00002d517812 */ /* 0x000fc400078ec0ff */
[C---:B------:R-:W-:Y:S01]  /*3f40*/  LOP3.LUT R76, R140.reuse, 0xffff0000, RZ, 0xc0, !PT ;  /* 0xffff00008c4c7812 */ /* 0x040fe200078ec0ff */
[----:B------:R-:W-:Y:S01]  /*3f50*/  IMAD.U32 R140, R140, 0x10000, RZ ;  /* 0x000100008c8c7824 */ /* 0x000fe200078e00ff */
[C---:B------:R-:W-:Y:S01]  /*3f60*/  LOP3.LUT R80, R139.reuse, 0xffff0000, RZ, 0xc0, !PT ;  /* 0xffff00008b507812 */ /* 0x040fe200078ec0ff */
[----:B------:R-:W-:Y:S01]  /*3f70*/  IMAD.U32 R139, R139, 0x10000, RZ ;  /* 0x000100008b8b7824 */ /* 0x000fe200078e00ff */
[----:B------:R-:W-:Y:S01]  /*3f80*/  PRMT R141, R141, 0x5410, R74 ;  /* 0x000054108d8d7816 */ /* 0x000fe2000000004a */
[C---:B------:R-:W-:Y:S01]  /*3f90*/  FMUL.FTZ R82, R81.reuse, R76 ;  /* 0x0000004c51527220 */ /* 0x040fe20000410000 */
[----:B------:R-:W-:Y:S01]  /*3fa0*/  PRMT R138, R138, 0x5410, R77 ;  /* 0x000054108a8a7816 */ /* 0x000fe2000000004d */
[-C--:B------:R-:W-:Y:S01]  /*3fb0*/  FMUL.FTZ R81, R81, R80.reuse ;  /* 0x0000005051517220 */ /* 0x080fe20000410000 */
[----:B------:R-:W-:Y:S01]  /*3fc0*/  LOP3.LUT R46, R46, 0xffff0000, RZ, 0xc0, !PT ;  /* 0xffff00002e2e7812 */ /* 0x000fe200078ec0ff */
[----:B------:R-:W-:Y:S02]  /*3fd0*/  IMAD.U32 R74, R141, 0x10000, RZ ;  /* 0x000100008d4a7824 */ /* 0x000fe400078e00ff */
[----:B------:R-:W-:Y:S01]  /*3fe0*/  FFMA.FTZ R45, R75, R80, -R82 ;  /* 0x000000504b2d7223 */ /* 0x000fe20000010852 */
[----:B------:R-:W-:-:S02]  /*3ff0*/  IMAD.U32 R77, R138, 0x10000, RZ ;  /* 0x000100008a4d7824 */ /* 0x000fc400078e00ff */
[----:B------:R-:W-:Y:S01]  /*4000*/  FFMA.FTZ R76, R75, R76, R81 ;  /* 0x0000004c4b4c7223 */ /* 0x000fe20000010051 */
[-C--:B------:R-:W-:Y:S01]  /*4010*/  FMUL.FTZ R80, R46, R74.reuse ;  /* 0x0000004a2e507220 */ /* 0x080fe20000410000 */
[----:B------:R-:W-:Y:S01]  /*4020*/  LOP3.LUT R72, R47, 0xffff0000, RZ, 0xc0, !PT ;  /* 0xffff00002f487812 */ /* 0x000fe200078ec0ff */
[----:B------:R-:W-:Y:S02]  /*4030*/  IMAD.U32 R75, R44, 0x10000, RZ ;  /* 0x000100002c4b7824 */ /* 0x000fe400078e00ff */
[-C--:B------:R-:W-:Y:S01]  /*4040*/  FMUL.FTZ R82, R46, R77.reuse ;  /* 0x0000004d2e527220 */ /* 0x080fe20000410000 */
[----:B------:R-:W-:Y:S01]  /*4050*/  LOP3.LUT R141, R141, 0xffff0000, RZ, 0xc0, !PT ;  /* 0xffff00008d8d7812 */ /* 0x000fe200078ec0ff */
[C---:B------:R-:W-:Y:S01]  /*4060*/  FFMA.FTZ R46, R73.reuse, R77, -R80 ;  /* 0x0000004d492e7223 */ /* 0x040fe20000010850 */
[----:B------:R-:W-:Y:S01]  /*4070*/  LOP3.LUT R138, R138, 0xffff0000, RZ, 0xc0, !PT ;  /* 0xffff00008a8a7812 */ /* 0x000fe200078ec0ff */
[----:B------:R-:W-:Y:S01]  /*4080*/  FFMA.FTZ R73, R73, R74, R82 ;  /* 0x0000004a49497223 */ /* 0x000fe20000010052 */
[----:B------:R-:W-:Y:S01]  /*4090*/  LOP3.LUT R44, R44, 0xffff0000, RZ, 0xc0, !PT ;  /* 0xffff00002c2c7812 */ /* 0x000fe200078ec0ff */
[----:B------:R-:W-:-:S02]  /*40a0*/  IMAD.U32 R47, R47, 0x10000, RZ ;  /* 0x000100002f2f7824 */ /* 0x000fc400078e00ff */
[C---:B------:R-:W-:Y:S01]  /*40b0*/  FMUL.FTZ R74, R72.reuse, R141 ;  /* 0x0000008d484a7220 */ /* 0x040fe20000410000 */
[----:B------:R-:W-:Y:S01]  /*40c0*/  FMUL.FTZ R80, R72, R138 ;  /* 0x0000008a48507220 */ /* 0x000fe20000410000 */
[----:B------:R-:W-:Y:S01]  /*40d0*/  F2FP.BF16.F32.PACK_AB R45, R76, R45 ;  /* 0x0000002d4c2d723e */ /* 0x000fe200000010ff */
[C---:B------:R-:W-:Y:S01]  /*40e0*/  FMUL.FTZ R72, R44.reuse, R140 ;  /* 0x0000008c2c487220 */ /* 0x040fe20000410000 */
[----:B------:R-:W-:Y:S01]  /*40f0*/  FMUL.FTZ R77, R44, R139 ;  /* 0x0000008b2c4d7220 */ /* 0x000fe20000410000 */
[C---:B------:R-:W-:Y:S01]  /*4100*/  FFMA.FTZ R74, R47.reuse, R138, -R74 ;  /* 0x0000008a2f4a7223 */ /* 0x040fe2000001084a */
[----:B------:R-:W-:Y:S01]  /*4110*/  FFMA.FTZ R47, R47, R141, R80 ;  /* 0x0000008d2f2f7223 */ /* 0x000fe20000010050 */
[C---:B------:R-:W-:Y:S01]  /*4120*/  FFMA.FTZ R72, R75.reuse, R139, -R72 ;  /* 0x0000008b4b487223 */ /* 0x040fe20000010848 */
[----:B------:R-:W-:Y:S01]  /*4130*/  FFMA.FTZ R77, R75, R140, R77 ;  /* 0x0000008c4b4d7223 */ /* 0x000fe2000001004d */
[----:B------:R-:W-:Y:S02]  /*4140*/  F2FP.BF16.F32.PACK_AB R46, R73, R46 ;  /* 0x0000002e492e723e */ /* 0x000fe400000010ff */
[----:B------:R-:W-:-:S02]  /*4150*/  F2FP.BF16.F32.PACK_AB R47, R47, R74 ;  /* 0x0000004a2f2f723e */ /* 0x000fc400000010ff */
[----:B------:R-:W-:-:S07]  /*4160*/  F2FP.BF16.F32.PACK_AB R44, R77, R72 ;  /* 0x000000484d2c723e */ /* 0x000fce00000010ff */
.L_x_1526:
[----:B------:R-:W-:Y:S05]  /*4170*/  BSYNC B2 ;  /* 0x0000000000027941 */ /* 0x000fea0003800000 */
.L_x_1525:
[----:B------:R-:W-:Y:S02]  /*4180*/  ULDC.64 UR4, c[0x0][0x2e8] ;  /* 0x0000ba0000047ab9 */ /* 0x000fe40000000a00 */
[----:B------:R-:W-:-:S04]  /*4190*/  LEA R72, P3, R147, UR4, 0x1 ;  /* 0x0000000493487c11 */ /* 0x000fc8000f8608ff */
[----:B------:R-:W-:-:S05]  /*41a0*/  LEA.HI.X R73, R147, UR5, R146, 0x1, P3 ;  /* 0x0000000593497c11 */ /* 0x000fca00098f0c92 */
[----:B--2---:R2:W-:Y:S04]  /*41b0*/  STG.E.128 desc[UR40][R72.64], R44 ;  /* 0x0000002c48007986 */ /* 0x0045e8000c101d28 */
.L_x_1520:
[----:B------:R-:W-:Y:S05]  /*41c0*/  BSYNC B1 ;  /* 0x0000000000017941 */ /* 0x000fea0003800000 */
.L_x_1519:
[----:B------:R-:W-:Y:S04]  /*41d0*/  BSSY B1, `(.L_x_1527) ;  /* 0x0000078000017945 */ /* 0x000fe80003800000 */
[----:B------:R-:W-:Y:S05]  /*41e0*/  @P4 BRA `(.L_x_1528) ;  /* 0x0000000400d84947 */ /* 0x000fea0003800000 */
[----:B--2---:R-:W-:Y:S01]  /*41f0*/  IADD3 R73, P3, P4, R128, R118, R16 ;  /* 0x0000007680497210 */ /* 0x004fe20007c7e010 */
[----:B------:R-:W-:Y:S03]  /*4200*/  BSSY B2, `(.L_x_1529) ;  /* 0x000003b000027945 */ /* 0x000fe60003800000 */
[----:B------:R-:W-:Y:S01]  /*4210*/  IADD3.X R72, R4, R120, R17, P3, P4 ;  /* 0x0000007804487210 */ /* 0x000fe20001fe8411 */
[----:B------:R-:W-:Y:S08]  /*4220*/  @P2 BRA `(.L_x_1530) ;  /* 0x0000000000e02947 */ /* 0x000ff00003800000 */
[----:B-1----:R1:W2:Y:S01]  /*4230*/  LDS.128 R44, [R110+0x19400] ;  /* 0x019400006e2c7984 */ /* 0x0022a20000000c00 */
[----:B------:R-:W-:Y:S01]  /*4240*/  IADD3 R74, P3, R73, R96, RZ ;  /* 0x00000060494a7210 */ /* 0x000fe20007f7e0ff */
[----:B------:R-:W-:Y:S04]  /*4250*/  BSSY B3, `(.L_x_1531) ;  /* 0x0000031000037945 */ /* 0x000fe80003800000 */
[----:B------:R-:W-:Y:S01]  /*4260*/  IMAD.X R75, R72, 0x1, R35, P3 ;  /* 0x00000001484b7824 */ /* 0x000fe200018e0623 */
[----:B------:R-:W-:-:S13]  /*4270*/  ISETP.GE.AND P3, PT, R18, R121, PT ;  /* 0x000000791200720c */ /* 0x000fda0003f66270 */
[----:B-1----:R-:W-:Y:S05]  /*4280*/  @P3 BRA `(.L_x_1532) ;  /* 0x0000000000b43947 */ /* 0x002fea0003800000 */
[----:B------:R-:W-:Y:S02]  /*4290*/  SHF.R.U64 R76, R70, 0x10, R71 ;  /* 0x00000010464c7819 */ /* 0x000fe40000001247 */
[----:B------:R-:W-:Y:S01]  /*42a0*/  SHF.R.U64 R80, R68, 0x10, R69 ;  /* 0x0000001044507819 */ /* 0x000fe20000001245 */
[----:B--2---:R-:W-:Y:S01]  /*42b0*/  IMAD.U32 R68, R46, 0x10000, RZ ;  /* 0x000100002e447824 */ /* 0x004fe200078e00ff */
[----:B------:R-:W-:Y:S02]  /*42c0*/  SHF.R.U32.HI R70, RZ, 0x10, R71 ;  /* 0x00000010ff467819 */ /* 0x000fe40000011647 */
[----:B------:R-:W-:Y:S02]  /*42d0*/  PRMT R135, R135, 0x5410, R76 ;  /* 0x0000541087877816 */ /* 0x000fe4000000004c */
[----:B------:R-:W-:Y:S02]  /*42e0*/  PRMT R137, R137, 0x5410, R80 ;  /* 0x0000541089897816 */ /* 0x000fe40000000050 */
[----:B------:R-:W-:-:S02]  /*42f0*/  SHF.R.U32.HI R77, RZ, 0x10, R69 ;  /* 0x00000010ff4d7819 */ /* 0x000fc40000011645 */
[----:B------:R-:W-:Y:S02]  /*4300*/  PRMT R159, R159, 0x5410, R70 ;  /* 0x000054109f9f7816 */ /* 0x000fe40000000046 */
[----:B------:R-:W-:Y:S02]  /*4310*/  LOP3.LUT R71, R45, 0xffff0000, RZ, 0xc0, !PT ;  /* 0xffff00002d477812 */ /* 0x000fe400078ec0ff */
[----:B------:R-:W-:Y:S01]  /*4320*/  LOP3.LUT R82, R135, 0xffff0000, RZ, 0xc0, !PT ;  /* 0xffff000087527812 */ /* 0x000fe200078ec0ff */
[----:B------:R-:W-:Y:S01]  /*4330*/  IMAD.U32 R70, R159, 0x10000, RZ ;  /* 0x000100009f467824 */ /* 0x000fe200078e00ff */
[----:B------:R-:W-:Y:S02]  /*4340*/  LOP3.LUT R76, R137, 0xffff0000, RZ, 0xc0, !PT ;  /* 0xffff0000894c7812 */ /* 0x000fe400078ec0ff */
[----:B------:R-:W-:Y:S01]  /*4350*/  PRMT R136, R136, 0x5410, R77 ;  /* 0x0000541088887816 */ /* 0x000fe2000000004d */
[----:B------:R-:W-:Y:S01]  /*4360*/  IMAD.U32 R77, R45, 0x10000, RZ ;  /* 0x000100002d4d7824 */ /* 0x000fe200078e00ff */
[----:B------:R-:W-:Y:S01]  /*4370*/  LOP3.LUT R69, R46, 0xffff0000, RZ, 0xc0, !PT ;  /* 0xffff00002e457812 */ /* 0x000fe200078ec0ff */
[C---:B------:R-:W-:Y:S01]  /*4380*/  FMUL.FTZ R138, R71.reuse, R82 ;  /* 0x00000052478a7220 */ /* 0x040fe20000410000 */
[----:B------:R-:W-:Y:S01]  /*4390*/  FMUL.FTZ R81, R71, R76 ;  /* 0x0000004c47517220 */ /* 0x000fe20000410000 */
[----:B------:R-:W-:Y:S01]  /*43a0*/  IMAD.U32 R80, R136, 0x10000, RZ ;  /* 0x0001000088507824 */ /* 0x000fe200078e00ff */
[C---:B------:R-:W-:Y:S01]  /*43b0*/  LOP3.LUT R71, R44.reuse, 0xffff0000, RZ, 0xc0, !PT ;  /* 0xffff00002c477812 */ /* 0x040fe200078ec0ff */
[----:B------:R-:W-:-:S02]  /*43c0*/  IMAD.U32 R45, R44, 0x10000, RZ ;  /* 0x000100002c2d7824 */ /* 0x000fc400078e00ff */
[----:B------:R-:W-:Y:S01]  /*43d0*/  FMUL.FTZ R83, R69, R70 ;  /* 0x0000004645537220 */ /* 0x000fe20000410000 */
[C---:B------:R-:W-:Y:S01]  /*43e0*/  FFMA.FTZ R44, R77.reuse, R76, -R138 ;  /* 0x0000004c4d2c7223 */ /* 0x040fe2000001088a */
[----:B------:R-:W-:Y:S01]  /*43f0*/  FFMA.FTZ R77, R77, R82, R81 ;  /* 0x000000524d4d7223 */ /* 0x000fe20000010051 */
[----:B------:R-:W-:Y:S01]  /*4400*/  LOP3.LUT R46, R47, 0xffff0000, RZ, 0xc0, !PT ;  /* 0xffff00002f2e7812 */ /* 0x000fe200078ec0ff */
[-C--:B------:R-:W-:Y:S01]  /*4410*/  FMUL.FTZ R81, R69, R80.reuse ;  /* 0x0000005045517220 */ /* 0x080fe20000410000 */
[----:B------:R-:W-:Y:S01]  /*4420*/  LOP3.LUT R159, R159, 0xffff0000, RZ, 0xc0, !PT ;  /* 0xffff00009f9f7812 */ /* 0x000fe200078ec0ff */
[----:B------:R-:W-:Y:S01]  /*4430*/  FFMA.FTZ R69, R68, R80, -R83 ;  /* 0x0000005044457223 */ /* 0x000fe20000010853 */
[----:B------:R-:W-:Y:S01]  /*4440*/  LOP3.LUT R136, R136, 0xffff0000, RZ, 0xc0, !PT ;  /* 0xffff000088887812 */ /* 0x000fe200078ec0ff */
[----:B------:R-:W-:Y:S02]  /*4450*/  IMAD.U32 R80, R135, 0x10000, RZ ;  /* 0x0001000087507824 */ /* 0x000fe400078e00ff */
[----:B------:R-:W-:Y:S01]  /*4460*/  FFMA.FTZ R68, R68, R70, R81 ;  /* 0x0000004644447223 */ /* 0x000fe20000010051 */
[----:B------:R-:W-:-:S02]  /*4470*/  IMAD.U32 R76, R137, 0x10000, RZ ;  /* 0x00010000894c7824 */ /* 0x000fc400078e00ff */
[C---:B------:R-:W-:Y:S01]  /*4480*/  FMUL.FTZ R70, R46.reuse, R159 ;  /* 0x0000009f2e467220 */ /* 0x040fe20000410000 */
[----:B------:R-:W-:Y:S01]  /*4490*/  FMUL.FTZ R82, R46, R136 ;  /* 0x000000882e527220 */ /* 0x000fe20000410000 */
[----:B------:R-:W-:Y:S01]  /*44a0*/  FMUL.FTZ R46, R71, R80 ;  /* 0x00000050472e7220 */ /* 0x000fe20000410000 */
[----:B------:R-:W-:Y:S02]  /*44b0*/  IMAD.U32 R47, R47, 0x10000, RZ ;  /* 0x000100002f2f7824 */ /* 0x000fe400078e00ff */
[-C--:B------:R-:W-:Y:S01]  /*44c0*/  FMUL.FTZ R71, R71, R76.reuse ;  /* 0x0000004c47477220 */ /* 0x080fe20000410000 */
[----:B------:R-:W-:Y:S01]  /*44d0*/  F2FP.BF16.F32.PACK_AB R68, R68, R69 ;  /* 0x000000454444723e */ /* 0x000fe200000010ff */
[----:B------:R-:W-:Y:S01]  /*44e0*/  FFMA.FTZ R46, R45, R76, -R46 ;  /* 0x0000004c2d2e7223 */ /* 0x000fe2000001082e */
[----:B------:R-:W-:Y:S01]  /*44f0*/  FFMA.FTZ R70, R47, R136, -R70 ;  /* 0x000000882f467223 */ /* 0x000fe20000010846 */
[----:B------:R-:W-:Y:S01]  /*4500*/  FFMA.FTZ R71, R45, R80, R71 ;  /* 0x000000502d477223 */ /* 0x000fe20000010047 */
[----:B------:R-:W-:Y:S01]  /*4510*/  FFMA.FTZ R47, R47, R159, R82 ;  /* 0x0000009f2f2f7223 */ /* 0x000fe20000010052 */
[----:B------:R-:W-:-:S03]  /*4520*/  F2FP.BF16.F32.PACK_AB R45, R77, R44 ;  /* 0x0000002c4d2d723e */ /* 0x000fc600000010ff */
[----:B------:R-:W-:Y:S01]  /*4530*/  F2FP.BF16.F32.PACK_AB R44, R71, R46 ;  /* 0x0000002e472c723e */ /* 0x000fe200000010ff */
[----:B------:R-:W-:Y:S01]  /*4540*/  IMAD.MOV.U32 R46, RZ, RZ, R68 ;  /* 0x000000ffff2e7224 */ /* 0x000fe200078e0044 */
[----:B------:R-:W-:-:S07]  /*4550*/  F2FP.BF16.F32.PACK_AB R47, R47, R70 ;  /* 0x000000462f2f723e */ /* 0x000fce00000010ff */
.L_x_1532:
[----:B------:R-:W-:Y:S05]  /*4560*/  BSYNC B3 ;  /* 0x0000000000037941 */ /* 0x000fea0003800000 */
.L_x_1531:
[----:B------:R-:W-:Y:S02]  /*4570*/  ULDC.64 UR4, c[0x0][0x2e8] ;  /* 0x0000ba0000047ab9 */ /* 0x000fe40000000a00 */
[----:B------:R-:W-:-:S04]  /*4580*/  LEA R68, P3, R74, UR4, 0x1 ;  /* 0x000000044a447c11 */ /* 0x000fc8000f8608ff */
[----:B------:R-:W-:-:S05]  /*4590*/  LEA.HI.X R69, R74, UR5, R75, 0x1, P3 ;  /* 0x000000054a457c11 */ /* 0x000fca00098f0c4b */
[----:B--2---:R2:W-:Y:S04]  /*45a0*/  STG.E.128 desc[UR40][R68.64], R44 ;  /* 0x0000002c44007986 */ /* 0x0045e8000c101d28 */
.L_x_1530:
[----:B------:R-:W-:Y:S05]  /*45b0*/  BSYNC B2 ;  /* 0x0000000000027941 */ /* 0x000fea0003800000 */
.L_x_1529:
[----:B------:R-:W-:Y:S05]  /*45c0*/  @P1 BRA `(.L_x_1528) ;  /* 0x0000000000e01947 */ /* 0x000fea0003800000 */
[----:B-12---:R1:W2:Y:S01]  /*45d0*/  LDS.128 R44, [R110+0x1d400] ;  /* 0x01d400006e2c7984 */ /* 0x0062a20000000c00 */
[----:B------:R-:W-:Y:S01]  /*45e0*/  IADD3 R73, P3, R73, R38, RZ ;  /* 0x0000002649497210 */ /* 0x000fe20007f7e0ff */
[----:B------:R-:W-:Y:S04]  /*45f0*/  BSSY B2, `(.L_x_1533) ;  /* 0x0000031000027945 */ /* 0x000fe80003800000 */
[----:B------:R-:W-:Y:S01]  /*4600*/  IMAD.X R72, R72, 0x1, R103, P3 ;  /* 0x0000000148487824 */ /* 0x000fe200018e0667 */
[----:B------:R-:W-:-:S13]  /*4610*/  ISETP.GE.AND P3, PT, R185, R121, PT ;  /* 0x00000079b900720c */ /* 0x000fda0003f66270 */
[----:B-1----:R-:W-:Y:S05]  /*4620*/  @P3 BRA `(.L_x_1534) ;  /* 0x0000000000b43947 */ /* 0x002fea0003800000 */
        /* <DEDUP_REMOVED lines=45> */
.L_x_1534:
[----:B------:R-:W-:Y:S05]  /*4900*/  BSYNC B2 ;  /* 0x0000000000027941 */ /* 0x000fea0003800000 */
.L_x_1533:
[----:B------:R-:W-:Y:S02]  /*4910*/  ULDC.64 UR4, c[0x0][0x2e8] ;  /* 0x0000ba0000047ab9 */ /* 0x000fe40000000a00 */
[----:B------:R-:W-:-:S04]  /*4920*/  LEA R64, P3, R73, UR4, 0x1 ;  /* 0x0000000449407c11 */ /* 0x000fc8000f8608ff */
[----:B------:R-:W-:-:S05]  /*4930*/  LEA.HI.X R65, R73, UR5, R72, 0x1, P3 ;  /* 0x0000000549417c11 */ /* 0x000fca00098f0c48 */
[----:B--2---:R3:W-:Y:S04]  /*4940*/  STG.E.128 desc[UR40][R64.64], R44 ;  /* 0x0000002c40007986 */ /* 0x0047e8000c101d28 */
.L_x_1528:
[----:B------:R-:W-:Y:S05]  /*4950*/  BSYNC B1 ;  /* 0x0000000000017941 */ /* 0x000fea0003800000 */
.L_x_1527:
[----:B------:R-:W-:Y:S01]  /*4960*/  ISETP.NE.AND P3, PT, R122, RZ, PT ;  /* 0x000000ff7a00720c */ /* 0x000fe20003f65270 */
[----:B------:R-:W-:-:S12]  /*4970*/  BSSY B1, `(.L_x_1535) ;  /* 0x000007a000017945 */ /* 0x000fd80003800000 */
[----:B------:R-:W-:Y:S05]  /*4980*/  @P3 BRA `(.L_x_1536) ;  /* 0x0000000400e03947 */ /* 0x000fea0003800000 */
[----:B---3--:R-:W-:Y:S01]  /*4990*/  IADD3 R65, P3, P4, R3, R118, R16 ;  /* 0x0000007603417210 */ /* 0x008fe20007c7e010 */
[----:B------:R-:W-:Y:S03]  /*49a0*/  BSSY B2, `(.L_x_1537) ;  /* 0x000003c000027945 */ /* 0x000fe60003800000 */
[----:B------:R-:W-:Y:S01]  /*49b0*/  IADD3.X R64, R28, R120, R17, P3, P4 ;  /* 0x000000781c407210 */ /* 0x000fe20001fe8411 */
[----:B------:R-:W-:Y:S08]  /*49c0*/  @P2 BRA `(.L_x_1538) ;  /* 0x0000000000e42947 */ /* 0x000ff00003800000 */
[----:B-12---:R1:W2:Y:S01]  /*49d0*/  LDS.128 R44, [R110+0x1a400] ;  /* 0x01a400006e2c7984 */ /* 0x0062a20000000c00 */
[----:B------:R-:W-:Y:S01]  /*49e0*/  IADD3 R66, P3, R65, R96, RZ ;  /* 0x0000006041427210 */ /* 0x000fe20007f7e0ff */
[----:B------:R-:W-:Y:S04]  /*49f0*/  BSSY B3, `(.L_x_1539) ;  /* 0x0000032000037945 */ /* 0x000fe80003800000 */
[----:B------:R-:W-:Y:S01]  /*4a00*/  IMAD.X R67, R64, 0x1, R35, P3 ;  /* 0x0000000140437824 */ /* 0x000fe200018e0623 */
[----:B------:R-:W-:-:S13]  /*4a10*/  ISETP.GE.AND P3, PT, R18, R121, PT ;  /* 0x000000791200720c */ /* 0x000fda0003f66270 */
[----:B-1----:R-:W-:Y:S05]  /*4a20*/  @P3 BRA `(.L_x_1540) ;  /* 0x0000000000b83947 */ /* 0x002fea0003800000 */
        /* <DEDUP_REMOVED lines=46> */
.L_x_1540:
[----:B------:R-:W-:Y:S05]  /*4d10*/  BSYNC B3 ;  /* 0x0000000000037941 */ /* 0x000fea0003800000 */
.L_x_1539:
[----:B------:R-:W-:Y:S02]  /*4d20*/  ULDC.64 UR4, c[0x0][0x2e8] ;  /* 0x0000ba0000047ab9 */ /* 0x000fe40000000a00 */
[----:B------:R-:W-:-:S04]  /*4d30*/  LEA R60, P3, R66, UR4, 0x1 ;  /* 0x00000004423c7c11 */ /* 0x000fc8000f8608ff */
[----:B------:R-:W-:-:S05]  /*4d40*/  LEA.HI.X R61, R66, UR5, R67, 0x1, P3 ;  /* 0x00000005423d7c11 */ /* 0x000fca00098f0c43 */
[----:B--2---:R3:W-:Y:S04]  /*4d50*/  STG.E.128 desc[UR40][R60.64], R44 ;  /* 0x0000002c3c007986 */ /* 0x0047e8000c101d28 */
.L_x_1538:
[----:B------:R-:W-:Y:S05]  /*4d60*/  BSYNC B2 ;  /* 0x0000000000027941 */ /* 0x000fea0003800000 */
.L_x_1537:
[----:B------:R-:W-:Y:S05]  /*4d70*/  @P1 BRA `(.L_x_1536) ;  /* 0x0000000000e41947 */ /* 0x000fea0003800000 */
[----:B-123--:R1:W2:Y:S01]  /*4d80*/  LDS.128 R44, [R110+0x1e400] ;  /* 0x01e400006e2c7984 */ /* 0x00e2a20000000c00 */
[----:B------:R-:W-:Y:S01]  /*4d90*/  IADD3 R65, P3, R65, R38, RZ ;  /* 0x0000002641417210 */ /* 0x000fe20007f7e0ff */
[----:B------:R-:W-:Y:S04]  /*4da0*/  BSSY B2, `(.L_x_1541) ;  /* 0x0000032000027945 */ /* 0x000fe80003800000 */
[----:B------:R-:W-:Y:S01]  /*4db0*/  IMAD.X R64, R64, 0x1, R103, P3 ;  /* 0x0000000140407824 */ /* 0x000fe200018e0667 */
[----:B------:R-:W-:-:S13]  /*4dc0*/  ISETP.GE.AND P3, PT, R185, R121, PT ;  /* 0x00000079b900720c */ /* 0x000fda0003f66270 */
[----:B-1----:R-:W-:Y:S05]  /*4dd0*/  @P3 BRA `(.L_x_1542) ;  /* 0x0000000000b83947 */ /* 0x002fea0003800000 */
        /* <DEDUP_REMOVED lines=46> */
.L_x_1542:
[----:B------:R-:W-:Y:S05]  /*50c0*/  BSYNC B2 ;  /* 0x0000000000027941 */ /* 0x000fea0003800000 */
.L_x_1541:
[----:B------:R-:W-:Y:S02]  /*50d0*/  ULDC.64 UR4, c[0x0][0x2e8] ;  /* 0x0000ba0000047ab9 */ /* 0x000fe40000000a00 */
[----:B------:R-:W-:-:S04]  /*50e0*/  LEA R56, P3, R65, UR4, 0x1 ;  /* 0x0000000441387c11 */ /* 0x000fc8000f8608ff */
[----:B------:R-:W-:-:S05]  /*50f0*/  LEA.HI.X R57, R65, UR5, R64, 0x1, P3 ;  /* 0x0000000541397c11 */ /* 0x000fca00098f0c40 */
[----:B--2---:R4:W-:Y:S04]  /*5100*/  STG.E.128 desc[UR40][R56.64], R44 ;  /* 0x0000002c38007986 */ /* 0x0049e8000c101d28 */
.L_x_1536:
[----:B------:R-:W-:Y:S05]  /*5110*/  BSYNC B1 ;  /* 0x0000000000017941 */ /* 0x000fea0003800000 */
.L_x_1535:
[----:B------:R-:W-:Y:S05]  /*5120*/  @P5 BRA `(.L_x_1543) ;  /* 0x00000038007c5947 */ /* 0x000fea0003800000 */
[----:B------:R-:W-:Y:S01]  /*5130*/  IADD3 R119, P3, P4, R29, R118, R16 ;  /* 0x000000761d777210 */ /* 0x000fe20007c7e010 */
[----:B------:R-:W-:Y:S03]  /*5140*/  BSSY B1, `(.L_x_1544) ;  /* 0x000003c000017945 */ /* 0x000fe60003800000 */
[----:B------:R-:W-:Y:S01]  /*5150*/  IADD3.X R120, R31, R120, R17, P3, P4 ;  /* 0x000000781f787210 */ /* 0x000fe20001fe8411 */
[----:B------:R-:W-:Y:S08]  /*5160*/  @P2 BRA `(.L_x_1545) ;  /* 0x0000000000e42947 */ /* 0x000ff00003800000 */
[----:B-1234-:R1:W2:Y:S01]  /*5170*/  LDS.128 R44, [R110+0x1b400] ;  /* 0x01b400006e2c7984 */ /* 0x01e2a20000000c00 */
[----:B------:R-:W-:Y:S01]  /*5180*/  ISETP.GE.AND P4, PT, R18, R121, PT ;  /* 0x000000791200720c */ /* 0x000fe20003f86270 */
[----:B------:R-:W-:Y:S01]  /*5190*/  BSSY B2, `(.L_x_1546) ;  /* 0x0000031000027945 */ /* 0x000fe20003800000 */
[----:B------:R-:W-:-:S11]  /*51a0*/  IADD3 R60, P3, R119, R96, RZ ;  /* 0x00000060773c7210 */ /* 0x000fd60007f7e0ff */
        /* <DEDUP_REMOVED lines=47> */
.L_x_1547:
[----:B------:R-:W-:Y:S05]  /*54a0*/  BSYNC B2 ;  /* 0x0000000000027941 */ /* 0x000fea0003800000 */
.L_x_1546:
[----:B------:R-:W-:Y:S01]  /*54b0*/  ULDC.64 UR4, c[0x0][0x2e8] ;  /* 0x0000ba0000047ab9 */ /* 0x000fe20000000a00 */
[----:B------:R-:W-:Y:S01]  /*54c0*/  IMAD.X R53, R120, 0x1, R35, P3 ;  /* 0x0000000178357824 */ /* 0x000fe200018e0623 */
[----:B------:R-:W-:-:S04]  /*54d0*/  LEA R52, P3, R60, UR4, 0x1 ;  /* 0x000000043c347c11 */ /* 0x000fc8000f8608ff */
[----:B------:R-:W-:-:S05]  /*54e0*/  LEA.HI.X R53, R60, UR5, R53, 0x1, P3 ;  /* 0x000000053c357c11 */ /* 0x000fca00098f0c35 */
[----:B--2---:R1:W-:Y:S04]  /*54f0*/  STG.E.128 desc[UR40][R52.64], R44 ;  /* 0x0000002c34007986 */ /* 0x0043e8000c101d28 */
.L_x_1545:
[----:B------:R-:W-:Y:S05]  /*5500*/  BSYNC B1 ;  /* 0x0000000000017941 */ /* 0x000fea0003800000 */
.L_x_1544:
[----:B------:R-:W-:Y:S05]  /*5510*/  @P1 BRA `(.L_x_1543) ;  /* 0x0000003400801947 */ /* 0x000fea0003800000 */
[----:B-1234-:R1:W2:Y:S01]  /*5520*/  LDS.128 R44, [R110+0x1f400] ;  /* 0x01f400006e2c7984 */ /* 0x01e2a20000000c00 */
[----:B------:R-:W-:Y:S01]  /*5530*/  ISETP.GE.AND P4, PT, R185, R121, PT ;  /* 0x00000079b900720c */ /* 0x000fe20003f86270 */
[----:B------:R-:W-:Y:S01]  /*5540*/  BSSY B1, `(.L_x_1548) ;  /* 0x0000031000017945 */ /* 0x000fe20003800000 */
[----:B------:R-:W-:-:S11]  /*5550*/  IADD3 R119, P3, R119, R38, RZ ;  /* 0x0000002677777210 */ /* 0x000fd60007f7e0ff */
        /* <DEDUP_REMOVED lines=47> */
.L_x_1549:
[----:B------:R-:W-:Y:S05]  /*5850*/  BSYNC B1 ;  /* 0x0000000000017941 */ /* 0x000fea0003800000 */
.L_x_1548:
[----:B------:R-:W-:Y:S01]  /*5860*/  ULDC.64 UR4, c[0x0][0x2e8] ;  /* 0x0000ba0000047ab9 */ /* 0x000fe20000000a00 */
[----:B------:R-:W-:Y:S01]  /*5870*/  IMAD.X R120, R120, 0x1, R103, P3 ;  /* 0x0000000178787824 */ /* 0x000fe200018e0667 */
[----:B------:R-:W-:-:S04]  /*5880*/  LEA R48, P3, R119, UR4, 0x1 ;  /* 0x0000000477307c11 */ /* 0x000fc8000f8608ff */
[----:B------:R-:W-:-:S05]  /*5890*/  LEA.HI.X R49, R119, UR5, R120, 0x1, P3 ;  /* 0x0000000577317c11 */ /* 0x000fca00098f0c78 */
[----:B--2---:R1:W-:Y:S01]  /*58a0*/  STG.E.128 desc[UR40][R48.64], R44 ;  /* 0x0000002c30007986 */ /* 0x0043e2000c101d28 */
[----:B------:R-:W-:Y:S05]  /*58b0*/  BRA `(.L_x_1543) ;  /* 0x0000003000987947 */ /* 0x000fea0003800000 */
.L_x_1507:
[----:B------:R-:W-:Y:S02]  /*58c0*/  ISETP.GE.AND P3, PT, R213, R113, PT ;  /* 0x00000071d500720c */ /* 0x000fe40003f66270 */
[----:B------:R-:W-:Y:S02]  /*58d0*/  CS2R R50, SRZ ;  /* 0x0000000000327805 */ /* 0x000fe4000001ff00 */
[----:B------:R-:W-:-:S13]  /*58e0*/  ISETP.GE.OR P3, PT, R16, R121, P3 ;  /* 0x000000791000720c */ /* 0x000fda0001f66670 */
[----:B------:R-:W-:Y:S01]  /*58f0*/  @!P3 IADD3 R46, P0, P4, R90, R78, R13 ;  /* 0x0000004e5a2eb210 */ /* 0x000fe20007c1e00d */
[----:B------:R-:W0:Y:S03]  /*5900*/  @!P3 LDC.64 R60, c[0x0][0x3e8] ;  /* 0x0000fa00ff3cbb82 */ /* 0x000e260000000a00 */
[----:B------:R-:W-:Y:S02]  /*5910*/  @!P3 IADD3.X R47, R33, R117, R20, P0, P4 ;  /* 0x00000075212fb210 */ /* 0x000fe400007e8414 */
[----:B------:R-:W-:-:S03]  /*5920*/  @!P3 IADD3 R44, P0, P4, R84, R76, R7 ;  /* 0x0000004c542cb210 */ /* 0x000fc60007c1e007 */
[----:B------:R-:W1:Y:S01]  /*5930*/  @!P3 LDC.64 R62, c[0x0][0x400] ;  /* 0x00010000ff3ebb82 */ /* 0x000e620000000a00 */
[----:B------:R-:W-:Y:S02]  /*5940*/  @!P3 IADD3.X R45, R100, R106, R10, P0, P4 ;  /* 0x0000006a642db210 */ /* 0x000fe400007e840a */
[----:B------:R-:W-:-:S04]  /*5950*/  ISETP.GE.AND P0, PT, R212, R113, PT ;  /* 0x00000071d400720c */ /* 0x000fc80003f06270 */
[----:B------:R-:W-:-:S13]  /*5960*/  ISETP.GE.OR P0, PT, R16, R121, P0 ;  /* 0x000000791000720c */ /* 0x000fda0000706670 */
[----:B------:R-:W-:Y:S01]  /*5970*/  @!P0 IADD3 R66, P4, P5, R90, R12, R78 ;  /* 0x0000000c5a428210 */ /* 0x000fe20007d9e04e */
[----:B------:R-:W2:Y:S03]  /*5980*/  @!P0 LDC.64 R68, c[0x0][0x3e8] ;  /* 0x0000fa00ff448b82 */ /* 0x000ea60000000a00 */
[----:B------:R-:W-:Y:S02]  /*5990*/  @!P0 IADD3.X R67, R33, R15, R117, P4, P5 ;  /* 0x0000000f21438210 */ /* 0x000fe400027ea475 */
[----:B------:R-:W-:-:S03]  /*59a0*/  @!P0 IADD3 R64, P4, P5, R84, R6, R76 ;  /* 0x0000000654408210 */ /* 0x000fc60007d9e04c */
[----:B------:R-:W3:Y:S01]  /*59b0*/  @!P0 LDC.64 R70, c[0x0][0x400] ;  /* 0x00010000ff468b82 */ /* 0x000ee20000000a00 */
[----:B------:R-:W-:Y:S02]  /*59c0*/  @!P0 IADD3.X R65, R100, R9, R106, P4, P5 ;  /* 0x0000000964418210 */ /* 0x000fe400027ea46a */
[----:B------:R-:W-:-:S04]  /*59d0*/  ISETP.GE.AND P4, PT, R23, R113, PT ;  /* 0x000000711700720c */ /* 0x000fc80003f86270 */
[----:B------:R-:W-:-:S13]  /*59e0*/  ISETP.GE.OR P4, PT, R16, R121, P4 ;  /* 0x000000791000720c */ /* 0x000fda0002786670 */
[----:B------:R-:W4:Y:S01]  /*59f0*/  @!P4 LDC.64 R52, c[0x0][0x3e8] ;  /* 0x0000fa00ff34cb82 */ /* 0x000f220000000a00 */
[----:B------:R-:W-:-:S05]  /*5a00*/  @!P4 IADD3 R48, P5, R90, R78, RZ ;  /* 0x0000004e5a30c210 */ /* 0x000fca0007fbe0ff */
[----:B------:R-:W-:Y:S02]  /*5a10*/  @!P4 IMAD.X R49, R117, 0x1, R33, P5 ;  /* 0x000000017531c824 */ /* 0x000fe400028e0621 */
[----:B------:R-:W0:Y:S01]  /*5a20*/  @!P4 LDC.64 R54, c[0x0][0x400] ;  /* 0x00010000ff36cb82 */ /* 0x000e220000000a00 */
[----:B----4-:R-:W-:-:S04]  /*5a30*/  @!P4 LEA R52, P5, R48, R52, 0x1 ;  /* 0x000000343034c211 */ /* 0x010fc800078a08ff */
[----:B------:R-:W-:Y:S02]  /*5a40*/  @!P4 LEA.HI.X R53, R48, R53, R49, 0x1, P5 ;  /* 0x000000353035c211 */ /* 0x000fe400028f0c31 */
[----:B------:R-:W-:-:S05]  /*5a50*/  @!P4 IADD3 R48, P5, R84, R76, RZ ;  /* 0x0000004c5430c210 */ /* 0x000fca0007fbe0ff */
[----:B------:R-:W-:Y:S01]  /*5a60*/  @!P4 IMAD.X R49, R106, 0x1, R100, P5 ;  /* 0x000000016a31c824 */ /* 0x000fe200028e0664 */
[----:B0-----:R-:W-:-:S04]  /*5a70*/  @!P4 LEA R54, P5, R48, R54, 0x1 ;  /* 0x000000363036c211 */ /* 0x001fc800078a08ff */
[----:B------:R-:W-:Y:S02]  /*5a80*/  @!P4 LEA.HI.X R55, R48, R55, R49, 0x1, P5 ;  /* 0x000000373037c211 */ /* 0x000fe400028f0c31 */
[----:B------:R-:W-:Y:S02]  /*5a90*/  CS2R R48, SRZ ;  /* 0x0000000000307805 */ /* 0x000fe4000001ff00 */
[----:B------:R-:W-:-:S04]  /*5aa0*/  @!P3 LEA R60, P5, R46, R60, 0x1 ;  /* 0x0000003c2e3cb211 */ /* 0x000fc800078a08ff */
[----:B------:R-:W-:Y:S02]  /*5ab0*/  @!P3 LEA.HI.X R61, R46, R61, R47, 0x1, P5 ;  /* 0x0000003d2e3db211 */ /* 0x000fe400028f0c2f */
[----:B------:R-:W-:Y:S02]  /*5ac0*/  CS2R R46, SRZ ;  /* 0x00000000002e7805 */ /* 0x000fe4000001ff00 */
[C---:B-1----:R-:W-:Y:S01]  /*5ad0*/  @!P3 LEA R62, P5, R44.reuse, R62, 0x1 ;  /* 0x0000003e2c3eb211 */ /* 0x042fe200078a08ff */
[----:B------:R0:W5:Y:S03]  /*5ae0*/  @!P4 LDG.E.128 R48, desc[UR40][R54.64] ;  /* 0x000000283630c981 */ /* 0x000166000c1e1d00 */
[----:B------:R-:W-:Y:S02]  /*5af0*/  @!P3 LEA.HI.X R63, R44, R63, R45, 0x1, P5 ;  /* 0x0000003f2c3fb211 */ /* 0x000fe400028f0c2d */
[----:B------:R-:W-:-:S02]  /*5b00*/  CS2R R44, SRZ ;  /* 0x00000000002c7805 */ /* 0x000fc4000001ff00 */
[----:B------:R-:W-:Y:S02]  /*5b10*/  CS2R R58, SRZ ;  /* 0x00000000003a7805 */ /* 0x000fe4000001ff00 */
[----:B------:R-:W-:Y:S02]  /*5b20*/  CS2R R56, SRZ ;  /* 0x0000000000387805 */ /* 0x000fe4000001ff00 */
[----:B------:R1:W5:Y:S01]  /*5b30*/  @!P4 LDG.E.128 R44, desc[UR40][R52.64] ;  /* 0x00000028342cc981 */ /* 0x000362000c1e1d00 */
[----:B0-----:R-:W-:-:S03]  /*5b40*/  CS2R R54, SRZ ;  /* 0x0000000000367805 */ /* 0x001fc6000001ff00 */
[----:B------:R0:W5:Y:S01]  /*5b50*/  @!P3 LDG.E.128 R56, desc[UR40][R62.64] ;  /* 0x000000283e38b981 */ /* 0x000162000c1e1d00 */
[----:B-1----:R-:W-:-:S06]  /*5b60*/  CS2R R52, SRZ ;  /* 0x0000000000347805 */ /* 0x002fcc000001ff00 */
[----:B------:R1:W5:Y:S01]  /*5b70*/  @!P3 LDG.E.128 R52, desc[UR40][R60.64] ;  /* 0x000000283c34b981 */ /* 0x000362000c1e1d00 */
[----:B--2---:R-:W-:-:S04]  /*5b80*/  @!P0 LEA R68, P3, R66, R68, 0x1 ;  /* 0x0000004442448211 */ /* 0x004fc800078608ff */
[----:B------:R-:W-:Y:S02]  /*5b90*/  @!P0 LEA.HI.X R69, R66, R69, R67, 0x1, P3 ;  /* 0x0000004542458211 */ /* 0x000fe400018f0c43 */
[C---:B---3--:R-:W-:Y:S02]  /*5ba0*/  @!P0 LEA R70, P3, R64.reuse, R70, 0x1 ;  /* 0x0000004640468211 */ /* 0x048fe400078608ff */
[----:B0-----:R-:W-:Y:S02]  /*5bb0*/  CS2R R62, SRZ ;  /* 0x00000000003e7805 */ /* 0x001fe4000001ff00 */
[----:B------:R-:W-:Y:S02]  /*5bc0*/  CS2R R66, SRZ ;  /* 0x0000000000427805 */ /* 0x000fe4000001ff00 */
[----:B-1----:R-:W-:Y:S02]  /*5bd0*/  CS2R R60, SRZ ;  /* 0x00000000003c7805 */ /* 0x002fe4000001ff00 */
[----:B------:R-:W-:-:S02]  /*5be0*/  @!P0 LEA.HI.X R71, R64, R71, R65, 0x1, P3 ;  /* 0x0000004740478211 */ /* 0x000fc400018f0c41 */
[----:B------:R-:W-:Y:S02]  /*5bf0*/  CS2R R64, SRZ ;  /* 0x0000000000407805 */ /* 0x000fe4000001ff00 */
[----:B------:R0:W5:Y:S04]  /*5c00*/  @!P0 LDG.E.128 R60, desc[UR40][R68.64] ;  /* 0x00000028443c8981 */ /* 0x000168000c1e1d00 */
[----:B------:R1:W5:Y:S01]  /*5c10*/  @!P0 LDG.E.128 R64, desc[UR40][R70.64] ;  /* 0x0000002846408981 */ /* 0x000362000c1e1d00 */
[----:B------:R-:W-:-:S04]  /*5c20*/  ISETP.GE.AND P0, PT, R211, R113, PT ;  /* 0x00000071d300720c */ /* 0x000fc80003f06270 */
[CC--:B------:R-:W-:Y:S01]  /*5c30*/  ISETP.GE.OR P0, PT, R16.reuse, R121.reuse, P0 ;  /* 0x000000791000720c */ /* 0x0c0fe20000706670 */
[----:B------:R-:W-:Y:S01]  /*5c40*/  BSSY B1, `(.L_x_1550) ;  /* 0x000001c000017945 */ /* 0x000fe20003800000 */
[----:B------:R-:W-:Y:S02]  /*5c50*/  ISETP.GE.AND P3, PT, R16, R121, PT ;  /* 0x000000791000720c */ /* 0x000fe40003f66270 */
[----:B0-----:R-:W-:Y:S02]  /*5c60*/  CS2R R68, SRZ ;  /* 0x0000000000447805 */ /* 0x001fe4000001ff00 */
[----:B------:R-:W-:Y:S02]  /*5c70*/  CS2R R74, SRZ ;  /* 0x00000000004a7805 */ /* 0x000fe4000001ff00 */
[----:B-1----:R-:W-:Y:S02]  /*5c80*/  CS2R R70, SRZ ;  /* 0x0000000000467805 */ /* 0x002fe4000001ff00 */
[----:B------:R-:W-:-:S03]  /*5c90*/  CS2R R72, SRZ ;  /* 0x0000000000487805 */ /* 0x000fc6000001ff00 */
[----:B------:R-:W-:Y:S05]  /*5ca0*/  @P0 BRA `(.L_x_1551) ;  /* 0x0000000000540947 */ /* 0x000fea0003800000 */
[----:B------:R-:W0:Y:S01]  /*5cb0*/  LDC.64 R68, c[0x0][0x3f8] ;  /* 0x0000fe00ff447b82 */ /* 0x000e220000000a00 */
[----:B------:R-:W-:Y:S01]  /*5cc0*/  IMAD.MOV.U32 R72, RZ, RZ, R78 ;  /* 0x000000ffff487224 */ /* 0x000fe200078e004e */
[----:B------:R-:W-:Y:S01]  /*5cd0*/  ULDC.64 UR4, c[0x0][0x3e8] ;  /* 0x0000fa0000047ab9 */ /* 0x000fe20000000a00 */
[----:B------:R-:W-:Y:S01]  /*5ce0*/  IMAD.MOV.U32 R73, RZ, RZ, R117 ;  /* 0x000000ffff497224 */ /* 0x000fe200078e0075 */
[----:B------:R-:W-:Y:S01]  /*5cf0*/  ULDC.64 UR6, c[0x0][0x400] ;  /* 0x0001000000067ab9 */ /* 0x000fe20000000a00 */
[----:B------:R-:W-:-:S03]  /*5d00*/  IMAD.MOV.U32 R77, RZ, RZ, R106 ;  /* 0x000000ffff4d7224 */ /* 0x000fc600078e006a */
[----:B------:R-:W1:Y:S01]  /*5d10*/  LDC.64 R70, c[0x0][0x408] ;  /* 0x00010200ff467b82 */ /* 0x000e620000000a00 */
[----:B0-----:R-:W-:-:S04]  /*5d20*/  IMAD.WIDE.U32 R72, R68, 0x60, R72 ;  /* 0x0000006044487825 */ /* 0x001fc800078e0048 */
[----:B------:R-:W-:Y:S01]  /*5d30*/  IMAD R68, R69, 0x60, RZ ;  /* 0x0000006045447824 */ /* 0x000fe200078e02ff */
[----:B------:R-:W-:Y:S01]  /*5d40*/  IADD3 R69, P0, R90, R72, RZ ;  /* 0x000000485a457210 */ /* 0x000fe20007f1e0ff */
[----:B-1----:R-:W-:-:S03]  /*5d50*/  IMAD.WIDE.U32 R76, R70, 0x60, R76 ;  /* 0x00000060464c7825 */ /* 0x002fc600078e004c */
[----:B------:R-:W-:Y:S01]  /*5d60*/  IADD3.X R72, R33, R73, R68, P0, !PT ;  /* 0x0000004921487210 */ /* 0x000fe200007fe444 */
[----:B------:R-:W-:Y:S01]  /*5d70*/  IMAD R71, R71, 0x60, RZ ;  /* 0x0000006047477824 */ /* 0x000fe200078e02ff */
[----:B------:R-:W-:-:S04]  /*5d80*/  IADD3 R70, P0, R84, R76, RZ ;  /* 0x0000004c54467210 */ /* 0x000fc80007f1e0ff */
[----:B------:R-:W-:Y:S02]  /*5d90*/  IADD3.X R77, R100, R77, R71, P0, !PT ;  /* 0x0000004d644d7210 */ /* 0x000fe400007fe447 */
[----:B------:R-:W-:-:S04]  /*5da0*/  LEA R68, P0, R69, UR4, 0x1 ;  /* 0x0000000445447c11 */ /* 0x000fc8000f8008ff */
[----:B------:R-:W-:Y:S02]  /*5db0*/  LEA.HI.X R69, R69, UR5, R72, 0x1, P0 ;  /* 0x0000000545457c11 */ /* 0x000fe400080f0c48 */
[----:B------:R-:W-:-:S04]  /*5dc0*/  LEA R72, P0, R70, UR6, 0x1 ;  /* 0x0000000646487c11 */ /* 0x000fc8000f8008ff */
[----:B------:R-:W-:Y:S02]  /*5dd0*/  LEA.HI.X R73, R70, UR7, R77, 0x1, P0 ;  /* 0x0000000746497c11 */ /* 0x000fe400080f0c4d */
[----:B------:R-:W5:Y:S04]  /*5de0*/  LDG.E.128 R68, desc[UR40][R68.64] ;  /* 0x0000002844447981 */ /* 0x000f68000c1e1d00 */
[----:B------:R-:W5:Y:S03]  /*5df0*/  LDG.E.128 R72, desc[UR40][R72.64] ;  /* 0x0000002848487981 */ /* 0x000f66000c1e1d00 */
.L_x_1551:
[----:B------:R-:W-:Y:S05]  /*5e00*/  BSYNC B1 ;  /* 0x0000000000017941 */ /* 0x000fea0003800000 */
.L_x_1550:
[----:B-----5:R-:W-:Y:S01]  /*5e10*/  IMAD.MOV.U32 R76, RZ, RZ, R70 ;  /* 0x000000ffff4c7224 */ /* 0x020fe200078e0046 */
        /* <DEDUP_REMOVED lines=66> */
.L_x_1552:
[----:B------:R-:W-:Y:S01]  /*6240*/  IMAD R106, R184, 0x8, R2 ;  /* 0x00000008b86a7824 */ /* 0x000fe200078e0202 */
[----:B------:R-:W-:Y:S01]  /*6250*/  SHF.L.U32 R117, R192, 0x1f, RZ ;  /* 0x0000001fc0757819 */ /* 0x000fe200000006ff */
[----:B------:R-:W0:Y:S01]  /*6260*/  LDC R130, c[0x0][0x2f4] ;  /* 0x0000bd00ff827b82 */ /* 0x000e220000000800 */
[----:B------:R-:W-:Y:S01]  /*6270*/  IMAD.MOV.U32 R119, RZ, RZ, R120 ;  /* 0x000000ffff777224 */ /* 0x000fe200078e0078 */
[----:B------:R-:W-:Y:S01]  /*6280*/  BSSY B1, `(.L_x_1553) ;  /* 0x0000005000017945 */ /* 0x000fe20003800000 */
[----:B------:R-:W1:Y:S05]  /*6290*/  SYNCS.PHASECHK.TRANS64.TRYWAIT P4, [R106+URZ+0x28890], R117 ;  /* 0x028890756a0075a7 */ /* 0x000e6a000808017f */
[----:B------:R-:W2:Y:S01]  /*62a0*/  LDC.64 R120, c[0x0][0x300] ;  /* 0x0000c000ff787b82 */ /* 0x000ea20000000a00 */
[----:B0-----:R-:W-:Y:S01]  /*62b0*/  IMAD.IADD R131, R130, 0x1, -R111 ;  /* 0x0000000182837824 */ /* 0x001fe200078e0a6f */
[----:B-1----:R-:W-:Y:S06]  /*62c0*/  @!P4 BRA `(.L_x_1554) ;  /* 0x000002300064c947 */ /* 0x002fec0003800000 */
.L_x_1938:
[----:B------:R-:W-:Y:S05]  /*62d0*/  BSYNC B1 ;  /* 0x0000000000017941 */ /* 0x000fea0003800000 */
.L_x_1553:
[----:B------:R-:W-:Y:S01]  /*62e0*/  ISETP.GE.OR P4, PT, R23, R113, P2 ;  /* 0x000000711700720c */ /* 0x000fe20001786670 */
[----:B------:R-:W-:-:S12]  /*62f0*/  BSSY B1, `(.L_x_1555) ;  /* 0x0000088000017945 */ /* 0x000fd80003800000 */
[----:B------:R-:W-:Y:S05]  /*6300*/  @P4 BRA `(.L_x_1556) ;  /* 0x0000000800184947 */ /* 0x000fea0003800000 */
[----:B------:R-:W3:Y:S01]  /*6310*/  LDL R76, [R1+0x10] ;  /* 0x00001000014c7983 */ /* 0x000ee20000100800 */
[C---:B--2---:R-:W-:Y:S01]  /*6320*/  IMAD.WIDE.U32 R122, R23.reuse, R120, R118 ;  /* 0x00000078177a7225 */ /* 0x044fe200078e0076 */
[----:B------:R-:W-:Y:S03]  /*6330*/  BSSY B2, `(.L_x_1557) ;  /* 0x0000078000027945 */ /* 0x000fe60003800000 */
[----:B------:R-:W-:Y:S01]  /*6340*/  IMAD.SHL.U32 R78, R23, 0x40, RZ ;  /* 0x00000040174e7824 */ /* 0x000fe200078e00ff */
[----:B------:R-:W-:Y:S01]  /*6350*/  IADD3 R145, P4, P5, R96, R122, R37 ;  /* 0x0000007a60917210 */ /* 0x000fe20007d9e025 */
[----:B------:R-:W-:Y:S01]  /*6360*/  IMAD R79, R184, 0x4000, R109 ;  /* 0x00004000b84f7824 */ /* 0x000fe200078e026d */
        /* <DEDUP_REMOVED lines=12> */
[----:B------:R-:W-:-:S03]  /*6430*/  LOP3.LUT R76, R147, 0x38, RZ, 0xc0, !PT ;  /* 0x00000038934c7812 */ /* 0x000fc600078ec0ff */
[----:B------:R-:W-:Y:S01]  /*6440*/  IMAD.SHL.U32 R77, R77, 0x400, RZ ;  /* 0x000004004d4d7824 */ /* 0x000fe200078e00ff */
[----:B------:R-:W-:-:S04]  /*6450*/  LOP3.LUT R76, R76, 0x1c0, R78, 0xf8, !PT ;  /* 0x000001c04c4c7812 */ /* 0x000fc800078ef84e */
[----:B------:R-:W-:Y:S02]  /*6460*/  LOP3.LUT R77, R77, 0x7fffe000, RZ, 0xc0, !PT ;  /* 0x7fffe0004d4d7812 */ /* 0x000fe400078ec0ff */
[----:B------:R-:W-:-:S04]  /*6470*/  LOP3.LUT R76, R76, R203, RZ, 0x3c, !PT ;  /* 0x000000cb4c4c7212 */ /* 0x000fc800078e3cff */
[----:B------:R-:W-:Y:S01]  /*6480*/  IADD3 R77, R76, R77, R204 ;  /* 0x0000004d4c4d7210 */ /* 0x000fe20007ffe0cc */
[----:B------:R-:W-:-:S04]  /*6490*/  IMAD R76, R79, 0x2, R2 ;  /* 0x000000024f4c7824 */ /* 0x000fc800078e0202 */
[----:B------:R-:W-:-:S04]  /*64a0*/  IMAD R77, R184, 0x4000, R77 ;  /* 0x00004000b84d7824 */ /* 0x000fc800078e024d */
[----:B------:R-:W-:Y:S02]  /*64b0*/  IMAD R80, R77, 0x2, R2 ;  /* 0x000000024d507824 */ /* 0x000fe400078e0202 */
[----:B------:R-:W1:Y:S04]  /*64c0*/  LDS.128 R76, [R76+0x18400] ;  /* 0x018400004c4c7984 */ /* 0x000e680000000c00 */
[----:B------:R-:W2:Y:S01]  /*64d0*/  LDS.128 R80, [R80+0x18400] ;  /* 0x0184000050507984 */ /* 0x000ea20000000c00 */
[----:B------:R-:W-:Y:S05]  /*64e0*/  @P3 BRA `(.L_x_1558) ;  /* 0x0000000400703947 */ /* 0x000fea0003800000 */
[--C-:B------:R-:W-:Y:S02]  /*64f0*/  SHF.R.U64 R149, R44, 0x10, R45.reuse ;  /* 0x000000102c957819 */ /* 0x100fe4000000122d */
[----:B------:R-:W-:Y:S02]  /*6500*/  SHF.R.U32.HI R45, RZ, 0x10, R45 ;  /* 0x00000010ff2d7819 */ /* 0x000fe4000001162d */
[--C-:B------:R-:W-:Y:S02]  /*6510*/  SHF.R.U64 R44, R46, 0x10, R47.reuse ;  /* 0x000000102e2c7819 */ /* 0x100fe4000000122f */
[----:B------:R-:W-:Y:S02]  /*6520*/  SHF.R.U32.HI R152, RZ, 0x10, R47 ;  /* 0x00000010ff987819 */ /* 0x000fe4000001162f */
[----:B------:R-:W-:Y:S02]  /*6530*/  SHF.R.U32.HI R47, RZ, 0x10, R49 ;  /* 0x00000010ff2f7819 */ /* 0x000fe40000011631 */
[----:B------:R-:W-:Y:S01]  /*6540*/  PRMT R46, R154, 0x5410, R45 ;  /* 0x000054109a2e7816 */ /* 0x000fe2000000002d */
[----:B--2---:R-:W-:Y:S01]  /*6550*/  IMAD.U32 R154, R81, 0x10000, RZ ;  /* 0x00010000519a7824 */ /* 0x004fe200078e00ff */
[----:B------:R-:W-:Y:S01]  /*6560*/  PRMT R45, R150, 0x5410, R47 ;  /* 0x00005410962d7816 */ /* 0x000fe2000000002f */
[----:B-1----:R-:W-:Y:S01]  /*6570*/  IMAD.U32 R150, R77, 0x10000, RZ ;  /* 0x000100004d967824 */ /* 0x002fe200078e00ff */
[----:B------:R-:W-:Y:S01]  /*6580*/  LOP3.LUT R81, R81, 0xffff0000, RZ, 0xc0, !PT ;  /* 0xffff000051517812 */ /* 0x000fe200078ec0ff */
[C---:B------:R-:W-:Y:S01]  /*6590*/  IMAD.U32 R47, R46.reuse, 0x10000, RZ ;  /* 0x000100002e2f7824 */ /* 0x040fe200078e00ff */
[----:B------:R-:W-:Y:S01]  /*65a0*/  LOP3.LUT R46, R46, 0xffff0000, RZ, 0xc0, !PT ;  /* 0xffff00002e2e7812 */ /* 0x000fe200078ec0ff */
[----:B------:R-:W-:Y:S01]  /*65b0*/  IMAD.U32 R155, R45, 0x10000, RZ ;  /* 0x000100002d9b7824 */ /* 0x000fe200078e00ff */
[----:B------:R-:W-:-:S02]  /*65c0*/  SHF.R.U64 R49, R48, 0x10, R49 ;  /* 0x0000001030317819 */ /* 0x000fc40000001231 */
[----:B------:R-:W-:Y:S01]  /*65d0*/  SHF.R.U32.HI R48, RZ, 0x10, R51 ;  /* 0x00000010ff307819 */ /* 0x000fe20000011633 */
[C---:B------:R-:W-:Y:S01]  /*65e0*/  FMUL.FTZ R159, R154.reuse, R155 ;  /* 0x0000009b9a9f7220 */ /* 0x040fe20000410000 */
[-C--:B------:R-:W-:Y:S01]  /*65f0*/  FMUL.FTZ R154, R154, R47.reuse ;  /* 0x0000002f9a9a7220 */ /* 0x080fe20000410000 */
[----:B------:R-:W-:Y:S02]  /*6600*/  PRMT R49, R158, 0x5410, R49 ;  /* 0x000054109e317816 */ /* 0x000fe40000000031 */
[C---:B------:R-:W-:Y:S01]  /*6610*/  FFMA.FTZ R47, R150.reuse, R47, -R159 ;  /* 0x0000002f962f7223 */ /* 0x040fe2000001089f */
[----:B------:R-:W-:Y:S01]  /*6620*/  FFMA.FTZ R150, R150, R155, R154 ;  /* 0x0000009b96967223 */ /* 0x000fe2000001009a */
[----:B------:R-:W-:Y:S01]  /*6630*/  LOP3.LUT R154, R45, 0xffff0000, RZ, 0xc0, !PT ;  /* 0xffff00002d9a7812 */ /* 0x000fe200078ec0ff */
[----:B------:R-:W-:Y:S01]  /*6640*/  IMAD.U32 R155, R83, 0x10000, RZ ;  /* 0x00010000539b7824 */ /* 0x000fe200078e00ff */
[----:B------:R-:W-:Y:S01]  /*6650*/  LOP3.LUT R45, R77, 0xffff0000, RZ, 0xc0, !PT ;  /* 0xffff00004d2d7812 */ /* 0x000fe200078ec0ff */
[C---:B------:R-:W-:Y:S01]  /*6660*/  FMUL.FTZ R77, R81.reuse, R46 ;  /* 0x0000002e514d7220 */ /* 0x040fe20000410000 */
[----:B------:R-:W-:Y:S01]  /*6670*/  PRMT R48, R134, 0x5432, R48 ;  /* 0x0000543286307816 */ /* 0x000fe20000000030 */
[----:B------:R-:W-:Y:S01]  /*6680*/  FMUL.FTZ R156, R81, R154 ;  /* 0x0000009a519c7220 */ /* 0x000fe20000410000 */
[----:B------:R-:W-:Y:S01]  /*6690*/  IMAD.U32 R81, R79, 0x10000, RZ ;  /* 0x000100004f517824 */ /* 0x000fe200078e00ff */
[----:B------:R-:W-:-:S02]  /*66a0*/  PRMT R149, R163, 0x5410, R149 ;  /* 0x00005410a3957816 */ /* 0x000fc40000000095 */
[C---:B------:R-:W-:Y:S01]  /*66b0*/  FFMA.FTZ R46, R45.reuse, R46, -R156 ;  /* 0x0000002e2d2e7223 */ /* 0x040fe2000001089c */
[----:B------:R-:W-:Y:S01]  /*66c0*/  FFMA.FTZ R45, R45, R154, R77 ;  /* 0x0000009a2d2d7223 */ /* 0x000fe2000001004d */
[----:B------:R-:W-:Y:S01]  /*66d0*/  PRMT R77, R135, 0x5432, R152 ;  /* 0x00005432874d7816 */ /* 0x000fe20000000098 */
[----:B------:R-:W-:Y:S01]  /*66e0*/  IMAD.U32 R154, R48, 0x10000, RZ ;  /* 0x00010000309a7824 */ /* 0x000fe200078e00ff */
[----:B------:R-:W-:Y:S02]  /*66f0*/  SHF.R.U64 R50, R50, 0x10, R51 ;  /* 0x0000001032327819 */ /* 0x000fe40000001233 */
[----:B------:R-:W-:Y:S01]  /*6700*/  PRMT R44, R132, 0x5432, R44 ;  /* 0x00005432842c7816 */ /* 0x000fe2000000002c */
[----:B------:R-:W-:Y:S02]  /*6710*/  IMAD.U32 R152, R77, 0x10000, RZ ;  /* 0x000100004d987824 */ /* 0x000fe400078e00ff */
[----:B------:R-:W-:Y:S01]  /*6720*/  FMUL.FTZ R156, R155, R154 ;  /* 0x0000009a9b9c7220 */ /* 0x000fe20000410000 */
[----:B------:R-:W-:Y:S01]  /*6730*/  LOP3.LUT R77, R77, 0xffff0000, RZ, 0xc0, !PT ;  /* 0xffff00004d4d7812 */ /* 0x000fe200078ec0ff */
[----:B------:R-:W-:-:S02]  /*6740*/  FMUL.FTZ R155, R155, R152 ;  /* 0x000000989b9b7220 */ /* 0x000fc40000410000 */
[----:B------:R-:W-:Y:S01]  /*6750*/  FFMA.FTZ R152, R81, R152, -R156 ;  /* 0x0000009851987223 */ /* 0x000fe2000001089c */
[C---:B------:R-:W-:Y:S01]  /*6760*/  IMAD.U32 R156, R149.reuse, 0x10000, RZ ;  /* 0x00010000959c7824 */ /* 0x040fe200078e00ff */
[----:B------:R-:W-:Y:S01]  /*6770*/  LOP3.LUT R149, R149, 0xffff0000, RZ, 0xc0, !PT ;  /* 0xffff000095957812 */ /* 0x000fe200078ec0ff */
[----:B------:R-:W-:Y:S01]  /*6780*/  FFMA.FTZ R81, R81, R154, R155 ;  /* 0x0000009a51517223 */ /* 0x000fe2000001009b */
[----:B------:R-:W-:Y:S02]  /*6790*/  LOP3.LUT R155, R48, 0xffff0000, RZ, 0xc0, !PT ;  /* 0xffff0000309b7812 */ /* 0x000fe400078ec0ff */
[----:B------:R-:W-:Y:S01]  /*67a0*/  LOP3.LUT R154, R83, 0xffff0000, RZ, 0xc0, !PT ;  /* 0xffff0000539a7812 */ /* 0x000fe200078ec0ff */
[C---:B------:R-:W-:Y:S01]  /*67b0*/  IMAD.U32 R83, R80.reuse, 0x10000, RZ ;  /* 0x0001000050537824 */ /* 0x040fe200078e00ff */
[----:B------:R-:W-:Y:S02]  /*67c0*/  LOP3.LUT R48, R79, 0xffff0000, RZ, 0xc0, !PT ;  /* 0xffff00004f307812 */ /* 0x000fe400078ec0ff */
[----:B------:R-:W-:Y:S01]  /*67d0*/  LOP3.LUT R80, R80, 0xffff0000, RZ, 0xc0, !PT ;  /* 0xffff000050507812 */ /* 0x000fe200078ec0ff */
[C---:B------:R-:W-:Y:S01]  /*67e0*/  FMUL.FTZ R79, R154.reuse, R155 ;  /* 0x0000009b9a4f7220 */ /* 0x040fe20000410000 */
[----:B------:R-:W-:Y:S01]  /*67f0*/  FMUL.FTZ R154, R154, R77 ;  /* 0x0000004d9a9a7220 */ /* 0x000fe20000410000 */
[----:B------:R-:W-:-:S02]  /*6800*/  PRMT R50, R133, 0x5432, R50 ;  /* 0x0000543285327816 */ /* 0x000fc40000000032 */
[C---:B------:R-:W-:Y:S01]  /*6810*/  FFMA.FTZ R77, R48.reuse, R77, -R79 ;  /* 0x0000004d304d7223 */ /* 0x040fe2000001084f */
[----:B------:R-:W-:Y:S01]  /*6820*/  FFMA.FTZ R48, R48, R155, R154 ;  /* 0x0000009b30307223 */ /* 0x000fe2000001009a */
[C---:B------:R-:W-:Y:S01]  /*6830*/  IMAD.U32 R154, R49.reuse, 0x10000, RZ ;  /* 0x00010000319a7824 */ /* 0x040fe200078e00ff */
[----:B------:R-:W-:Y:S01]  /*6840*/  LOP3.LUT R49, R49, 0xffff0000, RZ, 0xc0, !PT ;  /* 0xffff000031317812 */ /* 0x000fe200078ec0ff */
[C---:B------:R-:W-:Y:S01]  /*6850*/  IMAD.U32 R79, R76.reuse, 0x10000, RZ ;  /* 0x000100004c4f7824 */ /* 0x040fe200078e00ff */
[----:B------:R-:W-:Y:S01]  /*6860*/  LOP3.LUT R76, R76, 0xffff0000, RZ, 0xc0, !PT ;  /* 0xffff00004c4c7812 */ /* 0x000fe200078ec0ff */
        /* <DEDUP_REMOVED lines=8> */
[C---:B------:R-:W-:Y:S01]  /*68f0*/  IMAD.U32 R79, R82.reuse, 0x10000, RZ ;  /* 0x00010000524f7824 */ /* 0x040fe200078e00ff */
[----:B------:R-:W-:Y:S01]  /*6900*/  LOP3.LUT R82, R82, 0xffff0000, RZ, 0xc0, !PT ;  /* 0xffff000052527812 */ /* 0x000fe200078ec0ff */
[----:B------:R-:W-:Y:S01]  /*6910*/  IMAD.U32 R76, R50, 0x10000, RZ ;  /* 0x00010000324c7824 */ /* 0x000fe200078e00ff */
[C---:B------:R-:W-:Y:S01]  /*6920*/  LOP3.LUT R149, R44.reuse, 0xffff0000, RZ, 0xc0, !PT ;  /* 0xffff00002c957812 */ /* 0x040fe200078ec0ff */
[----:B------:R-:W-:Y:S01]  /*6930*/  IMAD.U32 R154, R44, 0x10000, RZ ;  /* 0x000100002c9a7824 */ /* 0x000fe200078e00ff */
[----:B------:R-:W-:Y:S01]  /*6940*/  F2FP.BF16.F32.PACK_AB R46, R46, R47 ;  /* 0x0000002f2e2e723e */ /* 0x000fe200000010ff */
[----:B------:R-:W-:Y:S01]  /*6950*/  FMUL.FTZ R156, R79, R76 ;  /* 0x0000004c4f9c7220 */ /* 0x000fe20000410000 */
[----:B------:R-:W-:-:S02]  /*6960*/  IMAD.U32 R49, R78, 0x10000, RZ ;  /* 0x000100004e317824 */ /* 0x000fc400078e00ff */
[-C--:B------:R-:W-:Y:S01]  /*6970*/  FMUL.FTZ R79, R79, R154.reuse ;  /* 0x0000009a4f4f7220 */ /* 0x080fe20000410000 */
[----:B------:R-:W-:Y:S01]  /*6980*/  LOP3.LUT R78, R78, 0xffff0000, RZ, 0xc0, !PT ;  /* 0xffff00004e4e7812 */ /* 0x000fe200078ec0ff */
[C---:B------:R-:W-:Y:S02]  /*6990*/  FFMA.FTZ R156, R49.reuse, R154, -R156 ;  /* 0x0000009a319c7223 */ /* 0x040fe4000001089c */
[----:B------:R-:W-:Y:S01]  /*69a0*/  FFMA.FTZ R79, R49, R76, R79 ;  /* 0x0000004c314f7223 */ /* 0x000fe2000001004f */
[----:B------:R-:W-:Y:S02]  /*69b0*/  LOP3.LUT R49, R50, 0xffff0000, RZ, 0xc0, !PT ;  /* 0xffff000032317812 */ /* 0x000fe400078ec0ff */
[----:B------:R-:W-:Y:S01]  /*69c0*/  F2FP.BF16.F32.PACK_AB R152, R77, R152 ;  /* 0x000000984d98723e */ /* 0x000fe200000010ff */
[----:B------:R-:W-:Y:S01]  /*69d0*/  IMAD.MOV.U32 R77, RZ, RZ, R46 ;  /* 0x000000ffff4d7224 */ /* 0x000fe200078e002e */
[----:B------:R-:W-:Y:S01]  /*69e0*/  F2FP.BF16.F32.PACK_AB R45, R45, R150 ;  /* 0x000000962d2d723e */ /* 0x000fe200000010ff */
[C---:B------:R-:W-:Y:S01]  /*69f0*/  FMUL.FTZ R155, R82.reuse, R49 ;  /* 0x00000031529b7220 */ /* 0x040fe20000410000 */
[----:B------:R-:W-:Y:S01]  /*6a00*/  FMUL.FTZ R82, R82, R149 ;  /* 0x0000009552527220 */ /* 0x000fe20000410000 */
[----:B------:R-:W-:-:S02]  /*6a10*/  F2FP.BF16.F32.PACK_AB R48, R48, R81 ;  /* 0x000000513030723e */ /* 0x000fc400000010ff */
[C---:B------:R-:W-:Y:S01]  /*6a20*/  FFMA.FTZ R155, R78.reuse, R149, -R155 ;  /* 0x000000954e9b7223 */ /* 0x040fe2000001089b */
[----:B------:R-:W-:Y:S01]  /*6a30*/  FFMA.FTZ R82, R78, R49, R82 ;  /* 0x000000314e527223 */ /* 0x000fe20000010052 */
[----:B------:R-:W-:Y:S01]  /*6a40*/  F2FP.BF16.F32.PACK_AB R80, R80, R83 ;  /* 0x000000535050723e */ /* 0x000fe200000010ff */
[----:B------:R-:W-:Y:S01]  /*6a50*/  IMAD.MOV.U32 R81, RZ, RZ, R45 ;  /* 0x000000ffff517224 */ /* 0x000fe200078e002d */
[----:B------:R-:W-:Y:S01]  /*6a60*/  F2FP.BF16.F32.PACK_AB R76, R51, R158 ;  /* 0x0000009e334c723e */ /* 0x000fe200000010ff */
[----:B------:R-:W-:Y:S01]  /*6a70*/  IMAD.MOV.U32 R83, RZ, RZ, R48 ;  /* 0x000000ffff537224 */ /* 0x000fe200078e0030 */
[----:B------:R-:W-:Y:S01]  /*6a80*/  F2FP.BF16.F32.PACK_AB R82, R82, R79 ;  /* 0x0000004f5252723e */ /* 0x000fe200000010ff */
[----:B------:R-:W-:Y:S01]  /*6a90*/  IMAD.MOV.U32 R79, RZ, RZ, R152 ;  /* 0x000000ffff4f7224 */ /* 0x000fe200078e0098 */
[----:B------:R-:W-:-:S07]  /*6aa0*/  F2FP.BF16.F32.PACK_AB R78, R155, R156 ;  /* 0x0000009c9b4e723e */ /* 0x000fce00000010ff */
.L_x_1558:
[----:B------:R-:W-:Y:S05]  /*6ab0*/  BSYNC B2 ;  /* 0x0000000000027941 */ /* 0x000fea0003800000 */
.L_x_1557:
[----:B------:R-:W-:Y:S01]  /*6ac0*/  ISETP.GE.AND P4, PT, R147, R130, PT ;  /* 0x000000829300720c */ /* 0x000fe20003f86270 */
[----:B------:R-:W-:-:S12]  /*6ad0*/  ULDC.64 UR4, c[0x0][0x2e8] ;  /* 0x0000ba0000047ab9 */ /* 0x000fd80000000a00 */
[--C-:B------:R-:W-:Y:S02]  /*6ae0*/  @!P4 SHF.R.S32.HI R44, RZ, 0x1f, R147.reuse ;  /* 0x0000001fff2cc819 */ /* 0x100fe40000011493 */
[----:B------:R-:W-:-:S04]  /*6af0*/  @!P4 IADD3 R122, P5, P6, R96, R122, R147 ;  /* 0x0000007a607ac210 */ /* 0x000fc80007ebe093 */
[----:B------:R-:W-:Y:S02]  /*6b00*/  @!P4 IADD3.X R47, R35, R148, R44, P5, P6 ;  /* 0x00000094232fc210 */ /* 0x000fe40002fec42c */
[----:B------:R-:W-:-:S04]  /*6b10*/  LEA R44, P5, R145, UR4, 0x1 ;  /* 0x00000004912c7c11 */ /* 0x000fc8000f8a08ff */
[----:B------:R-:W-:Y:S02]  /*6b20*/  LEA.HI.X R45, R145, UR5, R146, 0x1, P5 ;  /* 0x00000005912d7c11 */ /* 0x000fe4000a8f0c92 */
[----:B------:R-:W-:-:S03]  /*6b30*/  @!P4 LEA R46, P5, R122, UR4, 0x1 ;  /* 0x000000047a2ecc11 */ /* 0x000fc6000f8a08ff */
[----:B-1----:R1:W-:Y:S01]  /*6b40*/  STG.E.128 desc[UR40][R44.64], R76 ;  /* 0x0000004c2c007986 */ /* 0x0023e2000c101d28 */
[----:B------:R-:W-:-:S05]  /*6b50*/  @!P4 LEA.HI.X R47, R122, UR5, R47, 0x1, P5 ;  /* 0x000000057a2fcc11 */ /* 0x000fca000a8f0c2f */
[----:B--2---:R1:W-:Y:S04]  /*6b60*/  @!P4 STG.E.128 desc[UR40][R46.64], R80 ;  /* 0x000000502e00c986 */ /* 0x0043e8000c101d28 */
.L_x_1556:
[----:B------:R-:W-:Y:S05]  /*6b70*/  BSYNC B1 ;  /* 0x0000000000017941 */ /* 0x000fea0003800000 */
.L_x_1555:
[----:B------:R-:W-:Y:S01]  /*6b80*/  ISETP.GE.OR P4, PT, R213, R113, P2 ;  /* 0x00000071d500720c */ /* 0x000fe20001786670 */
[----:B------:R-:W-:-:S12]  /*6b90*/  BSSY B1, `(.L_x_1559) ;  /* 0x000008a000017945 */ /* 0x000fd80003800000 */
[----:B------:R-:W-:Y:S05]  /*6ba0*/  @P4 BRA `(.L_x_1560) ;  /* 0x0000000800204947 */ /* 0x000fea0003800000 */
[----:B-1----:R-:W3:Y:S01]  /*6bb0*/  LDL R44, [R1+0x10] ;  /* 0x00001000012c7983 */ /* 0x002ee20000100800 */
[----:B--2---:R-:W-:Y:S01]  /*6bc0*/  IMAD.WIDE.U32 R76, R213, R120, R118 ;  /* 0x00000078d54c7225 */ /* 0x004fe200078e0076 */
[----:B------:R-:W-:Y:S01]  /*6bd0*/  SHF.R.U32.HI R47, RZ, 0x3, R199 ;  /* 0x00000003ff2f7819 */ /* 0x000fe200000116c7 */
[----:B------:R-:W-:Y:S01]  /*6be0*/  BSSY B2, `(.L_x_1561) ;  /* 0x0000079000027945 */ /* 0x000fe20003800000 */
[----:B------:R-:W-:Y:S02]  /*6bf0*/  IADD3 R78, P4, P5, R96, R76, R37 ;  /* 0x0000004c604e7210 */ /* 0x000fe40007d9e025 */
        /* <DEDUP_REMOVED lines=12> */
[----:B------:R-:W-:-:S03]  /*6cc0*/  LOP3.LUT R44, R199, 0x38, R81, 0xf8, !PT ;  /* 0x00000038c72c7812 */ /* 0x000fc600078ef851 */
[----:B------:R-:W-:Y:S01]  /*6cd0*/  IMAD.SHL.U32 R46, R45, 0x400, RZ ;  /* 0x000004002d2e7824 */ /* 0x000fe200078e00ff */
[----:B------:R-:W-:-:S04]  /*6ce0*/  LOP3.LUT R45, R44, R47, RZ, 0x3c, !PT ;  /* 0x0000002f2c2d7212 */ /* 0x000fc800078e3cff */
[----:B------:R-:W-:-:S04]  /*6cf0*/  LOP3.LUT R46, R46, 0x7fffe000, RZ, 0xc0, !PT ;  /* 0x7fffe0002e2e7812 */ /* 0x000fc800078ec0ff */
[----:B------:R-:W-:Y:S01]  /*6d00*/  IADD3 R47, R45, R46, R202 ;  /* 0x0000002e2d2f7210 */ /* 0x000fe20007ffe0ca */
[----:B------:R-:W-:-:S04]  /*6d10*/  IMAD R45, R184, 0x4000, R108 ;  /* 0x00004000b82d7824 */ /* 0x000fc800078e026c */
[----:B------:R-:W-:Y:S02]  /*6d20*/  IMAD R47, R184, 0x4000, R47 ;  /* 0x00004000b82f7824 */ /* 0x000fe400078e022f */
[--C-:B------:R-:W-:Y:S02]  /*6d30*/  IMAD R45, R45, 0x2, R2.reuse ;  /* 0x000000022d2d7824 */ /* 0x100fe400078e0202 */
[----:B------:R-:W-:-:S04]  /*6d40*/  IMAD R48, R47, 0x2, R2 ;  /* 0x000000022f307824 */ /* 0x000fc800078e0202 */
[----:B------:R-:W1:Y:S04]  /*6d50*/  LDS.128 R44, [R45+0x18400] ;  /* 0x018400002d2c7984 */ /* 0x000e680000000c00 */
[----:B------:R-:W2:Y:S01]  /*6d60*/  LDS.128 R48, [R48+0x18400] ;  /* 0x0184000030307984 */ /* 0x000ea20000000c00 */
[----:B------:R-:W-:Y:S05]  /*6d70*/  @P3 BRA `(.L_x_1562) ;  /* 0x00000004007c3947 */ /* 0x000fea0003800000 */
[----:B------:R-:W-:Y:S01]  /*6d80*/  SHF.R.U32.HI R83, RZ, 0x10, R57 ;  /* 0x00000010ff537819 */ /* 0x000fe20000011639 */
[----:B-1----:R-:W-:Y:S01]  /*6d90*/  IMAD.U32 R82, R45, 0x10000, RZ ;  /* 0x000100002d527824 */ /* 0x002fe200078e00ff */
[----:B------:R-:W-:Y:S02]  /*6da0*/  SHF.R.U32.HI R123, RZ, 0x10, R53 ;  /* 0x00000010ff7b7819 */ /* 0x000fe40000011635 */
[----:B------:R-:W-:Y:S01]  /*6db0*/  PRMT R168, R168, 0x5410, R83 ;  /* 0x00005410a8a87816 */ /* 0x000fe20000000053 */
[C---:B--2---:R-:W-:Y:S01]  /*6dc0*/  IMAD.U32 R83, R49.reuse, 0x10000, RZ ;  /* 0x0001000031537824 */ /* 0x044fe200078e00ff */
[----:B------:R-:W-:Y:S02]  /*6dd0*/  PRMT R164, R164, 0x5410, R123 ;  /* 0x00005410a4a47816 */ /* 0x000fe4000000007b */
[----:B------:R-:W-:Y:S01]  /*6de0*/  LOP3.LUT R49, R49, 0xffff0000, RZ, 0xc0, !PT ;  /* 0xffff000031317812 */ /* 0x000fe200078ec0ff */
[C---:B------:R-:W-:Y:S01]  /*6df0*/  IMAD.U32 R123, R168.reuse, 0x10000, RZ ;  /* 0x00010000a87b7824 */ /* 0x040fe200078e00ff */
[----:B------:R-:W-:Y:S01]  /*6e00*/  LOP3.LUT R168, R168, 0xffff0000, RZ, 0xc0, !PT ;  /* 0xffff0000a8a87812 */ /* 0x000fe200078ec0ff */
[C---:B------:R-:W-:Y:S01]  /*6e10*/  IMAD.U32 R122, R164.reuse, 0x10000, RZ ;  /* 0x00010000a47a7824 */ /* 0x040fe200078e00ff */
[----:B------:R-:W-:Y:S01]  /*6e20*/  LOP3.LUT R164, R164, 0xffff0000, RZ, 0xc0, !PT ;  /* 0xffff0000a4a47812 */ /* 0x000fe200078ec0ff */
[-C--:B------:R-:W-:Y:S01]  /*6e30*/  FMUL.FTZ R145, R83, R123.reuse ;  /* 0x0000007b53917220 */ /* 0x080fe20000410000 */
[----:B------:R-:W-:Y:S01]  /*6e40*/  LOP3.LUT R45, R45, 0xffff0000, RZ, 0xc0, !PT ;  /* 0xffff00002d2d7812 */ /* 0x000fe200078ec0ff */
[-C--:B------:R-:W-:Y:S01]  /*6e50*/  FMUL.FTZ R146, R83, R122.reuse ;  /* 0x0000007a53927220 */ /* 0x080fe20000410000 */
[----:B------:R-:W-:Y:S01]  /*6e60*/  SHF.R.U64 R53, R52, 0x10, R53 ;  /* 0x0000001034357819 */ /* 0x000fe20000001235 */
[C---:B------:R-:W-:Y:S01]  /*6e70*/  FFMA.FTZ R122, R82.reuse, R122, -R145 ;  /* 0x0000007a527a7223 */ /* 0x040fe20000010891 */
[C---:B------:R-:W-:Y:S01]  /*6e80*/  FMUL.FTZ R83, R49.reuse, R164 ;  /* 0x000000a431537220 */ /* 0x040fe20000410000 */
[----:B------:R-:W-:Y:S01]  /*6e90*/  FFMA.FTZ R82, R82, R123, R146 ;  /* 0x0000007b52527223 */ /* 0x000fe20000010092 */
[----:B------:R-:W-:Y:S01]  /*6ea0*/  FMUL.FTZ R146, R49, R168 ;  /* 0x000000a831927220 */ /* 0x000fe20000410000 */
[C---:B------:R-:W-:Y:S01]  /*6eb0*/  IMAD.U32 R145, R51.reuse, 0x10000, RZ ;  /* 0x0001000033917824 */ /* 0x040fe200078e00ff */
[----:B------:R-:W-:Y:S01]  /*6ec0*/  LOP3.LUT R51, R51, 0xffff0000, RZ, 0xc0, !PT ;  /* 0xffff000033337812 */ /* 0x000fe200078ec0ff */
[----:B------:R-:W-:-:S02]  /*6ed0*/  IMAD.U32 R123, R47, 0x10000, RZ ;  /* 0x000100002f7b7824 */ /* 0x000fc400078e00ff */
[C---:B------:R-:W-:Y:S01]  /*6ee0*/  FFMA.FTZ R49, R45.reuse, R164, -R146 ;  /* 0x000000a42d317223 */ /* 0x040fe20000010892 */
[----:B------:R-:W-:Y:S01]  /*6ef0*/  FFMA.FTZ R45, R45, R168, R83 ;  /* 0x000000a82d2d7223 */ /* 0x000fe20000010053 */
[----:B------:R-:W-:Y:S02]  /*6f00*/  SHF.R.U32.HI R83, RZ, 0x10, R59 ;  /* 0x00000010ff537819 */ /* 0x000fe4000001163b */
[----:B------:R-:W-:Y:S02]  /*6f10*/  SHF.R.U32.HI R146, RZ, 0x10, R55 ;  /* 0x00000010ff927819 */ /* 0x000fe40000011637 */
[----:B------:R-:W-:Y:S02]  /*6f20*/  PRMT R166, R166, 0x5410, R83 ;  /* 0x00005410a6a67816 */ /* 0x000fe40000000053 */
[----:B------:R-:W-:Y:S02]  /*6f30*/  PRMT R161, R161, 0x5410, R146 ;  /* 0x00005410a1a17816 */ /* 0x000fe40000000092 */
[----:B------:R-:W-:Y:S01]  /*6f40*/  LOP3.LUT R52, R47, 0xffff0000, RZ, 0xc0, !PT ;  /* 0xffff00002f347812 */ /* 0x000fe200078ec0ff */
[C---:B------:R-:W-:Y:S01]  /*6f50*/  IMAD.U32 R146, R166.reuse, 0x10000, RZ ;  /* 0x00010000a6927824 */ /* 0x040fe200078e00ff */
[----:B------:R-:W-:Y:S01]  /*6f60*/  LOP3.LUT R166, R166, 0xffff0000, RZ, 0xc0, !PT ;  /* 0xffff0000a6a67812 */ /* 0x000fe200078ec0ff */
[----:B------:R-:W-:Y:S01]  /*6f70*/  IMAD.U32 R148, R161, 0x10000, RZ ;  /* 0x00010000a1947824 */ /* 0x000fe200078e00ff */
[----:B------:R-:W-:Y:S01]  /*6f80*/  PRMT R162, R162, 0x5410, R53 ;  /* 0x00005410a2a27816 */ /* 0x000fe20000000035 */
[C---:B------:R-:W-:Y:S01]  /*6f90*/  FMUL.FTZ R150, R145.reuse, R146 ;  /* 0x0000009291967220 */ /* 0x040fe20000410000 */
[----:B------:R-:W-:Y:S01]  /*6fa0*/  SHF.R.U64 R55, R54, 0x10, R55 ;  /* 0x0000001036377819 */ /* 0x000fe20000001237 */
[----:B------:R-:W-:Y:S01]  /*6fb0*/  FMUL.FTZ R145, R145, R148 ;  /* 0x0000009491917220 */ /* 0x000fe20000410000 */
[----:B------:R-:W-:Y:S01]  /*6fc0*/  FMUL.FTZ R47, R51, R166 ;  /* 0x000000a6332f7220 */ /* 0x000fe20000410000 */
[C---:B------:R-:W-:Y:S01]  /*6fd0*/  FFMA.FTZ R83, R123.reuse, R148, -R150 ;  /* 0x000000947b537223 */ /* 0x040fe20000010896 */
[----:B------:R-:W-:Y:S01]  /*6fe0*/  LOP3.LUT R54, R48, 0xffff0000, RZ, 0xc0, !PT ;  /* 0xffff000030367812 */ /* 0x000fe200078ec0ff */
[----:B------:R-:W-:Y:S01]  /*6ff0*/  FFMA.FTZ R123, R123, R146, R145 ;  /* 0x000000927b7b7223 */ /* 0x000fe20000010091 */
[----:B------:R-:W-:-:S02]  /*7000*/  SHF.R.U64 R146, R56, 0x10, R57 ;  /* 0x0000001038927819 */ /* 0x000fc40000001239 */
[----:B------:R-:W-:Y:S02]  /*7010*/  LOP3.LUT R56, R161, 0xffff0000, RZ, 0xc0, !PT ;  /* 0xffff0000a1387812 */ /* 0x000fe400078ec0ff */
[----:B------:R-:W-:Y:S01]  /*7020*/  PRMT R167, R167, 0x5410, R146 ;  /* 0x00005410a7a77816 */ /* 0x000fe20000000092 */
[----:B------:R-:W-:Y:S01]  /*7030*/  IMAD.U32 R146, R162, 0x10000, RZ ;  /* 0x00010000a2927824 */ /* 0x000fe200078e00ff */
[----:B------:R-:W-:Y:S01]  /*7040*/  SHF.R.U64 R58, R58, 0x10, R59 ;  /* 0x000000103a3a7819 */ /* 0x000fe2000000123b */
[-C--:B------:R-:W-:Y:S01]  /*7050*/  FMUL.FTZ R51, R51, R56.reuse ;  /* 0x0000003833337220 */ /* 0x080fe20000410000 */
[C---:B------:R-:W-:Y:S01]  /*7060*/  FFMA.FTZ R56, R52.reuse, R56, -R47 ;  /* 0x0000003834387223 */ /* 0x040fe2000001082f */
[C---:B------:R-:W-:Y:S01]  /*7070*/  IMAD.U32 R148, R167.reuse, 0x10000, RZ ;  /* 0x00010000a7947824 */ /* 0x040fe200078e00ff */
[----:B------:R-:W-:Y:S01]  /*7080*/  LOP3.LUT R167, R167, 0xffff0000, RZ, 0xc0, !PT ;  /* 0xffff0000a7a77812 */ /* 0x000fe200078ec0ff */
[----:B------:R-:W-:Y:S01]  /*7090*/  FFMA.FTZ R52, R52, R166, R51 ;  /* 0x000000a634347223 */ /* 0x000fe20000010033 */
[----:B------:R-:W-:Y:S01]  /*70a0*/  IMAD.U32 R51, R48, 0x10000, RZ ;  /* 0x0001000030337824 */ /* 0x000fe200078e00ff */
[----:B------:R-:W-:Y:S01]  /*70b0*/  LOP3.LUT R57, R162, 0xffff0000, RZ, 0xc0, !PT ;  /* 0xffff0000a2397812 */ /* 0x000fe200078ec0ff */
[C---:B------:R-:W-:Y:S01]  /*70c0*/  IMAD.U32 R47, R44.reuse, 0x10000, RZ ;  /* 0x000100002c2f7824 */ /* 0x040fe200078e00ff */
[----:B------:R-:W-:Y:S01]  /*70d0*/  LOP3.LUT R44, R44, 0xffff0000, RZ, 0xc0, !PT ;  /* 0xffff00002c2c7812 */ /* 0x000fe200078ec0ff */
[C---:B------:R-:W-:Y:S01]  /*70e0*/  FMUL.FTZ R150, R51.reuse, R148 ;  /* 0x0000009433967220 */ /* 0x040fe20000410000 */
[-C--:B------:R-:W-:Y:S01]  /*70f0*/  FMUL.FTZ R53, R51, R146.reuse ;  /* 0x0000009233357220 */ /* 0x080fe20000410000 */
[C---:B------:R-:W-:Y:S01]  /*7100*/  FMUL.FTZ R59, R54.reuse, R167 ;  /* 0x000000a7363b7220 */ /* 0x040fe20000410000 */
[----:B------:R-:W-:Y:S01]  /*7110*/  PRMT R165, R165, 0x5410, R58 ;  /* 0x00005410a5a57816 */ /* 0x000fe2000000003a */
[C---:B------:R-:W-:Y:S01]  /*7120*/  FFMA.FTZ R51, R47.reuse, R146, -R150 ;  /* 0x000000922f337223 */ /* 0x040fe20000010896 */
[----:B------:R-:W-:Y:S01]  /*7130*/  FFMA.FTZ R47, R47, R148, R53 ;  /* 0x000000942f2f7223 */ /* 0x000fe20000010035 */
[-C--:B------:R-:W-:Y:S01]  /*7140*/  FMUL.FTZ R145, R54, R57.reuse ;  /* 0x0000003936917220 */ /* 0x080fe20000410000 */
[C---:B------:R-:W-:Y:S01]  /*7150*/  IMAD.U32 R48, R46.reuse, 0x10000, RZ ;  /* 0x000100002e307824 */ /* 0x040fe200078e00ff */
[----:B------:R-:W-:Y:S01]  /*7160*/  LOP3.LUT R53, R46, 0xffff0000, RZ, 0xc0, !PT ;  /* 0xffff00002e357812 */ /* 0x000fe200078ec0ff */
[----:B------:R-:W-:Y:S01]  /*7170*/  FFMA.FTZ R54, R44, R57, -R59 ;  /* 0x000000392c367223 */ /* 0x000fe2000001083b */
[----:B------:R-:W-:Y:S01]  /*7180*/  PRMT R160, R160, 0x5410, R55 ;  /* 0x00005410a0a07816 */ /* 0x000fe20000000037 */
[C---:B------:R-:W-:Y:S01]  /*7190*/  IMAD.U32 R46, R50.reuse, 0x10000, RZ ;  /* 0x00010000322e7824 */ /* 0x040fe200078e00ff */
[----:B------:R-:W-:Y:S01]  /*71a0*/  LOP3.LUT R50, R50, 0xffff0000, RZ, 0xc0, !PT ;  /* 0xffff000032327812 */ /* 0x000fe200078ec0ff */
[C---:B------:R-:W-:Y:S01]  /*71b0*/  IMAD.U32 R57, R165.reuse, 0x10000, RZ ;  /* 0x00010000a5397824 */ /* 0x040fe200078e00ff */
[----:B------:R-:W-:Y:S01]  /*71c0*/  LOP3.LUT R165, R165, 0xffff0000, RZ, 0xc0, !PT ;  /* 0xffff0000a5a57812 */ /* 0x000fe200078ec0ff */
[C---:B------:R-:W-:Y:S01]  /*71d0*/  IMAD.U32 R55, R160.reuse, 0x10000, RZ ;  /* 0x00010000a0377824 */ /* 0x040fe200078e00ff */
[----:B------:R-:W-:Y:S01]  /*71e0*/  LOP3.LUT R160, R160, 0xffff0000, RZ, 0xc0, !PT ;  /* 0xffff0000a0a07812 */ /* 0x000fe200078ec0ff */
[----:B------:R-:W-:Y:S01]  /*71f0*/  FMUL.FTZ R59, R46, R57 ;  /* 0x000000392e3b7220 */ /* 0x000fe20000410000 */
[----:B------:R-:W-:Y:S01]  /*7200*/  FFMA.FTZ R44, R44, R167, R145 ;  /* 0x000000a72c2c7223 */ /* 0x000fe20000010091 */
[----:B------:R-:W-:Y:S01]  /*7210*/  FMUL.FTZ R58, R50, R165 ;  /* 0x000000a5323a7220 */ /* 0x000fe20000410000 */
[-C--:B------:R-:W-:Y:S01]  /*7220*/  FMUL.FTZ R46, R46, R55.reuse ;  /* 0x000000372e2e7220 */ /* 0x080fe20000410000 */
[-C--:B------:R-:W-:Y:S01]  /*7230*/  FMUL.FTZ R50, R50, R160.reuse ;  /* 0x000000a032327220 */ /* 0x080fe20000410000 */
[C---:B------:R-:W-:Y:S01]  /*7240*/  FFMA.FTZ R59, R48.reuse, R55, -R59 ;  /* 0x00000037303b7223 */ /* 0x040fe2000001083b */
[C---:B------:R-:W-:Y:S01]  /*7250*/  FFMA.FTZ R58, R53.reuse, R160, -R58 ;  /* 0x000000a0353a7223 */ /* 0x040fe2000001083a */
[----:B------:R-:W-:Y:S01]  /*7260*/  FFMA.FTZ R46, R48, R57, R46 ;  /* 0x00000039302e7223 */ /* 0x000fe2000001002e */
[----:B------:R-:W-:Y:S01]  /*7270*/  F2FP.BF16.F32.PACK_AB R48, R54, R51 ;  /* 0x000000333630723e */ /* 0x000fe200000010ff */
[----:B------:R-:W-:Y:S01]  /*7280*/  FFMA.FTZ R53, R53, R165, R50 ;  /* 0x000000a535357223 */ /* 0x000fe20000010032 */
[----:B------:R-:W-:-:S02]  /*7290*/  F2FP.BF16.F32.PACK_AB R49, R49, R122 ;  /* 0x0000007a3131723e */ /* 0x000fc400000010ff */
        /* <DEDUP_REMOVED lines=10> */
[----:B------:R-:W-:-:S02]  /*7340*/  IMAD.MOV.U32 R47, RZ, RZ, R56 ;  /* 0x000000ffff2f7224 */ /* 0x000fc400078e0038 */
[----:B------:R-:W-:Y:S02]  /*7350*/  IMAD.MOV.U32 R46, RZ, RZ, R59 ;  /* 0x000000ffff2e7224 */ /* 0x000fe400078e003b */
[----:B------:R-:W-:-:S07]  /*7360*/  IMAD.MOV.U32 R51, RZ, RZ, R52 ;  /* 0x000000ffff337224 */ /* 0x000fce00078e0034 */
.L_x_1562:
[----:B------:R-:W-:Y:S05]  /*7370*/  BSYNC B2 ;  /* 0x0000000000027941 */ /* 0x000fea0003800000 */
.L_x_1561:
        /* <DEDUP_REMOVED lines=11> */
.L_x_1560:
[----:B------:R-:W-:Y:S05]  /*7430*/  BSYNC B1 ;  /* 0x0000000000017941 */ /* 0x000fea0003800000 */
.L_x_1559:
[----:B------:R-:W-:Y:S01]  /*7440*/  ISETP.GE.OR P4, PT, R212, R113, P2 ;  /* 0x00000071d400720c */ /* 0x000fe20001786670 */
[----:B------:R-:W-:-:S12]  /*7450*/  BSSY B1, `(.L_x_1563) ;  /* 0x0000085000017945 */ /* 0x000fd80003800000 */
[----:B------:R-:W-:Y:S05]  /*7460*/  @P4 BRA `(.L_x_1564) ;  /* 0x00000008000c4947 */ /* 0x000fea0003800000 */
[----:B-1-3--:R-:W3:Y:S01]  /*7470*/  LDL R44, [R1+0x10] ;  /* 0x00001000012c7983 */ /* 0x00aee20000100800 */
        /* <DEDUP_REMOVED lines=28> */
[----:B------:R-:W-:Y:S02]  /*7640*/  SHF.R.U32.HI R81, RZ, 0x10, R65 ;  /* 0x00000010ff517819 */ /* 0x000fe40000011641 */
[--C-:B------:R-:W-:Y:S02]  /*7650*/  SHF.R.U32.HI R80, RZ, 0x10, R61.reuse ;  /* 0x00000010ff507819 */ /* 0x100fe4000001163d */
[----:B------:R-:W-:Y:S01]  /*7660*/  SHF.R.U64 R76, R60, 0x10, R61 ;  /* 0x000000103c4c7819 */ /* 0x000fe2000000123d */
[----:B-1----:R-:W-:Y:S01]  /*7670*/  IMAD.U32 R61, R47, 0x10000, RZ ;  /* 0x000100002f3d7824 */ /* 0x002fe200078e00ff */
[----:B------:R-:W-:Y:S02]  /*7680*/  PRMT R144, R144, 0x5410, R81 ;  /* 0x0000541090907816 */ /* 0x000fe40000000051 */
[----:B------:R-:W-:Y:S01]  /*7690*/  SHF.R.U64 R64, R64, 0x10, R65 ;  /* 0x0000001040407819 */ /* 0x000fe20000001241 */
[----:B--2---:R-:W-:Y:S01]  /*76a0*/  IMAD.U32 R65, R51, 0x10000, RZ ;  /* 0x0001000033417824 */ /* 0x004fe200078e00ff */
[----:B------:R-:W-:-:S02]  /*76b0*/  PRMT R153, R153, 0x5410, R80 ;  /* 0x0000541099997816 */ /* 0x000fc40000000050 */
[----:B------:R-:W-:Y:S02]  /*76c0*/  SHF.R.U32.HI R77, RZ, 0x10, R67 ;  /* 0x00000010ff4d7819 */ /* 0x000fe40000011643 */
[----:B------:R-:W-:Y:S02]  /*76d0*/  SHF.R.U32.HI R79, RZ, 0x10, R63 ;  /* 0x00000010ff4f7819 */ /* 0x000fe4000001163f */
[----:B------:R-:W-:Y:S01]  /*76e0*/  SHF.R.U64 R66, R66, 0x10, R67 ;  /* 0x0000001042427819 */ /* 0x000fe20000001243 */
[----:B------:R-:W-:Y:S01]  /*76f0*/  IMAD.U32 R67, R49, 0x10000, RZ ;  /* 0x0001000031437824 */ /* 0x000fe200078e00ff */
[----:B------:R-:W-:Y:S01]  /*7700*/  PRMT R157, R157, 0x5410, R76 ;  /* 0x000054109d9d7816 */ /* 0x000fe2000000004c */
[----:B------:R-:W-:Y:S01]  /*7710*/  IMAD.U32 R76, R144, 0x10000, RZ ;  /* 0x00010000904c7824 */ /* 0x000fe200078e00ff */
[----:B------:R-:W-:Y:S01]  /*7720*/  PRMT R143, R143, 0x5410, R64 ;  /* 0x000054108f8f7816 */ /* 0x000fe20000000040 */
[----:B------:R-:W-:Y:S01]  /*7730*/  IMAD.U32 R64, R153, 0x10000, RZ ;  /* 0x0001000099407824 */ /* 0x000fe200078e00ff */
[----:B------:R-:W-:Y:S01]  /*7740*/  SHF.R.U64 R78, R62, 0x10, R63 ;  /* 0x000000103e4e7819 */ /* 0x000fe2000000123f */
[----:B------:R-:W-:Y:S01]  /*7750*/  IMAD.U32 R62, R45, 0x10000, RZ ;  /* 0x000100002d3e7824 */ /* 0x000fe200078e00ff */
[----:B------:R-:W-:-:S02]  /*7760*/  PRMT R142, R142, 0x5410, R77 ;  /* 0x000054108e8e7816 */ /* 0x000fc4000000004d */
[----:B------:R-:W-:Y:S01]  /*7770*/  LOP3.LUT R63, R49, 0xffff0000, RZ, 0xc0, !PT ;  /* 0xffff0000313f7812 */ /* 0x000fe200078ec0ff */
[----:B------:R-:W-:Y:S01]  /*7780*/  IMAD.U32 R49, R48, 0x10000, RZ ;  /* 0x0001000030317824 */ /* 0x000fe200078e00ff */
[----:B------:R-:W-:Y:S01]  /*7790*/  PRMT R140, R140, 0x5410, R79 ;  /* 0x000054108c8c7816 */ /* 0x000fe2000000004f */
[C---:B------:R-:W-:Y:S01]  /*77a0*/  FMUL.FTZ R79, R67.reuse, R76 ;  /* 0x0000004c434f7220 */ /* 0x040fe20000410000 */
[----:B------:R-:W-:Y:S01]  /*77b0*/  LOP3.LUT R144, R144, 0xffff0000, RZ, 0xc0, !PT ;  /* 0xffff000090907812 */ /* 0x000fe200078ec0ff */
[-C--:B------:R-:W-:Y:S01]  /*77c0*/  FMUL.FTZ R67, R67, R64.reuse ;  /* 0x0000004043437220 */ /* 0x080fe20000410000 */
[----:B------:R-:W-:Y:S01]  /*77d0*/  LOP3.LUT R153, R153, 0xffff0000, RZ, 0xc0, !PT ;  /* 0xffff000099997812 */ /* 0x000fe200078ec0ff */
[----:B------:R-:W-:Y:S01]  /*77e0*/  FFMA.FTZ R64, R62, R64, -R79 ;  /* 0x000000403e407223 */ /* 0x000fe2000001084f */
[----:B------:R-:W-:Y:S01]  /*77f0*/  PRMT R151, R151, 0x5410, R78 ;  /* 0x0000541097977816 */ /* 0x000fe2000000004e */
[----:B------:R-:W-:Y:S01]  /*7800*/  IMAD.U32 R78, R142, 0x10000, RZ ;  /* 0x000100008e4e7824 */ /* 0x000fe200078e00ff */
[----:B------:R-:W-:Y:S01]  /*7810*/  LOP3.LUT R60, R45, 0xffff0000, RZ, 0xc0, !PT ;  /* 0xffff00002d3c7812 */ /* 0x000fe200078ec0ff */
[----:B------:R-:W-:Y:S01]  /*7820*/  FMUL.FTZ R77, R63, R144 ;  /* 0x000000903f4d7220 */ /* 0x000fe20000410000 */
[----:B------:R-:W-:Y:S01]  /*7830*/  PRMT R141, R141, 0x5410, R66 ;  /* 0x000054108d8d7816 */ /* 0x000fe20000000042 */
[----:B------:R-:W-:Y:S01]  /*7840*/  FFMA.FTZ R62, R62, R76, R67 ;  /* 0x0000004c3e3e7223 */ /* 0x000fe20000010043 */
[----:B------:R-:W-:-:S02]  /*7850*/  IMAD.U32 R66, R140, 0x10000, RZ ;  /* 0x000100008c427824 */ /* 0x000fc400078e00ff */
[-C--:B------:R-:W-:Y:S01]  /*7860*/  FMUL.FTZ R67, R63, R153.reuse ;  /* 0x000000993f437220 */ /* 0x080fe20000410000 */
[C---:B------:R-:W-:Y:S01]  /*7870*/  FMUL.FTZ R76, R65.reuse, R78 ;  /* 0x0000004e414c7220 */ /* 0x040fe20000410000 */
[C---:B------:R-:W-:Y:S01]  /*7880*/  FFMA.FTZ R63, R60.reuse, R153, -R77 ;  /* 0x000000993c3f7223 */ /* 0x040fe2000001084d */
[----:B------:R-:W-:Y:S01]  /*7890*/  FMUL.FTZ R77, R65, R66 ;  /* 0x00000042414d7220 */ /* 0x000fe20000410000 */
[----:B------:R-:W-:Y:S01]  /*78a0*/  LOP3.LUT R51, R51, 0xffff0000, RZ, 0xc0, !PT ;  /* 0xffff000033337812 */ /* 0x000fe200078ec0ff */
[----:B------:R-:W-:Y:S01]  /*78b0*/  FFMA.FTZ R65, R60, R144, R67 ;  /* 0x000000903c417223 */ /* 0x000fe20000010043 */
[----:B------:R-:W-:Y:S01]  /*78c0*/  LOP3.LUT R142, R142, 0xffff0000, RZ, 0xc0, !PT ;  /* 0xffff00008e8e7812 */ /* 0x000fe200078ec0ff */
[----:B------:R-:W-:Y:S01]  /*78d0*/  FFMA.FTZ R60, R61, R66, -R76 ;  /* 0x000000423d3c7223 */ /* 0x000fe2000001084c */
[----:B------:R-:W-:Y:S01]  /*78e0*/  LOP3.LUT R140, R140, 0xffff0000, RZ, 0xc0, !PT ;  /* 0xffff00008c8c7812 */ /* 0x000fe200078ec0ff */
[----:B------:R-:W-:Y:S01]  /*78f0*/  IMAD.U32 R76, R143, 0x10000, RZ ;  /* 0x000100008f4c7824 */ /* 0x000fe200078e00ff */
[----:B------:R-:W-:Y:S01]  /*7900*/  LOP3.LUT R58, R47, 0xffff0000, RZ, 0xc0, !PT ;  /* 0xffff00002f3a7812 */ /* 0x000fe200078ec0ff */
[----:B------:R-:W-:-:S02]  /*7910*/  IMAD.U32 R66, R157, 0x10000, RZ ;  /* 0x000100009d427824 */ /* 0x000fc400078e00ff */
[----:B------:R-:W-:Y:S01]  /*7920*/  FFMA.FTZ R61, R61, R78, R77 ;  /* 0x0000004e3d3d7223 */ /* 0x000fe2000001004d */
[----:B------:R-:W-:Y:S01]  /*7930*/  LOP3.LUT R48, R48, 0xffff0000, RZ, 0xc0, !PT ;  /* 0xffff000030307812 */ /* 0x000fe200078ec0ff */
[C---:B------:R-:W-:Y:S01]  /*7940*/  FMUL.FTZ R67, R51.reuse, R142 ;  /* 0x0000008e33437220 */ /* 0x040fe20000410000 */
[----:B------:R-:W-:Y:S01]  /*7950*/  FMUL.FTZ R77, R51, R140 ;  /* 0x0000008c334d7220 */ /* 0x000fe20000410000 */
[----:B------:R-:W-:Y:S01]  /*7960*/  LOP3.LUT R143, R143, 0xffff0000, RZ, 0xc0, !PT ;  /* 0xffff00008f8f7812 */ /* 0x000fe200078ec0ff */
[----:B------:R-:W-:Y:S01]  /*7970*/  FMUL.FTZ R78, R49, R76 ;  /* 0x0000004c314e7220 */ /* 0x000fe20000410000 */
[----:B------:R-:W-:Y:S01]  /*7980*/  LOP3.LUT R157, R157, 0xffff0000, RZ, 0xc0, !PT ;  /* 0xffff00009d9d7812 */ /* 0x000fe200078ec0ff */
[C---:B------:R-:W-:Y:S02]  /*7990*/  IMAD.U32 R45, R44.reuse, 0x10000, RZ ;  /* 0x000100002c2d7824 */ /* 0x040fe400078e00ff */
[----:B------:R-:W-:Y:S01]  /*79a0*/  FMUL.FTZ R49, R49, R66 ;  /* 0x0000004231317220 */ /* 0x000fe20000410000 */
[----:B------:R-:W-:Y:S01]  /*79b0*/  LOP3.LUT R44, R44, 0xffff0000, RZ, 0xc0, !PT ;  /* 0xffff00002c2c7812 */ /* 0x000fe200078ec0ff */
[C---:B------:R-:W-:Y:S01]  /*79c0*/  FFMA.FTZ R51, R58.reuse, R140, -R67 ;  /* 0x0000008c3a337223 */ /* 0x040fe20000010843 */
[----:B------:R-:W-:Y:S01]  /*79d0*/  FFMA.FTZ R142, R58, R142, R77 ;  /* 0x0000008e3a8e7223 */ /* 0x000fe2000001004d */
[C---:B------:R-:W-:Y:S01]  /*79e0*/  IMAD.U32 R47, R46.reuse, 0x10000, RZ ;  /* 0x000100002e2f7824 */ /* 0x040fe200078e00ff */
[----:B------:R-:W-:Y:S01]  /*79f0*/  LOP3.LUT R59, R46, 0xffff0000, RZ, 0xc0, !PT ;  /* 0xffff00002e3b7812 */ /* 0x000fe200078ec0ff */
[C---:B------:R-:W-:Y:S01]  /*7a00*/  FMUL.FTZ R67, R48.reuse, R143 ;  /* 0x0000008f30437220 */ /* 0x040fe20000410000 */
[----:B------:R-:W-:Y:S01]  /*7a10*/  FMUL.FTZ R77, R48, R157 ;  /* 0x0000009d304d7220 */ /* 0x000fe20000410000 */
[----:B------:R-:W-:-:S02]  /*7a20*/  IMAD.U32 R46, R50, 0x10000, RZ ;  /* 0x00010000322e7824 */ /* 0x000fc400078e00ff */
[C---:B------:R-:W-:Y:S01]  /*7a30*/  FFMA.FTZ R78, R45.reuse, R66, -R78 ;  /* 0x000000422d4e7223 */ /* 0x040fe2000001084e */
[----:B------:R-:W-:Y:S01]  /*7a40*/  FFMA.FTZ R49, R45, R76, R49 ;  /* 0x0000004c2d317223 */ /* 0x000fe20000010031 */
[----:B------:R-:W-:Y:S01]  /*7a50*/  IMAD.U32 R48, R141, 0x10000, RZ ;  /* 0x000100008d307824 */ /* 0x000fe200078e00ff */
[----:B------:R-:W-:Y:S01]  /*7a60*/  LOP3.LUT R50, R50, 0xffff0000, RZ, 0xc0, !PT ;  /* 0xffff000032327812 */ /* 0x000fe200078ec0ff */
[----:B------:R-:W-:Y:S01]  /*7a70*/  IMAD.U32 R45, R151, 0x10000, RZ ;  /* 0x00010000972d7824 */ /* 0x000fe200078e00ff */
[----:B------:R-:W-:Y:S01]  /*7a80*/  LOP3.LUT R141, R141, 0xffff0000, RZ, 0xc0, !PT ;  /* 0xffff00008d8d7812 */ /* 0x000fe200078ec0ff */
[C---:B------:R-:W-:Y:S01]  /*7a90*/  FFMA.FTZ R67, R44.reuse, R157, -R67 ;  /* 0x0000009d2c437223 */ /* 0x040fe20000010843 */
[----:B------:R-:W-:Y:S01]  /*7aa0*/  LOP3.LUT R151, R151, 0xffff0000, RZ, 0xc0, !PT ;  /* 0xffff000097977812 */ /* 0x000fe200078ec0ff */
[----:B------:R-:W-:Y:S01]  /*7ab0*/  FFMA.FTZ R44, R44, R143, R77 ;  /* 0x0000008f2c2c7223 */ /* 0x000fe2000001004d */
[CC--:B------:R-:W-:Y:S01]  /*7ac0*/  FMUL.FTZ R58, R46.reuse, R48.reuse ;  /* 0x000000302e3a7220 */ /* 0x0c0fe20000410000 */
[----:B------:R-:W-:Y:S01]  /*7ad0*/  FMUL.FTZ R77, R46, R45 ;  /* 0x0000002d2e4d7220 */ /* 0x000fe20000410000 */
        /* <DEDUP_REMOVED lines=16> */
.L_x_1566:
[----:B------:R-:W-:Y:S05]  /*7be0*/  BSYNC B2 ;  /* 0x0000000000027941 */ /* 0x000fea0003800000 */
.L_x_1565:
        /* <DEDUP_REMOVED lines=11> */
.L_x_1564:
[----:B------:R-:W-:Y:S05]  /*7ca0*/  BSYNC B1 ;  /* 0x0000000000017941 */ /* 0x000fea0003800000 */
.L_x_1563:
[C---:B------:R-:W-:Y:S01]  /*7cb0*/  ISETP.GE.OR P4, PT, R211.reuse, R113, P2 ;  /* 0x00000071d300720c */ /* 0x040fe20001786670 */
[-C--:B-1234-:R-:W-:Y:S02]  /*7cc0*/  IMAD R44, R114, R120.reuse, RZ ;  /* 0x00000078722c7224 */ /* 0x09efe400078e02ff */
[----:B------:R-:W-:-:S04]  /*7cd0*/  IMAD.WIDE.U32 R118, R211, R120, R118 ;  /* 0x00000078d3767225 */ /* 0x000fc800078e0076 */
[----:B------:R-:W-:-:S06]  /*7ce0*/  IMAD R121, R211, R121, R44 ;  /* 0x00000079d3797224 */ /* 0x000fcc00078e022c */
[----:B------:R-:W-:Y:S05]  /*7cf0*/  @P4 BRA `(.L_x_1543) ;  /* 0x0000000c00884947 */ /* 0x000fea0003800000 */
[----:B------:R-:W2:Y:S01]  /*7d00*/  LDL R45, [R1+0x10] ;  /* 0x00001000012d7983 */ /* 0x000ea20000100800 */
[----:B------:R-:W1:Y:S01]  /*7d10*/  LDC.64 R52, c[0x0][0x2e8] ;  /* 0x0000ba00ff347b82 */ /* 0x000e620000000a00 */
[----:B------:R-:W-:Y:S01]  /*7d20*/  IMAD.IADD R56, R119, 0x1, R121 ;  /* 0x0000000177387824 */ /* 0x000fe200078e0279 */
[----:B------:R-:W-:Y:S01]  /*7d30*/  IADD3 R44, P4, P5, R96, R118, R37 ;  /* 0x00000076602c7210 */ /* 0x000fe20007d9e025 */
[----:B------:R-:W-:Y:S01]  /*7d40*/  BSSY B1, `(.L_x_1567) ;  /* 0x0000074000017945 */ /* 0x000fe20003800000 */
[----:B------:R-:W-:Y:S02]  /*7d50*/  SHF.R.U32.HI R47, RZ, 0x3, R197 ;  /* 0x00000003ff2f7819 */ /* 0x000fe400000116c5 */
[----:B--2---:R-:W-:Y:S02]  /*7d60*/  LOP3.LUT P6, RZ, R45, 0x1, RZ, 0xc0, !PT ;  /* 0x000000012dff7812 */ /* 0x004fe400078cc0ff */
[----:B------:R-:W-:Y:S02]  /*7d70*/  IADD3.X R45, R35, R56, R102, P4, P5 ;  /* 0x00000038232d7210 */ /* 0x000fe400027ea466 */
[----:B-1----:R-:W-:-:S02]  /*7d80*/  LEA R54, P4, R44, R52, 0x1 ;  /* 0x000000342c367211 */ /* 0x002fc400078808ff */
[----:B------:R-:W-:Y:S02]  /*7d90*/  SEL R131, R111, R131, !P6 ;  /* 0x000000836f837207 */ /* 0x000fe40007000000 */
[----:B------:R-:W-:Y:S02]  /*7da0*/  LEA.HI.X R55, R44, R53, R45, 0x1, P4 ;  /* 0x000000352c377211 */ /* 0x000fe400020f0c2d */
[----:B------:R-:W-:-:S04]  /*7db0*/  SHF.R.S32.HI R44, RZ, 0x1f, R131 ;  /* 0x0000001fff2c7819 */ /* 0x000fc80000011483 */
[----:B------:R-:W-:-:S04]  /*7dc0*/  LEA.HI R44, R44, R131, RZ, 0x4 ;  /* 0x000000832c2c7211 */ /* 0x000fc800078f20ff */
        /* <DEDUP_REMOVED lines=16> */
[----:B------:R-:W-:Y:S01]  /*7ed0*/  SHF.R.U64 R76, R70, 0x10, R71 ;  /* 0x00000010464c7819 */ /* 0x000fe20000001247 */
[----:B--2---:R-:W-:Y:S01]  /*7ee0*/  IMAD.U32 R64, R49, 0x10000, RZ ;  /* 0x0001000031407824 */ /* 0x004fe200078e00ff */
[----:B------:R-:W-:Y:S01]  /*7ef0*/  SHF.R.U64 R78, R68, 0x10, R69 ;  /* 0x00000010444e7819 */ /* 0x000fe20000001245 */
[----:B-1----:R-:W-:Y:S01]  /*7f00*/  IMAD.U32 R61, R45, 0x10000, RZ ;  /* 0x000100002d3d7824 */ /* 0x002fe200078e00ff */
[----:B------:R-:W-:Y:S01]  /*7f10*/  SHF.R.U64 R70, R72, 0x10, R73 ;  /* 0x0000001048467819 */ /* 0x000fe20000001249 */
[----:B------:R-:W-:Y:S01]  /*7f20*/  IMAD.U32 R66, R51, 0x10000, RZ ;  /* 0x0001000033427824 */ /* 0x000fe200078e00ff */
[----:B------:R-:W-:Y:S01]  /*7f30*/  SHF.R.U32.HI R69, RZ, 0x10, R69 ;  /* 0x00000010ff457819 */ /* 0x000fe20000011645 */
[----:B------:R-:W-:Y:S01]  /*7f40*/  IMAD.U32 R63, R47, 0x10000, RZ ;  /* 0x000100002f3f7824 */ /* 0x000fe200078e00ff */
[----:B------:R-:W-:Y:S01]  /*7f50*/  SHF.R.U32.HI R73, RZ, 0x10, R73 ;  /* 0x00000010ff497819 */ /* 0x000fe20000011649 */
[----:B------:R-:W-:Y:S01]  /*7f60*/  IMAD.U32 R59, R48, 0x10000, RZ ;  /* 0x00010000303b7824 */ /* 0x000fe200078e00ff */
[----:B------:R-:W-:Y:S01]  /*7f70*/  PRMT R134, R134, 0x5410, R69 ;  /* 0x0000541086867816 */ /* 0x000fe20000000045 */
[----:B------:R-:W-:Y:S01]  /*7f80*/  IMAD.U32 R58, R44, 0x10000, RZ ;  /* 0x000100002c3a7824 */ /* 0x000fe200078e00ff */
[----:B------:R-:W-:-:S02]  /*7f90*/  PRMT R138, R138, 0x5410, R73 ;  /* 0x000054108a8a7816 */ /* 0x000fc40000000049 */
[--C-:B------:R-:W-:Y:S02]  /*7fa0*/  SHF.R.U64 R68, R74, 0x10, R75.reuse ;  /* 0x000000104a447819 */ /* 0x100fe4000000124b */
[----:B------:R-:W-:Y:S01]  /*7fb0*/  SHF.R.U32.HI R75, RZ, 0x10, R75 ;  /* 0x00000010ff4b7819 */ /* 0x000fe2000001164b */
[----:B------:R-:W-:Y:S01]  /*7fc0*/  IMAD.U32 R67, R138, 0x10000, RZ ;  /* 0x000100008a437824 */ /* 0x000fe200078e00ff */
[----:B------:R-:W-:Y:S01]  /*7fd0*/  LOP3.LUT R65, R49, 0xffff0000, RZ, 0xc0, !PT ;  /* 0xffff000031417812 */ /* 0x000fe200078ec0ff */
[----:B------:R-:W-:Y:S01]  /*7fe0*/  IMAD.U32 R49, R134, 0x10000, RZ ;  /* 0x0001000086317824 */ /* 0x000fe200078e00ff */
[----:B------:R-:W-:Y:S02]  /*7ff0*/  SHF.R.U32.HI R71, RZ, 0x10, R71 ;  /* 0x00000010ff477819 */ /* 0x000fe40000011647 */
[----:B------:R-:W-:Y:S02]  /*8000*/  PRMT R132, R132, 0x5410, R75 ;  /* 0x0000541084847816 */ /* 0x000fe4000000004b */
[----:B------:R-:W-:Y:S01]  /*8010*/  PRMT R139, R139, 0x5410, R70 ;  /* 0x000054108b8b7816 */ /* 0x000fe20000000046 */
[C---:B------:R-:W-:Y:S01]  /*8020*/  FMUL.FTZ R70, R64.reuse, R49 ;  /* 0x0000003140467220 */ /* 0x040fe20000410000 */
[----:B------:R-:W-:Y:S01]  /*8030*/  PRMT R133, R133, 0x5410, R68 ;  /* 0x0000541085857816 */ /* 0x000fe20000000044 */
[----:B------:R-:W-:Y:S01]  /*8040*/  FMUL.FTZ R68, R64, R67 ;  /* 0x0000004340447220 */ /* 0x000fe20000410000 */
[----:B------:R-:W-:Y:S01]  /*8050*/  PRMT R136, R136, 0x5410, R71 ;  /* 0x0000541088887816 */ /* 0x000fe20000000047 */
[----:B------:R-:W-:Y:S01]  /*8060*/  IMAD.U32 R64, R132, 0x10000, RZ ;  /* 0x0001000084407824 */ /* 0x000fe200078e00ff */
[----:B------:R-:W-:Y:S01]  /*8070*/  LOP3.LUT R138, R138, 0xffff0000, RZ, 0xc0, !PT ;  /* 0xffff00008a8a7812 */ /* 0x000fe200078ec0ff */
[C---:B------:R-:W-:Y:S01]  /*8080*/  FFMA.FTZ R49, R61.reuse, R49, -R68 ;  /* 0x000000313d317223 */ /* 0x040fe20000010844 */
[----:B------:R-:W-:Y:S01]  /*8090*/  LOP3.LUT R134, R134, 0xffff0000, RZ, 0xc0, !PT ;  /* 0xffff000086867812 */ /* 0x000fe200078ec0ff */
[----:B------:R-:W-:Y:S01]  /*80a0*/  FFMA.FTZ R70, R61, R67, R70 ;  /* 0x000000433d467223 */ /* 0x000fe20000010046 */
[----:B------:R-:W-:Y:S01]  /*80b0*/  LOP3.LUT R62, R45, 0xffff0000, RZ, 0xc0, !PT ;  /* 0xffff00002d3e7812 */ /* 0x000fe200078ec0ff */
[----:B------:R-:W-:Y:S01]  /*80c0*/  FMUL.FTZ R69, R65, R138 ;  /* 0x0000008a41457220 */ /* 0x000fe20000410000 */
[----:B------:R-:W-:-:S02]  /*80d0*/  IMAD.U32 R61, R136, 0x10000, RZ ;  /* 0x00010000883d7824 */ /* 0x000fc400078e00ff */
[----:B------:R-:W-:Y:S01]  /*80e0*/  FMUL.FTZ R65, R65, R134 ;  /* 0x0000008641417220 */ /* 0x000fe20000410000 */
[----:B------:R-:W-:Y:S01]  /*80f0*/  PRMT R135, R135, 0x5410, R78 ;  /* 0x0000541087877816 */ /* 0x000fe2000000004e */
[C---:B------:R-:W-:Y:S01]  /*8100*/  FMUL.FTZ R68, R66.reuse, R64 ;  /* 0x0000004042447220 */ /* 0x040fe20000410000 */
[----:B------:R-:W-:Y:S01]  /*8110*/  LOP3.LUT R51, R51, 0xffff0000, RZ, 0xc0, !PT ;  /* 0xffff000033337812 */ /* 0x000fe200078ec0ff */
[-C--:B------:R-:W-:Y:S01]  /*8120*/  FMUL.FTZ R67, R66, R61.reuse ;  /* 0x0000003d42437220 */ /* 0x080fe20000410000 */
[----:B------:R-:W-:Y:S01]  /*8130*/  LOP3.LUT R132, R132, 0xffff0000, RZ, 0xc0, !PT ;  /* 0xffff000084847812 */ /* 0x000fe200078ec0ff */
[----:B------:R-:W-:Y:S01]  /*8140*/  FFMA.FTZ R134, R62, R134, -R69 ;  /* 0x000000863e867223 */ /* 0x000fe20000010845 */
[----:B------:R-:W-:Y:S01]  /*8150*/  LOP3.LUT R136, R136, 0xffff0000, RZ, 0xc0, !PT ;  /* 0xffff000088887812 */ /* 0x000fe200078ec0ff */
[----:B------:R-:W-:Y:S01]  /*8160*/  FFMA.FTZ R65, R62, R138, R65 ;  /* 0x0000008a3e417223 */ /* 0x000fe20000010041 */
[----:B------:R-:W-:Y:S01]  /*8170*/  FFMA.FTZ R68, R63, R61, -R68 ;  /* 0x0000003d3f447223 */ /* 0x000fe20000010844 */
[----:B------:R-:W-:-:S02]  /*8180*/  IMAD.U32 R62, R139, 0x10000, RZ ;  /* 0x000100008b3e7824 */ /* 0x000fc400078e00ff */
[----:B------:R-:W-:Y:S01]  /*8190*/  FFMA.FTZ R67, R63, R64, R67 ;  /* 0x000000403f437223 */ /* 0x000fe20000010043 */
[----:B------:R-:W-:Y:S02]  /*81a0*/  IMAD.U32 R61, R135, 0x10000, RZ ;  /* 0x00010000873d7824 */ /* 0x000fe400078e00ff */
[C---:B------:R-:W-:Y:S01]  /*81b0*/  FMUL.FTZ R63, R51.reuse, R132 ;  /* 0x00000084333f7220 */ /* 0x040fe20000410000 */
[----:B------:R-:W-:Y:S01]  /*81c0*/  FMUL.FTZ R71, R51, R136 ;  /* 0x0000008833477220 */ /* 0x000fe20000410000 */
[----:B------:R-:W-:Y:S01]  /*81d0*/  LOP3.LUT R60, R47, 0xffff0000, RZ, 0xc0, !PT ;  /* 0xffff00002f3c7812 */ /* 0x000fe200078ec0ff */
[C---:B------:R-:W-:Y:S01]  /*81e0*/  FMUL.FTZ R51, R59.reuse, R62 ;  /* 0x0000003e3b337220 */ /* 0x040fe20000410000 */
[----:B------:R-:W-:Y:S01]  /*81f0*/  LOP3.LUT R48, R48, 0xffff0000, RZ, 0xc0, !PT ;  /* 0xffff000030307812 */ /* 0x000fe200078ec0ff */
[-C--:B------:R-:W-:Y:S01]  /*8200*/  FMUL.FTZ R59, R59, R61.reuse ;  /* 0x0000003d3b3b7220 */ /* 0x080fe20000410000 */
[----:B------:R-:W-:Y:S01]  /*8210*/  LOP3.LUT R139, R139, 0xffff0000, RZ, 0xc0, !PT ;  /* 0xffff00008b8b7812 */ /* 0x000fe200078ec0ff */
[----:B------:R-:W-:Y:S01]  /*8220*/  FFMA.FTZ R69, R60, R136, -R63 ;  /* 0x000000883c457223 */ /* 0x000fe2000001083f */
[----:B------:R-:W-:Y:S01]  /*8230*/  LOP3.LUT R135, R135, 0xffff0000, RZ, 0xc0, !PT ;  /* 0xffff000087877812 */ /* 0x000fe200078ec0ff */
[C---:B------:R-:W-:Y:S01]  /*8240*/  FFMA.FTZ R51, R58.reuse, R61, -R51 ;  /* 0x0000003d3a337223 */ /* 0x040fe20000010833 */
[----:B------:R-:W-:Y:S01]  /*8250*/  PRMT R137, R137, 0x5410, R76 ;  /* 0x0000541089897816 */ /* 0x000fe2000000004c */
[----:B------:R-:W-:Y:S01]  /*8260*/  FFMA.FTZ R59, R58, R62, R59 ;  /* 0x0000003e3a3b7223 */ /* 0x000fe2000001003b */
[----:B------:R-:W-:Y:S01]  /*8270*/  LOP3.LUT R44, R44, 0xffff0000, RZ, 0xc0, !PT ;  /* 0xffff00002c2c7812 */ /* 0x000fe200078ec0ff */
[----:B------:R-:W-:-:S02]  /*8280*/  IMAD.U32 R47, R50, 0x10000, RZ ;  /* 0x00010000322f7824 */ /* 0x000fc400078e00ff */
[C---:B------:R-:W-:Y:S01]  /*8290*/  FMUL.FTZ R63, R48.reuse, R139 ;  /* 0x0000008b303f7220 */ /* 0x040fe20000410000 */
[-C--:B------:R-:W-:Y:S01]  /*82a0*/  FMUL.FTZ R61, R48, R135.reuse ;  /* 0x00000087303d7220 */ /* 0x080fe20000410000 */
[----:B------:R-:W-:Y:S01]  /*82b0*/  IMAD.U32 R58, R133, 0x10000, RZ ;  /* 0x00010000853a7824 */ /* 0x000fe200078e00ff */
[----:B------:R-:W-:Y:S01]  /*82c0*/  LOP3.LUT R50, R50, 0xffff0000, RZ, 0xc0, !PT ;  /* 0xffff000032327812 */ /* 0x000fe200078ec0ff */
[----:B------:R-:W-:Y:S01]  /*82d0*/  IMAD.U32 R48, R137, 0x10000, RZ ;  /* 0x0001000089307824 */ /* 0x000fe200078e00ff */
[----:B------:R-:W-:Y:S01]  /*82e0*/  LOP3.LUT R133, R133, 0xffff0000, RZ, 0xc0, !PT ;  /* 0xffff000085857812 */ /* 0x000fe200078ec0ff */
[----:B------:R-:W-:Y:S01]  /*82f0*/  FFMA.FTZ R132, R60, R132, R71 ;  /* 0x000000843c847223 */ /* 0x000fe20000010047 */
[----:B------:R-:W-:Y:S01]  /*8300*/  LOP3.LUT R137, R137, 0xffff0000, RZ, 0xc0, !PT ;  /* 0xffff000089897812 */ /* 0x000fe200078ec0ff */
[----:B------:R-:W-:Y:S01]  /*8310*/  FFMA.FTZ R60, R44, R135, -R63 ;  /* 0x000000872c3c7223 */ /* 0x000fe2000001083f */
[----:B------:R-:W-:Y:S02]  /*8320*/  IMAD.U32 R45, R46, 0x10000, RZ ;  /* 0x000100002e2d7824 */ /* 0x000fe400078e00ff */
[----:B------:R-:W-:Y:S01]  /*8330*/  FFMA.FTZ R44, R44, R139, R61 ;  /* 0x0000008b2c2c7223 */ /* 0x000fe2000001003d */
[----:B------:R-:W-:Y:S01]  /*8340*/  LOP3.LUT R46, R46, 0xffff0000, RZ, 0xc0, !PT ;  /* 0xffff00002e2e7812 */ /* 0x000fe200078ec0ff */
[C---:B------:R-:W-:Y:S01]  /*8350*/  FMUL.FTZ R62, R47.reuse, R58 ;  /* 0x0000003a2f3e7220 */ /* 0x040fe20000410000 */
        /* <DEDUP_REMOVED lines=14> */
[----:B------:R-:W-:Y:S01]  /*8440*/  F2FP.BF16.F32.PACK_AB R50, R50, R47 ;  /* 0x0000002f3232723e */ /* 0x000fe200000010ff */
[----:B------:R-:W-:Y:S01]  /*8450*/  IMAD.MOV.U32 R47, RZ, RZ, R68 ;  /* 0x000000ffff2f7224 */ /* 0x000fe200078e0044 */
[----:B------:R-:W-:-:S02]  /*8460*/  F2FP.BF16.F32.PACK_AB R49, R65, R70 ;  /* 0x000000464131723e */ /* 0x000fc400000010ff */
[----:B------:R-:W-:-:S07]  /*8470*/  F2FP.BF16.F32.PACK_AB R46, R61, R62 ;  /* 0x0000003e3d2e723e */ /* 0x000fce00000010ff */
.L_x_1568:
[----:B------:R-:W-:Y:S05]  /*8480*/  BSYNC B1 ;  /* 0x0000000000017941 */ /* 0x000fea0003800000 */
.L_x_1567:
[----:B-1----:R1:W-:Y:S01]  /*8490*/  STG.E.128 desc[UR40][R54.64], R44 ;  /* 0x0000002c36007986 */ /* 0x0023e2000c101d28 */
[----:B------:R-:W-:-:S13]  /*84a0*/  ISETP.GE.AND P3, PT, R57, R130, PT ;  /* 0x000000823900720c */ /* 0x000fda0003f66270 */
[----:B------:R-:W-:Y:S05]  /*84b0*/  @P3 BRA `(.L_x_1543) ;  /* 0x0000000400983947 */ /* 0x000fea0003800000 */
[--C-:B-1----:R-:W-:Y:S02]  /*84c0*/  SHF.R.S32.HI R44, RZ, 0x1f, R57.reuse ;  /* 0x0000001fff2c7819 */ /* 0x102fe40000011439 */
[----:B------:R-:W-:-:S04]  /*84d0*/  IADD3 R57, P3, P4, R96, R118, R57 ;  /* 0x0000007660397210 */ /* 0x000fc80007c7e039 */
[----:B------:R-:W-:Y:S02]  /*84e0*/  IADD3.X R56, R35, R56, R44, P3, P4 ;  /* 0x0000003823387210 */ /* 0x000fe40001fe842c */
[----:B------:R-:W-:-:S04]  /*84f0*/  LEA R52, P3, R57, R52, 0x1 ;  /* 0x0000003439347211 */ /* 0x000fc800078608ff */
[----:B------:R-:W-:-:S05]  /*8500*/  LEA.HI.X R53, R57, R53, R56, 0x1, P3 ;  /* 0x0000003539357211 */ /* 0x000fca00018f0c38 */
[----:B--2---:R1:W-:Y:S01]  /*8510*/  STG.E.128 desc[UR40][R52.64], R48 ;  /* 0x0000003034007986 */ /* 0x0043e2000c101d28 */
[----:B------:R-:W-:Y:S05]  /*8520*/  BRA `(.L_x_1543) ;  /* 0x00000004007c7947 */ /* 0x000fea0003800000 */
.L_x_1506:
[----:B------:R-:W-:-:S13]  /*8530*/  ISETP.NE.AND P0, PT, R191, 0x3, PT ;  /* 0x00000003bf00780c */ /* 0x000fda0003f05270 */
[----:B------:R-:W-:Y:S05]  /*8540*/  @!P0 BRA `(.L_x_1569) ;  /* 0x0000000000048947 */ /* 0x000fea0003800000 */
[----:B------:R-:W-:Y:S01]  /*8550*/  BPT.TRAP 0x1 ;  /* 0x000000040000795c */ /* 0x000fe20000300000 */
.L_x_1569:
[----:B------:R-:W-:Y:S01]  /*8560*/  IMAD R106, R184, 0x8, R2 ;  /* 0x00000008b86a7824 */ /* 0x000fe200078e0202 */
[----:B------:R-:W-:Y:S01]  /*8570*/  SHF.L.U32 R117, R192, 0x1f, RZ ;  /* 0x0000001fc0757819 */ /* 0x000fe200000006ff */
[----:B------:R-:W-:Y:S01]  /*8580*/  IMAD R113, R26, -0x80, R24 ;  /* 0xffffff801a717824 */ /* 0x000fe200078e0218 */
[----:B------:R-:W-:Y:S01]  /*8590*/  BSSY B1, `(.L_x_1570) ;  /* 0x0000006000017945 */ /* 0x000fe20003800000 */
[----:B0-----:R-:W-:Y:S01]  /*85a0*/  SHF.R.S32.HI R44, RZ, 0x1f, R26 ;  /* 0x0000001fff2c7819 */ /* 0x001fe2000001141a */
[----:B------:R-:W0:Y:S01]  /*85b0*/  SYNCS.PHASECHK.TRANS64.TRYWAIT P3, [R106+URZ+0x28890], R117 ;  /* 0x028890756a0075a7 */ /* 0x000e22000806017f */
[----:B------:R-:W-:Y:S01]  /*85c0*/  IMAD R45, R0, R26, RZ ;  /* 0x0000001a002d7224 */ /* 0x000fe200078e02ff */
[----:B------:R-:W-:Y:S01]  /*85d0*/  VIMNMX R113, R113, 0x80, PT ;  /* 0x0000008071717848 */ /* 0x000fe20003fe0100 */
[----:B0-----:R-:W-:Y:S06]  /*85e0*/  @!P3 BRA `(.L_x_1571) ;  /* 0x0000020c00b0b947 */ /* 0x001fec0003800000 */
.L_x_1939:
[----:B------:R-:W-:Y:S05]  /*85f0*/  BSYNC B1 ;  /* 0x0000000000017941 */ /* 0x000fea0003800000 */
.L_x_1570:
[----:B------:R-:W-:Y:S01]  /*8600*/  ISETP.GE.AND P3, PT, R23, R113, PT ;  /* 0x000000711700720c */ /* 0x000fe20003f66270 */
[----:B------:R-:W-:Y:S01]  /*8610*/  IMAD R45, R44, R125, R45 ;  /* 0x0000007d2c2d7224 */ /* 0x000fe200078e022d */
[----:B------:R-:W-:Y:S01]  /*8620*/  BSSY B1, `(.L_x_1572) ;  /* 0x0000012000017945 */ /* 0x000fe20003800000 */
[----:B------:R-:W-:-:S04]  /*8630*/  IMAD.WIDE.U32 R52, R125, R26, RZ ;  /* 0x0000001a7d347225 */ /* 0x000fc800078e00ff */
[----:B------:R-:W-:-:S06]  /*8640*/  IMAD.IADD R61, R45, 0x1, R53 ;  /* 0x000000012d3d7824 */ /* 0x000fcc00078e0235 */
[----:B------:R-:W-:Y:S05]  /*8650*/  @P3 BRA `(.L_x_1573) ;  /* 0x0000000000383947 */ /* 0x000fea0003800000 */
[----:B------:R-:W1:Y:S01]  /*8660*/  @!P2 LDC.64 R54, c[0x0][0x2e8] ;  /* 0x0000ba00ff36ab82 */ /* 0x000e620000000a00 */
[----:B------:R-:W2:Y:S01]  /*8670*/  @!P2 LDS.128 R44, [R110+0x18400] ;  /* 0x018400006e2ca984 */ /* 0x000ea20000000c00 */
[----:B------:R-:W-:-:S03]  /*8680*/  @!P2 IADD3 R58, P3, R36, R52, RZ ;  /* 0x00000034243aa210 */ /* 0x000fc60007f7e0ff */
[----:B------:R-:W3:Y:S02]  /*8690*/  @!P1 LDS.128 R48, [R110+0x1c400] ;  /* 0x01c400006e309984 */ /* 0x000ee40000000c00 */
[----:B------:R-:W-:Y:S01]  /*86a0*/  @!P2 IMAD.X R59, R61, 0x1, R39, P3 ;  /* 0x000000013d3ba824 */ /* 0x000fe200018e0627 */
[----:B------:R-:W4:Y:S01]  /*86b0*/  @!P1 LDC.64 R56, c[0x0][0x2e8] ;  /* 0x0000ba00ff389b82 */ /* 0x000f220000000a00 */
[----:B-1----:R-:W-:-:S04]  /*86c0*/  @!P2 LEA R54, P3, R58, R54, 0x1 ;  /* 0x000000363a36a211 */ /* 0x002fc800078608ff */
[----:B------:R-:W-:Y:S02]  /*86d0*/  @!P2 LEA.HI.X R55, R58, R55, R59, 0x1, P3 ;  /* 0x000000373a37a211 */ /* 0x000fe400018f0c3b */
[----:B------:R-:W-:-:S05]  /*86e0*/  @!P1 IADD3 R58, P3, R99, R52, RZ ;  /* 0x00000034633a9210 */ /* 0x000fca0007f7e0ff */
[----:B------:R-:W-:Y:S01]  /*86f0*/  @!P1 IMAD.X R59, R61, 0x1, R104, P3 ;  /* 0x000000013d3b9824 */ /* 0x000fe200018e0668 */
[----:B----4-:R-:W-:-:S04]  /*8700*/  @!P1 LEA R56, P3, R58, R56, 0x1 ;  /* 0x000000383a389211 */ /* 0x010fc800078608ff */
[----:B------:R-:W-:Y:S01]  /*8710*/  @!P1 LEA.HI.X R57, R58, R57, R59, 0x1, P3 ;  /* 0x000000393a399211 */ /* 0x000fe200018f0c3b */
[----:B--2---:R1:W-:Y:S04]  /*8720*/  @!P2 STG.E.128 desc[UR40][R54.64], R44 ;  /* 0x0000002c3600a986 */ /* 0x0043e8000c101d28 */
[----:B---3--:R1:W-:Y:S04]  /*8730*/  @!P1 STG.E.128 desc[UR40][R56.64], R48 ;  /* 0x0000003038009986 */ /* 0x0083e8000c101d28 */
.L_x_1573:
[----:B------:R-:W-:Y:S05]  /*8740*/  BSYNC B1 ;  /* 0x0000000000017941 */ /* 0x000fea0003800000 */
.L_x_1572:
[----:B------:R-:W-:Y:S01]  /*8750*/  ISETP.GE.AND P3, PT, R213, R113, PT ;  /* 0x00000071d500720c */ /* 0x000fe20003f66270 */
[----:B------:R-:W-:-:S12]  /*8760*/  BSSY B1, `(.L_x_1574) ;  /* 0x0000012000017945 */ /* 0x000fd80003800000 */
[----:B------:R-:W-:Y:S05]  /*8770*/  @P3 BRA `(.L_x_1575) ;  /* 0x0000000000403947 */ /* 0x000fea0003800000 */
[----:B-1----:R-:W1:Y:S01]  /*8780*/  @!P2 LDC.64 R54, c[0x0][0x2e8] ;  /* 0x0000ba00ff36ab82 */ /* 0x002e620000000a00 */
[----:B------:R-:W2:Y:S01]  /*8790*/  @!P2 LDS.128 R44, [R110+0x19400] ;  /* 0x019400006e2ca984 */ /* 0x000ea20000000c00 */
[----:B------:R-:W-:-:S03]  /*87a0*/  IADD3 R60, P3, R88, R52, RZ ;  /* 0x00000034583c7210 */ /* 0x000fc60007f7e0ff */
[----:B------:R-:W3:Y:S02]  /*87b0*/  @!P1 LDS.128 R48, [R110+0x1d400] ;  /* 0x01d400006e309984 */ /* 0x000ee40000000c00 */
[----:B------:R-:W-:Y:S01]  /*87c0*/  IMAD.X R62, R61, 0x1, R89, P3 ;  /* 0x000000013d3e7824 */ /* 0x000fe200018e0659 */
[----:B------:R-:W4:Y:S01]  /*87d0*/  @!P1 LDC.64 R56, c[0x0][0x2e8] ;  /* 0x0000ba00ff389b82 */ /* 0x000f220000000a00 */
[----:B------:R-:W-:-:S05]  /*87e0*/  @!P2 IADD3 R58, P3, R60, R36, RZ ;  /* 0x000000243c3aa210 */ /* 0x000fca0007f7e0ff */
[----:B------:R-:W-:Y:S01]  /*87f0*/  @!P2 IMAD.X R59, R62, 0x1, R39, P3 ;  /* 0x000000013e3ba824 */ /* 0x000fe200018e0627 */
        /* <DEDUP_REMOVED lines=8> */
.L_x_1575:
[----:B------:R-:W-:Y:S05]  /*8880*/  BSYNC B1 ;  /* 0x0000000000017941 */ /* 0x000fea0003800000 */
.L_x_1574:
[----:B------:R-:W-:Y:S01]  /*8890*/  ISETP.GE.AND P3, PT, R212, R113, PT ;  /* 0x00000071d400720c */ /* 0x000fe20003f66270 */
[----:B------:R-:W-:-:S12]  /*88a0*/  BSSY B1, `(.L_x_1576) ;  /* 0x0000012000017945 */ /* 0x000fd80003800000 */
[----:B------:R-:W-:Y:S05]  /*88b0*/  @P3 BRA `(.L_x_1577) ;  /* 0x0000000000403947 */ /* 0x000fea0003800000 */
[----:B-12---:R-:W1:Y:S01]  /*88c0*/  @!P2 LDC.64 R54, c[0x0][0x2e8] ;  /* 0x0000ba00ff36ab82 */ /* 0x006e620000000a00 */
[----:B------:R-:W2:Y:S01]  /*88d0*/  @!P2 LDS.128 R44, [R110+0x1a400] ;  /* 0x01a400006e2ca984 */ /* 0x000ea20000000c00 */
[----:B------:R-:W-:-:S03]  /*88e0*/  LEA R60, P3, R98, R52, 0x6 ;  /* 0x00000034623c7211 */ /* 0x000fc600078630ff */
        /* <DEDUP_REMOVED lines=13> */
.L_x_1577:
[----:B------:R-:W-:Y:S05]  /*89c0*/  BSYNC B1 ;  /* 0x0000000000017941 */ /* 0x000fea0003800000 */
.L_x_1576:
[----:B------:R-:W-:-:S13]  /*89d0*/  ISETP.GE.AND P3, PT, R211, R113, PT ;  /* 0x00000071d300720c */ /* 0x000fda0003f66270 */
[----:B------:R-:W-:Y:S05]  /*89e0*/  @P3 BRA `(.L_x_1543) ;  /* 0x00000000004c3947 */ /* 0x000fea0003800000 */
[----:B------:R-:W3:Y:S01]  /*89f0*/  LDC.64 R58, c[0x0][0x300] ;  /* 0x0000c000ff3a7b82 */ /* 0x000ee20000000a00 */
[----:B-12-4-:R-:W1:Y:S01]  /*8a00*/  @!P2 LDS.128 R44, [R110+0x1b400] ;  /* 0x01b400006e2ca984 */ /* 0x016e620000000c00 */
[----:B------:R-:W-:-:S03]  /*8a10*/  IMAD.MOV.U32 R53, RZ, RZ, R61 ;  /* 0x000000ffff357224 */ /* 0x000fc600078e003d */
[----:B------:R-:W2:Y:S03]  /*8a20*/  @!P1 LDS.128 R48, [R110+0x1f400] ;  /* 0x01f400006e309984 */ /* 0x000ea60000000c00 */
[----:B------:R-:W4:Y:S08]  /*8a30*/  @!P2 LDC.64 R54, c[0x0][0x2e8] ;  /* 0x0000ba00ff36ab82 */ /* 0x000f300000000a00 */
[----:B------:R-:W5:Y:S01]  /*8a40*/  @!P1 LDC.64 R56, c[0x0][0x2e8] ;  /* 0x0000ba00ff389b82 */ /* 0x000f620000000a00 */
[----:B---3--:R-:W-:-:S04]  /*8a50*/  IMAD.WIDE.U32 R52, R58, 0x60, R52 ;  /* 0x000000603a347825 */ /* 0x008fc800078e0034 */
[----:B------:R-:W-:-:S04]  /*8a60*/  IMAD R59, R59, 0x60, RZ ;  /* 0x000000603b3b7824 */ /* 0x000fc800078e02ff */
[----:B------:R-:W-:Y:S01]  /*8a70*/  IMAD.IADD R59, R53, 0x1, R59 ;  /* 0x00000001353b7824 */ /* 0x000fe200078e023b */
[----:B------:R-:W-:-:S05]  /*8a80*/  @!P2 IADD3 R53, P3, R36, R52, RZ ;  /* 0x000000342435a210 */ /* 0x000fca0007f7e0ff */
[----:B------:R-:W-:Y:S01]  /*8a90*/  @!P2 IMAD.X R58, R59, 0x1, R39, P3 ;  /* 0x000000013b3aa824 */ /* 0x000fe200018e0627 */
[----:B----4-:R-:W-:-:S04]  /*8aa0*/  @!P2 LEA R54, P3, R53, R54, 0x1 ;  /* 0x000000363536a211 */ /* 0x010fc800078608ff */
[----:B------:R-:W-:Y:S02]  /*8ab0*/  @!P2 LEA.HI.X R55, R53, R55, R58, 0x1, P3 ;  /* 0x000000373537a211 */ /* 0x000fe400018f0c3a */
[----:B------:R-:W-:-:S03]  /*8ac0*/  @!P1 IADD3 R52, P3, R99, R52, RZ ;  /* 0x0000003463349210 */ /* 0x000fc60007f7e0ff */
[----:B-1----:R3:W-:Y:S02]  /*8ad0*/  @!P2 STG.E.128 desc[UR40][R54.64], R44 ;  /* 0x0000002c3600a986 */ /* 0x0027e4000c101d28 */
[----:B------:R-:W-:Y:S01]  /*8ae0*/  @!P1 IMAD.X R53, R59, 0x1, R104, P3 ;  /* 0x000000013b359824 */ /* 0x000fe200018e0668 */
[----:B-----5:R-:W-:-:S04]  /*8af0*/  @!P1 LEA R56, P3, R52, R56, 0x1 ;  /* 0x0000003834389211 */ /* 0x020fc800078608ff */
[----:B------:R-:W-:-:S05]  /*8b00*/  @!P1 LEA.HI.X R57, R52, R57, R53, 0x1, P3 ;  /* 0x0000003934399211 */ /* 0x000fca00018f0c35 */
[----:B--2---:R3:W-:Y:S04]  /*8b10*/  @!P1 STG.E.128 desc[UR40][R56.64], R48 ;  /* 0x0000003038009986 */ /* 0x0047e8000c101d28 */
.L_x_1543:
[----:B------:R-:W-:Y:S05]  /*8b20*/  BSYNC B0 ;  /* 0x0000000000007941 */ /* 0x000fea0003800000 */
.L_x_1505:
[----:B-1234-:R-:W1:Y:S01]  /*8b30*/  S2R R44, SR_TID.X ;  /* 0x00000000002c7919 */ /* 0x01ee620000002100 */
        /* <DEDUP_REMOVED lines=8> */
[----:B-1----:R-:W-:Y:S01]  /*8bc0*/  LOP3.LUT R44, R44, 0x7f, RZ, 0xc0, !PT ;  /* 0x0000007f2c2c7812 */ /* 0x002fe200078ec0ff */
[----:B--2---:R1:W-:Y:S03]  /*8bd0*/  BAR.SYNC.DEFER_BLOCKING R124, 0x80 ;  /* 0x0002007c0000751d */ /* 0x0043e60000010000 */
[----:B------:R-:W-:-:S13]  /*8be0*/  ISETP.NE.AND P3, PT, R44, RZ, PT ;  /* 0x000000ff2c00720c */ /* 0x000fda0003f65270 */
[----:B------:R-:W-:-:S05]  /*8bf0*/  @!P3 VIADD R44, R106, 0x288a0 ;  /* 0x000288a06a2cb836 */ /* 0x000fca0000000000 */
[----:B------:R-:W-:-:S04]  /*8c00*/  @!P3 PRMT R44, RZ, 0x654, R44 ;  /* 0x00000654ff2cb816 */ /* 0x000fc8000000002c */
[----:B------:R1:W-:Y:S01]  /*8c10*/  @!P3 SYNCS.ARRIVE.TRANS64.RED.A1T0 RZ, [R44+URZ], RZ ;  /* 0x000000ff2cffb9a7 */ /* 0x0003e2000810043f */
[----:B------:R-:W-:Y:S05]  /*8c20*/  @!P0 BRA `(.L_x_1579) ;  /* 0x0000000000048947 */ /* 0x000fea0003800000 */
[----:B------:R-:W-:Y:S01]  /*8c30*/  BPT.TRAP 0x1 ;  /* 0x000000040000795c */ /* 0x000fe20000300000 */
.L_x_1579:
[----:B------:R-:W-:Y:S05]  /*8c40*/  BSYNC B0 ;  /* 0x0000000000007941 */ /* 0x000fea0003800000 */
.L_x_1578:
[----:B------:R-:W2:Y:S01]  /*8c50*/  SYNCS.PHASECHK.TRANS64.TRYWAIT P0, [R106+URZ+0x288b0], R117 ;  /* 0x0288b0756a0075a7 */ /* 0x000ea2000800017f */
[----:B------:R-:W-:Y:S01]  /*8c60*/  ULDC UR42, c[0x0][0x2f4] ;  /* 0x0000bd00002a7ab9 */ /* 0x000fe20000000800 */
[----:B------:R-:W-:Y:S01]  /*8c70*/  ULDC.64 UR36, c[0x0][0x328] ;  /* 0x0000ca0000247ab9 */ /* 0x000fe20000000a00 */
[----:B------:R-:W-:Y:S01]  /*8c80*/  ULDC.64 UR38, c[0x0][0x318] ;  /* 0x0000c60000267ab9 */ /* 0x000fe20000000a00 */
[----:B------:R-:W-:Y:S04]  /*8c90*/  BSSY B0, `(.L_x_1580) ;  /* 0x0000002000007945 */ /* 0x000fe80003800000 */
[----:B--2---:R-:W-:Y:S05]  /*8ca0*/  @!P0 BRA `(.L_x_1581) ;  /* 0x0000020800148947 */ /* 0x004fea0003800000 */
.L_x_1940:
[----:B------:R-:W-:Y:S05]  /*8cb0*/  BSYNC B0 ;  /* 0x0000000000007941 */ /* 0x000fea0003800000 */
.L_x_1580:
[----:B------:R-:W-:Y:S01]  /*8cc0*/  ISETP.GE.AND P0, PT, R23, R113, PT ;  /* 0x000000711700720c */ /* 0x000fe20003f06270 */
[----:B------:R-:W-:Y:S01]  /*8cd0*/  BSSY B0, `(.L_x_1582) ;  /* 0x0000011000007945 */ /* 0x000fe20003800000 */
[----:B------:R-:W-:-:S11]  /*8ce0*/  IMAD.WIDE R48, R26, 0x80, R42 ;  /* 0x000000801a307825 */ /* 0x000fd600078e022a */
[----:B------:R-:W-:Y:S05]  /*8cf0*/  @P0 BRA `(.L_x_1583) ;  /* 0x0000000000380947 */ /* 0x000fea0003800000 */
[----:B------:R-:W-:Y:S02]  /*8d00*/  IMAD R47, R49, UR36, RZ ;  /* 0x00000024312f7c24 */ /* 0x000fe4000f8e02ff */
[----:B-1----:R-:W-:Y:S02]  /*8d10*/  IMAD.MOV.U32 R44, RZ, RZ, R94 ;  /* 0x000000ffff2c7224 */ /* 0x002fe400078e005e */
[----:B------:R-:W-:Y:S02]  /*8d20*/  IMAD.MOV.U32 R45, RZ, RZ, R105 ;  /* 0x000000ffff2d7224 */ /* 0x000fe400078e0069 */
[C---:B------:R-:W-:Y:S02]  /*8d30*/  IMAD R47, R48.reuse, UR37, R47 ;  /* 0x00000025302f7c24 */ /* 0x040fe4000f8e022f */
[----:B------:R-:W-:-:S04]  /*8d40*/  IMAD.WIDE.U32 R44, R48, UR36, R44 ;  /* 0x00000024302c7c25 */ /* 0x000fc8000f8e002c */
[----:B------:R-:W-:Y:S01]  /*8d50*/  IMAD.IADD R45, R45, 0x1, R47 ;  /* 0x000000012d2d7824 */ /* 0x000fe200078e022f */
[----:B------:R-:W-:-:S04]  /*8d60*/  LEA R50, P0, R44, UR38, 0x1 ;  /* 0x000000262c327c11 */ /* 0x000fc8000f8008ff */
[----:B------:R-:W-:Y:S02]  /*8d70*/  LEA.HI.X R51, R44, UR39, R45, 0x1, P0 ;  /* 0x000000272c337c11 */ /* 0x000fe400080f0c2d */
[----:B------:R-:W-:-:S13]  /*8d80*/  ISETP.GE.AND P0, PT, R16, UR42, PT ;  /* 0x0000002a10007c0c */ /* 0x000fda000bf06270 */
[----:B------:R-:W1:Y:S04]  /*8d90*/  @!P0 LDS.128 R44, [R110+0x400] ;  /* 0x000400006e2c8984 */ /* 0x000e680000000c00 */
[----:B-1----:R-:W-:Y:S01]  /*8da0*/  @!P0 STG.E.128 desc[UR40][R50.64], R44 ;  /* 0x0000002c32008986 */ /* 0x002fe2000c101d28 */
[----:B------:R-:W-:-:S13]  /*8db0*/  ISETP.GE.AND P0, PT, R190, UR42, PT ;  /* 0x0000002abe007c0c */ /* 0x000fda000bf06270 */
[----:B------:R-:W1:Y:S04]  /*8dc0*/  @!P0 LDS.128 R44, [R110+0x4400] ;  /* 0x004400006e2c8984 */ /* 0x000e680000000c00 */
[----:B-1----:R3:W-:Y:S02]  /*8dd0*/  @!P0 STG.E.128 desc[UR40][R50.64+0x80], R44 ;  /* 0x0000802c32008986 */ /* 0x0027e4000c101d28 */
.L_x_1583:
[----:B------:R-:W-:Y:S05]  /*8de0*/  BSYNC B0 ;  /* 0x0000000000007941 */ /* 0x000fea0003800000 */
.L_x_1582:
[----:B------:R-:W-:Y:S01]  /*8df0*/  ISETP.GE.AND P0, PT, R213, R113, PT ;  /* 0x00000071d500720c */ /* 0x000fe20003f06270 */
[----:B------:R-:W-:-:S12]  /*8e00*/  BSSY B0, `(.L_x_1584) ;  /* 0x0000012000007945 */ /* 0x000fd80003800000 */
[----:B------:R-:W-:Y:S05]  /*8e10*/  @P0 BRA `(.L_x_1585) ;  /* 0x0000000000400947 */ /* 0x000fea0003800000 */
[----:B---3--:R-:W-:Y:S01]  /*8e20*/  IADD3 R47, P0, R48, 0x20, RZ ;  /* 0x00000020302f7810 */ /* 0x008fe20007f1e0ff */
[----:B------:R-:W-:-:S04]  /*8e30*/  IMAD.MOV.U32 R45, RZ, RZ, R105 ;  /* 0x000000ffff2d7224 */ /* 0x000fc800078e0069 */
[----:B-1----:R-:W-:-:S04]  /*8e40*/  IMAD.X R44, RZ, RZ, R49, P0 ;  /* 0x000000ffff2c7224 */ /* 0x002fc800000e0631 */
[----:B------:R-:W-:Y:S02]  /*8e50*/  IMAD R46, R44, UR36, RZ ;  /* 0x000000242c2e7c24 */ /* 0x000fe4000f8e02ff */
[----:B------:R-:W-:-:S04]  /*8e60*/  IMAD.MOV.U32 R44, RZ, RZ, R94 ;  /* 0x000000ffff2c7224 */ /* 0x000fc800078e005e */
[----:B------:R-:W-:-:S04]  /*8e70*/  IMAD.WIDE.U32 R44, R47, UR36, R44 ;  /* 0x000000242f2c7c25 */ /* 0x000fc8000f8e002c */
[----:B------:R-:W-:Y:S01]  /*8e80*/  IMAD R47, R47, UR37, R46 ;  /* 0x000000252f2f7c24 */ /* 0x000fe2000f8e022e */
[----:B------:R-:W-:-:S03]  /*8e90*/  LEA R50, P0, R44, UR38, 0x1 ;  /* 0x000000262c327c11 */ /* 0x000fc6000f8008ff */
[----:B------:R-:W-:-:S05]  /*8ea0*/  IMAD.IADD R45, R45, 0x1, R47 ;  /* 0x000000012d2d7824 */ /* 0x000fca00078e022f */
[----:B------:R-:W-:Y:S02]  /*8eb0*/  LEA.HI.X R51, R44, UR39, R45, 0x1, P0 ;  /* 0x000000272c337c11 */ /* 0x000fe400080f0c2d */
[----:B------:R-:W-:-:S13]  /*8ec0*/  ISETP.GE.AND P0, PT, R16, UR42, PT ;  /* 0x0000002a10007c0c */ /* 0x000fda000bf06270 */
[----:B------:R-:W1:Y:S04]  /*8ed0*/  @!P0 LDS.128 R44, [R110+0x1400] ;  /* 0x001400006e2c8984 */ /* 0x000e680000000c00 */
[----:B-1----:R-:W-:Y:S01]  /*8ee0*/  @!P0 STG.E.128 desc[UR40][R50.64], R44 ;  /* 0x0000002c32008986 */ /* 0x002fe2000c101d28 */
[----:B------:R-:W-:-:S13]  /*8ef0*/  ISETP.GE.AND P0, PT, R190, UR42, PT ;  /* 0x0000002abe007c0c */ /* 0x000fda000bf06270 */
[----:B------:R-:W1:Y:S04]  /*8f00*/  @!P0 LDS.128 R44, [R110+0x5400] ;  /* 0x005400006e2c8984 */ /* 0x000e680000000c00 */
[----:B-1----:R4:W-:Y:S02]  /*8f10*/  @!P0 STG.E.128 desc[UR40][R50.64+0x80], R44 ;  /* 0x0000802c32008986 */ /* 0x0029e4000c101d28 */
.L_x_1585:
[----:B------:R-:W-:Y:S05]  /*8f20*/  BSYNC B0 ;  /* 0x0000000000007941 */ /* 0x000fea0003800000 */
.L_x_1584:
[----:B------:R-:W-:Y:S01]  /*8f30*/  ISETP.GE.AND P0, PT, R212, R113, PT ;  /* 0x00000071d400720c */ /* 0x000fe20003f06270 */
[----:B------:R-:W-:-:S12]  /*8f40*/  BSSY B0, `(.L_x_1586) ;  /* 0x0000012000007945 */ /* 0x000fd80003800000 */
[----:B------:R-:W-:Y:S05]  /*8f50*/  @P0 BRA `(.L_x_1587) ;  /* 0x0000000000400947 */ /* 0x000fea0003800000 */
[----:B---34-:R-:W-:Y:S01]  /*8f60*/  IADD3 R47, P0, R48, 0x40, RZ ;  /* 0x00000040302f7810 */ /* 0x018fe20007f1e0ff */
        /* <DEDUP_REMOVED lines=15> */
.L_x_1587:
[----:B------:R-:W-:Y:S05]  /*9060*/  BSYNC B0 ;  /* 0x0000000000007941 */ /* 0x000fea0003800000 */
.L_x_1586:
[----:B------:R-:W-:Y:S01]  /*9070*/  ISETP.GE.AND P0, PT, R211, R113, PT ;  /* 0x00000071d300720c */ /* 0x000fe20003f06270 */
[----:B------:R-:W-:-:S12]  /*9080*/  BSSY B0, `(.L_x_1588) ;  /* 0x0000012000007945 */ /* 0x000fd80003800000 */
[----:B------:R-:W-:Y:S05]  /*9090*/  @P0 BRA `(.L_x_1589) ;  /* 0x0000000000400947 */ /* 0x000fea0003800000 */
[----:B-1-34-:R-:W-:Y:S01]  /*90a0*/  IADD3 R47, P0, R48, 0x60, RZ ;  /* 0x00000060302f7810 */ /* 0x01afe20007f1e0ff */
[----:B------:R-:W-:Y:S02]  /*90b0*/  IMAD.MOV.U32 R44, RZ, RZ, R94 ;  /* 0x000000ffff2c7224 */ /* 0x000fe400078e005e */
        /* <DEDUP_REMOVED lines=14> */
.L_x_1589:
[----:B------:R-:W-:Y:S05]  /*91a0*/  BSYNC B0 ;  /* 0x0000000000007941 */ /* 0x000fea0003800000 */
.L_x_1588:
[----:B-1-34-:R-:W3:Y:S01]  /*91b0*/  LDL R44, [R1+0x10] ;  /* 0x00001000012c7983 */ /* 0x01aee20000100800 */
[----:B------:R-:W-:Y:S02]  /*91c0*/  VIADD R184, R184, 0x1 ;  /* 0x00000001b8b87836 */ /* 0x000fe40000000000 */
[----:B0-2---:R-:W-:Y:S01]  /*91d0*/  @!P3 VIADD R106, R106, 0x288c0 ;  /* 0x000288c06a6ab836 */ /* 0x005fe20000000000 */
[----:B------:R-:W-:Y:S01]  /*91e0*/  @!PT LDS RZ, [RZ] ;  /* 0x00000000fffff984 */ /* 0x000fe20000000800 */
[----:B------:R-:W-:Y:S01]  /*91f0*/  @!PT LDS RZ, [RZ] ;  /* 0x00000000fffff984 */ /* 0x000fe20000000800 */
[----:B------:R-:W-:Y:S01]  /*9200*/  @!PT LDS RZ, [RZ] ;  /* 0x00000000fffff984 */ /* 0x000fe20000000800 */
[----:B------:R-:W-:Y:S01]  /*9210*/  @!PT LDS RZ, [RZ] ;  /* 0x00000000fffff984 */ /* 0x000fe20000000800 */
[----:B------:R0:W-:Y:S06]  /*9220*/  MEMBAR.ALL.CTA ;  /* 0x0000000000007992 */ /* 0x0001ec0000008000 */
[----:B0-----:R-:W0:Y:S02]  /*9230*/  FENCE.VIEW.ASYNC.S ;  /* 0x00000000000073c6 */ /* 0x001e240000000000 */
[----:B0-----:R0:W-:Y:S01]  /*9240*/  BAR.SYNC.DEFER_BLOCKING R124, 0x80 ;  /* 0x0002007c0000751d */ /* 0x0011e20000010000 */
[----:B------:R-:W-:-:S02]  /*9250*/  ISETP.NE.AND P0, PT, R184, 0x2, PT ;  /* 0x00000002b800780c */ /* 0x000fc40003f05270 */
[----:B------:R-:W-:Y:S02]  /*9260*/  @!P3 PRMT R106, RZ, 0x654, R106 ;  /* 0x00000654ff6ab816 */ /* 0x000fe4000000006a */
[----:B------:R-:W-:Y:S02]  /*9270*/  SEL R45, RZ, 0x1, P0 ;  /* 0x00000001ff2d7807 */ /* 0x000fe40000000000 */
[----:B------:R-:W-:Y:S02]  /*9280*/  SEL R184, R184, RZ, P0 ;  /* 0x000000ffb8b87207 */ /* 0x000fe40000000000 */
[----:B------:R-:W-:Y:S01]  /*9290*/  LOP3.LUT R192, R192, R45, RZ, 0x3c, !PT ;  /* 0x0000002dc0c07212 */ /* 0x000fe200078e3cff */
[----:B------:R0:W-:Y:S01]  /*92a0*/  @!P3 SYNCS.ARRIVE.TRANS64.RED.A1T0 RZ, [R106+URZ], RZ ;  /* 0x000000ff6affb9a7 */ /* 0x0001e2000810043f */
[----:B---3--:R-:W-:-:S13]  /*92b0*/  LOP3.LUT P4, RZ, R44, 0x4, RZ, 0xc0, !PT ;  /* 0x000000042cff7812 */ /* 0x008fda000788c0ff */
[----:B0-----:R-:W-:Y:S05]  /*92c0*/  @P4 BRA `(.L_x_1590) ;  /* 0xffffff9800604947 */ /* 0x001fea000383ffff */
[----:B------:R-:W0:Y:S01]  /*92d0*/  S2R R44, SR_TID.X ;  /* 0x00000000002c7919 */ /* 0x000e220000002100 */
[----:B------:R-:W-:Y:S02]  /*92e0*/  PLOP3.LUT P0, PT, PT, PT, PT, 0x8, 0x0 ;  /* 0x000000000000781c */ /* 0x000fe40003f0e170 */
[----:B0-----:R-:W-:-:S04]  /*92f0*/  SHF.R.U32.HI R44, RZ, 0x7, R44 ;  /* 0x00000007ff2c7819 */ /* 0x001fc8000001162c */
[----:B------:R-:W-:-:S13]  /*9300*/  ISETP.NE.AND P4, PT, R44, 0x1, PT ;  /* 0x000000012c00780c */ /* 0x000fda0003f85270 */
[----:B------:R-:W-:Y:S06]  /*9310*/  @!P4 BAR.ARV 0x9, 0x100 ;  /* 0x024400000000cb1d */ /* 0x000fec0000002000 */
.L_x_1500:
[----:B------:R-:W0:Y:S01]  /*9320*/  LDC R0, c[0x0][0x448] ;  /* 0x00011200ff007b82 */ /* 0x000e220000000800 */
[----:B------:R-:W-:-:S07]  /*9330*/  IADD3 R7, R189, 0x1, -R187 ;  /* 0x00000001bd077810 */ /* 0x000fce0007ffe8bb */
[----:B------:R-:W1:Y:S01]  /*9340*/  LDC.64 R4, c[0x0][0x9e0] ;  /* 0x00027800ff047b82 */ /* 0x000e620000000a00 */
[----:B0-----:R-:W-:Y:S01]  /*9350*/  ISETP.NE.AND P1, PT, R0, 0x1, PT ;  /* 0x000000010000780c */ /* 0x001fe20003f25270 */
[----:B------:R-:W-:Y:S01]  /*9360*/  VIADD R0, R193, 0x7f ;  /* 0x0000007fc1007836 */ /* 0x000fe20000000000 */
[----:B-1----:R-:W-:-:S11]  /*9370*/  ISETP.GE.AND P2, PT, R5, 0x1, PT ;  /* 0x000000010500780c */ /* 0x002fd60003f46270 */
[----:B------:R-:W0:Y:S08]  /*9380*/  @P1 LDC R3, c[0x0][0x44c] ;  /* 0x00011300ff031b82 */ /* 0x000e300000000800 */
[----:B------:R-:W1:Y:S01]  /*9390*/  @P1 LDC R6, c[0x0][0x450] ;  /* 0x00011400ff061b82 */ /* 0x000e620000000800 */
[----:B0-----:R-:W-:-:S05]  /*93a0*/  @P1 IMAD.HI.U32 R3, R0, R3, RZ ;  /* 0x0000000300031227 */ /* 0x001fca00078e00ff */
[----:B-1----:R-:W-:-:S05]  /*93b0*/  @P1 SHF.R.U32.HI R0, RZ, R6, R3 ;  /* 0x00000006ff001219 */ /* 0x002fca0000011603 */
[----:B------:R-:W-:Y:S01]  /*93c0*/  IMAD.IADD R3, R7, 0x1, R0 ;  /* 0x0000000107037824 */ /* 0x000fe200078e0200 */
[----:B------:R-:W-:Y:S06]  /*93d0*/  @P0 BRA `(.L_x_1591) ;  /* 0x00000000000c0947 */ /* 0x000fec0003800000 */
[----:B------:R-:W0:Y:S01]  /*93e0*/  FENCE.VIEW.ASYNC.G ;  /* 0x00000000000073c6 */ /* 0x000e220000000100 */
[----:B------:R-:W-:Y:S05]  /*93f0*/  WARPSYNC.ALL ;  /* 0x0000000000007948 */ /* 0x000fea0003800000 */
[----:B0-----:R-:W-:Y:S06]  /*9400*/  BAR.ARV 0xc, 0x180 ;  /* 0x0306000000007b1d */ /* 0x001fec0000002000 */
.L_x_1591:
[----:B------:R-:W-:Y:S01]  /*9410*/  IMAD.IADD R4, R3, 0x1, R4 ;  /* 0x0000000103047824 */ /* 0x000fe200078e0204 */
        /* <DEDUP_REMOVED lines=12> */
.L_x_1594:
[----:B------:R-:W-:-:S13]  /*94e0*/  ISETP.NE.AND P0, PT, R5, 0x1, PT ;  /* 0x000000010500780c */ /* 0x000fda0003f05270 */
[----:B------:R-:W0:Y:S02]  /*94f0*/  @P0 LDC.64 R6, c[0x0][0x9e8] ;  /* 0x00027a00ff060b82 */ /* 0x000e240000000a00 */
[----:B0-----:R-:W-:-:S05]  /*9500*/  @P0 IMAD.HI.U32 R6, R0, R6, RZ ;  /* 0x0000000600060227 */ /* 0x001fca00078e00ff */
[----:B------:R-:W-:-:S07]  /*9510*/  @P0 SHF.R.U32.HI R0, RZ, R7, R6 ;  /* 0x00000007ff000219 */ /* 0x000fce0000011606 */
.L_x_1595:
[----:B------:R-:W-:Y:S05]  /*9520*/  BSYNC B0 ;  /* 0x0000000000007941 */ /* 0x000fea0003800000 */
.L_x_1593:
[----:B------:R-:W-:-:S05]  /*9530*/  IMAD R3, R0, R5, R5 ;  /* 0x0000000500037224 */ /* 0x000fca00078e0205 */
[----:B------:R-:W-:-:S07]  /*9540*/  VIMNMX R4, R4, R3, PT ;  /* 0x0000000304047248 */ /* 0x000fce0003fe0100 */
.L_x_1592:
[----:B------:R-:W0:Y:S01]  /*9550*/  @P1 LDC R0, c[0x0][0x44c] ;  /* 0x00011300ff001b82 */ /* 0x000e220000000800 */
[----:B------:R-:W-:Y:S01]  /*9560*/  VIADD R4, R4, 0x7f ;  /* 0x0000007f04047836 */ /* 0x000fe20000000000 */
[----:B------:R-:W-:-:S04]  /*9570*/  ULDC UR4, c[0x0][0x9dc] ;  /* 0x0002770000047ab9 */ /* 0x000fc80000000800 */
[----:B------:R-:W-:Y:S02]  /*9580*/  SHF.R.S32.HI R3, RZ, 0x1f, R4 ;  /* 0x0000001fff037819 */ /* 0x000fe40000011404 */
[----:B------:R-:W1:Y:S02]  /*9590*/  @P1 LDC R7, c[0x0][0x450] ;  /* 0x00011400ff071b82 */ /* 0x000e640000000800 */
[----:B------:R-:W-:-:S04]  /*95a0*/  LEA.HI R3, R3, R4, RZ, 0x7 ;  /* 0x0000000403037211 */ /* 0x000fc800078f38ff */
[----:B------:R-:W-:-:S04]  /*95b0*/  SHF.R.S32.HI R3, RZ, 0x7, R3 ;  /* 0x00000007ff037819 */ /* 0x000fc80000011403 */
[----:B------:R-:W-:Y:S01]  /*95c0*/  VIMNMX R126, R126, R3, PT ;  /* 0x000000037e7e7248 */ /* 0x000fe20003fe0100 */
[----:B0-----:R-:W-:-:S04]  /*95d0*/  @P1 IMAD.HI.U32 R6, R193, R0, RZ ;  /* 0x00000000c1061227 */ /* 0x001fc800078e00ff */
[----:B------:R-:W-:Y:S01]  /*95e0*/  IMAD.MOV.U32 R0, RZ, RZ, R193 ;  /* 0x000000ffff007224 */ /* 0x000fe200078e00c1 */
        /* <DEDUP_REMOVED lines=14> */
.L_x_1598:
[----:B------:R-:W-:-:S13]  /*96d0*/  ISETP.NE.AND P0, PT, R5, 0x1, PT ;  /* 0x000000010500780c */ /* 0x000fda0003f05270 */
[----:B------:R-:W0:Y:S02]  /*96e0*/  @P0 LDC.64 R6, c[0x0][0x9e8] ;  /* 0x00027a00ff060b82 */ /* 0x000e240000000a00 */
[----:B0-----:R-:W-:-:S05]  /*96f0*/  @P0 IMAD.HI.U32 R4, R0, R6, RZ ;  /* 0x0000000600040227 */ /* 0x001fca00078e00ff */
[----:B------:R-:W-:-:S07]  /*9700*/  @P0 SHF.R.U32.HI R0, RZ, R7, R4 ;  /* 0x00000007ff000219 */ /* 0x000fce0000011604 */
.L_x_1599:
[----:B------:R-:W-:Y:S05]  /*9710*/  BSYNC B0 ;  /* 0x0000000000007941 */ /* 0x000fea0003800000 */
.L_x_1597:
[----:B------:R-:W-:-:S05]  /*9720*/  IMAD R0, R0, R5, RZ ;  /* 0x0000000500007224 */ /* 0x000fca00078e02ff */
[----:B------:R-:W-:-:S07]  /*9730*/  VIMNMX R3, R3, R0, !PT ;  /* 0x0000000003037248 */ /* 0x000fce0007fe0100 */
.L_x_1596:
[----:B------:R-:W-:Y:S01]  /*9740*/  SHF.R.S32.HI R0, RZ, 0x1f, R3 ;  /* 0x0000001fff007819 */ /* 0x000fe20000011403 */
[----:B------:R-:W-:Y:S01]  /*9750*/  BSSY B0, `(.L_x_1600) ;  /* 0x0000026000007945 */ /* 0x000fe20003800000 */
[----:B------:R-:W-:Y:S02]  /*9760*/  IMAD.MOV.U32 R88, RZ, RZ, RZ ;  /* 0x000000ffff587224 */ /* 0x000fe400078e00ff */
[----:B------:R-:W-:-:S04]  /*9770*/  LEA.HI R0, R0, R3, RZ, 0x7 ;  /* 0x0000000300007211 */ /* 0x000fc800078f38ff */
        /* <DEDUP_REMOVED lines=35> */
.L_x_1601:
[----:B------:R-:W-:Y:S05]  /*99b0*/  BSYNC B0 ;  /* 0x0000000000007941 */ /* 0x000fea0003800000 */
.L_x_1600:
[-C--:B------:R-:W-:Y:S01]  /*99c0*/  IMAD R195, R216, R88.reuse, R195 ;  /* 0x00000058d8c37224 */ /* 0x080fe200078e02c3 */
[----:B------:R-:W-:Y:S01]  /*99d0*/  PLOP3.LUT P0, PT, PT, PT, PT, 0x80, 0x0 ;  /* 0x000000000000781c */ /* 0x000fe20003f0f070 */
[----:B------:R-:W-:Y:S01]  /*99e0*/  IMAD.MOV.U32 R0, RZ, RZ, RZ ;  /* 0x000000ffff007224 */ /* 0x000fe200078e00ff */
        /* <DEDUP_REMOVED lines=36> */
[----:B------:R-:W-:-:S03]  /*9c30*/  UMOV UR4, 0xffffffff ;  /* 0xffffffff00047882 */ /* 0x000fc60000000000 */
[----:B------:R-:W-:Y:S05]  /*9c40*/  BRA.DIV UR4, `(.L_x_1603) ;  /* 0x000001fa04407947 */ /* 0x000fea000b800000 */
[----:B------:R-:W0:Y:S02]  /*9c50*/  S2R R3, SR_TID.X ;  /* 0x0000000000037919 */ /* 0x000e240000002100 */
[----:B0-----:R-:W-:-:S05]  /*9c60*/  VIADD R3, R3, 0xffffff80 ;  /* 0xffffff8003037836 */ /* 0x001fca0000000000 */
[----:B------:R-:W-:-:S04]  /*9c70*/  SHF.R.S32.HI R0, RZ, 0x1f, R3 ;  /* 0x0000001fff007819 */ /* 0x000fc80000011403 */
[----:B------:R-:W-:-:S04]  /*9c80*/  LEA.HI R0, R0, R3, RZ, 0x7 ;  /* 0x0000000300007211 */ /* 0x000fc800078f38ff */
[----:B------:R-:W-:-:S05]  /*9c90*/  SHF.R.S32.HI R0, RZ, 0x7, R0 ;  /* 0x00000007ff007819 */ /* 0x000fca0000011400 */
[----:B------:R0:W1:Y:S02]  /*9ca0*/  SHFL.IDX PT, R194, R0, RZ, 0x1f ;  /* 0x00001fff00c27589 */ /* 0x00006400000e0000 */
.L_x_1943:
[----:B01----:R-:W-:Y:S02]  /*9cb0*/  LEA.HI R0, R194, R194, RZ, 0x1 ;  /* 0x000000c2c2007211 */ /* 0x003fe400078f08ff */
[----:B------:R-:W-:Y:S02]  /*9cc0*/  LOP3.LUT P0, RZ, R233, 0x3ff, RZ, 0xc0, !PT ;  /* 0x000003ffe9ff7812 */ /* 0x000fe4000780c0ff */
[----:B------:R-:W-:Y:S02]  /*9cd0*/  LOP3.LUT R3, R0, 0x1e, RZ, 0xc0, !PT ;  /* 0x0000001e00037812 */ /* 0x000fe400078ec0ff */
[----:B------:R-:W-:-:S03]  /*9ce0*/  P2R R24, PR, RZ, 0x1 ;  /* 0x00000001ff187803 */ /* 0x000fc60000000000 */
        /* <DEDUP_REMOVED lines=21> */
.L_x_1604:
[----:B------:R-:W-:Y:S02]  /*9e40*/  ULDC UR4, c[0x0][0x3f4] ;  /* 0x0000fd0000047ab9 */ /* 0x000fe40000000800 */
[----:B------:R-:W-:-:S13]  /*9e50*/  ISETP.LT.AND P0, PT, RZ, UR4, PT ;  /* 0x00000004ff007c0c */ /* 0x000fda000bf01270 */
[----:B------:R-:W-:Y:S05]  /*9e60*/  @P0 BRA `(.L_x_1605) ;  /* 0x00000000003c0947 */ /* 0x000fea0003800000 */
[----:B------:R-:W-:-:S04]  /*9e70*/  LEA.HI R0, R214, R214, RZ, 0x1 ;  /* 0x000000d6d6007211 */ /* 0x000fc800078f08ff */
[----:B------:R-:W-:-:S05]  /*9e80*/  LOP3.LUT R3, R0, 0xfffffffe, RZ, 0xc0, !PT ;  /* 0xfffffffe00037812 */ /* 0x000fca00078ec0ff */
[----:B------:R-:W-:-:S05]  /*9e90*/  IMAD.IADD R3, R214, 0x1, -R3 ;  /* 0x00000001d6037824 */ /* 0x000fca00078e0a03 */
[----:B------:R-:W-:-:S04]  /*9ea0*/  SHF.L.U32 R3, R3, 0x1f, RZ ;  /* 0x0000001f03037819 */ /* 0x000fc800000006ff */
[----:B------:R0:W1:Y:S03]  /*9eb0*/  SYNCS.PHASECHK.TRANS64.TRYWAIT P0, [R2+URZ+0x28800], R3 ;  /* 0x02880003020075a7 */ /* 0x000066000800017f */
[----:B-1----:R-:W-:Y:S05]  /*9ec0*/  @!P0 NANOSLEEP.SYNCS 0x989680 ;  /* 0x009896800000895d */ /* 0x002fea0003900000 */
[----:B------:R-:W1:Y:S01]  /*9ed0*/  @!P0 SYNCS.PHASECHK.TRANS64 P0, [R2+URZ+0x28800], R3 ;  /* 0x02880003020085a7 */ /* 0x000e62000800007f */
[----:B------:R-:W-:Y:S04]  /*9ee0*/  BSSY B0, `(.L_x_1606) ;  /* 0x0000006000007945 */ /* 0x000fe80003800000 */
[----:B-1----:R-:W-:Y:S05]  /*9ef0*/  @P0 BRA `(.L_x_1607) ;  /* 0x0000000000100947 */ /* 0x002fea0003800000 */
.L_x_1608:
[----:B-1----:R1:W2:Y:S02]  /*9f00*/  SYNCS.PHASECHK.TRANS64.TRYWAIT P0, [R2+URZ+0x28800], R3 ;  /* 0x02880003020075a7 */ /* 0x0022a4000800017f */
[----:B--2---:R-:W-:Y:S05]  /*9f10*/  @!P0 NANOSLEEP.SYNCS 0x989680 ;  /* 0x009896800000895d */ /* 0x004fea0003900000 */
[----:B------:R-:W2:Y:S02]  /*9f20*/  @!P0 SYNCS.PHASECHK.TRANS64 P0, [R2+URZ+0x28800], R3 ;  /* 0x02880003020085a7 */ /* 0x000ea4000800007f */
[----:B--2---:R-:W-:Y:S05]  /*9f30*/  @!P0 BRA `(.L_x_1608) ;  /* 0xfffffffc00f08947 */ /* 0x004fea000383ffff */
.L_x_1607:
[----:B------:R-:W-:Y:S05]  /*9f40*/  BSYNC B0 ;  /* 0x0000000000007941 */ /* 0x000fea0003800000 */
.L_x_1606:
[----:B------:R-:W-:Y:S05]  /*9f50*/  BRA `(.L_x_1609) ;  /* 0x0000005400047947 */ /* 0x000fea0003800000 */
.L_x_1605:
[----:B------:R-:W-:Y:S01]  /*9f60*/  ISETP.NE.AND P0, PT, R24, RZ, PT ;  /* 0x000000ff1800720c */ /* 0x000fe20003f05270 */
[----:B------:R-:W-:Y:S01]  /*9f70*/  ULDC.64 UR4, c[0x0][0x3f8] ;  /* 0x0000fe0000047ab9 */ /* 0x000fe20000000a00 */
[----:B-----5:R-:W-:Y:S01]  /*9f80*/  SHF.R.S32.HI R0, RZ, 0x1f, R112 ;  /* 0x0000001fff007819 */ /* 0x020fe20000011470 */
[----:B------:R-:W-:Y:S01]  /*9f90*/  ULDC.64 UR6, c[0x0][0x408] ;  /* 0x0001020000067ab9 */ /* 0x000fe20000000a00 */
[----:B------:R-:W-:-:S04]  /*9fa0*/  IMAD.WIDE.U32 R24, R112, UR4, RZ ;  /* 0x0000000470187c25 */ /* 0x000fc8000f8e00ff */
[C---:B------:R-:W-:Y:S02]  /*9fb0*/  IMAD R3, R0.reuse, UR4, RZ ;  /* 0x0000000400037c24 */ /* 0x040fe4000f8e02ff */
[----:B------:R-:W-:Y:S02]  /*9fc0*/  IMAD R5, R0, UR6, RZ ;  /* 0x0000000600057c24 */ /* 0x000fe4000f8e02ff */
[C---:B------:R-:W-:Y:S02]  /*9fd0*/  IMAD R3, R112.reuse, UR5, R3 ;  /* 0x0000000570037c24 */ /* 0x040fe4000f8e0203 */
[C---:B------:R-:W-:Y:S02]  /*9fe0*/  IMAD R5, R112.reuse, UR7, R5 ;  /* 0x0000000770057c24 */ /* 0x040fe4000f8e0205 */
[----:B------:R-:W-:-:S04]  /*9ff0*/  IMAD.WIDE.U32 R112, R112, UR6, RZ ;  /* 0x0000000670707c25 */ /* 0x000fc8000f8e00ff */
[----:B------:R-:W-:Y:S02]  /*a000*/  IMAD.IADD R27, R3, 0x1, R25 ;  /* 0x00000001031b7824 */ /* 0x000fe400078e0219 */
[----:B------:R-:W-:Y:S01]  /*a010*/  IMAD.IADD R29, R5, 0x1, R113 ;  /* 0x00000001051d7824 */ /* 0x000fe200078e0271 */
        /* <DEDUP_REMOVED lines=17> */
.L_x_1610:
[----:B------:R-:W-:Y:S01]  /*a130*/  ULDC.U8 UR4, c[0x0][0x410] ;  /* 0x0001040000047ab9 */ /* 0x000fe20000000000 */
[----:B------:R-:W-:Y:S01]  /*a140*/  IMAD.IADD R57, R23, 0x1, R193 ;  /* 0x0000000117397824 */ /* 0x000fe200078e02c1 */
[----:B------:R-:W-:Y:S01]  /*a150*/  ISETP.NE.AND P0, PT, RZ, UR4, PT ;  /* 0x00000004ff007c0c */ /* 0x000fe2000bf05270 */
[----:B------:R-:W-:Y:S02]  /*a160*/  BSSY B0, `(.L_x_1611) ;  /* 0x0000518000007945 */ /* 0x000fe40003800000 */
[----:B------:R-:W-:-:S10]  /*a170*/  IMAD R3, R208, 0x20, R57 ;  /* 0x00000020d0037824 */ /* 0x000fd400078e0239 */
[----:B------:R-:W-:Y:S05]  /*a180*/  @!P0 BRA `(.L_x_1612) ;  /* 0x00000028005c8947 */ /* 0x000fea0003800000 */
[----:B------:R-:W0:Y:S01]  /*a190*/  LDC R68, c[0x0][0x448] ;  /* 0x00011200ff447b82 */ /* 0x000e220000000800 */
[----:B------:R-:W-:Y:S01]  /*a1a0*/  ULDC.64 UR4, c[0x0][0x3f8] ;  /* 0x0000fe0000047ab9 */ /* 0x000fe20000000a00 */
[----:B------:R-:W-:Y:S01]  /*a1b0*/  ULDC.64 UR6, c[0x0][0x408] ;  /* 0x0001020000067ab9 */ /* 0x000fe20000000a00 */
[----:B------:R-:W-:Y:S01]  /*a1c0*/  IMAD.MOV.U32 R4, RZ, RZ, R24 ;  /* 0x000000ffff047224 */ /* 0x000fe200078e0018 */
[----:B------:R-:W-:Y:S01]  /*a1d0*/  SHF.R.S32.HI R50, RZ, 0x1f, R185 ;  /* 0x0000001fff327819 */ /* 0x000fe200000114b9 */
[----:B------:R-:W-:Y:S02]  /*a1e0*/  IMAD.MOV.U32 R10, RZ, RZ, R112 ;  /* 0x000000ffff0a7224 */ /* 0x000fe400078e0070 */
[----:B------:R-:W-:Y:S01]  /*a1f0*/  IMAD.MOV.U32 R11, RZ, RZ, R29 ;  /* 0x000000ffff0b7224 */ /* 0x000fe200078e001d */
[----:B0-----:R-:W-:-:S13]  /*a200*/  ISETP.NE.AND P0, PT, R68, 0x1, PT ;  /* 0x000000014400780c */ /* 0x001fda0003f05270 */
[----:B------:R-:W0:Y:S08]  /*a210*/  @P0 LDC R0, c[0x0][0x44c] ;  /* 0x00011300ff000b82 */ /* 0x000e300000000800 */
[----:B------:R-:W1:Y:S01]  /*a220*/  @P0 LDC R5, c[0x0][0x450] ;  /* 0x00011400ff050b82 */ /* 0x000e620000000800 */
[----:B0-----:R-:W-:-:S05]  /*a230*/  @P0 IMAD.HI.U32 R0, R3, R0, RZ ;  /* 0x0000000003000227 */ /* 0x001fca00078e00ff */
[----:B-1----:R-:W-:Y:S01]  /*a240*/  @P0 SHF.R.U32.HI R3, RZ, R5, R0 ;  /* 0x00000005ff030219 */ /* 0x002fe20000011600 */
[----:B------:R-:W-:-:S03]  /*a250*/  IMAD.MOV.U32 R5, RZ, RZ, R27 ;  /* 0x000000ffff057224 */ /* 0x000fc600078e001b */
[----:B------:R-:W-:Y:S01]  /*a260*/  SHF.R.S32.HI R0, RZ, 0x1f, R3 ;  /* 0x0000001fff007819 */ /* 0x000fe20000011403 */
[----:B------:R-:W-:-:S04]  /*a270*/  IMAD.WIDE.U32 R4, R3, UR4, R4 ;  /* 0x0000000403047c25 */ /* 0x000fc8000f8e0004 */
[C---:B------:R-:W-:Y:S02]  /*a280*/  IMAD R6, R0.reuse, UR4, RZ ;  /* 0x0000000400067c24 */ /* 0x040fe4000f8e02ff */
[----:B------:R-:W-:Y:S02]  /*a290*/  IMAD R0, R0, UR6, RZ ;  /* 0x0000000600007c24 */ /* 0x000fe4000f8e02ff */
[C---:B------:R-:W-:Y:S01]  /*a2a0*/  IMAD R7, R3.reuse, UR5, R6 ;  /* 0x0000000503077c24 */ /* 0x040fe2000f8e0206 */
[----:B------:R-:W-:Y:S01]  /*a2b0*/  ULDC.64 UR4, c[0x0][0x3e8] ;  /* 0x0000fa0000047ab9 */ /* 0x000fe20000000a00 */
[C---:B------:R-:W-:Y:S01]  /*a2c0*/  IMAD.WIDE.U32 R10, R3.reuse, UR6, R10 ;  /* 0x00000006030a7c25 */ /* 0x040fe2000f8e000a */
[----:B------:R-:W-:Y:S01]  /*a2d0*/  LEA R6, P0, R4, UR4, 0x1 ;  /* 0x0000000404067c11 */ /* 0x000fe2000f8008ff */
[----:B------:R-:W-:Y:S02]  /*a2e0*/  UMOV UR4, 0xffffffff ;  /* 0xffffffff00047882 */ /* 0x000fe40000000000 */
[----:B------:R-:W-:Y:S01]  /*a2f0*/  IMAD R3, R3, UR7, R0 ;  /* 0x0000000703037c24 */ /* 0x000fe2000f8e0200 */
[----:B------:R-:W-:Y:S01]  /*a300*/  ULDC.64 UR6, c[0x0][0x400] ;  /* 0x0001000000067ab9 */ /* 0x000fe20000000a00 */
[----:B------:R-:W-:Y:S01]  /*a310*/  IMAD.IADD R7, R5, 0x1, R7 ;  /* 0x0000000105077824 */ /* 0x000fe200078e0207 */
[----:B------:R-:W-:Y:S01]  /*a320*/  LEA R0, P1, R10, UR6, 0x1 ;  /* 0x000000060a007c11 */ /* 0x000fe2000f8208ff */
[----:B------:R-:W-:-:S03]  /*a330*/  IMAD.IADD R3, R11, 0x1, R3 ;  /* 0x000000010b037824 */ /* 0x000fc600078e0203 */
[----:B------:R-:W-:Y:S02]  /*a340*/  LEA.HI.X R7, R4, UR5, R7, 0x1, P0 ;  /* 0x0000000504077c11 */ /* 0x000fe400080f0c07 */
[----:B------:R-:W-:Y:S01]  /*a350*/  LEA.HI.X R10, R10, UR7, R3, 0x1, P1 ;  /* 0x000000070a0a7c11 */ /* 0x000fe200088f0c03 */
[----:B------:R-:W-:Y:S06]  /*a360*/  BRA.DIV UR4, `(.L_x_1613) ;  /* 0x000001f204b87947 */ /* 0x000fec000b800000 */
[----:B------:R0:W1:Y:S04]  /*a370*/  SHFL.IDX PT, R3, R7, RZ, 0x181f ;  /* 0x00181fff07037589 */ /* 0x00006800000e0000 */
[----:B------:R0:W2:Y:S04]  /*a380*/  SHFL.IDX PT, R4, R6, RZ, 0x181f ;  /* 0x00181fff06047589 */ /* 0x0000a800000e0000 */
[----:B------:R0:W3:Y:S04]  /*a390*/  SHFL.IDX PT, R5, R10, RZ, 0x181f ;  /* 0x00181fff0a057589 */ /* 0x0000e800000e0000 */
[----:B------:R0:W4:Y:S02]  /*a3a0*/  SHFL.IDX PT, R14, R0, RZ, 0x181f ;  /* 0x00181fff000e7589 */ /* 0x00012400000e0000 */
.L_x_1949:
[----:B------:R-:W-:Y:S01]  /*a3b0*/  IMAD R68, R187, R68, RZ ;  /* 0x00000044bb447224 */ /* 0x000fe200078e02ff */
[----:B------:R-:W-:Y:S01]  /*a3c0*/  BSSY B1, `(.L_x_1614) ;  /* 0x000001e000017945 */ /* 0x000fe20003800000 */
[----:B------:R-:W-:Y:S02]  /*a3d0*/  CS2R R46, SRZ ;  /* 0x00000000002e7805 */ /* 0x000fe4000001ff00 */
[----:B------:R-:W-:Y:S02]  /*a3e0*/  CS2R R40, SRZ ;  /* 0x0000000000287805 */ /* 0x000fe4000001ff00 */
[----:B------:R-:W-:Y:S02]  /*a3f0*/  CS2R R44, SRZ ;  /* 0x00000000002c7805 */ /* 0x000fe4000001ff00 */
[----:B------:R-:W-:Y:S02]  /*a400*/  ISETP.GE.AND P0, PT, R57, R68, PT ;  /* 0x000000443900720c */ /* 0x000fe40003f06270 */
[----:B------:R-:W-:-:S11]  /*a410*/  CS2R R42, SRZ ;  /* 0x00000000002a7805 */ /* 0x000fd6000001ff00 */
[----:B------:R-:W-:Y:S05]  /*a420*/  @P0 BRA `(.L_x_1615) ;  /* 0x00000000005c0947 */ /* 0x000fea0003800000 */
[----:B------:R-:W-:Y:S01]  /*a430*/  ULDC UR4, c[0x0][0x3f4] ;  /* 0x0000fd0000047ab9 */ /* 0x000fe20000000800 */
[----:B------:R-:W-:Y:S02]  /*a440*/  CS2R R42, SRZ ;  /* 0x00000000002a7805 */ /* 0x000fe4000001ff00 */
[----:B------:R-:W-:Y:S02]  /*a450*/  ISETP.GE.AND P4, PT, R18, UR4, PT ;  /* 0x0000000412007c0c */ /* 0x000fe4000bf86270 */
[----:B------:R-:W-:Y:S02]  /*a460*/  CS2R R40, SRZ ;  /* 0x0000000000287805 */ /* 0x000fe4000001ff00 */
[----:B------:R-:W-:Y:S02]  /*a470*/  ISETP.GE.AND P5, PT, R185, UR4, PT ;  /* 0x00000004b9007c0c */ /* 0x000fe4000bfa6270 */
[----:B------:R-:W-:-:S07]  /*a480*/  CS2R R44, SRZ ;  /* 0x00000000002c7805 */ /* 0x000fce000001ff00 */
[C---:B------:R-:W-:Y:S01]  /*a490*/  @!P4 IMAD.SHL.U32 R13, R18.reuse, 0x2, RZ ;  /* 0x00000002120dc824 */ /* 0x040fe200078e00ff */
[----:B------:R-:W-:-:S03]  /*a4a0*/  @!P4 SHF.L.U64.HI R26, R18, 0x1, R19 ;  /* 0x00000001121ac819 */ /* 0x000fc60000010213 */
[C---:B------:R-:W-:Y:S01]  /*a4b0*/  @!P5 IMAD.SHL.U32 R15, R185.reuse, 0x2, RZ ;  /* 0x00000002b90fd824 */ /* 0x040fe200078e00ff */
[----:B------:R-:W-:Y:S02]  /*a4c0*/  @!P5 SHF.L.U64.HI R24, R185, 0x1, R50 ;  /* 0x00000001b918d819 */ /* 0x000fe40000010232 */
[-C--:B----4-:R-:W-:Y:S02]  /*a4d0*/  @!P4 IADD3 R12, P1, R14, R13.reuse, RZ ;  /* 0x0000000d0e0cc210 */ /* 0x090fe40007f3e0ff */
[C---:B--2---:R-:W-:Y:S02]  /*a4e0*/  @!P4 IADD3 R8, P0, R4.reuse, R13, RZ ;  /* 0x0000000d0408c210 */ /* 0x044fe40007f1e0ff */
[-C--:B------:R-:W-:Y:S02]  /*a4f0*/  @!P5 IADD3 R20, P2, R4, R15.reuse, RZ ;  /* 0x0000000f0414d210 */ /* 0x080fe40007f5e0ff */
[----:B------:R-:W-:Y:S02]  /*a500*/  CS2R R46, SRZ ;  /* 0x00000000002e7805 */ /* 0x000fe4000001ff00 */
[----:B------:R-:W-:Y:S01]  /*a510*/  @!P5 IADD3 R14, P3, R14, R15, RZ ;  /* 0x0000000f0e0ed210 */ /* 0x000fe20007f7e0ff */
[----:B-1----:R-:W-:-:S02]  /*a520*/  @!P4 IMAD.X R9, R3, 0x1, R26, P0 ;  /* 0x000000010309c824 */ /* 0x002fc400000e061a */
[----:B------:R-:W-:Y:S02]  /*a530*/  @!P5 IMAD.X R21, R3, 0x1, R24, P2 ;  /* 0x000000010315d824 */ /* 0x000fe400010e0618 */
[C---:B---3--:R-:W-:Y:S01]  /*a540*/  @!P4 IMAD.X R13, R5.reuse, 0x1, R26, P1 ;  /* 0x00000001050dc824 */ /* 0x048fe200008e061a */
[----:B------:R1:W5:Y:S01]  /*a550*/  @!P4 LD.E.64 R44, desc[UR40][R8.64] ;  /* 0x00000028082cc980 */ /* 0x000362000c101b00 */
[----:B------:R-:W-:-:S03]  /*a560*/  @!P5 IMAD.X R15, R5, 0x1, R24, P3 ;  /* 0x00000001050fd824 */ /* 0x000fc600018e0618 */
[----:B------:R1:W5:Y:S04]  /*a570*/  @!P5 LD.E.64 R42, desc[UR40][R20.64] ;  /* 0x00000028142ad980 */ /* 0x000368000c101b00 */
[----:B------:R1:W5:Y:S04]  /*a580*/  @!P5 LD.E.64 R40, desc[UR40][R14.64] ;  /* 0x000000280e28d980 */ /* 0x000368000c101b00 */
[----:B------:R1:W5:Y:S02]  /*a590*/  @!P4 LD.E.64 R46, desc[UR40][R12.64] ;  /* 0x000000280c2ec980 */ /* 0x000364000c101b00 */
.L_x_1615:
[----:B------:R-:W-:Y:S05]  /*a5a0*/  BSYNC B1 ;  /* 0x0000000000017941 */ /* 0x000fea0003800000 */
.L_x_1614:
[----:B-1---5:R-:W-:Y:S01]  /*a5b0*/  IMAD.MOV.U32 R3, RZ, RZ, R46 ;  /* 0x000000ffff037224 */ /* 0x022fe200078e002e */
[----:B------:R-:W-:Y:S01]  /*a5c0*/  UMOV UR4, 0xffffffff ;  /* 0xffffffff00047882 */ /* 0x000fe20000000000 */
[----:B--2---:R-:W-:Y:S01]  /*a5d0*/  IMAD.MOV.U32 R4, RZ, RZ, R47 ;  /* 0x000000ffff047224 */ /* 0x004fe200078e002f */
[----:B------:R-:W-:Y:S01]  /*a5e0*/  CS2R R34, SRZ ;  /* 0x0000000000227805 */ /* 0x000fe2000001ff00 */
[----:B---3--:R-:W-:Y:S01]  /*a5f0*/  IMAD.MOV.U32 R5, RZ, RZ, R40 ;  /* 0x000000ffff057224 */ /* 0x008fe200078e0028 */
        /* <DEDUP_REMOVED lines=13> */
[----:B------:R-:W-:Y:S06]  /*a6d0*/  BRA.DIV UR4, `(.L_x_1616) ;  /* 0x000001f2044c7947 */ /* 0x000fec000b800000 */
[----:B------:R1:W2:Y:S04]  /*a6e0*/  SHFL.IDX PT, R3, R7, 0x1, 0x181f ;  /* 0x00381f0007037f89 */ /* 0x0002a800000e0000 */
[----:B------:R1:W3:Y:S04]  /*a6f0*/  SHFL.IDX PT, R4, R6, 0x1, 0x181f ;  /* 0x00381f0006047f89 */ /* 0x0002e800000e0000 */
[----:B------:R1:W0:Y:S04]  /*a700*/  SHFL.IDX PT, R5, R10, 0x1, 0x181f ;  /* 0x00381f000a057f89 */ /* 0x00022800000e0000 */
[----:B----4-:R1:W4:Y:S02]  /*a710*/  SHFL.IDX PT, R14, R0, 0x1, 0x181f ;  /* 0x00381f00000e7f89 */ /* 0x01032400000e0000 */
.L_x_1955:
[----:B------:R-:W-:Y:S01]  /*a720*/  VIADD R9, R57, 0x20 ;  /* 0x0000002039097836 */ /* 0x000fe20000000000 */
[----:B------:R-:W-:Y:S01]  /*a730*/  BSSY B1, `(.L_x_1617) ;  /* 0x000001d000017945 */ /* 0x000fe20003800000 */
[----:B------:R-:W-:Y:S02]  /*a740*/  CS2R R30, SRZ ;  /* 0x00000000001e7805 */ /* 0x000fe4000001ff00 */
[----:B------:R-:W-:Y:S02]  /*a750*/  CS2R R38, SRZ ;  /* 0x0000000000267805 */ /* 0x000fe4000001ff00 */
[----:B------:R-:W-:Y:S02]  /*a760*/  CS2R R32, SRZ ;  /* 0x0000000000207805 */ /* 0x000fe4000001ff00 */
[----:B------:R-:W-:-:S13]  /*a770*/  ISETP.GE.AND P0, PT, R9, R68, PT ;  /* 0x000000440900720c */ /* 0x000fda0003f06270 */
        /* <DEDUP_REMOVED lines=12> */
[C---:B---3--:R-:W-:Y:S02]  /*a840*/  @!P4 IADD3 R8, P0, R4.reuse, R13, RZ ;  /* 0x0000000d0408c210 */ /* 0x048fe40007f1e0ff */
[-C--:B------:R-:W-:Y:S02]  /*a850*/  @!P5 IADD3 R20, P2, R4, R15.reuse, RZ ;  /* 0x0000000f0414d210 */ /* 0x080fe40007f5e0ff */
[----:B------:R-:W-:Y:S02]  /*a860*/  CS2R R34, SRZ ;  /* 0x0000000000227805 */ /* 0x000fe4000001ff00 */
[----:B------:R-:W-:Y:S01]  /*a870*/  @!P5 IADD3 R14, P3, R14, R15, RZ ;  /* 0x0000000f0e0ed210 */ /* 0x000fe20007f7e0ff */
[----:B--2---:R-:W-:-:S02]  /*a880*/  @!P4 IMAD.X R9, R3, 0x1, R24, P0 ;  /* 0x000000010309c824 */ /* 0x004fc400000e0618 */
[----:B------:R-:W-:Y:S02]  /*a890*/  @!P5 IMAD.X R21, R3, 0x1, R26, P2 ;  /* 0x000000010315d824 */ /* 0x000fe400010e061a */
[C---:B0-----:R-:W-:Y:S01]  /*a8a0*/  @!P4 IMAD.X R13, R5.reuse, 0x1, R24, P1 ;  /* 0x00000001050dc824 */ /* 0x041fe200008e0618 */
[----:B------:R0:W5:Y:S01]  /*a8b0*/  @!P4 LD.E.64 R38, desc[UR40][R8.64] ;  /* 0x000000280826c980 */ /* 0x000162000c101b00 */
[----:B------:R-:W-:-:S03]  /*a8c0*/  @!P5 IMAD.X R15, R5, 0x1, R26, P3 ;  /* 0x00000001050fd824 */ /* 0x000fc600018e061a */
[----:B------:R0:W5:Y:S04]  /*a8d0*/  @!P5 LD.E.64 R32, desc[UR40][R20.64] ;  /* 0x000000281420d980 */ /* 0x000168000c101b00 */
[----:B------:R0:W5:Y:S04]  /*a8e0*/  @!P5 LD.E.64 R30, desc[UR40][R14.64] ;  /* 0x000000280e1ed980 */ /* 0x000168000c101b00 */
[----:B------:R0:W5:Y:S02]  /*a8f0*/  @!P4 LD.E.64 R34, desc[UR40][R12.64] ;  /* 0x000000280c22c980 */ /* 0x000164000c101b00 */
.L_x_1618:
[----:B------:R-:W-:Y:S05]  /*a900*/  BSYNC B1 ;  /* 0x0000000000017941 */ /* 0x000fea0003800000 */
.L_x_1617:
[----:B--2--5:R-:W-:Y:S01]  /*a910*/  IMAD.MOV.U32 R3, RZ, RZ, R34 ;  /* 0x000000ffff037224 */ /* 0x024fe200078e0022 */
[----:B------:R-:W-:Y:S01]  /*a920*/  UMOV UR4, 0xffffffff ;  /* 0xffffffff00047882 */ /* 0x000fe20000000000 */
[----:B---3--:R-:W-:Y:S02]  /*a930*/  IMAD.MOV.U32 R4, RZ, RZ, R35 ;  /* 0x000000ffff047224 */ /* 0x008fe400078e0023 */
[----:B0-----:R-:W-:Y:S01]  /*a940*/  IMAD.MOV.U32 R5, RZ, RZ, R30 ;  /* 0x000000ffff057224 */ /* 0x001fe200078e001e */
        /* <DEDUP_REMOVED lines=17> */
[----:B----4-:R4:W0:Y:S02]  /*aa60*/  SHFL.IDX PT, R14, R0, 0x2, 0x181f ;  /* 0x00581f00000e7f89 */ /* 0x01082400000e0000 */
.L_x_1961:
[----:B------:R-:W-:Y:S01]  /*aa70*/  VIADD R9, R57, 0x40 ;  /* 0x0000004039097836 */ /* 0x000fe20000000000 */
        /* <DEDUP_REMOVED lines=10> */
[----:B------:R-:W-:-:S11]  /*ab20*/  ISETP.GE.AND P5, PT, R185, UR4, PT ;  /* 0x00000004b9007c0c */ /* 0x000fd6000bfa6270 */
[C---:B------:R-:W-:Y:S01]  /*ab30*/  @!P4 IMAD.SHL.U32 R13, R18.reuse, 0x2, RZ ;  /* 0x00000002120dc824 */ /* 0x040fe200078e00ff */
[----:B------:R-:W-:Y:S01]  /*ab40*/  @!P4 SHF.L.U64.HI R24, R18, 0x1, R19 ;  /* 0x000000011218c819 */ /* 0x000fe20000010213 */
[C---:B------:R-:W-:Y:S01]  /*ab50*/  @!P5 IMAD.SHL.U32 R15, R185.reuse, 0x2, RZ ;  /* 0x00000002b90fd824 */ /* 0x040fe200078e00ff */
[----:B------:R-:W-:Y:S02]  /*ab60*/  @!P5 SHF.L.U64.HI R26, R185, 0x1, R50 ;  /* 0x00000001b91ad819 */ /* 0x000fe40000010232 */
[-C--:B0-----:R-:W-:Y:S02]  /*ab70*/  @!P4 IADD3 R12, P1, R14, R13.reuse, RZ ;  /* 0x0000000d0e0cc210 */ /* 0x081fe40007f3e0ff */
[C---:B---3--:R-:W-:Y:S02]  /*ab80*/  @!P4 IADD3 R8, P0, R4.reuse, R13, RZ ;  /* 0x0000000d0408c210 */ /* 0x048fe40007f1e0ff */
[-C--:B------:R-:W-:Y:S01]  /*ab90*/  @!P5 IADD3 R48, P2, R4, R15.reuse, RZ ;  /* 0x0000000f0430d210 */ /* 0x080fe20007f5e0ff */
[--C-:B------:R-:W-:Y:S01]  /*aba0*/  @!P4 IMAD.X R13, R5, 0x1, R24.reuse, P1 ;  /* 0x00000001050dc824 */ /* 0x100fe200008e0618 */
[----:B------:R-:W-:Y:S01]  /*abb0*/  @!P5 IADD3 R14, P3, R14, R15, RZ ;  /* 0x0000000f0e0ed210 */ /* 0x000fe20007f7e0ff */
[C---:B--2---:R-:W-:Y:S01]  /*abc0*/  @!P4 IMAD.X R9, R3.reuse, 0x1, R24, P0 ;  /* 0x000000010309c824 */ /* 0x044fe200000e0618 */
[----:B------:R-:W-:Y:S01]  /*abd0*/  CS2R R24, SRZ ;  /* 0x0000000000187805 */ /* 0x000fe2000001ff00 */
[--C-:B------:R-:W-:Y:S01]  /*abe0*/  @!P5 IMAD.X R49, R3, 0x1, R26.reuse, P2 ;  /* 0x000000010331d824 */ /* 0x100fe200010e061a */
[----:B------:R-:W-:Y:S01]  /*abf0*/  CS2R R28, SRZ ;  /* 0x00000000001c7805 */ /* 0x000fe2000001ff00 */
[----:B------:R-:W-:Y:S01]  /*ac00*/  @!P5 IMAD.X R15, R5, 0x1, R26, P3 ;  /* 0x00000001050fd824 */ /* 0x000fe200018e061a */
[----:B------:R-:W-:-:S02]  /*ac10*/  CS2R R26, SRZ ;  /* 0x00000000001a7805 */ /* 0x000fc4000001ff00 */
[----:B------:R0:W5:Y:S04]  /*ac20*/  @!P5 LD.E.64 R20, desc[UR40][R48.64] ;  /* 0x000000283014d980 */ /* 0x000168000c101b00 */
[----:B------:R0:W5:Y:S04]  /*ac30*/  @!P5 LD.E.64 R24, desc[UR40][R14.64] ;  /* 0x000000280e18d980 */ /* 0x000168000c101b00 */
[----:B------:R0:W5:Y:S04]  /*ac40*/  @!P4 LD.E.64 R28, desc[UR40][R8.64] ;  /* 0x00000028081cc980 */ /* 0x000168000c101b00 */
[----:B------:R0:W5:Y:S02]  /*ac50*/  @!P4 LD.E.64 R26, desc[UR40][R12.64] ;  /* 0x000000280c1ac980 */ /* 0x000164000c101b00 */
.L_x_1621:
[----:B------:R-:W-:Y:S05]  /*ac60*/  BSYNC B1 ;  /* 0x0000000000017941 */ /* 0x000fea0003800000 */
.L_x_1620:
[----:B0----5:R-:W-:Y:S01]  /*ac70*/  IMAD.MOV.U32 R8, RZ, RZ, R25 ;  /* 0x000000ffff087224 */ /* 0x021fe200078e0019 */
[----:B------:R-:W-:Y:S01]  /*ac80*/  UMOV UR4, 0xffffffff ;  /* 0xffffffff00047882 */ /* 0x000fe20000000000 */
[----:B--2---:R-:W-:Y:S02]  /*ac90*/  IMAD.MOV.U32 R3, RZ, RZ, R26 ;  /* 0x000000ffff037224 */ /* 0x004fe400078e001a */
        /* <DEDUP_REMOVED lines=14> */
[----:B------:R-:W-:Y:S01]  /*ad80*/  PRMT R53, R5, 0x7610, R53 ;  /* 0x0000761005357816 */ /* 0x000fe20000000035 */
[----:B------:R-:W-:Y:S06]  /*ad90*/  BRA.DIV UR4, `(.L_x_1622) ;  /* 0x000001ee047c7947 */ /* 0x000fec000b800000 */
[----:B------:R0:W2:Y:S04]  /*ada0*/  SHFL.IDX PT, R3, R7, 0x3, 0x181f ;  /* 0x00781f0007037f89 */ /* 0x0000a800000e0000 */
[----:B------:R0:W3:Y:S04]  /*adb0*/  SHFL.IDX PT, R4, R6, 0x3, 0x181f ;  /* 0x00781f0006047f89 */ /* 0x0000e800000e0000 */
[----:B------:R0:W0:Y:S04]  /*adc0*/  SHFL.IDX PT, R5, R10, 0x3, 0x181f ;  /* 0x00781f000a057f89 */ /* 0x00002800000e0000 */
[----:B-1--4-:R-:W1:Y:S02]  /*add0*/  SHFL.IDX PT, R0, R0, 0x3, 0x181f ;  /* 0x00781f0000007f89 */ /* 0x012e6400000e0000 */
.L_x_1967:
[----:B------:R-:W-:Y:S01]  /*ade0*/  VIADD R57, R57, 0x60 ;  /* 0x0000006039397836 */ /* 0x000fe20000000000 */
[----:B0-----:R-:W-:Y:S01]  /*adf0*/  LEA.HI R6, R214, R214, RZ, 0x1 ;  /* 0x000000d6d6067211 */ /* 0x001fe200078f08ff */
[----:B------:R-:W-:Y:S01]  /*ae00*/  BSSY B1, `(.L_x_1623) ;  /* 0x0000020000017945 */ /* 0x000fe20003800000 */
[----:B------:R-:W-:Y:S02]  /*ae10*/  CS2R R10, SRZ ;  /* 0x00000000000a7805 */ /* 0x000fe4000001ff00 */
[----:B------:R-:W-:Y:S02]  /*ae20*/  CS2R R14, SRZ ;  /* 0x00000000000e7805 */ /* 0x000fe4000001ff00 */
[----:B------:R-:W-:Y:S02]  /*ae30*/  ISETP.GE.AND P0, PT, R57, R68, PT ;  /* 0x000000443900720c */ /* 0x000fe40003f06270 */
[----:B------:R-:W-:Y:S02]  /*ae40*/  CS2R R12, SRZ ;  /* 0x00000000000c7805 */ /* 0x000fe4000001ff00 */
[----:B------:R-:W-:-:S05]  /*ae50*/  LOP3.LUT R7, R6, 0xfffffffe, RZ, 0xc0, !PT ;  /* 0xfffffffe06077812 */ /* 0x000fca00078ec0ff */
[----:B------:R-:W-:-:S05]  /*ae60*/  IMAD.IADD R7, R214, 0x1, -R7 ;  /* 0x00000001d6077824 */ /* 0x000fca00078e0a07 */
[----:B------:R-:W-:Y:S01]  /*ae70*/  SHF.L.U32 R75, R7, 0x1f, RZ ;  /* 0x0000001f074b7819 */ /* 0x000fe200000006ff */
[----:B------:R-:W-:Y:S06]  /*ae80*/  @P0 BRA `(.L_x_1624) ;  /* 0x00000000005c0947 */ /* 0x000fec0003800000 */
        /* <DEDUP_REMOVED lines=8> */
[C---:B---3--:R-:W-:Y:S02]  /*af10*/  @!P4 IADD3 R6, P0, R4.reuse, R49, RZ ;  /* 0x000000310406c210 */ /* 0x048fe40007f1e0ff */
[----:B------:R-:W-:Y:S02]  /*af20*/  @!P5 IADD3 R50, P2, R4, R7, RZ ;  /* 0x000000070432d210 */ /* 0x000fe40007f5e0ff */
[C---:B-1----:R-:W-:Y:S02]  /*af30*/  @!P4 IADD3 R48, P1, R0.reuse, R49, RZ ;  /* 0x000000310030c210 */ /* 0x042fe40007f3e0ff */
[----:B------:R-:W-:Y:S01]  /*af40*/  @!P5 IADD3 R4, P3, R0, R7, RZ ;  /* 0x000000070004d210 */ /* 0x000fe20007f7e0ff */
[----:B--2---:R-:W-:-:S02]  /*af50*/  @!P5 IMAD.X R51, R3, 0x1, R10, P2 ;  /* 0x000000010333d824 */ /* 0x004fc400010e060a */
[--C-:B------:R-:W-:Y:S01]  /*af60*/  @!P4 IMAD.X R49, R5, 0x1, R8.reuse, P1 ;  /* 0x000000010531c824 */ /* 0x100fe200008e0608 */
[----:B------:R-:W-:Y:S01]  /*af70*/  CS2R R14, SRZ ;  /* 0x00000000000e7805 */ /* 0x000fe2000001ff00 */
[----:B------:R-:W-:Y:S01]  /*af80*/  @!P4 IMAD.X R7, R3, 0x1, R8, P0 ;  /* 0x000000010307c824 */ /* 0x000fe200000e0608 */
[----:B------:R-:W-:Y:S01]  /*af90*/  CS2R R8, SRZ ;  /* 0x0000000000087805 */ /* 0x000fe2000001ff00 */
[----:B------:R-:W-:Y:S01]  /*afa0*/  @!P5 IMAD.X R5, R5, 0x1, R10, P3 ;  /* 0x000000010505d824 */ /* 0x000fe200018e060a */
[----:B------:R-:W-:Y:S01]  /*afb0*/  CS2R R10, SRZ ;  /* 0x00000000000a7805 */ /* 0x000fe2000001ff00 */
[----:B------:R0:W5:Y:S04]  /*afc0*/  @!P5 LD.E.64 R12, desc[UR40][R50.64] ;  /* 0x00000028320cd980 */ /* 0x000168000c101b00 */
[----:B------:R0:W5:Y:S04]  /*afd0*/  @!P4 LD.E.64 R14, desc[UR40][R6.64] ;  /* 0x00000028060ec980 */ /* 0x000168000c101b00 */
[----:B------:R0:W5:Y:S04]  /*afe0*/  @!P5 LD.E.64 R10, desc[UR40][R4.64] ;  /* 0x00000028040ad980 */ /* 0x000168000c101b00 */
[----:B------:R0:W5:Y:S02]  /*aff0*/  @!P4 LD.E.64 R8, desc[UR40][R48.64] ;  /* 0x000000283008c980 */ /* 0x000164000c101b00 */
.L_x_1624:
[----:B------:R-:W-:Y:S05]  /*b000*/  BSYNC B1 ;  /* 0x0000000000017941 */ /* 0x000fea0003800000 */
.L_x_1623:
[----:B------:R-:W4:Y:S01]  /*b010*/  SYNCS.PHASECHK.TRANS64.TRYWAIT P0, [R2+URZ+0x28800], R75 ;  /* 0x0288004b020075a7 */ /* 0x000f22000800017f */
[----:B0--3-5:R-:W-:Y:S01]  /*b020*/  IMAD.MOV.U32 R4, RZ, RZ, R9 ;  /* 0x000000ffff047224 */ /* 0x029fe200078e0009 */
[----:B-1----:R-:W-:Y:S01]  /*b030*/  VIADDMNMX R0, R68, -R193, 0x80, PT ;  /* 0x0000008044007446 */ /* 0x002fe200038009c1 */
[----:B--2---:R-:W-:Y:S01]  /*b040*/  IMAD.MOV.U32 R3, RZ, RZ, R8 ;  /* 0x000000ffff037224 */ /* 0x004fe200078e0008 */
[----:B------:R-:W-:Y:S01]  /*b050*/  BSSY B1, `(.L_x_1625) ;  /* 0x000000e000017945 */ /* 0x000fe20003800000 */
        /* <DEDUP_REMOVED lines=9> */
[----:B------:R-:W-:Y:S01]  /*b0f0*/  ISETP.GE.AND P1, PT, R23, R0, PT ;  /* 0x000000001700720c */ /* 0x000fe20003f26270 */
[----:B------:R-:W-:Y:S01]  /*b100*/  IMAD.MOV.U32 R5, RZ, RZ, R13 ;  /* 0x000000ffff057224 */ /* 0x000fe200078e000d */
[----:B------:R-:W-:Y:S01]  /*b110*/  PRMT R69, R6, 0x7610, R69 ;  /* 0x0000761006457816 */ /* 0x000fe20000000045 */
[----:B----4-:R-:W-:Y:S10]  /*b120*/  @!P0 BRA `(.L_x_1626) ;  /* 0x000001ec000c8947 */ /* 0x010ff40003800000 */
.L_x_1968:
[----:B------:R-:W-:Y:S05]  /*b130*/  BSYNC B1 ;  /* 0x0000000000017941 */ /* 0x000fea0003800000 */
.L_x_1625:
[----:B------:R-:W-:Y:S01]  /*b140*/  BSSY B1, `(.L_x_1627) ;  /* 0x0000067000017945 */ /* 0x000fe20003800000 */
[----:B------:R-:W-:Y:S02]  /*b150*/  PRMT R49, R4, 0x7610, R49 ;  /* 0x0000761004317816 */ /* 0x000fe40000000031 */
[----:B------:R-:W-:Y:S01]  /*b160*/  PRMT R50, R5, 0x7610, R50 ;  /* 0x0000761005327816 */ /* 0x000fe20000000032 */
[----:B------:R-:W-:Y:S06]  /*b170*/  @P1 BRA `(.L_x_1628) ;  /* 0x00000004008c1947 */ /* 0x000fec0003800000 */
[----:B------:R-:W1:Y:S01]  /*b180*/  LDC R4, c[0x0][0x3f4] ;  /* 0x0000fd00ff047b82 */ /* 0x000e620000000800 */
[----:B------:R-:W-:Y:S01]  /*b190*/  BSSY B2, `(.L_x_1629) ;  /* 0x0000032000027945 */ /* 0x000fe20003800000 */
[-C--:B-1----:R-:W-:Y:S02]  /*b1a0*/  ISETP.GE.AND P0, PT, R18, R4.reuse, PT ;  /* 0x000000041200720c */ /* 0x082fe40003f06270 */
[----:B------:R-:W-:-:S11]  /*b1b0*/  ISETP.GE.AND P1, PT, R185, R4, PT ;  /* 0x00000004b900720c */ /* 0x000fd60003f26270 */
[----:B------:R-:W-:Y:S05]  /*b1c0*/  @P0 BRA `(.L_x_1630) ;  /* 0x0000000000b80947 */ /* 0x000fea0003800000 */
[----:B------:R-:W1:Y:S01]  /*b1d0*/  LDS.128 R4, [R205] ;  /* 0x00000000cd047984 */ /* 0x000e620000000c00 */
[----:B------:R-:W-:Y:S02]  /*b1e0*/  SHF.R.U32.HI R78, RZ, 0x10, R47 ;  /* 0x00000010ff4e7819 */ /* 0x000fe4000001162f */
[----:B0-----:R-:W-:Y:S02]  /*b1f0*/  SHF.R.U32.HI R75, RZ, 0x10, R45 ;  /* 0x00000010ff4b7819 */ /* 0x001fe4000001162d */
[----:B------:R-:W-:Y:S02]  /*b200*/  PRMT R78, R37, 0x5432, R78 ;  /* 0x00005432254e7816 */ /* 0x000fe4000000004e */
[----:B------:R-:W-:Y:S02]  /*b210*/  SHF.R.U64 R77, R46, 0x10, R47 ;  /* 0x000000102e4d7819 */ /* 0x000fe4000000122f */
[----:B------:R-:W-:Y:S01]  /*b220*/  PRMT R75, R79, 0x5410, R75 ;  /* 0x000054104f4b7816 */ /* 0x000fe2000000004b */
[----:B------:R-:W-:Y:S01]  /*b230*/  IMAD.U32 R79, R78, 0x10000, RZ ;  /* 0x000100004e4f7824 */ /* 0x000fe200078e00ff */
[----:B------:R-:W-:-:S02]  /*b240*/  SHF.R.U64 R74, R44, 0x10, R45 ;  /* 0x000000102c4a7819 */ /* 0x000fc4000000122d */
[----:B------:R-:W-:Y:S01]  /*b250*/  PRMT R77, R76, 0x5410, R77 ;  /* 0x000054104c4d7816 */ /* 0x000fe2000000004d */
[C---:B------:R-:W-:Y:S01]  /*b260*/  IMAD.U32 R76, R75.reuse, 0x10000, RZ ;  /* 0x000100004b4c7824 */ /* 0x040fe200078e00ff */
[----:B------:R-:W-:Y:S02]  /*b270*/  LOP3.LUT R78, R78, 0xffff0000, RZ, 0xc0, !PT ;  /* 0xffff00004e4e7812 */ /* 0x000fe400078ec0ff */
[----:B------:R-:W-:Y:S02]  /*b280*/  LOP3.LUT R75, R75, 0xffff0000, RZ, 0xc0, !PT ;  /* 0xffff00004b4b7812 */ /* 0x000fe400078ec0ff */
[----:B------:R-:W-:Y:S02]  /*b290*/  PRMT R74, R52, 0x5432, R74 ;  /* 0x00005432344a7816 */ /* 0x000fe4000000004a */
[C---:B-1----:R-:W-:Y:S01]  /*b2a0*/  LOP3.LUT R45, R6.reuse, 0xffff0000, RZ, 0xc0, !PT ;  /* 0xffff0000062d7812 */ /* 0x042fe200078ec0ff */
[----:B------:R-:W-:Y:S01]  /*b2b0*/  IMAD.U32 R44, R6, 0x10000, RZ ;  /* 0x00010000062c7824 */ /* 0x000fe200078e00ff */
[C---:B------:R-:W-:Y:S01]  /*b2c0*/  LOP3.LUT R47, R7.reuse, 0xffff0000, RZ, 0xc0, !PT ;  /* 0xffff0000072f7812 */ /* 0x040fe200078ec0ff */
[----:B------:R-:W-:-:S02]  /*b2d0*/  IMAD.U32 R46, R7, 0x10000, RZ ;  /* 0x00010000072e7824 */ /* 0x000fc400078e00ff */
[CC--:B------:R-:W-:Y:S01]  /*b2e0*/  FMUL.FTZ R81, R45.reuse, R79.reuse ;  /* 0x0000004f2d517220 */ /* 0x0c0fe20000410000 */
[----:B------:R-:W-:Y:S01]  /*b2f0*/  FMUL.FTZ R80, R45, R76 ;  /* 0x0000004c2d507220 */ /* 0x000fe20000410000 */
[----:B------:R-:W-:Y:S01]  /*b300*/  FMUL.FTZ R45, R47, R78 ;  /* 0x0000004e2f2d7220 */ /* 0x000fe20000410000 */
[----:B------:R-:W-:Y:S02]  /*b310*/  IMAD.U32 R6, R4, 0x10000, RZ ;  /* 0x0001000004067824 */ /* 0x000fe400078e00ff */
[C---:B------:R-:W-:Y:S01]  /*b320*/  FFMA.FTZ R81, R44.reuse, R76, -R81 ;  /* 0x0000004c2c517223 */ /* 0x040fe20000010851 */
[----:B------:R-:W-:Y:S01]  /*b330*/  FFMA.FTZ R80, R44, R79, R80 ;  /* 0x0000004f2c507223 */ /* 0x000fe20000010050 */
[-C--:B------:R-:W-:Y:S01]  /*b340*/  FFMA.FTZ R79, R46, R75.reuse, -R45 ;  /* 0x0000004b2e4f7223 */ /* 0x080fe2000001082d */
[C---:B------:R-:W-:Y:S01]  /*b350*/  IMAD.U32 R7, R5.reuse, 0x10000, RZ ;  /* 0x0001000005077824 */ /* 0x040fe200078e00ff */
[----:B------:R-:W-:Y:S01]  /*b360*/  LOP3.LUT R4, R4, 0xffff0000, RZ, 0xc0, !PT ;  /* 0xffff000004047812 */ /* 0x000fe200078ec0ff */
[C---:B------:R-:W-:Y:S01]  /*b370*/  IMAD.U32 R45, R74.reuse, 0x10000, RZ ;  /* 0x000100004a2d7824 */ /* 0x040fe200078e00ff */
[----:B------:R-:W-:Y:S01]  /*b380*/  LOP3.LUT R5, R5, 0xffff0000, RZ, 0xc0, !PT ;  /* 0xffff000005057812 */ /* 0x000fe200078ec0ff */
[----:B------:R-:W-:Y:S01]  /*b390*/  FMUL.FTZ R83, R47, R75 ;  /* 0x0000004b2f537220 */ /* 0x000fe20000410000 */
[C---:B------:R-:W-:Y:S01]  /*b3a0*/  LOP3.LUT R44, R77.reuse, 0xffff0000, RZ, 0xc0, !PT ;  /* 0xffff00004d2c7812 */ /* 0x040fe200078ec0ff */
[----:B------:R-:W-:Y:S01]  /*b3b0*/  IMAD.U32 R47, R77, 0x10000, RZ ;  /* 0x000100004d2f7824 */ /* 0x000fe200078e00ff */
[----:B------:R-:W-:Y:S01]  /*b3c0*/  LOP3.LUT R74, R74, 0xffff0000, RZ, 0xc0, !PT ;  /* 0xffff00004a4a7812 */ /* 0x000fe200078ec0ff */
[----:B------:R-:W-:Y:S01]  /*b3d0*/  FFMA.FTZ R78, R46, R78, R83 ;  /* 0x0000004e2e4e7223 */ /* 0x000fe20000010053 */
[C---:B------:R-:W-:Y:S01]  /*b3e0*/  FMUL.FTZ R46, R4.reuse, R45 ;  /* 0x0000002d042e7220 */ /* 0x040fe20000410000 */
[-C--:B------:R-:W-:Y:S01]  /*b3f0*/  FMUL.FTZ R75, R4, R47.reuse ;  /* 0x0000002f044b7220 */ /* 0x080fe20000410000 */
[C---:B------:R-:W-:Y:S01]  /*b400*/  FMUL.FTZ R76, R5.reuse, R44 ;  /* 0x0000002c054c7220 */ /* 0x040fe20000410000 */
[-C--:B------:R-:W-:Y:S01]  /*b410*/  FMUL.FTZ R77, R5, R74.reuse ;  /* 0x0000004a054d7220 */ /* 0x080fe20000410000 */
[C---:B------:R-:W-:Y:S01]  /*b420*/  FFMA.FTZ R47, R6.reuse, R47, R46 ;  /* 0x0000002f062f7223 */ /* 0x040fe2000001002e */
[----:B------:R-:W-:Y:S01]  /*b430*/  FFMA.FTZ R4, R6, R45, -R75 ;  /* 0x0000002d06047223 */ /* 0x000fe2000001084b */
[C---:B------:R-:W-:Y:S01]  /*b440*/  FFMA.FTZ R5, R7.reuse, R74, -R76 ;  /* 0x0000004a07057223 */ /* 0x040fe2000001084c */
[----:B------:R-:W-:Y:S01]  /*b450*/  FFMA.FTZ R44, R7, R44, R77 ;  /* 0x0000002c072c7223 */ /* 0x000fe2000001004d */
[----:B------:R-:W-:-:S02]  /*b460*/  F2FP.BF16.F32.PACK_AB R6, R80, R81 ;  /* 0x000000515006723e */ /* 0x000fc400000010ff */
[----:B------:R-:W-:Y:S02]  /*b470*/  F2FP.BF16.F32.PACK_AB R7, R78, R79 ;  /* 0x0000004f4e07723e */ /* 0x000fe400000010ff */
[----:B------:R-:W-:Y:S02]  /*b480*/  F2FP.BF16.F32.PACK_AB R4, R47, R4 ;  /* 0x000000042f04723e */ /* 0x000fe400000010ff */
[----:B------:R-:W-:-:S05]  /*b490*/  F2FP.BF16.F32.PACK_AB R5, R44, R5 ;  /* 0x000000052c05723e */ /* 0x000fca00000010ff */
[----:B------:R1:W-:Y:S02]  /*b4a0*/  STS.128 [R205], R4 ;  /* 0x00000004cd007388 */ /* 0x0003e40000000c00 */
.L_x_1630:
[----:B------:R-:W-:Y:S05]  /*b4b0*/  BSYNC B2 ;  /* 0x0000000000027941 */ /* 0x000fea0003800000 */
.L_x_1629:
[----:B------:R-:W-:Y:S05]  /*b4c0*/  @P1 BRA `(.L_x_1628) ;  /* 0x0000000000b81947 */ /* 0x000fea0003800000 */
[----:B-1----:R-:W1:Y:S01]  /*b4d0*/  LDS.128 R4, [R205+0x4000] ;  /* 0x00400000cd047984 */ /* 0x002e620000000c00 */
[----:B------:R-:W-:Y:S02]  /*b4e0*/  SHF.R.U64 R42, R42, 0x10, R43 ;  /* 0x000000102a2a7819 */ /* 0x000fe4000000122b */
[----:B------:R-:W-:Y:S02]  /*b4f0*/  SHF.R.U64 R40, R40, 0x10, R41 ;  /* 0x0000001028287819 */ /* 0x000fe40000001229 */
[----:B------:R-:W-:Y:S02]  /*b500*/  SHF.R.U32.HI R43, RZ, 0x10, R43 ;  /* 0x00000010ff2b7819 */ /* 0x000fe4000001162b */
[----:B------:R-:W-:Y:S02]  /*b510*/  SHF.R.U32.HI R41, RZ, 0x10, R41 ;  /* 0x00000010ff297819 */ /* 0x000fe40000011629 */
[----:B------:R-:W-:Y:S02]  /*b520*/  PRMT R72, R72, 0x5410, R43 ;  /* 0x0000541048487816 */ /* 0x000fe4000000002b */
[----:B------:R-:W-:-:S02]  /*b530*/  PRMT R70, R70, 0x5410, R41 ;  /* 0x0000541046467816 */ /* 0x000fc40000000029 */
[----:B------:R-:W-:Y:S01]  /*b540*/  PRMT R71, R71, 0x5410, R40 ;  /* 0x0000541047477816 */ /* 0x000fe20000000028 */
[C---:B------:R-:W-:Y:S01]  /*b550*/  IMAD.U32 R44, R72.reuse, 0x10000, RZ ;  /* 0x00010000482c7824 */ /* 0x040fe200078e00ff */
[----:B------:R-:W-:Y:S01]  /*b560*/  LOP3.LUT R72, R72, 0xffff0000, RZ, 0xc0, !PT ;  /* 0xffff000048487812 */ /* 0x000fe200078ec0ff */
[C---:B------:R-:W-:Y:S01]  /*b570*/  IMAD.U32 R45, R70.reuse, 0x10000, RZ ;  /* 0x00010000462d7824 */ /* 0x040fe200078e00ff */
[----:B------:R-:W-:Y:S02]  /*b580*/  LOP3.LUT R70, R70, 0xffff0000, RZ, 0xc0, !PT ;  /* 0xffff000046467812 */ /* 0x000fe400078ec0ff */
[----:B------:R-:W-:Y:S02]  /*b590*/  PRMT R73, R73, 0x5410, R42 ;  /* 0x0000541049497816 */ /* 0x000fe4000000002a */
[C---:B-1----:R-:W-:Y:S01]  /*b5a0*/  LOP3.LUT R41, R6.reuse, 0xffff0000, RZ, 0xc0, !PT ;  /* 0xffff000006297812 */ /* 0x042fe200078ec0ff */
[----:B------:R-:W-:Y:S01]  /*b5b0*/  IMAD.U32 R40, R6, 0x10000, RZ ;  /* 0x0001000006287824 */ /* 0x000fe200078e00ff */
[C---:B------:R-:W-:Y:S01]  /*b5c0*/  LOP3.LUT R43, R7.reuse, 0xffff0000, RZ, 0xc0, !PT ;  /* 0xffff0000072b7812 */ /* 0x040fe200078ec0ff */
[----:B------:R-:W-:-:S02]  /*b5d0*/  IMAD.U32 R42, R7, 0x10000, RZ ;  /* 0x00010000072a7824 */ /* 0x000fc400078e00ff */
[C---:B------:R-:W-:Y:S01]  /*b5e0*/  FMUL.FTZ R46, R41.reuse, R44 ;  /* 0x0000002c292e7220 */ /* 0x040fe20000410000 */
[-C--:B------:R-:W-:Y:S01]  /*b5f0*/  FMUL.FTZ R47, R41, R45.reuse ;  /* 0x0000002d292f7220 */ /* 0x080fe20000410000 */
[----:B------:R-:W-:Y:S01]  /*b600*/  FMUL.FTZ R41, R43, R70 ;  /* 0x000000462b297220 */ /* 0x000fe20000410000 */
[----:B------:R-:W-:Y:S02]  /*b610*/  IMAD.U32 R6, R4, 0x10000, RZ ;  /* 0x0001000004067824 */ /* 0x000fe400078e00ff */
[C---:B0-----:R-:W-:Y:S01]  /*b620*/  FFMA.FTZ R75, R40.reuse, R45, R46 ;  /* 0x0000002d284b7223 */ /* 0x041fe2000001002e */
[----:B------:R-:W-:Y:S02]  /*b630*/  IMAD.U32 R7, R5, 0x10000, RZ ;  /* 0x0001000005077824 */ /* 0x000fe400078e00ff */
[----:B------:R-:W-:Y:S01]  /*b640*/  FFMA.FTZ R74, R40, R44, -R47 ;  /* 0x0000002c284a7223 */ /* 0x000fe2000001082f */
[-C--:B------:R-:W-:Y:S01]  /*b650*/  FMUL.FTZ R45, R43, R72.reuse ;  /* 0x000000482b2d7220 */ /* 0x080fe20000410000 */
[----:B------:R-:W-:Y:S01]  /*b660*/  LOP3.LUT R4, R4, 0xffff0000, RZ, 0xc0, !PT ;  /* 0xffff000004047812 */ /* 0x000fe200078ec0ff */
[C---:B------:R-:W-:Y:S01]  /*b670*/  FFMA.FTZ R72, R42.reuse, R72, -R41 ;  /* 0x000000482a487223 */ /* 0x040fe20000010829 */
[----:B------:R-:W-:Y:S01]  /*b680*/  LOP3.LUT R5, R5, 0xffff0000, RZ, 0xc0, !PT ;  /* 0xffff000005057812 */ /* 0x000fe200078ec0ff */
[C---:B------:R-:W-:Y:S01]  /*b690*/  IMAD.U32 R43, R71.reuse, 0x10000, RZ ;  /* 0x00010000472b7824 */ /* 0x040fe200078e00ff */
[----:B------:R-:W-:Y:S01]  /*b6a0*/  LOP3.LUT R44, R71, 0xffff0000, RZ, 0xc0, !PT ;  /* 0xffff0000472c7812 */ /* 0x000fe200078ec0ff */
[C---:B------:R-:W-:Y:S01]  /*b6b0*/  IMAD.U32 R41, R73.reuse, 0x10000, RZ ;  /* 0x0001000049297824 */ /* 0x040fe200078e00ff */
[----:B------:R-:W-:Y:S01]  /*b6c0*/  LOP3.LUT R40, R73, 0xffff0000, RZ, 0xc0, !PT ;  /* 0xffff000049287812 */ /* 0x000fe200078ec0ff */
        /* <DEDUP_REMOVED lines=14> */
.L_x_1628:
[----:B------:R-:W-:Y:S05]  /*b7b0*/  BSYNC B1 ;  /* 0x0000000000017941 */ /* 0x000fea0003800000 */
.L_x_1627:
[----:B------:R-:W-:Y:S01]  /*b7c0*/  ISETP.GE.AND P0, PT, R213, R0, PT ;  /* 0x00000000d500720c */ /* 0x000fe20003f06270 */
[----:B------:R-:W-:-:S12]  /*b7d0*/  BSSY B1, `(.L_x_1631) ;  /* 0x0000065000017945 */ /* 0x000fd80003800000 */
[----:B------:R-:W-:Y:S05]  /*b7e0*/  @P0 BRA `(.L_x_1632) ;  /* 0x00000004008c0947 */ /* 0x000fea0003800000 */
[----:B-12---:R-:W1:Y:S01]  /*b7f0*/  LDC R4, c[0x0][0x3f4] ;  /* 0x0000fd00ff047b82 */ /* 0x006e620000000800 */
[----:B------:R-:W-:Y:S01]  /*b800*/  BSSY B2, `(.L_x_1633) ;  /* 0x0000032000027945 */ /* 0x000fe20003800000 */
[-C--:B-1----:R-:W-:Y:S02]  /*b810*/  ISETP.GE.AND P0, PT, R18, R4.reuse, PT ;  /* 0x000000041200720c */ /* 0x082fe40003f06270 */
[----:B------:R-:W-:-:S11]  /*b820*/  ISETP.GE.AND P1, PT, R185, R4, PT ;  /* 0x00000004b900720c */ /* 0x000fd60003f26270 */
[----:B------:R-:W-:Y:S05]  /*b830*/  @P0 BRA `(.L_x_1634) ;  /* 0x0000000000b80947 */ /* 0x000fea0003800000 */
[----:B------:R-:W1:Y:S01]  /*b840*/  LDS.128 R4, [R205+0x1000] ;  /* 0x00100000cd047984 */ /* 0x000e620000000c00 */
[--C-:B------:R-:W-:Y:S02]  /*b850*/  SHF.R.U64 R41, R38, 0x10, R39.reuse ;  /* 0x0000001026297819 */ /* 0x100fe40000001227 */
[----:B------:R-:W-:Y:S02]  /*b860*/  SHF.R.U32.HI R38, RZ, 0x10, R39 ;  /* 0x00000010ff267819 */ /* 0x000fe40000011627 */
[--C-:B------:R-:W-:Y:S02]  /*b870*/  SHF.R.U64 R39, R34, 0x10, R35.reuse ;  /* 0x0000001022277819 */ /* 0x100fe40000001223 */
[----:B------:R-:W-:Y:S02]  /*b880*/  SHF.R.U32.HI R34, RZ, 0x10, R35 ;  /* 0x00000010ff227819 */ /* 0x000fe40000011623 */
[----:B------:R-:W-:Y:S02]  /*b890*/  PRMT R67, R67, 0x5410, R38 ;  /* 0x0000541043437816 */ /* 0x000fe40000000026 */
[----:B------:R-:W-:-:S02]  /*b8a0*/  PRMT R65, R65, 0x5410, R34 ;  /* 0x0000541041417816 */ /* 0x000fc40000000022 */
[----:B------:R-:W-:Y:S01]  /*b8b0*/  PRMT R66, R66, 0x5410, R41 ;  /* 0x0000541042427816 */ /* 0x000fe20000000029 */
[----:B------:R-:W-:Y:S01]  /*b8c0*/  IMAD.U32 R40, R67, 0x10000, RZ ;  /* 0x0001000043287824 */ /* 0x000fe200078e00ff */
[----:B------:R-:W-:Y:S01]  /*b8d0*/  PRMT R64, R64, 0x5410, R39 ;  /* 0x0000541040407816 */ /* 0x000fe20000000027 */
[C---:B------:R-:W-:Y:S01]  /*b8e0*/  IMAD.U32 R41, R65.reuse, 0x10000, RZ ;  /* 0x0001000041297824 */ /* 0x040fe200078e00ff */
[----:B------:R-:W-:Y:S02]  /*b8f0*/  LOP3.LUT R65, R65, 0xffff0000, RZ, 0xc0, !PT ;  /* 0xffff000041417812 */ /* 0x000fe400078ec0ff */
[----:B------:R-:W-:Y:S02]  /*b900*/  LOP3.LUT R67, R67, 0xffff0000, RZ, 0xc0, !PT ;  /* 0xffff000043437812 */ /* 0x000fe400078ec0ff */
[C---:B-1----:R-:W-:Y:S01]  /*b910*/  LOP3.LUT R35, R6.reuse, 0xffff0000, RZ, 0xc0, !PT ;  /* 0xffff000006237812 */ /* 0x042fe200078ec0ff */
[----:B------:R-:W-:Y:S01]  /*b920*/  IMAD.U32 R34, R6, 0x10000, RZ ;  /* 0x0001000006227824 */ /* 0x000fe200078e00ff */
[C---:B------:R-:W-:Y:S01]  /*b930*/  LOP3.LUT R39, R7.reuse, 0xffff0000, RZ, 0xc0, !PT ;  /* 0xffff000007277812 */ /* 0x040fe200078ec0ff */
[----:B------:R-:W-:-:S02]  /*b940*/  IMAD.U32 R38, R7, 0x10000, RZ ;  /* 0x0001000007267824 */ /* 0x000fc400078e00ff */
[CC--:B------:R-:W-:Y:S01]  /*b950*/  FMUL.FTZ R42, R35.reuse, R40.reuse ;  /* 0x00000028232a7220 */ /* 0x0c0fe20000410000 */
[----:B------:R-:W-:Y:S01]  /*b960*/  FMUL.FTZ R43, R35, R41 ;  /* 0x00000029232b7220 */ /* 0x000fe20000410000 */
[C---:B------:R-:W-:Y:S01]  /*b970*/  FMUL.FTZ R35, R39.reuse, R65 ;  /* 0x0000004127237220 */ /* 0x040fe20000410000 */
[----:B------:R-:W-:Y:S02]  /*b980*/  IMAD.U32 R6, R4, 0x10000, RZ ;  /* 0x0001000004067824 */ /* 0x000fe400078e00ff */
[----:B------:R-:W-:Y:S01]  /*b990*/  FFMA.FTZ R45, R34, R41, R42 ;  /* 0x00000029222d7223 */ /* 0x000fe2000001002a */
[-C--:B------:R-:W-:Y:S01]  /*b9a0*/  FMUL.FTZ R41, R39, R67.reuse ;  /* 0x0000004327297220 */ /* 0x080fe20000410000 */
[----:B------:R-:W-:Y:S01]  /*b9b0*/  FFMA.FTZ R67, R38, R67, -R35 ;  /* 0x0000004326437223 */ /* 0x000fe20000010823 */
[C---:B------:R-:W-:Y:S01]  /*b9c0*/  IMAD.U32 R7, R5.reuse, 0x10000, RZ ;  /* 0x0001000005077824 */ /* 0x040fe200078e00ff */
[----:B------:R-:W-:Y:S01]  /*b9d0*/  LOP3.LUT R4, R4, 0xffff0000, RZ, 0xc0, !PT ;  /* 0xffff000004047812 */ /* 0x000fe200078ec0ff */
[----:B------:R-:W-:Y:S01]  /*b9e0*/  IMAD.U32 R39, R64, 0x10000, RZ ;  /* 0x0001000040277824 */ /* 0x000fe200078e00ff */
[----:B------:R-:W-:Y:S01]  /*b9f0*/  LOP3.LUT R5, R5, 0xffff0000, RZ, 0xc0, !PT ;  /* 0xffff000005057812 */ /* 0x000fe200078ec0ff */
[----:B------:R-:W-:Y:S01]  /*ba00*/  IMAD.U32 R35, R66, 0x10000, RZ ;  /* 0x0001000042237824 */ /* 0x000fe200078e00ff */
[----:B------:R-:W-:Y:S01]  /*ba10*/  LOP3.LUT R64, R64, 0xffff0000, RZ, 0xc0, !PT ;  /* 0xffff000040407812 */ /* 0x000fe200078ec0ff */
[----:B------:R-:W-:Y:S01]  /*ba20*/  FFMA.FTZ R40, R34, R40, -R43 ;  /* 0x0000002822287223 */ /* 0x000fe2000001082b */
        /* <DEDUP_REMOVED lines=15> */
.L_x_1634:
[----:B------:R-:W-:Y:S05]  /*bb20*/  BSYNC B2 ;  /* 0x0000000000027941 */ /* 0x000fea0003800000 */
.L_x_1633:
        /* <DEDUP_REMOVED lines=18> */
[C---:B------:R-:W-:Y:S01]  /*bc50*/  FMUL.FTZ R40, R31.reuse, R34 ;  /* 0x000000221f287220 */ /* 0x040fe20000410000 */
[-C--:B------:R-:W-:Y:S01]  /*bc60*/  FMUL.FTZ R39, R31, R35.reuse ;  /* 0x000000231f277220 */ /* 0x080fe20000410000 */
[C---:B------:R-:W-:Y:S01]  /*bc70*/  FMUL.FTZ R31, R33.reuse, R56 ;  /* 0x00000038211f7220 */ /* 0x040fe20000410000 */
[----:B------:R-:W-:Y:S02]  /*bc80*/  IMAD.U32 R6, R4, 0x10000, RZ ;  /* 0x0001000004067824 */ /* 0x000fe400078e00ff */
[----:B------:R-:W-:Y:S01]  /*bc90*/  FFMA.FTZ R41, R30, R35, R40 ;  /* 0x000000231e297223 */ /* 0x000fe20000010028 */
[-C--:B------:R-:W-:Y:S01]  /*bca0*/  FMUL.FTZ R35, R33, R59.reuse ;  /* 0x0000003b21237220 */ /* 0x080fe20000410000 */
[----:B------:R-:W-:Y:S01]  /*bcb0*/  FFMA.FTZ R59, R32, R59, -R31 ;  /* 0x0000003b203b7223 */ /* 0x000fe2000001081f */
[----:B------:R-:W-:Y:S02]  /*bcc0*/  IMAD.U32 R7, R5, 0x10000, RZ ;  /* 0x0001000005077824 */ /* 0x000fe400078e00ff */
[----:B------:R-:W-:Y:S01]  /*bcd0*/  FFMA.FTZ R38, R30, R34, -R39 ;  /* 0x000000221e267223 */ /* 0x000fe20000010827 */
[----:B------:R-:W-:Y:S01]  /*bce0*/  IMAD.U32 R31, R58, 0x10000, RZ ;  /* 0x000100003a1f7824 */ /* 0x000fe200078e00ff */
[----:B------:R-:W-:Y:S01]  /*bcf0*/  LOP3.LUT R4, R4, 0xffff0000, RZ, 0xc0, !PT ;  /* 0xffff000004047812 */ /* 0x000fe200078ec0ff */
[----:B------:R-:W-:Y:S01]  /*bd00*/  IMAD.U32 R33, R55, 0x10000, RZ ;  /* 0x0001000037217824 */ /* 0x000fe200078e00ff */
[----:B------:R-:W-:Y:S01]  /*bd10*/  LOP3.LUT R5, R5, 0xffff0000, RZ, 0xc0, !PT ;  /* 0xffff000005057812 */ /* 0x000fe200078ec0ff */
[----:B------:R-:W-:Y:S01]  /*bd20*/  FFMA.FTZ R56, R32, R56, R35 ;  /* 0x0000003820387223 */ /* 0x000fe20000010023 */
[----:B------:R-:W-:Y:S01]  /*bd30*/  LOP3.LUT R30, R55, 0xffff0000, RZ, 0xc0, !PT ;  /* 0xffff0000371e7812 */ /* 0x000fe200078ec0ff */
[----:B------:R-:W-:Y:S01]  /*bd40*/  FMUL.FTZ R35, R4, R33 ;  /* 0x0000002104237220 */ /* 0x000fe20000410000 */
[----:B------:R-:W-:Y:S01]  /*bd50*/  LOP3.LUT R58, R58, 0xffff0000, RZ, 0xc0, !PT ;  /* 0xffff00003a3a7812 */ /* 0x000fe200078ec0ff */
[----:B------:R-:W-:-:S02]  /*bd60*/  FMUL.FTZ R32, R4, R31 ;  /* 0x0000001f04207220 */ /* 0x000fc40000410000 */
[C---:B------:R-:W-:Y:S01]  /*bd70*/  FMUL.FTZ R34, R5.reuse, R30 ;  /* 0x0000001e05227220 */ /* 0x040fe20000410000 */
[C---:B------:R-:W-:Y:S01]  /*bd80*/  FFMA.FTZ R4, R6.reuse, R31, -R35 ;  /* 0x0000001f06047223 */ /* 0x040fe20000010823 */
[-C--:B------:R-:W-:Y:S01]  /*bd90*/  FMUL.FTZ R39, R5, R58.reuse ;  /* 0x0000003a05277220 */ /* 0x080fe20000410000 */
[----:B------:R-:W-:Y:S01]  /*bda0*/  FFMA.FTZ R33, R6, R33, R32 ;  /* 0x0000002106217223 */ /* 0x000fe20000010020 */
[----:B------:R-:W-:Y:S01]  /*bdb0*/  FFMA.FTZ R5, R7, R58, -R34 ;  /* 0x0000003a07057223 */ /* 0x000fe20000010822 */
[----:B------:R-:W-:Y:S01]  /*bdc0*/  F2FP.BF16.F32.PACK_AB R6, R41, R38 ;  /* 0x000000262906723e */ /* 0x000fe200000010ff */
[----:B------:R-:W-:Y:S01]  /*bdd0*/  FFMA.FTZ R30, R7, R30, R39 ;  /* 0x0000001e071e7223 */ /* 0x000fe20000010027 */
[----:B------:R-:W-:Y:S02]  /*bde0*/  F2FP.BF16.F32.PACK_AB R7, R56, R59 ;  /* 0x0000003b3807723e */ /* 0x000fe400000010ff */
[----:B------:R-:W-:Y:S02]  /*bdf0*/  F2FP.BF16.F32.PACK_AB R4, R33, R4 ;  /* 0x000000042104723e */ /* 0x000fe400000010ff */
[----:B------:R-:W-:-:S05]  /*be00*/  F2FP.BF16.F32.PACK_AB R5, R30, R5 ;  /* 0x000000051e05723e */ /* 0x000fca00000010ff */
[----:B------:R3:W-:Y:S02]  /*be10*/  STS.128 [R205+0x5000], R4 ;  /* 0x00500004cd007388 */ /* 0x0007e40000000c00 */
.L_x_1632:
[----:B------:R-:W-:Y:S05]  /*be20*/  BSYNC B1 ;  /* 0x0000000000017941 */ /* 0x000fea0003800000 */
.L_x_1631:
[----:B------:R-:W-:Y:S01]  /*be30*/  ISETP.GE.AND P0, PT, R212, R0, PT ;  /* 0x00000000d400720c */ /* 0x000fe20003f06270 */
[----:B------:R-:W-:-:S12]  /*be40*/  BSSY B1, `(.L_x_1635) ;  /* 0x0000065000017945 */ /* 0x000fd80003800000 */
[----:B------:R-:W-:Y:S05]  /*be50*/  @P0 BRA `(.L_x_1636) ;  /* 0x00000004008c0947 */ /* 0x000fea0003800000 */
[----:B-123--:R-:W1:Y:S01]  /*be60*/  LDC R4, c[0x0][0x3f4] ;  /* 0x0000fd00ff047b82 */ /* 0x00ee620000000800 */
        /* <DEDUP_REMOVED lines=50> */
.L_x_1638:
[----:B------:R-:W-:Y:S05]  /*c190*/  BSYNC B2 ;  /* 0x0000000000027941 */ /* 0x000fea0003800000 */
.L_x_1637:
        /* <DEDUP_REMOVED lines=22> */
[C---:B------:R-:W-:Y:S01]  /*c300*/  FFMA.FTZ R31, R20.reuse, R27, R28 ;  /* 0x0000001b141f7223 */ /* 0x040fe2000001001c */
        /* <DEDUP_REMOVED lines=24> */
.L_x_1636:
[----:B------:R-:W-:Y:S05]  /*c490*/  BSYNC B1 ;  /* 0x0000000000017941 */ /* 0x000fea0003800000 */
.L_x_1635:
[----:B------:R-:W-:-:S13]  /*c4a0*/  ISETP.GE.AND P0, PT, R211, R0, PT ;  /* 0x00000000d300720c */ /* 0x000fda0003f06270 */
[----:B------:R-:W-:Y:S05]  /*c4b0*/  @P0 BRA `(.L_x_1639) ;  /* 0x0000002c00880947 */ /* 0x000fea0003800000 */
[----:B------:R-:W5:Y:S01]  /*c4c0*/  LDC R0, c[0x0][0x3f4] ;  /* 0x0000fd00ff007b82 */ /* 0x000f620000000800 */
[----:B------:R-:W-:Y:S01]  /*c4d0*/  BSSY B1, `(.L_x_1640) ;  /* 0x0000032000017945 */ /* 0x000fe20003800000 */
[-C--:B-----5:R-:W-:Y:S02]  /*c4e0*/  ISETP.GE.AND P0, PT, R18, R0.reuse, PT ;  /* 0x000000001200720c */ /* 0x0a0fe40003f06270 */
[----:B------:R-:W-:-:S11]  /*c4f0*/  ISETP.GE.AND P1, PT, R185, R0, PT ;  /* 0x00000000b900720c */ /* 0x000fd60003f26270 */
[----:B------:R-:W-:Y:S05]  /*c500*/  @P0 BRA `(.L_x_1641) ;  /* 0x0000000000b80947 */ /* 0x000fea0003800000 */
[----:B-1234-:R-:W1:Y:S01]  /*c510*/  LDS.128 R4, [R205+0x3000] ;  /* 0x00300000cd047984 */ /* 0x01ee620000000c00 */
        /* <DEDUP_REMOVED lines=13> */
[C---:B------:R-:W-:Y:S01]  /*c5f0*/  IMAD.U32 R14, R7.reuse, 0x10000, RZ ;  /* 0x00010000070e7824 */ /* 0x040fe200078e00ff */
[----:B------:R-:W-:Y:S01]  /*c600*/  LOP3.LUT R7, R7, 0xffff0000, RZ, 0xc0, !PT ;  /* 0xffff000007077812 */ /* 0x000fe200078ec0ff */
[----:B------:R-:W-:-:S02]  /*c610*/  IMAD.U32 R8, R6, 0x10000, RZ ;  /* 0x0001000006087824 */ /* 0x000fc400078e00ff */
[CC--:B------:R-:W-:Y:S01]  /*c620*/  FMUL.FTZ R21, R9.reuse, R20.reuse ;  /* 0x0000001409157220 */ /* 0x0c0fe20000410000 */
[----:B------:R-:W-:Y:S01]  /*c630*/  FMUL.FTZ R9, R9, R15 ;  /* 0x0000000f09097220 */ /* 0x000fe20000410000 */
[C---:B------:R-:W-:Y:S01]  /*c640*/  FMUL.FTZ R27, R7.reuse, R57 ;  /* 0x00000039071b7220 */ /* 0x040fe20000410000 */
[----:B------:R-:W-:Y:S02]  /*c650*/  IMAD.U32 R0, R4, 0x10000, RZ ;  /* 0x0001000004007824 */ /* 0x000fe400078e00ff */
[C---:B------:R-:W-:Y:S01]  /*c660*/  FFMA.FTZ R24, R8.reuse, R15, -R21 ;  /* 0x0000000f08187223 */ /* 0x040fe20000010815 */
[----:B------:R-:W-:Y:S01]  /*c670*/  FFMA.FTZ R25, R8, R20, R9 ;  /* 0x0000001408197223 */ /* 0x000fe20000010009 */
[-C--:B------:R-:W-:Y:S01]  /*c680*/  FMUL.FTZ R15, R7, R69.reuse ;  /* 0x00000045070f7220 */ /* 0x080fe20000410000 */
[----:B------:R-:W-:Y:S01]  /*c690*/  IMAD.U32 R6, R5, 0x10000, RZ ;  /* 0x0001000005067824 */ /* 0x000fe200078e00ff */
        /* <DEDUP_REMOVED lines=21> */
.L_x_1641:
[----:B------:R-:W-:Y:S05]  /*c7f0*/  BSYNC B1 ;  /* 0x0000000000017941 */ /* 0x000fea0003800000 */
.L_x_1640:
        /* <DEDUP_REMOVED lines=13> */
[----:B------:R-:W-:Y:S01]  /*c8d0*/  PRMT R49, R49, 0x5410, R0 ;  /* 0x0000541031317816 */ /* 0x000fe20000000000 */
[C---:B-1----:R-:W-:Y:S01]  /*c8e0*/  IMAD.U32 R8, R6.reuse, 0x10000, RZ ;  /* 0x0001000006087824 */ /* 0x042fe200078e00ff */
[----:B------:R-:W-:Y:S01]  /*c8f0*/  LOP3.LUT R6, R6, 0xffff0000, RZ, 0xc0, !PT ;  /* 0xffff000006067812 */ /* 0x000fe200078ec0ff */
[C---:B------:R-:W-:Y:S01]  /*c900*/  IMAD.U32 R9, R7.reuse, 0x10000, RZ ;  /* 0x0001000007097824 */ /* 0x040fe200078e00ff */
        /* <DEDUP_REMOVED lines=8> */
[----:B------:R-:W-:Y:S01]  /*c990*/  FFMA.FTZ R12, R8, R13, R6 ;  /* 0x0000000d080c7223 */ /* 0x000fe20000010006 */
[-C--:B------:R-:W-:Y:S01]  /*c9a0*/  FMUL.FTZ R8, R7, R50.reuse ;  /* 0x0000003207087220 */ /* 0x080fe20000410000 */
[C---:B------:R-:W-:Y:S01]  /*c9b0*/  IMAD.U32 R7, R10.reuse, 0x10000, RZ ;  /* 0x000100000a077824 */ /* 0x040fe200078e00ff */
        /* <DEDUP_REMOVED lines=18> */
[----:B------:R1:W-:Y:S01]  /*cae0*/  STS.128 [R205+0x7000], R4 ;  /* 0x00700004cd007388 */ /* 0x0003e20000000c00 */
[----:B------:R-:W-:Y:S05]  /*caf0*/  BRA `(.L_x_1639) ;  /* 0x0000002400f87947 */ /* 0x000fea0003800000 */
.L_x_1612:
[----:B------:R-:W0:Y:S01]  /*cb00*/  LDC R0, c[0x0][0x448] ;  /* 0x00011200ff007b82 */ /* 0x000e220000000800 */
[----:B------:R-:W-:Y:S01]  /*cb10*/  ULDC.64 UR4, c[0x0][0x3f8] ;  /* 0x0000fe0000047ab9 */ /* 0x000fe20000000a00 */
[----:B------:R-:W-:Y:S01]  /*cb20*/  ULDC.64 UR6, c[0x0][0x408] ;  /* 0x0001020000067ab9 */ /* 0x000fe20000000a00 */
[----:B------:R-:W-:Y:S02]  /*cb30*/  IMAD.MOV.U32 R25, RZ, RZ, R27 ;  /* 0x000000ffff197224 */ /* 0x000fe400078e001b */
[----:B------:R-:W-:Y:S01]  /*cb40*/  IMAD.MOV.U32 R113, RZ, RZ, R29 ;  /* 0x000000ffff717224 */ /* 0x000fe200078e001d */
[----:B0-----:R-:W-:-:S13]  /*cb50*/  ISETP.NE.AND P0, PT, R0, 0x1, PT ;  /* 0x000000010000780c */ /* 0x001fda0003f05270 */
[----:B------:R-:W0:Y:S08]  /*cb60*/  @P0 LDC R4, c[0x0][0x44c] ;  /* 0x00011300ff040b82 */ /* 0x000e300000000800 */
[----:B------:R-:W1:Y:S01]  /*cb70*/  @P0 LDC R5, c[0x0][0x450] ;  /* 0x00011400ff050b82 */ /* 0x000e620000000800 */
[----:B0-----:R-:W-:-:S05]  /*cb80*/  @P0 IMAD.HI.U32 R4, R3, R4, RZ ;  /* 0x0000000403040227 */ /* 0x001fca00078e00ff */
[----:B-1----:R-:W-:-:S04]  /*cb90*/  @P0 SHF.R.U32.HI R3, RZ, R5, R4 ;  /* 0x00000005ff030219 */ /* 0x002fc80000011604 */
        /* <DEDUP_REMOVED lines=17> */
[----:B------:R-:W0:Y:S01]  /*ccb0*/  LDC R55, c[0x0][0x3f4] ;  /* 0x0000fd00ff377b82 */ /* 0x000e220000000800 */
[----:B------:R-:W1:Y:S01]  /*ccc0*/  SHFL.IDX PT, R4, R32, RZ, 0x181f ;  /* 0x00181fff20047589 */ /* 0x000e6200000e0000 */
[----:B------:R-:W-:-:S03]  /*ccd0*/  IMAD R0, R187, R0, RZ ;  /* 0x00000000bb007224 */ /* 0x000fc600078e02ff */
[----:B------:R-:W2:Y:S04]  /*cce0*/  SHFL.IDX PT, R3, R35, RZ, 0x181f ;  /* 0x00181fff23037589 */ /* 0x000ea800000e0000 */
[----:B------:R-:W3:Y:S04]  /*ccf0*/  SHFL.IDX PT, R14, R34, RZ, 0x181f ;  /* 0x00181fff220e7589 */ /* 0x000ee800000e0000 */
[----:B------:R-:W4:Y:S01]  /*cd00*/  SHFL.IDX PT, R5, R33, RZ, 0x181f ;  /* 0x00181fff21057589 */ /* 0x000f2200000e0000 */
[----:B0-----:R-:W-:-:S04]  /*cd10*/  ISETP.GE.AND P0, PT, R16, R55, PT ;  /* 0x000000371000720c */ /* 0x001fc80003f06270 */
[----:B------:R-:W-:-:S13]  /*cd20*/  ISETP.GE.OR P1, PT, R57, R0, P0 ;  /* 0x000000003900720c */ /* 0x000fda0000726670 */
[C---:B------:R-:W-:Y:S01]  /*cd30*/  @!P1 IMAD.SHL.U32 R7, R16.reuse, 0x2, RZ ;  /* 0x0000000210079824 */ /* 0x040fe200078e00ff */
[----:B------:R-:W-:-:S04]  /*cd40*/  @!P1 SHF.L.U64.HI R6, R16, 0x1, R17 ;  /* 0x0000000110069819 */ /* 0x000fc80000010211 */
[----:B-1----:R-:W-:-:S05]  /*cd50*/  @!P1 IADD3 R4, P2, R4, R7, RZ ;  /* 0x0000000704049210 */ /* 0x002fca0007f5e0ff */
[----:B--2---:R-:W-:Y:S02]  /*cd60*/  @!P1 IMAD.X R3, R3, 0x1, R6, P2 ;  /* 0x0000000103039824 */ /* 0x004fe400010e0606 */
[----:B------:R-:W-:Y:S02]  /*cd70*/  @!P1 IMAD.MOV.U32 R8, RZ, RZ, R4 ;  /* 0x000000ffff089224 */ /* 0x000fe400078e0004 */
[----:B------:R-:W-:-:S06]  /*cd80*/  @!P1 IMAD.MOV.U32 R9, RZ, RZ, R3 ;  /* 0x000000ffff099224 */ /* 0x000fcc00078e0003 */
[----:B------:R-:W2:Y:S01]  /*cd90*/  @!P1 LD.E.128 R8, desc[UR40][R8.64] ;  /* 0x0000002808089980 */ /* 0x000ea2000c101d00 */
[----:B---3--:R-:W-:-:S05]  /*cda0*/  @!P1 IADD3 R14, P2, R14, R7, RZ ;  /* 0x000000070e0e9210 */ /* 0x008fca0007f5e0ff */
[----:B----4-:R-:W-:Y:S02]  /*cdb0*/  @!P1 IMAD.X R5, R5, 0x1, R6, P2 ;  /* 0x0000000105059824 */ /* 0x010fe400010e0606 */
[----:B------:R-:W-:-:S06]  /*cdc0*/  @!P1 IMAD.MOV.U32 R4, RZ, RZ, R14 ;  /* 0x000000ffff049224 */ /* 0x000fcc00078e000e */
[----:B------:R-:W3:Y:S01]  /*cdd0*/  @!P1 LD.E.128 R4, desc[UR40][R4.64] ;  /* 0x0000002804049980 */ /* 0x000ee2000c101d00 */
[----:B------:R-:W-:Y:S02]  /*cde0*/  CS2R R46, SRZ ;  /* 0x00000000002e7805 */ /* 0x000fe4000001ff00 */
[----:B------:R-:W-:Y:S02]  /*cdf0*/  CS2R R48, SRZ ;  /* 0x0000000000307805 */ /* 0x000fe4000001ff00 */
[----:B------:R-:W-:Y:S01]  /*ce00*/  CS2R R44, SRZ ;  /* 0x00000000002c7805 */ /* 0x000fe2000001ff00 */
[----:B------:R0:W1:Y:S01]  /*ce10*/  SHFL.IDX PT, R14, R34, 0x1, 0x181f ;  /* 0x00381f00220e7f89 */ /* 0x00006200000e0000 */
[----:B------:R-:W-:Y:S02]  /*ce20*/  CS2R R50, SRZ ;  /* 0x0000000000327805 */ /* 0x000fe4000001ff00 */
[----:B------:R-:W-:Y:S01]  /*ce30*/  CS2R R24, SRZ ;  /* 0x0000000000187805 */ /* 0x000fe2000001ff00 */
[----:B--2---:R-:W-:-:S02]  /*ce40*/  @!P1 IMAD.MOV.U32 R46, RZ, RZ, R8 ;  /* 0x000000ffff2e9224 */ /* 0x004fc400078e0008 */
[----:B------:R-:W-:Y:S01]  /*ce50*/  @!P1 IMAD.MOV.U32 R47, RZ, RZ, R9 ;  /* 0x000000ffff2f9224 */ /* 0x000fe200078e0009 */
[----:B------:R0:W2:Y:S01]  /*ce60*/  SHFL.IDX PT, R8, R32, 0x1, 0x181f ;  /* 0x00381f0020087f89 */ /* 0x0000a200000e0000 */
[----:B------:R-:W-:Y:S02]  /*ce70*/  IMAD.MOV.U32 R3, RZ, RZ, R46 ;  /* 0x000000ffff037224 */ /* 0x000fe400078e002e */
[----:B------:R-:W-:Y:S01]  /*ce80*/  @!P1 IMAD.MOV.U32 R48, RZ, RZ, R10 ;  /* 0x000000ffff309224 */ /* 0x000fe200078e000a */
[----:B------:R0:W4:Y:S01]  /*ce90*/  SHFL.IDX PT, R9, R33, 0x1, 0x181f ;  /* 0x00381f0021097f89 */ /* 0x00012200000e0000 */
[----:B------:R-:W-:Y:S01]  /*cea0*/  @!P1 IMAD.MOV.U32 R49, RZ, RZ, R11 ;  /* 0x000000ffff319224 */ /* 0x000fe200078e000b */
[----:B------:R-:W-:Y:S01]  /*ceb0*/  PRMT R77, R3, 0x7610, R77 ;  /* 0x00007610034d7816 */ /* 0x000fe2000000004d */
[----:B------:R-:W-:Y:S01]  /*cec0*/  IMAD.MOV.U32 R12, RZ, RZ, R47 ;  /* 0x000000ffff0c7224 */ /* 0x000fe200078e002f */
[----:B------:R0:W0:Y:S01]  /*ced0*/  SHFL.IDX PT, R3, R35, 0x1, 0x181f ;  /* 0x00381f0023037f89 */ /* 0x00002200000e0000 */
[----:B------:R-:W-:-:S02]  /*cee0*/  IMAD.MOV.U32 R10, RZ, RZ, R48 ;  /* 0x000000ffff0a7224 */ /* 0x000fc400078e0030 */
[----:B---3--:R-:W-:Y:S01]  /*cef0*/  @!P1 IMAD.MOV.U32 R44, RZ, RZ, R4 ;  /* 0x000000ffff2c9224 */ /* 0x008fe200078e0004 */
[----:B------:R-:W-:Y:S01]  /*cf00*/  PRMT R78, R12, 0x7610, R78 ;  /* 0x000076100c4e7816 */ /* 0x000fe2000000004e */
[----:B------:R-:W-:Y:S01]  /*cf10*/  @!P1 IMAD.MOV.U32 R45, RZ, RZ, R5 ;  /* 0x000000ffff2d9224 */ /* 0x000fe200078e0005 */
[----:B------:R-:W-:Y:S01]  /*cf20*/  PRMT R37, R10, 0x7610, R37 ;  /* 0x000076100a257816 */ /* 0x000fe20000000025 */
[----:B------:R-:W-:Y:S02]  /*cf30*/  @!P1 IMAD.MOV.U32 R50, RZ, RZ, R6 ;  /* 0x000000ffff329224 */ /* 0x000fe400078e0006 */
[----:B------:R-:W-:Y:S02]  /*cf40*/  @!P1 IMAD.MOV.U32 R51, RZ, RZ, R7 ;  /* 0x000000ffff339224 */ /* 0x000fe400078e0007 */
[----:B------:R-:W-:Y:S02]  /*cf50*/  IMAD.MOV.U32 R11, RZ, RZ, R49 ;  /* 0x000000ffff0b7224 */ /* 0x000fe400078e0031 */
[----:B------:R-:W-:-:S02]  /*cf60*/  IMAD.MOV.U32 R4, RZ, RZ, R44 ;  /* 0x000000ffff047224 */ /* 0x000fc400078e002c */
[----:B------:R-:W-:Y:S01]  /*cf70*/  IMAD.MOV.U32 R5, RZ, RZ, R45 ;  /* 0x000000ffff057224 */ /* 0x000fe200078e002d */
[----:B------:R-:W-:Y:S01]  /*cf80*/  PRMT R52, R11, 0x7610, R52 ;  /* 0x000076100b347816 */ /* 0x000fe20000000034 */
[----:B------:R-:W-:Y:S01]  /*cf90*/  IMAD.MOV.U32 R6, RZ, RZ, R50 ;  /* 0x000000ffff067224 */ /* 0x000fe200078e0032 */
[----:B------:R-:W-:Y:S01]  /*cfa0*/  PRMT R79, R4, 0x7610, R79 ;  /* 0x00007610044f7816 */ /* 0x000fe2000000004f */
[----:B------:R-:W-:Y:S01]  /*cfb0*/  IMAD.MOV.U32 R7, RZ, RZ, R51 ;  /* 0x000000ffff077224 */ /* 0x000fe200078e0033 */
[----:B------:R-:W-:Y:S02]  /*cfc0*/  PRMT R80, R5, 0x7610, R80 ;  /* 0x0000761005507816 */ /* 0x000fe40000000050 */
[----:B------:R-:W-:Y:S02]  /*cfd0*/  PRMT R81, R6, 0x7610, R81 ;  /* 0x0000761006517816 */ /* 0x000fe40000000051 */
[----:B012-4-:R-:W-:-:S07]  /*cfe0*/  PRMT R82, R7, 0x7610, R82 ;  /* 0x0000761007527816 */ /* 0x017fce0000000052 */
.L_x_1978:
[----:B------:R-:W-:Y:S01]  /*cff0*/  VIADD R5, R57, 0x20 ;  /* 0x0000002039057836 */ /* 0x000fe20000000000 */
[----:B------:R-:W-:Y:S01]  /*d000*/  BSSY B1, `(.L_x_1643) ;  /* 0x0000012000017945 */ /* 0x000fe20003800000 */
[----:B------:R-:W-:Y:S02]  /*d010*/  CS2R R26, SRZ ;  /* 0x00000000001a7805 */ /* 0x000fe4000001ff00 */
[----:B------:R-:W-:Y:S02]  /*d020*/  CS2R R6, SRZ ;  /* 0x0000000000067805 */ /* 0x000fe4000001ff00 */
[----:B------:R-:W-:Y:S02]  /*d030*/  ISETP.GE.AND P1, PT, R5, R0, PT ;  /* 0x000000000500720c */ /* 0x000fe40003f26270 */
[----:B------:R-:W-:-:S11]  /*d040*/  CS2R R4, SRZ ;  /* 0x0000000000047805 */ /* 0x000fd6000001ff00 */
[----:B------:R-:W-:Y:S05]  /*d050*/  @P1 BRA `(.L_x_1644) ;  /* 0x0000000000301947 */ /* 0x000fea0003800000 */
[----:B------:R-:W-:Y:S02]  /*d060*/  CS2R R26, SRZ ;  /* 0x00000000001a7805 */ /* 0x000fe4000001ff00 */
[----:B------:R-:W-:Y:S02]  /*d070*/  CS2R R4, SRZ ;  /* 0x0000000000047805 */ /* 0x000fe4000001ff00 */
[----:B------:R-:W-:Y:S01]  /*d080*/  CS2R R6, SRZ ;  /* 0x0000000000067805 */ /* 0x000fe2000001ff00 */
[----:B------:R-:W-:Y:S06]  /*d090*/  @P0 BRA `(.L_x_1644) ;  /* 0x0000000000200947 */ /* 0x000fec0003800000 */
[C---:B------:R-:W-:Y:S01]  /*d0a0*/  IMAD.SHL.U32 R15, R16.reuse, 0x2, RZ ;  /* 0x00000002100f7824 */ /* 0x040fe200078e00ff */
[----:B------:R-:W-:-:S04]  /*d0b0*/  SHF.L.U64.HI R6, R16, 0x1, R17 ;  /* 0x0000000110067819 */ /* 0x000fc80000010211 */
[-C--:B------:R-:W-:Y:S02]  /*d0c0*/  IADD3 R4, P1, R8, R15.reuse, RZ ;  /* 0x0000000f08047210 */ /* 0x080fe40007f3e0ff */
[----:B------:R-:W-:-:S03]  /*d0d0*/  IADD3 R14, P2, R14, R15, RZ ;  /* 0x0000000f0e0e7210 */ /* 0x000fc60007f5e0ff */
[--C-:B------:R-:W-:Y:S02]  /*d0e0*/  IMAD.X R5, R3, 0x1, R6.reuse, P1 ;  /* 0x0000000103057824 */ /* 0x100fe400008e0606 */
[----:B------:R-:W-:-:S04]  /*d0f0*/  IMAD.X R15, R9, 0x1, R6, P2 ;  /* 0x00000001090f7824 */ /* 0x000fc800010e0606 */
[----:B------:R-:W5:Y:S04]  /*d100*/  LD.E.128 R4, desc[UR40][R4.64] ;  /* 0x0000002804047980 */ /* 0x000f68000c101d00 */
[----:B------:R0:W5:Y:S02]  /*d110*/  LD.E.128 R24, desc[UR40][R14.64] ;  /* 0x000000280e187980 */ /* 0x000164000c101d00 */
.L_x_1644:
[----:B------:R-:W-:Y:S05]  /*d120*/  BSYNC B1 ;  /* 0x0000000000017941 */ /* 0x000fea0003800000 */
.L_x_1643:
[----:B-----5:R-:W-:Y:S01]  /*d130*/  IMAD.MOV.U32 R3, RZ, RZ, R24 ;  /* 0x000000ffff037224 */ /* 0x020fe200078e0018 */
[----:B------:R-:W-:Y:S01]  /*d140*/  UMOV UR4, 0xffffffff ;  /* 0xffffffff00047882 */ /* 0x000fe20000000000 */
        /* <DEDUP_REMOVED lines=16> */
[----:B------:R-:W1:Y:S01]  /*d250*/  SHFL.IDX PT, R8, R32, 0x2, 0x181f ;  /* 0x00581f0020087f89 */ /* 0x000e6200000e0000 */
[----:B------:R-:W-:-:S03]  /*d260*/  VIADD R9, R57, 0x40 ;  /* 0x0000004039097836 */ /* 0x000fc60000000000 */
[----:B------:R-:W2:Y:S02]  /*d270*/  SHFL.IDX PT, R3, R35, 0x2, 0x181f ;  /* 0x00581f0023037f89 */ /* 0x000ea400000e0000 */
[----:B------:R-:W-:Y:S02]  /*d280*/  ISETP.GE.OR P1, PT, R9, R0, P0 ;  /* 0x000000000900720c */ /* 0x000fe40000726670 */
[----:B0-----:R-:W0:Y:S04]  /*d290*/  SHFL.IDX PT, R14, R34, 0x2, 0x181f ;  /* 0x00581f00220e7f89 */ /* 0x001e2800000e0000 */
[----:B------:R-:W3:Y:S07]  /*d2a0*/  SHFL.IDX PT, R20, R33, 0x2, 0x181f ;  /* 0x00581f0021147f89 */ /* 0x000eee00000e0000 */
[C---:B------:R-:W-:Y:S01]  /*d2b0*/  @!P1 IMAD.SHL.U32 R21, R16.reuse, 0x2, RZ ;  /* 0x0000000210159824 */ /* 0x040fe200078e00ff */
[----:B------:R-:W-:-:S04]  /*d2c0*/  @!P1 SHF.L.U64.HI R29, R16, 0x1, R17 ;  /* 0x00000001101d9819 */ /* 0x000fc80000010211 */
[----:B-1----:R-:W-:-:S05]  /*d2d0*/  @!P1 IADD3 R8, P2, R8, R21, RZ ;  /* 0x0000001508089210 */ /* 0x002fca0007f5e0ff */
[----:B--2---:R-:W-:-:S06]  /*d2e0*/  @!P1 IMAD.X R9, R3, 0x1, R29, P2 ;  /* 0x0000000103099824 */ /* 0x004fcc00010e061d */
[----:B------:R-:W2:Y:S01]  /*d2f0*/  @!P1 LD.E.128 R8, desc[UR40][R8.64] ;  /* 0x0000002808089980 */ /* 0x000ea2000c101d00 */
[----:B0-----:R-:W-:-:S05]  /*d300*/  @!P1 IADD3 R28, P2, R14, R21, RZ ;  /* 0x000000150e1c9210 */ /* 0x001fca0007f5e0ff */
[----:B---3--:R-:W-:-:S06]  /*d310*/  @!P1 IMAD.X R29, R20, 0x1, R29, P2 ;  /* 0x00000001141d9824 */ /* 0x008fcc00010e061d */
[----:B------:R-:W3:Y:S01]  /*d320*/  @!P1 LD.E.128 R28, desc[UR40][R28.64] ;  /* 0x000000281c1c9980 */ /* 0x000ee2000c101d00 */
[----:B------:R-:W-:Y:S02]  /*d330*/  CS2R R20, SRZ ;  /* 0x0000000000147805 */ /* 0x000fe4000001ff00 */
[----:B------:R-:W-:Y:S02]  /*d340*/  CS2R R38, SRZ ;  /* 0x0000000000267805 */ /* 0x000fe4000001ff00 */
[----:B------:R-:W-:Y:S01]  /*d350*/  CS2R R40, SRZ ;  /* 0x0000000000287805 */ /* 0x000fe2000001ff00 */
[----:B------:R-:W0:Y:S01]  /*d360*/  SHFL.IDX PT, R32, R32, 0x3, 0x181f ;  /* 0x00781f0020207f89 */ /* 0x000e2200000e0000 */
[----:B------:R-:W-:-:S03]  /*d370*/  CS2R R42, SRZ ;  /* 0x00000000002a7805 */ /* 0x000fc6000001ff00 */
[----:B------:R-:W1:Y:S04]  /*d380*/  SHFL.IDX PT, R34, R34, 0x3, 0x181f ;  /* 0x00781f0022227f89 */ /* 0x000e6800000e0000 */
[----:B------:R-:W4:Y:S01]  /*d390*/  SHFL.IDX PT, R33, R33, 0x3, 0x181f ;  /* 0x00781f0021217f89 */ /* 0x000f2200000e0000 */
[----:B--2---:R-:W-:Y:S02]  /*d3a0*/  @!P1 IMAD.MOV.U32 R20, RZ, RZ, R8 ;  /* 0x000000ffff149224 */ /* 0x004fe400078e0008 */
[----:B------:R-:W-:Y:S02]  /*d3b0*/  @!P1 IMAD.MOV.U32 R38, RZ, RZ, R10 ;  /* 0x000000ffff269224 */ /* 0x000fe400078e000a */
[----:B------:R-:W-:Y:S02]  /*d3c0*/  IMAD.MOV.U32 R3, RZ, RZ, R20 ;  /* 0x000000ffff037224 */ /* 0x000fe400078e0014 */
[----:B------:R-:W-:-:S02]  /*d3d0*/  @!P1 IMAD.MOV.U32 R39, RZ, RZ, R11 ;  /* 0x000000ffff279224 */ /* 0x000fc400078e000b */
[----:B------:R-:W-:Y:S01]  /*d3e0*/  @!P1 IMAD.MOV.U32 R21, RZ, RZ, R9 ;  /* 0x000000ffff159224 */ /* 0x000fe200078e0009 */
[----:B------:R-:W-:Y:S01]  /*d3f0*/  PRMT R65, R3, 0x7610, R65 ;  /* 0x0000761003417816 */ /* 0x000fe20000000041 */
[----:B------:R-:W-:Y:S01]  /*d400*/  IMAD.MOV.U32 R8, RZ, RZ, R38 ;  /* 0x000000ffff087224 */ /* 0x000fe200078e0026 */
[----:B------:R2:W0:Y:S01]  /*d410*/  SHFL.IDX PT, R3, R35, 0x3, 0x181f ;  /* 0x00781f0023037f89 */ /* 0x00042200000e0000 */
[----:B------:R-:W-:Y:S02]  /*d420*/  IMAD.MOV.U32 R9, RZ, RZ, R39 ;  /* 0x000000ffff097224 */ /* 0x000fe400078e0027 */
[----:B---3--:R-:W-:Y:S01]  /*d430*/  @!P1 IMAD.MOV.U32 R40, RZ, RZ, R28 ;  /* 0x000000ffff289224 */ /* 0x008fe200078e001c */
[----:B------:R-:W-:Y:S01]  /*d440*/  PRMT R53, R8, 0x7610, R53 ;  /* 0x0000761008357816 */ /* 0x000fe20000000035 */
[----:B------:R-:W-:Y:S01]  /*d450*/  @!P1 IMAD.MOV.U32 R41, RZ, RZ, R29 ;  /* 0x000000ffff299224 */ /* 0x000fe200078e001d */
[----:B------:R-:W-:Y:S01]  /*d460*/  PRMT R54, R9, 0x7610, R54 ;  /* 0x0000761009367816 */ /* 0x000fe20000000036 */
[----:B------:R-:W-:-:S02]  /*d470*/  @!P1 IMAD.MOV.U32 R42, RZ, RZ, R30 ;  /* 0x000000ffff2a9224 */ /* 0x000fc400078e001e */
[----:B------:R-:W-:Y:S02]  /*d480*/  @!P1 IMAD.MOV.U32 R43, RZ, RZ, R31 ;  /* 0x000000ffff2b9224 */ /* 0x000fe400078e001f */
[----:B------:R-:W-:Y:S02]  /*d490*/  IMAD.MOV.U32 R8, RZ, RZ, R40 ;  /* 0x000000ffff087224 */ /* 0x000fe400078e0028 */
[----:B------:R-:W-:Y:S02]  /*d4a0*/  IMAD.MOV.U32 R9, RZ, RZ, R41 ;  /* 0x000000ffff097224 */ /* 0x000fe400078e0029 */
        /* <DEDUP_REMOVED lines=8> */
[----:B012-4-:R-:W-:-:S07]  /*d530*/  PRMT R75, R11, 0x7610, R75 ;  /* 0x000076100b4b7816 */ /* 0x017fce000000004b */
.L_x_1988:
[----:B------:R-:W-:Y:S01]  /*d540*/  VIADD R57, R57, 0x60 ;  /* 0x0000006039397836 */ /* 0x000fe20000000000 */
[----:B------:R-:W-:Y:S01]  /*d550*/  LEA.HI R10, R214, R214, RZ, 0x1 ;  /* 0x000000d6d60a7211 */ /* 0x000fe200078f08ff */
[----:B------:R-:W-:Y:S01]  /*d560*/  BSSY B1, `(.L_x_1646) ;  /* 0x0000015000017945 */ /* 0x000fe20003800000 */
[----:B------:R-:W-:Y:S02]  /*d570*/  CS2R R12, SRZ ;  /* 0x00000000000c7805 */ /* 0x000fe4000001ff00 */
[----:B------:R-:W-:Y:S02]  /*d580*/  CS2R R14, SRZ ;  /* 0x00000000000e7805 */ /* 0x000fe4000001ff00 */
[----:B------:R-:W-:Y:S02]  /*d590*/  ISETP.GE.AND P1, PT, R57, R0, PT ;  /* 0x000000003900720c */ /* 0x000fe40003f26270 */
[----:B------:R-:W-:-:S05]  /*d5a0*/  LOP3.LUT R11, R10, 0xfffffffe, RZ, 0xc0, !PT ;  /* 0xfffffffe0a0b7812 */ /* 0x000fca00078ec0ff */
[----:B------:R-:W-:Y:S01]  /*d5b0*/  IMAD.IADD R29, R214, 0x1, -R11 ;  /* 0x00000001d61d7824 */ /* 0x000fe200078e0a0b */
[----:B------:R-:W-:-:S04]  /*d5c0*/  CS2R R10, SRZ ;  /* 0x00000000000a7805 */ /* 0x000fc8000001ff00 */
[----:B------:R-:W-:Y:S01]  /*d5d0*/  SHF.L.U32 R29, R29, 0x1f, RZ ;  /* 0x0000001f1d1d7819 */ /* 0x000fe200000006ff */
[----:B------:R-:W-:Y:S06]  /*d5e0*/  @P1 BRA `(.L_x_1647) ;  /* 0x0000000000301947 */ /* 0x000fec0003800000 */
        /* <DEDUP_REMOVED lines=11> */
[----:B------:R-:W5:Y:S02]  /*d6a0*/  LD.E.128 R8, desc[UR40][R8.64] ;  /* 0x0000002808087980 */ /* 0x000f64000c101d00 */
.L_x_1647:
[----:B------:R-:W-:Y:S05]  /*d6b0*/  BSYNC B1 ;  /* 0x0000000000017941 */ /* 0x000fea0003800000 */
.L_x_1646:
[----:B------:R-:W0:Y:S01]  /*d6c0*/  SYNCS.PHASECHK.TRANS64.TRYWAIT P4, [R2+URZ+0x28800], R29 ;  /* 0x0288001d020075a7 */ /* 0x000e22000808017f */
[----:B------:R-:W-:Y:S01]  /*d6d0*/  VIADDMNMX R0, R0, -R193, 0x80, PT ;  /* 0x0000008000007446 */ /* 0x000fe200038009c1 */
[----:B-----5:R-:W-:Y:S01]  /*d6e0*/  IMAD.MOV.U32 R3, RZ, RZ, R8 ;  /* 0x000000ffff037224 */ /* 0x020fe200078e0008 */
[----:B------:R-:W-:Y:S01]  /*d6f0*/  BSSY B1, `(.L_x_1648) ;  /* 0x0000013000017945 */ /* 0x000fe20003800000 */
[----:B------:R-:W-:Y:S01]  /*d700*/  IMAD.MOV.U32 R28, RZ, RZ, R9 ;  /* 0x000000ffff1c7224 */ /* 0x000fe200078e0009 */
[-C--:B------:R-:W-:Y:S01]  /*d710*/  ISETP.GE.OR P3, PT, R23, R0.reuse, P0 ;  /* 0x000000001700720c */ /* 0x080fe20000766670 */
[----:B------:R-:W-:Y:S01]  /*d720*/  IMAD.MOV.U32 R30, RZ, RZ, R13 ;  /* 0x000000ffff1e7224 */ /* 0x000fe200078e000d */
[-C--:B------:R-:W-:Y:S02]  /*d730*/  ISETP.GE.OR P2, PT, R213, R0.reuse, P0 ;  /* 0x00000000d500720c */ /* 0x080fe40000746670 */
[-C--:B------:R-:W-:Y:S02]  /*d740*/  ISETP.GE.OR P1, PT, R212, R0.reuse, P0 ;  /* 0x00000000d400720c */ /* 0x080fe40000726670 */
[----:B------:R-:W-:Y:S01]  /*d750*/  ISETP.GE.OR P0, PT, R211, R0, P0 ;  /* 0x00000000d300720c */ /* 0x000fe20000706670 */
        /* <DEDUP_REMOVED lines=11> */
[----:B0-----:R-:W-:Y:S06]  /*d810*/  @!P4 BRA `(.L_x_1649) ;  /* 0x000001d0003cc947 */ /* 0x001fec0003800000 */
.L_x_1989:
[----:B------:R-:W-:Y:S05]  /*d820*/  BSYNC B1 ;  /* 0x0000000000017941 */ /* 0x000fea0003800000 */
.L_x_1648:
[----:B------:R-:W-:Y:S04]  /*d830*/  BSSY B1, `(.L_x_1650) ;  /* 0x000006a000017945 */ /* 0x000fe80003800000 */
[----:B------:R-:W-:Y:S05]  /*d840*/  @P3 BRA `(.L_x_1651) ;  /* 0x0000000400a03947 */ /* 0x000fea0003800000 */
[----:B------:R-:W-:Y:S01]  /*d850*/  LEA.HI R28, R55, R208, RZ, 0x1d ;  /* 0x000000d0371c7211 */ /* 0x000fe200078fe8ff */
[----:B------:R-:W-:Y:S01]  /*d860*/  IMAD.SHL.U32 R30, R23, 0x40, RZ ;  /* 0x00000040171e7824 */ /* 0x000fe200078e00ff */
[--C-:B------:R-:W-:Y:S02]  /*d870*/  SHF.R.U64 R84, R46, 0x10, R47.reuse ;  /* 0x000000102e547819 */ /* 0x100fe4000000122f */
[----:B------:R-:W-:Y:S01]  /*d880*/  SHF.R.S32.HI R31, RZ, 0x1f, R28 ;  /* 0x0000001fff1f7819 */ /* 0x000fe2000001141c */
[----:B0-----:R-:W-:Y:S01]  /*d890*/  IMAD.SHL.U32 R29, R28, 0x8, RZ ;  /* 0x000000081c1d7824 */ /* 0x001fe200078e00ff */
[----:B------:R-:W-:Y:S02]  /*d8a0*/  SHF.R.U32.HI R85, RZ, 0x10, R47 ;  /* 0x00000010ff557819 */ /* 0x000fe4000001162f */
[----:B------:R-:W-:Y:S02]  /*d8b0*/  LEA.HI R31, R31, R28, RZ, 0x3 ;  /* 0x0000001c1f1f7211 */ /* 0x000fe400078f18ff */
[----:B------:R-:W-:-:S02]  /*d8c0*/  LOP3.LUT R29, R29, 0x38, RZ, 0xc0, !PT ;  /* 0x000000381d1d7812 */ /* 0x000fc400078ec0ff */
[--C-:B------:R-:W-:Y:S01]  /*d8d0*/  SHF.R.U64 R46, R44, 0x10, R45.reuse ;  /* 0x000000102c2e7819 */ /* 0x100fe2000000122d */
[----:B------:R-:W-:Y:S01]  /*d8e0*/  IMAD.SHL.U32 R31, R31, 0x400, RZ ;  /* 0x000004001f1f7824 */ /* 0x000fe200078e00ff */
[----:B------:R-:W-:Y:S02]  /*d8f0*/  LOP3.LUT R28, R29, 0x1c0, R30, 0xf8, !PT ;  /* 0x000001c01d1c7812 */ /* 0x000fe400078ef81e */
[----:B------:R-:W-:Y:S02]  /*d900*/  SHF.R.U32.HI R47, RZ, 0x10, R45 ;  /* 0x00000010ff2f7819 */ /* 0x000fe4000001162d */
[----:B------:R-:W-:Y:S02]  /*d910*/  LOP3.LUT R28, R28, R203, RZ, 0x3c, !PT ;  /* 0x000000cb1c1c7212 */ /* 0x000fe400078e3cff */
[----:B------:R-:W-:Y:S02]  /*d920*/  LOP3.LUT R31, R31, 0x7fffe000, RZ, 0xc0, !PT ;  /* 0x7fffe0001f1f7812 */ /* 0x000fe400078ec0ff */
[----:B------:R-:W-:-:S02]  /*d930*/  SHF.R.U32.HI R83, RZ, 0x10, R49 ;  /* 0x00000010ff537819 */ /* 0x000fc40000011631 */
[----:B------:R-:W-:Y:S02]  /*d940*/  IADD3 R33, R28, R31, R204 ;  /* 0x0000001f1c217210 */ /* 0x000fe40007ffe0cc */
[----:B------:R-:W0:Y:S01]  /*d950*/  LDS.128 R28, [R205] ;  /* 0x00000000cd1c7984 */ /* 0x000e220000000c00 */
[----:B------:R-:W-:Y:S02]  /*d960*/  PRMT R77, R77, 0x5410, R84 ;  /* 0x000054104d4d7816 */ /* 0x000fe40000000054 */
[----:B------:R-:W-:Y:S01]  /*d970*/  IMAD R76, R33, 0x2, R2 ;  /* 0x00000002214c7824 */ /* 0x000fe200078e0202 */
[----:B------:R-:W-:Y:S02]  /*d980*/  PRMT R79, R79, 0x5410, R46 ;  /* 0x000054104f4f7816 */ /* 0x000fe4000000002e */
[----:B------:R-:W-:Y:S02]  /*d990*/  SHF.R.U64 R48, R48, 0x10, R49 ;  /* 0x0000001030307819 */ /* 0x000fe40000001231 */
[----:B------:R-:W1:Y:S01]  /*d9a0*/  LDS.128 R32, [R76+0x10400] ;  /* 0x010400004c207984 */ /* 0x000e620000000c00 */
[----:B------:R-:W-:-:S02]  /*d9b0*/  SHF.R.U64 R44, R50, 0x10, R51 ;  /* 0x00000010322c7819 */ /* 0x000fc40000001233 */
[----:B------:R-:W-:Y:S01]  /*d9c0*/  PRMT R84, R80, 0x5410, R47 ;  /* 0x0000541050547816 */ /* 0x000fe2000000002f */
[----:B------:R-:W-:Y:S01]  /*d9d0*/  IMAD.U32 R80, R79, 0x10000, RZ ;  /* 0x000100004f507824 */ /* 0x000fe200078e00ff */
[----:B------:R-:W-:Y:S02]  /*d9e0*/  SHF.R.U32.HI R45, RZ, 0x10, R51 ;  /* 0x00000010ff2d7819 */ /* 0x000fe40000011633 */
[----:B------:R-:W-:Y:S02]  /*d9f0*/  PRMT R78, R78, 0x5410, R85 ;  /* 0x000054104e4e7816 */ /* 0x000fe40000000055 */
[----:B------:R-:W-:Y:S01]  /*da00*/  PRMT R83, R52, 0x5410, R83 ;  /* 0x0000541034537816 */ /* 0x000fe20000000053 */
[----:B------:R-:W-:Y:S01]  /*da10*/  IMAD.U32 R52, R77, 0x10000, RZ ;  /* 0x000100004d347824 */ /* 0x000fe200078e00ff */
[----:B------:R-:W-:Y:S02]  /*da20*/  PRMT R51, R37, 0x5410, R48 ;  /* 0x0000541025337816 */ /* 0x000fe40000000030 */
[----:B------:R-:W-:Y:S01]  /*da30*/  PRMT R85, R81, 0x5410, R44 ;  /* 0x0000541051557816 */ /* 0x000fe2000000002c */
[----:B------:R-:W-:Y:S01]  /*da40*/  IMAD.U32 R81, R84, 0x10000, RZ ;  /* 0x0001000054517824 */ /* 0x000fe200078e00ff */
[----:B------:R-:W-:-:S02]  /*da50*/  PRMT R82, R82, 0x5410, R45 ;  /* 0x0000541052527816 */ /* 0x000fc4000000002d */
[----:B------:R-:W-:Y:S02]  /*da60*/  LOP3.LUT R79, R79, 0xffff0000, RZ, 0xc0, !PT ;  /* 0xffff00004f4f7812 */ /* 0x000fe400078ec0ff */
[----:B------:R-:W-:Y:S01]  /*da70*/  LOP3.LUT R77, R77, 0xffff0000, RZ, 0xc0, !PT ;  /* 0xffff00004d4d7812 */ /* 0x000fe200078ec0ff */
        /* <DEDUP_REMOVED lines=17> */
[----:B------:R-:W-:-:S02]  /*db90*/  IMAD.U32 R47, R78, 0x10000, RZ ;  /* 0x000100004e2f7824 */ /* 0x000fc400078e00ff */
[C---:B------:R-:W-:Y:S01]  /*dba0*/  FMUL.FTZ R89, R48.reuse, R81 ;  /* 0x0000005130597220 */ /* 0x040fe20000410000 */
[----:B------:R-:W-:Y:S02]  /*dbb0*/  IMAD.U32 R50, R35, 0x10000, RZ ;  /* 0x0001000023327824 */ /* 0x000fe400078e00ff */
[C---:B------:R-:W-:Y:S01]  /*dbc0*/  FFMA.FTZ R86, R37.reuse, R52, -R86 ;  /* 0x0000003425567223 */ /* 0x040fe20000010856 */
[----:B------:R-:W-:Y:S01]  /*dbd0*/  FFMA.FTZ R90, R37, R80, R90 ;  /* 0x00000050255a7223 */ /* 0x000fe2000001005a */
[-C--:B------:R-:W-:Y:S01]  /*dbe0*/  FMUL.FTZ R91, R48, R47.reuse ;  /* 0x0000002f305b7220 */ /* 0x080fe20000410000 */
[----:B------:R-:W-:Y:S01]  /*dbf0*/  FFMA.FTZ R89, R44, R47, -R89 ;  /* 0x0000002f2c597223 */ /* 0x000fe20000010859 */
[----:B------:R-:W-:Y:S02]  /*dc00*/  IMAD.U32 R37, R83, 0x10000, RZ ;  /* 0x0001000053257824 */ /* 0x000fe400078e00ff */
[----:B------:R-:W-:Y:S01]  /*dc10*/  FMUL.FTZ R47, R50, R87 ;  /* 0x00000057322f7220 */ /* 0x000fe20000410000 */
[----:B------:R-:W-:Y:S01]  /*dc20*/  FFMA.FTZ R91, R44, R81, R91 ;  /* 0x000000512c5b7223 */ /* 0x000fe2000001005b */
[----:B------:R-:W-:-:S02]  /*dc30*/  IMAD.U32 R49, R34, 0x10000, RZ ;  /* 0x0001000022317824 */ /* 0x000fc400078e00ff */
[-C--:B------:R-:W-:Y:S01]  /*dc40*/  FMUL.FTZ R50, R50, R37.reuse ;  /* 0x0000002532327220 */ /* 0x080fe20000410000 */
[----:B------:R-:W-:Y:S01]  /*dc50*/  FFMA.FTZ R52, R46, R37, -R47 ;  /* 0x000000252e347223 */ /* 0x000fe2000001082f */
[C---:B------:R-:W-:Y:S01]  /*dc60*/  FMUL.FTZ R37, R32.reuse, R79 ;  /* 0x0000004f20257220 */ /* 0x040fe20000410000 */
[-C--:B------:R-:W-:Y:S01]  /*dc70*/  FMUL.FTZ R47, R32, R77.reuse ;  /* 0x0000004d202f7220 */ /* 0x080fe20000410000 */
[----:B------:R-:W-:Y:S01]  /*dc80*/  IMAD.U32 R44, R85, 0x10000, RZ ;  /* 0x00010000552c7824 */ /* 0x000fe200078e00ff */
[----:B------:R-:W-:Y:S01]  /*dc90*/  LOP3.LUT R78, R78, 0xffff0000, RZ, 0xc0, !PT ;  /* 0xffff00004e4e7812 */ /* 0x000fe200078ec0ff */
[C---:B------:R-:W-:Y:S01]  /*dca0*/  FFMA.FTZ R37, R28.reuse, R77, -R37 ;  /* 0x0000004d1c257223 */ /* 0x040fe20000010825 */
[----:B------:R-:W-:Y:S01]  /*dcb0*/  FFMA.FTZ R47, R28, R79, R47 ;  /* 0x0000004f1c2f7223 */ /* 0x000fe2000001002f */
[----:B------:R-:W-:Y:S02]  /*dcc0*/  IMAD.U32 R32, R51, 0x10000, RZ ;  /* 0x0001000033207824 */ /* 0x000fe400078e00ff */
[----:B------:R-:W-:Y:S01]  /*dcd0*/  FMUL.FTZ R28, R49, R44 ;  /* 0x0000002c311c7220 */ /* 0x000fe20000410000 */
[----:B------:R-:W-:Y:S01]  /*dce0*/  FFMA.FTZ R87, R46, R87, R50 ;  /* 0x000000572e577223 */ /* 0x000fe20000010032 */
[C---:B------:R-:W-:Y:S01]  /*dcf0*/  FMUL.FTZ R46, R33.reuse, R84 ;  /* 0x00000054212e7220 */ /* 0x040fe20000410000 */
[----:B------:R-:W-:Y:S01]  /*dd00*/  LOP3.LUT R34, R34, 0xffff0000, RZ, 0xc0, !PT ;  /* 0xffff000022227812 */ /* 0x000fe200078ec0ff */
[----:B------:R-:W-:Y:S01]  /*dd10*/  FMUL.FTZ R33, R33, R78 ;  /* 0x0000004e21217220 */ /* 0x000fe20000410000 */
[----:B------:R-:W-:Y:S01]  /*dd20*/  LOP3.LUT R35, R35, 0xffff0000, RZ, 0xc0, !PT ;  /* 0xffff000023237812 */ /* 0x000fe200078ec0ff */
[----:B------:R-:W-:Y:S01]  /*dd30*/  FFMA.FTZ R48, R45, R32, -R28 ;  /* 0x000000202d307223 */ /* 0x000fe2000001081c */
[----:B------:R-:W-:Y:S01]  /*dd40*/  LOP3.LUT R85, R85, 0xffff0000, RZ, 0xc0, !PT ;  /* 0xffff000055557812 */ /* 0x000fe200078ec0ff */
[----:B------:R-:W-:Y:S01]  /*dd50*/  FFMA.FTZ R46, R29, R78, -R46 ;  /* 0x0000004e1d2e7223 */ /* 0x000fe2000001082e */
[----:B------:R-:W-:Y:S01]  /*dd60*/  LOP3.LUT R51, R51, 0xffff0000, RZ, 0xc0, !PT ;  /* 0xffff000033337812 */ /* 0x000fe200078ec0ff */
[----:B------:R-:W-:Y:S01]  /*dd70*/  FFMA.FTZ R84, R29, R84, R33 ;  /* 0x000000541d547223 */ /* 0x000fe20000010021 */
[----:B------:R-:W-:Y:S01]  /*dd80*/  LOP3.LUT R28, R83, 0xffff0000, RZ, 0xc0, !PT ;  /* 0xffff0000531c7812 */ /* 0x000fe200078ec0ff */
[----:B------:R-:W-:Y:S01]  /*dd90*/  FMUL.FTZ R50, R49, R32 ;  /* 0x0000002031327220 */ /* 0x000fe20000410000 */
[C---:B------:R-:W-:Y:S01]  /*dda0*/  FMUL.FTZ R29, R34.reuse, R85 ;  /* 0x00000055221d7220 */ /* 0x040fe20000410000 */
[C---:B------:R-:W-:Y:S01]  /*ddb0*/  FMUL.FTZ R32, R35.reuse, R82 ;  /* 0x0000005223207220 */ /* 0x040fe20000410000 */
[-C--:B------:R-:W-:Y:S01]  /*ddc0*/  FMUL.FTZ R34, R34, R51.reuse ;  /* 0x0000003322227220 */ /* 0x080fe20000410000 */
[-C--:B------:R-:W-:Y:S01]  /*ddd0*/  FMUL.FTZ R33, R35, R28.reuse ;  /* 0x0000001c23217220 */ /* 0x080fe20000410000 */
[C---:B------:R-:W-:Y:S01]  /*dde0*/  FFMA.FTZ R51, R30.reuse, R51, -R29 ;  /* 0x000000331e337223 */ /* 0x040fe2000001081d */
        /* <DEDUP_REMOVED lines=9> */
[----:B------:R-:W-:Y:S01]  /*de80*/  F2FP.BF16.F32.PACK_AB R33, R84, R91 ;  /* 0x0000005b5421723e */ /* 0x000fe200000010ff */
[----:B------:R1:W-:Y:S01]  /*de90*/  STS.128 [R205], R28 ;  /* 0x0000001ccd007388 */ /* 0x0003e20000000c00 */
[----:B------:R-:W-:-:S02]  /*dea0*/  F2FP.BF16.F32.PACK_AB R34, R85, R50 ;  /* 0x000000325522723e */ /* 0x000fc400000010ff */
[----:B------:R-:W-:-:S05]  /*deb0*/  F2FP.BF16.F32.PACK_AB R35, R82, R87 ;  /* 0x000000575223723e */ /* 0x000fca00000010ff */
[----:B------:R1:W-:Y:S02]  /*dec0*/  STS.128 [R76+0x10400], R32 ;  /* 0x010400204c007388 */ /* 0x0003e40000000c00 */
.L_x_1651:
[----:B------:R-:W-:Y:S05]  /*ded0*/  BSYNC B1 ;  /* 0x0000000000017941 */ /* 0x000fea0003800000 */
.L_x_1650:
[----:B------:R-:W-:Y:S04]  /*dee0*/  BSSY B1, `(.L_x_1652) ;  /* 0x000006a000017945 */ /* 0x000fe80003800000 */
[----:B------:R-:W-:Y:S05]  /*def0*/  @P2 BRA `(.L_x_1653) ;  /* 0x0000000400a02947 */ /* 0x000fea0003800000 */
[----:B------:R-:W2:Y:S01]  /*df00*/  LDL R50, [R1+0x40] ;  /* 0x0000400001327983 */ /* 0x000ea20000100800 */
[----:B-1----:R-:W-:Y:S02]  /*df10*/  LEA.HI R28, R55, R208, RZ, 0x1d ;  /* 0x000000d0371c7211 */ /* 0x002fe400078fe8ff */
[----:B------:R-:W-:Y:S02]  /*df20*/  SHF.R.U32.HI R31, RZ, 0x3, R199 ;  /* 0x00000003ff1f7819 */ /* 0x000fe400000116c7 */
[----:B0-----:R-:W-:Y:S01]  /*df30*/  SHF.R.S32.HI R29, RZ, 0x1f, R28 ;  /* 0x0000001fff1d7819 */ /* 0x001fe2000001141c */
[----:B------:R-:W-:Y:S01]  /*df40*/  IMAD.SHL.U32 R30, R28, 0x8, RZ ;  /* 0x000000081c1e7824 */ /* 0x000fe200078e00ff */
[----:B------:R-:W-:Y:S02]  /*df50*/  SHF.R.U64 R44, R4, 0x10, R5 ;  /* 0x00000010042c7819 */ /* 0x000fe40000001205 */
[----:B------:R-:W-:Y:S02]  /*df60*/  LEA.HI R29, R29, R28, RZ, 0x3 ;  /* 0x0000001c1d1d7211 */ /* 0x000fe400078f18ff */
[----:B------:R-:W-:-:S02]  /*df70*/  LOP3.LUT R28, R199, 0x38, R30, 0xf8, !PT ;  /* 0x00000038c71c7812 */ /* 0x000fc400078ef81e */
[----:B------:R-:W-:Y:S01]  /*df80*/  SHF.R.U32.HI R45, RZ, 0x10, R5 ;  /* 0x00000010ff2d7819 */ /* 0x000fe20000011605 */
[----:B------:R-:W-:Y:S01]  /*df90*/  IMAD.SHL.U32 R30, R29, 0x400, RZ ;  /* 0x000004001d1e7824 */ /* 0x000fe200078e00ff */
[----:B------:R-:W-:Y:S02]  /*dfa0*/  LOP3.LUT R29, R28, R31, RZ, 0x3c, !PT ;  /* 0x0000001f1c1d7212 */ /* 0x000fe400078e3cff */
[----:B------:R-:W-:Y:S02]  /*dfb0*/  SHF.R.U64 R5, R24, 0x10, R25 ;  /* 0x0000001018057819 */ /* 0x000fe40000001219 */
[----:B------:R-:W-:Y:S02]  /*dfc0*/  LOP3.LUT R30, R30, 0x7fffe000, RZ, 0xc0, !PT ;  /* 0x7fffe0001e1e7812 */ /* 0x000fe400078ec0ff */
[----:B------:R-:W-:Y:S02]  /*dfd0*/  SHF.R.U64 R6, R6, 0x10, R7 ;  /* 0x0000001006067819 */ /* 0x000fe40000001207 */
[----:B------:R-:W-:-:S02]  /*dfe0*/  IADD3 R33, R29, R30, R202 ;  /* 0x0000001e1d217210 */ /* 0x000fc40007ffe0ca */
[----:B------:R-:W-:Y:S02]  /*dff0*/  SHF.R.U64 R4, R26, 0x10, R27 ;  /* 0x000000101a047819 */ /* 0x000fe4000000121b */
[----:B------:R-:W-:Y:S01]  /*e000*/  SHF.R.U32.HI R7, RZ, 0x10, R7 ;  /* 0x00000010ff077819 */ /* 0x000fe20000011607 */
[----:B------:R-:W-:Y:S01]  /*e010*/  IMAD R37, R33, 0x2, R2 ;  /* 0x0000000221257824 */ /* 0x000fe200078e0202 */
[----:B------:R-:W-:Y:S02]  /*e020*/  SHF.R.U32.HI R25, RZ, 0x10, R25 ;  /* 0x00000010ff197819 */ /* 0x000fe40000011619 */
[----:B------:R-:W-:Y:S02]  /*e030*/  SHF.R.U32.HI R27, RZ, 0x10, R27 ;  /* 0x00000010ff1b7819 */ /* 0x000fe4000001161b */
[----:B------:R-:W0:Y:S01]  /*e040*/  LDS.128 R32, [R37+0x10400] ;  /* 0x0104000025207984 */ /* 0x000e220000000c00 */
[----:B------:R-:W-:Y:S02]  /*e050*/  PRMT R56, R56, 0x5410, R5 ;  /* 0x0000541038387816 */ /* 0x000fe40000000005 */
[----:B------:R-:W-:-:S02]  /*e060*/  PRMT R61, R61, 0x5410, R44 ;  /* 0x000054103d3d7816 */ /* 0x000fc4000000002c */
[----:B------:R-:W-:Y:S01]  /*e070*/  PRMT R59, R59, 0x5410, R4 ;  /* 0x000054103b3b7816 */ /* 0x000fe20000000004 */
[----:B------:R-:W-:Y:S01]  /*e080*/  IMAD.U32 R47, R56, 0x10000, RZ ;  /* 0x00010000382f7824 */ /* 0x000fe200078e00ff */
[----:B------:R-:W-:Y:S02]  /*e090*/  PRMT R63, R63, 0x5410, R6 ;  /* 0x000054103f3f7816 */ /* 0x000fe40000000006 */
[----:B------:R-:W-:Y:S02]  /*e0a0*/  PRMT R64, R64, 0x5410, R7 ;  /* 0x0000541040407816 */ /* 0x000fe40000000007 */
[----:B------:R-:W-:Y:S02]  /*e0b0*/  PRMT R58, R58, 0x5410, R25 ;  /* 0x000054103a3a7816 */ /* 0x000fe40000000019 */
[----:B------:R-:W-:Y:S02]  /*e0c0*/  PRMT R60, R60, 0x5410, R27 ;  /* 0x000054103c3c7816 */ /* 0x000fe4000000001b */
[----:B------:R-:W-:Y:S01]  /*e0d0*/  PRMT R62, R62, 0x5410, R45 ;  /* 0x000054103e3e7816 */ /* 0x000fe2000000002d */
[----:B------:R-:W-:Y:S01]  /*e0e0*/  IMAD.U32 R45, R61, 0x10000, RZ ;  /* 0x000100003d2d7824 */ /* 0x000fe200078e00ff */
[----:B------:R-:W-:Y:S01]  /*e0f0*/  LOP3.LUT R56, R56, 0xffff0000, RZ, 0xc0, !PT ;  /* 0xffff000038387812 */ /* 0x000fe200078ec0ff */
[C---:B0-----:R-:W-:Y:S01]  /*e100*/  IMAD.U32 R26, R32.reuse, 0x10000, RZ ;  /* 0x00010000201a7824 */ /* 0x041fe200078e00ff */
[----:B------:R-:W-:Y:S01]  /*e110*/  LOP3.LUT R27, R32, 0xffff0000, RZ, 0xc0, !PT ;  /* 0xffff0000201b7812 */ /* 0x000fe200078ec0ff */
[----:B------:R-:W-:Y:S01]  /*e120*/  IMAD.U32 R44, R35, 0x10000, RZ ;  /* 0x00010000232c7824 */ /* 0x000fe200078e00ff */
[----:B------:R-:W-:Y:S01]  /*e130*/  LOP3.LUT R32, R33, 0xffff0000, RZ, 0xc0, !PT ;  /* 0xffff000021207812 */ /* 0x000fe200078ec0ff */
[C---:B------:R-:W-:Y:S01]  /*e140*/  FMUL.FTZ R49, R26.reuse, R47 ;  /* 0x0000002f1a317220 */ /* 0x040fe20000410000 */
[----:B------:R-:W-:Y:S01]  /*e150*/  FMUL.FTZ R51, R26, R45 ;  /* 0x0000002d1a337220 */ /* 0x000fe20000410000 */
[----:B------:R-:W-:Y:S01]  /*e160*/  IMAD.U32 R26, R62, 0x10000, RZ ;  /* 0x000100003e1a7824 */ /* 0x000fe200078e00ff */
[----:B--2---:R-:W0:Y:S02]  /*e170*/  LDS.128 R28, [R50] ;  /* 0x00000000321c7984 */ /* 0x004e240000000c00 */
        /* <DEDUP_REMOVED lines=8> */
[----:B------:R-:W-:Y:S01]  /*e200*/  IMAD.U32 R29, R33, 0x10000, RZ ;  /* 0x00010000211d7824 */ /* 0x000fe200078e00ff */
[C---:B------:R-:W-:Y:S01]  /*e210*/  LOP3.LUT R33, R34.reuse, 0xffff0000, RZ, 0xc0, !PT ;  /* 0xffff000022217812 */ /* 0x040fe200078ec0ff */
[----:B------:R-:W-:Y:S01]  /*e220*/  IMAD.U32 R31, R34, 0x10000, RZ ;  /* 0x00010000221f7824 */ /* 0x000fe200078e00ff */
[----:B------:R-:W-:Y:S01]  /*e230*/  LOP3.LUT R34, R35, 0xffff0000, RZ, 0xc0, !PT ;  /* 0xffff000023227812 */ /* 0x000fe200078ec0ff */
[----:B------:R-:W-:-:S02]  /*e240*/  IMAD.U32 R35, R58, 0x10000, RZ ;  /* 0x000100003a237824 */ /* 0x000fc400078e00ff */
[----:B------:R-:W-:Y:S01]  /*e250*/  FFMA.FTZ R49, R4, R45, -R49 ;  /* 0x0000002d04317223 */ /* 0x000fe20000010831 */
[----:B------:R-:W-:Y:S02]  /*e260*/  IMAD.U32 R45, R60, 0x10000, RZ ;  /* 0x000100003c2d7824 */ /* 0x000fe400078e00ff */
[----:B------:R-:W-:Y:S01]  /*e270*/  FFMA.FTZ R51, R4, R47, R51 ;  /* 0x0000002f04337223 */ /* 0x000fe20000010033 */
[C---:B------:R-:W-:Y:S01]  /*e280*/  FMUL.FTZ R77, R29.reuse, R35 ;  /* 0x000000231d4d7220 */ /* 0x040fe20000410000 */
[----:B------:R-:W-:Y:S02]  /*e290*/  IMAD.U32 R4, R64, 0x10000, RZ ;  /* 0x0001000040047824 */ /* 0x000fe400078e00ff */
[-C--:B------:R-:W-:Y:S01]  /*e2a0*/  FMUL.FTZ R29, R29, R26.reuse ;  /* 0x0000001a1d1d7220 */ /* 0x080fe20000410000 */
[----:B------:R-:W-:Y:S01]  /*e2b0*/  FFMA.FTZ R77, R6, R26, -R77 ;  /* 0x0000001a064d7223 */ /* 0x000fe2000001084d */
[C---:B------:R-:W-:Y:S01]  /*e2c0*/  FMUL.FTZ R26, R44.reuse, R45 ;  /* 0x0000002d2c1a7220 */ /* 0x040fe20000410000 */
[-C--:B------:R-:W-:Y:S01]  /*e2d0*/  FMUL.FTZ R44, R44, R4.reuse ;  /* 0x000000042c2c7220 */ /* 0x080fe20000410000 */
[----:B------:R-:W-:Y:S01]  /*e2e0*/  FFMA.FTZ R35, R6, R35, R29 ;  /* 0x0000002306237223 */ /* 0x000fe2000001001d */
[----:B------:R-:W-:Y:S01]  /*e2f0*/  LOP3.LUT R29, R58, 0xffff0000, RZ, 0xc0, !PT ;  /* 0xffff00003a1d7812 */ /* 0x000fe200078ec0ff */
[----:B------:R-:W-:Y:S01]  /*e300*/  FFMA.FTZ R47, R25, R4, -R26 ;  /* 0x00000004192f7223 */ /* 0x000fe2000001081a */
[----:B------:R-:W-:Y:S01]  /*e310*/  LOP3.LUT R4, R61, 0xffff0000, RZ, 0xc0, !PT ;  /* 0xffff00003d047812 */ /* 0x000fe200078ec0ff */
[----:B------:R-:W-:Y:S01]  /*e320*/  FFMA.FTZ R45, R25, R45, R44 ;  /* 0x0000002d192d7223 */ /* 0x000fe2000001002c */
[----:B------:R-:W-:Y:S01]  /*e330*/  LOP3.LUT R25, R62, 0xffff0000, RZ, 0xc0, !PT ;  /* 0xffff00003e197812 */ /* 0x000fe200078ec0ff */
[----:B------:R-:W-:-:S02]  /*e340*/  FMUL.FTZ R6, R27, R56 ;  /* 0x000000381b067220 */ /* 0x000fc40000410000 */
[-C--:B------:R-:W-:Y:S01]  /*e350*/  FMUL.FTZ R44, R27, R4.reuse ;  /* 0x000000041b2c7220 */ /* 0x080fe20000410000 */
[C---:B------:R-:W-:Y:S01]  /*e360*/  FMUL.FTZ R27, R32.reuse, R29 ;  /* 0x0000001d201b7220 */ /* 0x040fe20000410000 */
[----:B------:R-:W-:Y:S01]  /*e370*/  FFMA.FTZ R26, R5, R4, -R6 ;  /* 0x00000004051a7223 */ /* 0x000fe20000010806 */
[-C--:B------:R-:W-:Y:S01]  /*e380*/  FMUL.FTZ R46, R32, R25.reuse ;  /* 0x00000019202e7220 */ /* 0x080fe20000410000 */
[----:B------:R-:W-:Y:S02]  /*e390*/  IMAD.U32 R6, R59, 0x10000, RZ ;  /* 0x000100003b067824 */ /* 0x000fe400078e00ff */
[C---:B------:R-:W-:Y:S01]  /*e3a0*/  FFMA.FTZ R32, R28.reuse, R25, -R27 ;  /* 0x000000191c207223 */ /* 0x040fe2000001081b */
[----:B------:R-:W-:Y:S02]  /*e3b0*/  IMAD.U32 R4, R63, 0x10000, RZ ;  /* 0x000100003f047824 */ /* 0x000fe400078e00ff */
[----:B------:R-:W-:Y:S01]  /*e3c0*/  FFMA.FTZ R46, R28, R29, R46 ;  /* 0x0000001d1c2e7223 */ /* 0x000fe2000001002e */
[----:B------:R-:W-:Y:S01]  /*e3d0*/  FMUL.FTZ R48, R31, R6 ;  /* 0x000000061f307220 */ /* 0x000fe20000410000 */
[----:B------:R-:W-:Y:S01]  /*e3e0*/  LOP3.LUT R59, R59, 0xffff0000, RZ, 0xc0, !PT ;  /* 0xffff00003b3b7812 */ /* 0x000fe200078ec0ff */
[----:B------:R-:W-:Y:S01]  /*e3f0*/  FMUL.FTZ R28, R31, R4 ;  /* 0x000000041f1c7220 */ /* 0x000fe20000410000 */
[----:B------:R-:W-:Y:S01]  /*e400*/  FFMA.FTZ R44, R5, R56, R44 ;  /* 0x00000038052c7223 */ /* 0x000fe2000001002c */
[----:B------:R-:W-:Y:S01]  /*e410*/  LOP3.LUT R25, R60, 0xffff0000, RZ, 0xc0, !PT ;  /* 0xffff00003c197812 */ /* 0x000fe200078ec0ff */
[----:B------:R-:W-:Y:S01]  /*e420*/  FFMA.FTZ R48, R7, R4, -R48 ;  /* 0x0000000407307223 */ /* 0x000fe20000010830 */
[----:B------:R-:W-:Y:S01]  /*e430*/  LOP3.LUT R63, R63, 0xffff0000, RZ, 0xc0, !PT ;  /* 0xffff00003f3f7812 */ /* 0x000fe200078ec0ff */
[----:B------:R-:W-:Y:S01]  /*e440*/  FFMA.FTZ R28, R7, R6, R28 ;  /* 0x00000006071c7223 */ /* 0x000fe2000001001c */
[----:B------:R-:W-:Y:S01]  /*e450*/  LOP3.LUT R5, R64, 0xffff0000, RZ, 0xc0, !PT ;  /* 0xffff000040057812 */ /* 0x000fe200078ec0ff */
[C---:B------:R-:W-:Y:S01]  /*e460*/  FMUL.FTZ R7, R33.reuse, R59 ;  /* 0x0000003b21077220 */ /* 0x040fe20000410000 */
[----:B------:R-:W-:Y:S01]  /*e470*/  FMUL.FTZ R27, R34, R25 ;  /* 0x00000019221b7220 */ /* 0x000fe20000410000 */
[----:B------:R-:W-:-:S02]  /*e480*/  FMUL.FTZ R4, R33, R63 ;  /* 0x0000003f21047220 */ /* 0x000fc40000410000 */
[----:B------:R-:W-:Y:S01]  /*e490*/  FMUL.FTZ R6, R34, R5 ;  /* 0x0000000522067220 */ /* 0x000fe20000410000 */
[----:B------:R-:W-:Y:S01]  /*e4a0*/  FFMA.FTZ R7, R24, R63, -R7 ;  /* 0x0000003f18077223 */ /* 0x000fe20000010807 */
[----:B------:R-:W-:Y:S01]  /*e4b0*/  FFMA.FTZ R34, R30, R5, -R27 ;  /* 0x000000051e227223 */ /* 0x000fe2000001081b */
[----:B------:R-:W-:Y:S01]  /*e4c0*/  FFMA.FTZ R59, R24, R59, R4 ;  /* 0x0000003b183b7223 */ /* 0x000fe20000010004 */
[----:B------:R-:W-:Y:S01]  /*e4d0*/  FFMA.FTZ R30, R30, R25, R6 ;  /* 0x000000191e1e7223 */ /* 0x000fe20000010006 */
[----:B------:R-:W-:Y:S02]  /*e4e0*/  F2FP.BF16.F32.PACK_AB R4, R26, R49 ;  /* 0x000000311a04723e */ /* 0x000fe400000010ff */
[----:B------:R-:W-:Y:S02]  /*e4f0*/  F2FP.BF16.F32.PACK_AB R6, R7, R48 ;  /* 0x000000300706723e */ /* 0x000fe400000010ff */
[----:B------:R-:W-:Y:S02]  /*e500*/  F2FP.BF16.F32.PACK_AB R5, R32, R77 ;  /* 0x0000004d2005723e */ /* 0x000fe400000010ff */
[----:B------:R-:W-:-:S02]  /*e510*/  F2FP.BF16.F32.PACK_AB R7, R34, R47 ;  /* 0x0000002f2207723e */ /* 0x000fc400000010ff */
[----:B------:R-:W-:Y:S02]  /*e520*/  F2FP.BF16.F32.PACK_AB R24, R44, R51 ;  /* 0x000000332c18723e */ /* 0x000fe400000010ff */
[----:B------:R-:W-:Y:S01]  /*e530*/  F2FP.BF16.F32.PACK_AB R25, R46, R35 ;  /* 0x000000232e19723e */ /* 0x000fe200000010ff */
[----:B------:R2:W-:Y:S01]  /*e540*/  STS.128 [R50], R4 ;  /* 0x0000000432007388 */ /* 0x0005e20000000c00 */
[----:B------:R-:W-:Y:S02]  /*e550*/  F2FP.BF16.F32.PACK_AB R26, R59, R28 ;  /* 0x0000001c3b1a723e */ /* 0x000fe400000010ff */
[----:B------:R-:W-:-:S05]  /*e560*/  F2FP.BF16.F32.PACK_AB R27, R30, R45 ;  /* 0x0000002d1e1b723e */ /* 0x000fca00000010ff */
[----:B------:R2:W-:Y:S02]  /*e570*/  STS.128 [R37+0x10400], R24 ;  /* 0x0104001825007388 */ /* 0x0005e40000000c00 */
.L_x_1653:
[----:B------:R-:W-:Y:S05]  /*e580*/  BSYNC B1 ;  /* 0x0000000000017941 */ /* 0x000fea0003800000 */
.L_x_1652:
[----:B------:R-:W-:Y:S04]  /*e590*/  BSSY B1, `(.L_x_1654) ;  /* 0x000006a000017945 */ /* 0x000fe80003800000 */
[----:B------:R-:W-:Y:S05]  /*e5a0*/  @P1 BRA `(.L_x_1655) ;  /* 0x0000000400a01947 */ /* 0x000fea0003800000 */
[----:B------:R-:W3:Y:S01]  /*e5b0*/  LDL R44, [R1+0x3c] ;  /* 0x00003c00012c7983 */ /* 0x000ee20000100800 */
[----:B--2---:R-:W-:Y:S02]  /*e5c0*/  LEA.HI R4, R55, R208, RZ, 0x1d ;  /* 0x000000d037047211 */ /* 0x004fe400078fe8ff */
[----:B------:R-:W-:Y:S02]  /*e5d0*/  SHF.R.U32.HI R6, RZ, 0x3, R198 ;  /* 0x00000003ff067819 */ /* 0x000fe400000116c6 */
[----:B------:R-:W-:Y:S01]  /*e5e0*/  SHF.R.S32.HI R7, RZ, 0x1f, R4 ;  /* 0x0000001fff077819 */ /* 0x000fe20000011404 */
[----:B------:R-:W-:Y:S01]  /*e5f0*/  IMAD.SHL.U32 R5, R4, 0x8, RZ ;  /* 0x0000000804057824 */ /* 0x000fe200078e00ff */
[----:B01----:R-:W-:Y:S02]  /*e600*/  SHF.R.U64 R29, R40, 0x10, R41 ;  /* 0x00000010281d7819 */ /* 0x003fe40000001229 */
[----:B------:R-:W-:Y:S02]  /*e610*/  LEA.HI R7, R7, R4, RZ, 0x3 ;  /* 0x0000000407077211 */ /* 0x000fe400078f18ff */
[----:B------:R-:W-:-:S02]  /*e620*/  LOP3.LUT R4, R198, 0x38, R5, 0xf8, !PT ;  /* 0x00000038c6047812 */ /* 0x000fc400078ef805 */
[--C-:B------:R-:W-:Y:S01]  /*e630*/  SHF.R.U64 R30, R20, 0x10, R21.reuse ;  /* 0x00000010141e7819 */ /* 0x100fe20000001215 */
[----:B------:R-:W-:Y:S01]  /*e640*/  IMAD.SHL.U32 R7, R7, 0x400, RZ ;  /* 0x0000040007077824 */ /* 0x000fe200078e00ff */
[----:B------:R-:W-:Y:S02]  /*e650*/  LOP3.LUT R4, R4, R6, RZ, 0x3c, !PT ;  /* 0x0000000604047212 */ /* 0x000fe400078e3cff */
[----:B------:R-:W-:Y:S02]  /*e660*/  SHF.R.U32.HI R31, RZ, 0x10, R21 ;  /* 0x00000010ff1f7819 */ /* 0x000fe40000011615 */
[----:B------:R-:W-:Y:S02]  /*e670*/  LOP3.LUT R7, R7, 0x7fffe000, RZ, 0xc0, !PT ;  /* 0x7fffe00007077812 */ /* 0x000fe400078ec0ff */
[----:B------:R-:W-:Y:S02]  /*e680*/  PRMT R72, R72, 0x5410, R29 ;  /* 0x0000541048487816 */ /* 0x000fe4000000001d */
[----:B------:R-:W-:-:S02]  /*e690*/  IADD3 R25, R4, R7, R201 ;  /* 0x0000000704197210 */ /* 0x000fc40007ffe0c9 */
[----:B------:R-:W-:Y:S01]  /*e6a0*/  SHF.R.U32.HI R40, RZ, 0x10, R41 ;  /* 0x00000010ff287819 */ /* 0x000fe20000011629 */
[----:B------:R-:W-:Y:S01]  /*e6b0*/  IMAD.U32 R37, R72, 0x10000, RZ ;  /* 0x0001000048257824 */ /* 0x000fe200078e00ff */
[--C-:B------:R-:W-:Y:S01]  /*e6c0*/  SHF.R.U64 R20, R38, 0x10, R39.reuse ;  /* 0x0000001026147819 */ /* 0x100fe20000001227 */
[----:B------:R-:W-:Y:S01]  /*e6d0*/  IMAD R28, R25, 0x2, R2 ;  /* 0x00000002191c7824 */ /* 0x000fe200078e0202 */
[----:B------:R-:W-:Y:S02]  /*e6e0*/  SHF.R.U32.HI R39, RZ, 0x10, R39 ;  /* 0x00000010ff277819 */ /* 0x000fe40000011627 */
[----:B------:R-:W-:Y:S02]  /*e6f0*/  SHF.R.U64 R21, R42, 0x10, R43 ;  /* 0x000000102a157819 */ /* 0x000fe4000000122b */
[----:B------:R-:W0:Y:S01]  /*e700*/  LDS.128 R24, [R28+0x10400] ;  /* 0x010400001c187984 */ /* 0x000e220000000c00 */
[----:B------:R-:W-:Y:S02]  /*e710*/  PRMT R65, R65, 0x5410, R30 ;  /* 0x0000541041417816 */ /* 0x000fe4000000001e */
[----:B------:R-:W-:-:S02]  /*e720*/  PRMT R66, R66, 0x5410, R31 ;  /* 0x0000541042427816 */ /* 0x000fc4000000001f */
[----:B------:R-:W-:Y:S01]  /*e730*/  SHF.R.U32.HI R42, RZ, 0x10, R43 ;  /* 0x00000010ff2a7819 */ /* 0x000fe2000001162b */
[----:B------:R-:W-:Y:S01]  /*e740*/  IMAD.U32 R35, R65, 0x10000, RZ ;  /* 0x0001000041237824 */ /* 0x000fe200078e00ff */
[----:B------:R-:W-:Y:S02]  /*e750*/  PRMT R73, R73, 0x5410, R40 ;  /* 0x0000541049497816 */ /* 0x000fe40000000028 */
[----:B------:R-:W-:Y:S02]  /*e760*/  PRMT R53, R53, 0x5410, R20 ;  /* 0x0000541035357816 */ /* 0x000fe40000000014 */
[----:B------:R-:W-:Y:S01]  /*e770*/  PRMT R54, R54, 0x5410, R39 ;  /* 0x0000541036367816 */ /* 0x000fe20000000027 */
[----:B------:R-:W-:Y:S01]  /*e780*/  IMAD.U32 R38, R73, 0x10000, RZ ;  /* 0x0001000049267824 */ /* 0x000fe200078e00ff */
[----:B------:R-:W-:Y:S02]  /*e790*/  PRMT R75, R75, 0x5410, R42 ;  /* 0x000054104b4b7816 */ /* 0x000fe4000000002a */
[----:B------:R-:W-:-:S02]  /*e7a0*/  PRMT R74, R74, 0x5410, R21 ;  /* 0x000054104a4a7816 */ /* 0x000fc40000000015 */
[----:B------:R-:W-:Y:S01]  /*e7b0*/  LOP3.LUT R65, R65, 0xffff0000, RZ, 0xc0, !PT ;  /* 0xffff000041417812 */ /* 0x000fe200078ec0ff */
[C---:B0-----:R-:W-:Y:S01]  /*e7c0*/  IMAD.U32 R31, R24.reuse, 0x10000, RZ ;  /* 0x00010000181f7824 */ /* 0x041fe200078e00ff */
[----:B------:R-:W-:Y:S01]  /*e7d0*/  LOP3.LUT R24, R24, 0xffff0000, RZ, 0xc0, !PT ;  /* 0xffff000018187812 */ /* 0x000fe200078ec0ff */
[C---:B------:R-:W-:Y:S01]  /*e7e0*/  IMAD.U32 R32, R25.reuse, 0x10000, RZ ;  /* 0x0001000019207824 */ /* 0x040fe200078e00ff */
[----:B------:R-:W-:Y:S01]  /*e7f0*/  LOP3.LUT R25, R25, 0xffff0000, RZ, 0xc0, !PT ;  /* 0xffff000019197812 */ /* 0x000fe200078ec0ff */
[C---:B------:R-:W-:Y:S01]  /*e800*/  FMUL.FTZ R39, R31.reuse, R37 ;  /* 0x000000251f277220 */ /* 0x040fe20000410000 */
[----:B------:R-:W-:Y:S01]  /*e810*/  FMUL.FTZ R41, R31, R35 ;  /* 0x000000231f297220 */ /* 0x000fe20000410000 */
[C---:B------:R-:W-:Y:S02]  /*e820*/  IMAD.U32 R34, R27.reuse, 0x10000, RZ ;  /* 0x000100001b227824 */ /* 0x040fe400078e00ff */
[----:B------:R-:W-:Y:S01]  /*e830*/  FMUL.FTZ R42, R32, R38 ;  /* 0x00000026202a7220 */ /* 0x000fe20000410000 */
[C---:B------:R-:W-:Y:S01]  /*e840*/  IMAD.U32 R31, R66.reuse, 0x10000, RZ ;  /* 0x00010000421f7824 */ /* 0x040fe200078e00ff */
[----:B------:R-:W-:Y:S01]  /*e850*/  LOP3.LUT R66, R66, 0xffff0000, RZ, 0xc0, !PT ;  /* 0xffff000042427812 */ /* 0x000fe200078ec0ff */
[C---:B------:R-:W-:Y:S01]  /*e860*/  IMAD.U32 R33, R26.reuse, 0x10000, RZ ;  /* 0x000100001a217824 */ /* 0x040fe200078e00ff */
[----:B------:R-:W-:Y:S01]  /*e870*/  LOP3.LUT R26, R26, 0xffff0000, RZ, 0xc0, !PT ;  /* 0xffff00001a1a7812 */ /* 0x000fe200078ec0ff */
[----:B------:R-:W-:Y:S01]  /*e880*/  FMUL.FTZ R32, R32, R31 ;  /* 0x0000001f20207220 */ /* 0x000fe20000410000 */
[----:B------:R-:W-:Y:S01]  /*e890*/  LOP3.LUT R27, R27, 0xffff0000, RZ, 0xc0, !PT ;  /* 0xffff00001b1b7812 */ /* 0x000fe200078ec0ff */
[----:B---3--:R-:W0:Y:S02]  /*e8a0*/  LDS.128 R4, [R44] ;  /* 0x000000002c047984 */ /* 0x008e240000000c00 */
[C---:B0-----:R-:W-:Y:S01]  /*e8b0*/  IMAD.U32 R20, R4.reuse, 0x10000, RZ ;  /* 0x0001000004147824 */ /* 0x041fe200078e00ff */
[----:B------:R-:W-:Y:S01]  /*e8c0*/  LOP3.LUT R4, R4, 0xffff0000, RZ, 0xc0, !PT ;  /* 0xffff000004047812 */ /* 0x000fe200078ec0ff */
[C---:B------:R-:W-:Y:S01]  /*e8d0*/  IMAD.U32 R21, R5.reuse, 0x10000, RZ ;  /* 0x0001000005157824 */ /* 0x040fe200078e00ff */
[----:B------:R-:W-:Y:S01]  /*e8e0*/  LOP3.LUT R5, R5, 0xffff0000, RZ, 0xc0, !PT ;  /* 0xffff000005057812 */ /* 0x000fe200078ec0ff */
[----:B------:R-:W-:Y:S01]  /*e8f0*/  FFMA.FTZ R40, R20, R35, -R39 ;  /* 0x0000002314287223 */ /* 0x000fe20000010827 */
[----:B------:R-:W-:-:S02]  /*e900*/  IMAD.U32 R39, R75, 0x10000, RZ ;  /* 0x000100004b277824 */ /* 0x000fc400078e00ff */
[----:B------:R-:W-:Y:S01]  /*e910*/  FFMA.FTZ R41, R20, R37, R41 ;  /* 0x0000002514297223 */ /* 0x000fe20000010029 */
[----:B------:R-:W-:Y:S02]  /*e920*/  IMAD.U32 R35, R54, 0x10000, RZ ;  /* 0x0001000036237824 */ /* 0x000fe400078e00ff */
[----:B------:R-:W-:Y:S01]  /*e930*/  FFMA.FTZ R42, R21, R31, -R42 ;  /* 0x0000001f152a7223 */ /* 0x000fe2000001082a */
[C---:B------:R-:W-:Y:S01]  /*e940*/  FMUL.FTZ R37, R34.reuse, R39 ;  /* 0x0000002722257220 */ /* 0x040fe20000410000 */
[----:B------:R-:W-:Y:S02]  /*e950*/  IMAD.U32 R30, R7, 0x10000, RZ ;  /* 0x00010000071e7824 */ /* 0x000fe400078e00ff */
[-C--:B------:R-:W-:Y:S01]  /*e960*/  FMUL.FTZ R34, R34, R35.reuse ;  /* 0x0000002322227220 */ /* 0x080fe20000410000 */
[----:B------:R-:W-:Y:S01]  /*e970*/  LOP3.LUT R31, R72, 0xffff0000, RZ, 0xc0, !PT ;  /* 0xffff0000481f7812 */ /* 0x000fe200078ec0ff */
[----:B------:R-:W-:Y:S01]  /*e980*/  FFMA.FTZ R38, R21, R38, R32 ;  /* 0x0000002615267223 */ /* 0x000fe20000010020 */
[C---:B------:R-:W-:Y:S01]  /*e990*/  FFMA.FTZ R43, R30.reuse, R35, -R37 ;  /* 0x000000231e2b7223 */ /* 0x040fe20000010825 */
[----:B------:R-:W-:Y:S01]  /*e9a0*/  FFMA.FTZ R39, R30, R39, R34 ;  /* 0x000000271e277223 */ /* 0x000fe20000010022 */
[----:B------:R-:W-:Y:S01]  /*e9b0*/  LOP3.LUT R30, R73, 0xffff0000, RZ, 0xc0, !PT ;  /* 0xffff0000491e7812 */ /* 0x000fe200078ec0ff */
[C---:B------:R-:W-:Y:S01]  /*e9c0*/  FMUL.FTZ R21, R24.reuse, R31 ;  /* 0x0000001f18157220 */ /* 0x040fe20000410000 */
[----:B------:R-:W-:Y:S01]  /*e9d0*/  FMUL.FTZ R35, R24, R65 ;  /* 0x0000004118237220 */ /* 0x000fe20000410000 */
[----:B------:R-:W-:-:S02]  /*e9e0*/  IMAD.U32 R24, R74, 0x10000, RZ ;  /* 0x000100004a187824 */ /* 0x000fc400078e00ff */
[----:B------:R-:W-:Y:S01]  /*e9f0*/  FMUL.FTZ R37, R25, R66 ;  /* 0x0000004219257220 */ /* 0x000fe20000410000 */
[C---:B------:R-:W-:Y:S01]  /*ea00*/  FFMA.FTZ R21, R4.reuse, R65, -R21 ;  /* 0x0000004104157223 */ /* 0x040fe20000010815 */
[----:B------:R-:W-:Y:S02]  /*ea10*/  IMAD.U32 R20, R53, 0x10000, RZ ;  /* 0x0001000035147824 */ /* 0x000fe400078e00ff */
[----:B------:R-:W-:Y:S01]  /*ea20*/  FMUL.FTZ R34, R25, R30 ;  /* 0x0000001e19227220 */ /* 0x000fe20000410000 */
[----:B------:R-:W-:Y:S01]  /*ea30*/  FFMA.FTZ R32, R4, R31, R35 ;  /* 0x0000001f04207223 */ /* 0x000fe20000010023 */
[----:B------:R-:W-:Y:S02]  /*ea40*/  IMAD.U32 R29, R6, 0x10000, RZ ;  /* 0x00010000061d7824 */ /* 0x000fe400078e00ff */
[----:B------:R-:W-:Y:S01]  /*ea50*/  FMUL.FTZ R4, R33, R24 ;  /* 0x0000001821047220 */ /* 0x000fe20000410000 */
[C---:B------:R-:W-:Y:S01]  /*ea60*/  FFMA.FTZ R37, R5.reuse, R30, R37 ;  /* 0x0000001e05257223 */ /* 0x040fe20000010025 */
[----:B------:R-:W-:Y:S01]  /*ea70*/  FFMA.FTZ R25, R5, R66, -R34 ;  /* 0x0000004205197223 */ /* 0x000fe20000010822 */
[-C--:B------:R-:W-:Y:S01]  /*ea80*/  FMUL.FTZ R30, R33, R20.reuse ;  /* 0x00000014211e7220 */ /* 0x080fe20000410000 */
[----:B------:R-:W-:Y:S01]  /*ea90*/  FFMA.FTZ R20, R29, R20, -R4 ;  /* 0x000000141d147223 */ /* 0x000fe20000010804 */
[----:B------:R-:W-:-:S02]  /*eaa0*/  LOP3.LUT R5, R74, 0xffff0000, RZ, 0xc0, !PT ;  /* 0xffff00004a057812 */ /* 0x000fc400078ec0ff */
[----:B------:R-:W-:Y:S01]  /*eab0*/  LOP3.LUT R53, R53, 0xffff0000, RZ, 0xc0, !PT ;  /* 0xffff000035357812 */ /* 0x000fe200078ec0ff */
[----:B------:R-:W-:Y:S01]  /*eac0*/  FFMA.FTZ R30, R29, R24, R30 ;  /* 0x000000181d1e7223 */ /* 0x000fe2000001001e */
[----:B------:R-:W-:Y:S01]  /*ead0*/  LOP3.LUT R4, R75, 0xffff0000, RZ, 0xc0, !PT ;  /* 0xffff00004b047812 */ /* 0x000fe200078ec0ff */
[----:B------:R-:W-:Y:S01]  /*eae0*/  FMUL.FTZ R29, R26, R5 ;  /* 0x000000051a1d7220 */ /* 0x000fe20000410000 */
[----:B------:R-:W-:Y:S01]  /*eaf0*/  LOP3.LUT R54, R54, 0xffff0000, RZ, 0xc0, !PT ;  /* 0xffff000036367812 */ /* 0x000fe200078ec0ff */
[-C--:B------:R-:W-:Y:S01]  /*eb00*/  FMUL.FTZ R26, R26, R53.reuse ;  /* 0x000000351a1a7220 */ /* 0x080fe20000410000 */
[----:B------:R-:W-:Y:S01]  /*eb10*/  LOP3.LUT R6, R6, 0xffff0000, RZ, 0xc0, !PT ;  /* 0xffff000006067812 */ /* 0x000fe200078ec0ff */
[----:B------:R-:W-:Y:S01]  /*eb20*/  FMUL.FTZ R24, R27, R4 ;  /* 0x000000041b187220 */ /* 0x000fe20000410000 */
[----:B------:R-:W-:Y:S01]  /*eb30*/  LOP3.LUT R7, R7, 0xffff0000, RZ, 0xc0, !PT ;  /* 0xffff000007077812 */ /* 0x000fe200078ec0ff */
[-C--:B------:R-:W-:Y:S02]  /*eb40*/  FMUL.FTZ R31, R27, R54.reuse ;  /* 0x000000361b1f7220 */ /* 0x080fe40000410000 */
[C---:B------:R-:W-:Y:S01]  /*eb50*/  FFMA.FTZ R29, R6.reuse, R53, -R29 ;  /* 0x00000035061d7223 */ /* 0x040fe2000001081d */
[----:B------:R-:W-:Y:S01]  /*eb60*/  FFMA.FTZ R27, R6, R5, R26 ;  /* 0x00000005061b7223 */ /* 0x000fe2000001001a */
[C---:B------:R-:W-:Y:S01]  /*eb70*/  FFMA.FTZ R54, R7.reuse, R54, -R24 ;  /* 0x0000003607367223 */ /* 0x040fe20000010818 */
[----:B------:R-:W-:Y:S01]  /*eb80*/  FFMA.FTZ R34, R7, R4, R31 ;  /* 0x0000000407227223 */ /* 0x000fe2000001001f */
[----:B------:R-:W-:-:S02]  /*eb90*/  F2FP.BF16.F32.PACK_AB R4, R21, R40 ;  /* 0x000000281504723e */ /* 0x000fc400000010ff */
[----:B------:R-:W-:Y:S02]  /*eba0*/  F2FP.BF16.F32.PACK_AB R5, R25, R42 ;  /* 0x0000002a1905723e */ /* 0x000fe400000010ff */
[----:B------:R-:W-:Y:S02]  /*ebb0*/  F2FP.BF16.F32.PACK_AB R6, R29, R20 ;  /* 0x000000141d06723e */ /* 0x000fe400000010ff */
[----:B------:R-:W-:Y:S02]  /*ebc0*/  F2FP.BF16.F32.PACK_AB R26, R27, R30 ;  /* 0x0000001e1b1a723e */ /* 0x000fe400000010ff */
[----:B------:R-:W-:Y:S02]  /*ebd0*/  F2FP.BF16.F32.PACK_AB R7, R54, R43 ;  /* 0x0000002b3607723e */ /* 0x000fe400000010ff */
[----:B------:R-:W-:Y:S02]  /*ebe0*/  F2FP.BF16.F32.PACK_AB R24, R32, R41 ;  /* 0x000000292018723e */ /* 0x000fe400000010ff */
[----:B------:R-:W-:Y:S01]  /*ebf0*/  F2FP.BF16.F32.PACK_AB R25, R37, R38 ;  /* 0x000000262519723e */ /* 0x000fe200000010ff */
[----:B------:R3:W-:Y:S01]  /*ec00*/  STS.128 [R44], R4 ;  /* 0x000000042c007388 */ /* 0x0007e20000000c00 */
[----:B------:R-:W-:-:S05]  /*ec10*/  F2FP.BF16.F32.PACK_AB R27, R34, R39 ;  /* 0x00000027221b723e */ /* 0x000fca00000010ff */
[----:B------:R3:W-:Y:S02]  /*ec20*/  STS.128 [R28+0x10400], R24 ;  /* 0x010400181c007388 */ /* 0x0007e40000000c00 */
.L_x_1655:
[----:B------:R-:W-:Y:S05]  /*ec30*/  BSYNC B1 ;  /* 0x0000000000017941 */ /* 0x000fea0003800000 */
.L_x_1654:
[----:B------:R-:W-:Y:S01]  /*ec40*/  PRMT R20, R3, 0x5410, R0 ;  /* 0x0000541003147816 */ /* 0x000fe20000000000 */
[----:B------:R-:W-:Y:S06]  /*ec50*/  @P0 BRA `(.L_x_1639) ;  /* 0x0000000400a00947 */ /* 0x000fec0003800000 */
[----:B-1----:R-:W4:Y:S01]  /*ec60*/  LDL R32, [R1+0x38] ;  /* 0x0000380001207983 */ /* 0x002f220000100800 */
[----:B------:R-:W-:Y:S02]  /*ec70*/  LEA.HI R55, R55, R208, RZ, 0x1d ;  /* 0x000000d037377211 */ /* 0x000fe400078fe8ff */
[----:B--23--:R-:W-:Y:S02]  /*ec80*/  SHF.R.U32.HI R5, RZ, 0x3, R197 ;  /* 0x00000003ff057819 */ /* 0x00cfe400000116c5 */
[----:B------:R-:W-:Y:S01]  /*ec90*/  SHF.R.S32.HI R4, RZ, 0x1f, R55 ;  /* 0x0000001fff047819 */ /* 0x000fe20000011437 */
[----:B------:R-:W-:Y:S01]  /*eca0*/  IMAD.SHL.U32 R0, R55, 0x8, RZ ;  /* 0x0000000837007824 */ /* 0x000fe200078e00ff */
[----:B------:R-:W-:Y:S02]  /*ecb0*/  SHF.R.U64 R21, R12, 0x10, R13 ;  /* 0x000000100c157819 */ /* 0x000fe4000000120d */
[----:B------:R-:W-:Y:S02]  /*ecc0*/  LEA.HI R4, R4, R55, RZ, 0x3 ;  /* 0x0000003704047211 */ /* 0x000fe400078f18ff */
[----:B------:R-:W-:-:S02]  /*ecd0*/  LOP3.LUT R0, R197, 0x38, R0, 0xf8, !PT ;  /* 0x00000038c5007812 */ /* 0x000fc400078ef800 */
[----:B------:R-:W-:Y:S01]  /*ece0*/  SHF.R.U32.HI R12, RZ, 0x10, R13 ;  /* 0x00000010ff0c7819 */ /* 0x000fe2000001160d */
[----:B------:R-:W-:Y:S01]  /*ecf0*/  IMAD.SHL.U32 R4, R4, 0x400, RZ ;  /* 0x0000040004047824 */ /* 0x000fe200078e00ff */
[----:B------:R-:W-:Y:S02]  /*ed00*/  LOP3.LUT R3, R0, R5, RZ, 0x3c, !PT ;  /* 0x0000000500037212 */ /* 0x000fe400078e3cff */
[--C-:B------:R-:W-:Y:S02]  /*ed10*/  SHF.R.U64 R0, R8, 0x10, R9.reuse ;  /* 0x0000001008007819 */ /* 0x100fe40000001209 */
[----:B------:R-:W-:Y:S02]  /*ed20*/  LOP3.LUT R4, R4, 0x7fffe000, RZ, 0xc0, !PT ;  /* 0x7fffe00004047812 */ /* 0x000fe400078ec0ff */
[----:B------:R-:W-:Y:S02]  /*ed30*/  SHF.R.U32.HI R8, RZ, 0x10, R9 ;  /* 0x00000010ff087819 */ /* 0x000fe40000011609 */
[----:B------:R-:W-:-:S02]  /*ed40*/  IADD3 R3, R3, R4, R200 ;  /* 0x0000000403037210 */ /* 0x000fc40007ffe0c8 */
[----:B------:R-:W-:Y:S02]  /*ed50*/  PRMT R57, R57, 0x5410, R0 ;  /* 0x0000541039397816 */ /* 0x000fe40000000000 */
[--C-:B------:R-:W-:Y:S01]  /*ed60*/  SHF.R.U64 R9, R10, 0x10, R11.reuse ;  /* 0x000000100a097819 */ /* 0x100fe2000000120b */
[----:B------:R-:W-:Y:S01]  /*ed70*/  IMAD R3, R3, 0x2, R2 ;  /* 0x0000000203037824 */ /* 0x000fe200078e0202 */
[----:B------:R-:W-:Y:S02]  /*ed80*/  SHF.R.U32.HI R10, RZ, 0x10, R11 ;  /* 0x00000010ff0a7819 */ /* 0x000fe4000001160b */
[----:B------:R-:W-:Y:S02]  /*ed90*/  PRMT R71, R71, 0x5410, R12 ;  /* 0x0000541047477816 */ /* 0x000fe4000000000c */
[----:B------:R-:W1:Y:S01]  /*eda0*/  LDS.128 R24, [R3+0x10400] ;  /* 0x0104000003187984 */ /* 0x000e620000000c00 */
[--C-:B------:R-:W-:Y:S02]  /*edb0*/  SHF.R.U64 R28, R14, 0x10, R15.reuse ;  /* 0x000000100e1c7819 */ /* 0x100fe4000000120f */
[----:B0-----:R-:W-:-:S02]  /*edc0*/  SHF.R.U32.HI R29, RZ, 0x10, R15 ;  /* 0x00000010ff1d7819 */ /* 0x001fc4000001160f */
[----:B------:R-:W-:Y:S02]  /*edd0*/  PRMT R70, R70, 0x5410, R21 ;  /* 0x0000541046467816 */ /* 0x000fe40000000015 */
[----:B------:R-:W-:Y:S02]  /*ede0*/  PRMT R67, R67, 0x5410, R8 ;  /* 0x0000541043437816 */ /* 0x000fe40000000008 */
[----:B------:R-:W-:Y:S01]  /*edf0*/  PRMT R28, R20, 0x5432, R28 ;  /* 0x00005432141c7816 */ /* 0x000fe2000000001c */
[----:B------:R-:W-:Y:S01]  /*ee00*/  IMAD.U32 R21, R70, 0x10000, RZ ;  /* 0x0001000046157824 */ /* 0x000fe200078e00ff */
[----:B------:R-:W-:Y:S02]  /*ee10*/  PRMT R29, R20, 0x5410, R29 ;  /* 0x00005410141d7816 */ /* 0x000fe4000000001d */
[----:B------:R-:W-:Y:S02]  /*ee20*/  PRMT R69, R69, 0x5410, R10 ;  /* 0x0000541045457816 */ /* 0x000fe4000000000a */
[----:B------:R-:W-:Y:S01]  /*ee30*/  PRMT R68, R68, 0x5410, R9 ;  /* 0x0000541044447816 */ /* 0x000fe20000000009 */
[C---:B-1----:R-:W-:Y:S01]  /*ee40*/  IMAD.U32 R11, R24.reuse, 0x10000, RZ ;  /* 0x00010000180b7824 */ /* 0x042fe200078e00ff */
[----:B------:R-:W-:Y:S01]  /*ee50*/  LOP3.LUT R12, R24, 0xffff0000, RZ, 0xc0, !PT ;  /* 0xffff0000180c7812 */ /* 0x000fe200078ec0ff */
[C---:B------:R-:W-:Y:S01]  /*ee60*/  IMAD.U32 R13, R25.reuse, 0x10000, RZ ;  /* 0x00010000190d7824 */ /* 0x040fe200078e00ff */
[----:B------:R-:W-:Y:S01]  /*ee70*/  LOP3.LUT R24, R25, 0xffff0000, RZ, 0xc0, !PT ;  /* 0xffff000019187812 */ /* 0x000fe200078ec0ff */
[----:B------:R-:W-:Y:S01]  /*ee80*/  IMAD.U32 R25, R57, 0x10000, RZ ;  /* 0x0001000039197824 */ /* 0x000fe200078e00ff */
[C---:B------:R-:W-:Y:S01]  /*ee90*/  LOP3.LUT R15, R26.reuse, 0xffff0000, RZ, 0xc0, !PT ;  /* 0xffff00001a0f7812 */ /* 0x040fe200078ec0ff */
[----:B------:R-:W-:Y:S01]  /*eea0*/  IMAD.U32 R14, R26, 0x10000, RZ ;  /* 0x000100001a0e7824 */ /* 0x000fe200078e00ff */
[C---:B------:R-:W-:Y:S01]  /*eeb0*/  LOP3.LUT R26, R27.reuse, 0xffff0000, RZ, 0xc0, !PT ;  /* 0xffff00001b1a7812 */ /* 0x040fe200078ec0ff */
[----:B------:R-:W-:-:S02]  /*eec0*/  IMAD.U32 R20, R27, 0x10000, RZ ;  /* 0x000100001b147824 */ /* 0x000fc400078e00ff */
[----:B------:R-:W-:Y:S01]  /*eed0*/  FMUL.FTZ R31, R11, R25 ;  /* 0x000000190b1f7220 */ /* 0x000fe20000410000 */
[----:B------:R-:W-:Y:S02]  /*eee0*/  IMAD.U32 R27, R67, 0x10000, RZ ;  /* 0x00010000431b7824 */ /* 0x000fe400078e00ff */
[----:B------:R-:W-:Y:S01]  /*eef0*/  FMUL.FTZ R33, R11, R21 ;  /* 0x000000150b217220 */ /* 0x000fe20000410000 */
[----:B------:R-:W-:Y:S01]  /*ef00*/  IMAD.U32 R11, R71, 0x10000, RZ ;  /* 0x00010000470b7824 */ /* 0x000fe200078e00ff */
[----:B------:R-:W-:Y:S01]  /*ef10*/  LOP3.LUT R57, R57, 0xffff0000, RZ, 0xc0, !PT ;  /* 0xffff000039397812 */ /* 0x000fe200078ec0ff */
[----:B------:R-:W-:Y:S01]  /*ef20*/  FMUL.FTZ R35, R13, R27 ;  /* 0x0000001b0d237220 */ /* 0x000fe20000410000 */
[----:B------:R-:W-:Y:S01]  /*ef30*/  LOP3.LUT R67, R67, 0xffff0000, RZ, 0xc0, !PT ;  /* 0xffff000043437812 */ /* 0x000fe200078ec0ff */
[----:B------:R-:W-:Y:S01]  /*ef40*/  FMUL.FTZ R13, R13, R11 ;  /* 0x0000000b0d0d7220 */ /* 0x000fe20000410000 */
[----:B------:R-:W-:Y:S01]  /*ef50*/  LOP3.LUT R71, R71, 0xffff0000, RZ, 0xc0, !PT ;  /* 0xffff000047477812 */ /* 0x000fe200078ec0ff */
[----:B----4-:R-:W0:Y:S02]  /*ef60*/  LDS.128 R4, [R32] ;  /* 0x0000000020047984 */ /* 0x010e240000000c00 */
[C---:B0-----:R-:W-:Y:S01]  /*ef70*/  IMAD.U32 R0, R4.reuse, 0x10000, RZ ;  /* 0x0001000004007824 */ /* 0x041fe200078e00ff */
[----:B------:R-:W-:Y:S01]  /*ef80*/  LOP3.LUT R4, R4, 0xffff0000, RZ, 0xc0, !PT ;  /* 0xffff000004047812 */ /* 0x000fe200078ec0ff */
[C---:B------:R-:W-:Y:S01]  /*ef90*/  IMAD.U32 R8, R5.reuse, 0x10000, RZ ;  /* 0x0001000005087824 */ /* 0x040fe200078e00ff */
[----:B------:R-:W-:Y:S01]  /*efa0*/  LOP3.LUT R5, R5, 0xffff0000, RZ, 0xc0, !PT ;  /* 0xffff000005057812 */ /* 0x000fe200078ec0ff */
[----:B------:R-:W-:Y:S01]  /*efb0*/  FFMA.FTZ R30, R0, R21, -R31 ;  /* 0x00000015001e7223 */ /* 0x000fe2000001081f */
[----:B------:R-:W-:-:S02]  /*efc0*/  IMAD.U32 R31, R69, 0x10000, RZ ;  /* 0x00010000451f7824 */ /* 0x000fc400078e00ff */
[----:B------:R-:W-:Y:S01]  /*efd0*/  FFMA.FTZ R35, R8, R11, -R35 ;  /* 0x0000000b08237223 */ /* 0x000fe20000010823 */
[----:B------:R-:W-:Y:S02]  /*efe0*/  IMAD.U32 R21, R29, 0x10000, RZ ;  /* 0x000100001d157824 */ /* 0x000fe400078e00ff */
[----:B------:R-:W-:Y:S01]  /*eff0*/  FFMA.FTZ R33, R0, R25, R33 ;  /* 0x0000001900217223 */ /* 0x000fe20000010021 */
[----:B------:R-:W-:Y:S02]  /*f000*/  IMAD.U32 R10, R7, 0x10000, RZ ;  /* 0x00010000070a7824 */ /* 0x000fe400078e00ff */
[C---:B------:R-:W-:Y:S01]  /*f010*/  FMUL.FTZ R11, R20.reuse, R31 ;  /* 0x0000001f140b7220 */ /* 0x040fe20000410000 */
[----:B------:R-:W-:Y:S01]  /*f020*/  FMUL.FTZ R0, R20, R21 ;  /* 0x0000001514007220 */ /* 0x000fe20000410000 */
[----:B------:R-:W-:Y:S01]  /*f030*/  FFMA.FTZ R27, R8, R27, R13 ;  /* 0x0000001b081b7223 */ /* 0x000fe2000001000d */
[----:B------:R-:W-:Y:S01]  /*f040*/  FMUL.FTZ R13, R12, R57 ;  /* 0x000000390c0d7220 */ /* 0x000fe20000410000 */
[----:B------:R-:W-:Y:S01]  /*f050*/  FFMA.FTZ R20, R10, R21, -R11 ;  /* 0x000000150a147223 */ /* 0x000fe2000001080b */
[----:B------:R-:W-:Y:S01]  /*f060*/  LOP3.LUT R11, R70, 0xffff0000, RZ, 0xc0, !PT ;  /* 0xffff0000460b7812 */ /* 0x000fe200078ec0ff */
[----:B------:R-:W-:-:S02]  /*f070*/  IMAD.U32 R8, R68, 0x10000, RZ ;  /* 0x0001000044087824 */ /* 0x000fc400078e00ff */
[----:B------:R-:W-:Y:S01]  /*f080*/  FFMA.FTZ R31, R10, R31, R0 ;  /* 0x0000001f0a1f7223 */ /* 0x000fe20000010000 */
[----:B------:R-:W-:Y:S01]  /*f090*/  IMAD.U32 R0, R28, 0x10000, RZ ;  /* 0x000100001c007824 */ /* 0x000fe200078e00ff */
[----:B------:R-:W-:Y:S01]  /*f0a0*/  LOP3.LUT R68, R68, 0xffff0000, RZ, 0xc0, !PT ;  /* 0xffff000044447812 */ /* 0x000fe200078ec0ff */
[-C--:B------:R-:W-:Y:S01]  /*f0b0*/  FMUL.FTZ R21, R12, R11.reuse ;  /* 0x0000000b0c157220 */ /* 0x080fe20000410000 */
[----:B------:R-:W-:Y:S01]  /*f0c0*/  FFMA.FTZ R13, R4, R11, -R13 ;  /* 0x0000000b040d7223 */ /* 0x000fe2000001080d */
[----:B------:R-:W-:Y:S01]  /*f0d0*/  FMUL.FTZ R12, R24, R67 ;  /* 0x00000043180c7220 */ /* 0x000fe20000410000 */
[----:B------:R-:W-:Y:S02]  /*f0e0*/  IMAD.U32 R9, R6, 0x10000, RZ ;  /* 0x0001000006097824 */ /* 0x000fe400078e00ff */
[----:B------:R-:W-:Y:S01]  /*f0f0*/  FFMA.FTZ R10, R4, R57, R21 ;  /* 0x00000039040a7223 */ /* 0x000fe20000010015 */
[-C--:B------:R-:W-:Y:S01]  /*f100*/  FMUL.FTZ R24, R24, R71.reuse ;  /* 0x0000004718187220 */ /* 0x080fe20000410000 */
[C---:B------:R-:W-:Y:S01]  /*f110*/  FMUL.FTZ R4, R14.reuse, R8 ;  /* 0x000000080e047220 */ /* 0x040fe20000410000 */
[----:B------:R-:W-:Y:S01]  /*f120*/  LOP3.LUT R69, R69, 0xffff0000, RZ, 0xc0, !PT ;  /* 0xffff000045457812 */ /* 0x000fe200078ec0ff */
[-C--:B------:R-:W-:Y:S01]  /*f130*/  FMUL.FTZ R14, R14, R0.reuse ;  /* 0x000000000e0e7220 */ /* 0x080fe20000410000 */
[----:B------:R-:W-:Y:S01]  /*f140*/  LOP3.LUT R28, R28, 0xffff0000, RZ, 0xc0, !PT ;  /* 0xffff00001c1c7812 */ /* 0x000fe200078ec0ff */
[----:B------:R-:W-:Y:S01]  /*f150*/  FFMA.FTZ R12, R5, R71, -R12 ;  /* 0x00000047050c7223 */ /* 0x000fe2000001080c */
[----:B------:R-:W-:Y:S01]  /*f160*/  LOP3.LUT R29, R29, 0xffff0000, RZ, 0xc0, !PT ;  /* 0xffff00001d1d7812 */ /* 0x000fe200078ec0ff */
[----:B------:R-:W-:Y:S01]  /*f170*/  FFMA.FTZ R24, R5, R67, R24 ;  /* 0x0000004305187223 */ /* 0x000fe20000010018 */
[----:B------:R-:W-:Y:S01]  /*f180*/  LOP3.LUT R6, R6, 0xffff0000, RZ, 0xc0, !PT ;  /* 0xffff000006067812 */ /* 0x000fe200078ec0ff */
[----:B------:R-:W-:Y:S01]  /*f190*/  FFMA.FTZ R0, R9, R0, -R4 ;  /* 0x0000000009007223 */ /* 0x000fe20000010804 */
[----:B------:R-:W-:Y:S01]  /*f1a0*/  LOP3.LUT R7, R7, 0xffff0000, RZ, 0xc0, !PT ;  /* 0xffff000007077812 */ /* 0x000fe200078ec0ff */
        /* <DEDUP_REMOVED lines=19> */
.L_x_1639:
[----:B------:R-:W-:Y:S05]  /*f2e0*/  BSYNC B0 ;  /* 0x0000000000007941 */ /* 0x000fea0003800000 */
.L_x_1611:
        /* <DEDUP_REMOVED lines=8> */
.L_x_1609:
[----:B------:R-:W-:-:S13]  /*f370*/  ISETP.NE.AND P0, PT, R191, 0x3, PT ;  /* 0x00000003bf00780c */ /* 0x000fda0003f05270 */
[----:B------:R-:W-:Y:S05]  /*f380*/  @!P0 BRA `(.L_x_1656) ;  /* 0x0000000000048947 */ /* 0x000fea0003800000 */
[----:B------:R-:W-:Y:S01]  /*f390*/  BPT.TRAP 0x1 ;  /* 0x000000040000795c */ /* 0x000fe20000300000 */
.L_x_1656:
[----:B------:R-:W-:Y:S01]  /*f3a0*/  IMAD R89, R22, 0x8, R2 ;  /* 0x0000000816597824 */ /* 0x000fe200078e0202 */
[----:B------:R-:W-:-:S04]  /*f3b0*/  SHF.L.U32 R0, R186, 0x1f, RZ ;  /* 0x0000001fba007819 */ /* 0x000fc800000006ff */
[----:B------:R0:W0:Y:S01]  /*f3c0*/  SYNCS.PHASECHK.TRANS64.TRYWAIT P2, [R89+URZ+0x28830], R0 ;  /* 0x02883000590075a7 */ /* 0x000022000804017f */
[----:B------:R-:W-:Y:S05]  /*f3d0*/  @!P0 BRA `(.L_x_1657) ;  /* 0x0000000000048947 */ /* 0x000fea0003800000 */
[----:B------:R-:W-:Y:S01]  /*f3e0*/  BPT.TRAP 0x1 ;  /* 0x000000040000795c */ /* 0x000fe20000300000 */
.L_x_1657:
[----:B01--4-:R-:W0:Y:S02]  /*f3f0*/  S2R R3, SR_TID.X ;  /* 0x0000000000037919 */ /* 0x013e240000002100 */
[----:B0-----:R-:W-:-:S04]  /*f400*/  LOP3.LUT R3, R3, 0x7f, RZ, 0xc0, !PT ;  /* 0x0000007f03037812 */ /* 0x001fc800078ec0ff */
[----:B------:R-:W-:Y:S01]  /*f410*/  ISETP.NE.AND P1, PT, R3, RZ, PT ;  /* 0x000000ff0300720c */ /* 0x000fe20003f25270 */
[----:B------:R-:W-:-:S12]  /*f420*/  @P2 BRA `(.L_x_1658) ;  /* 0x0000000000082947 */ /* 0x000fd80003800000 */
[----:B------:R-:W0:Y:S02]  /*f430*/  SYNCS.PHASECHK.TRANS64.TRYWAIT P2, [R89+URZ+0x28830], R0 ;  /* 0x02883000590075a7 */ /* 0x000e24000804017f */
[----:B0-----:R-:W-:Y:S05]  /*f440*/  @!P2 BRA `(.L_x_1659) ;  /* 0x000001b40044a947 */ /* 0x001fea0003800000 */
.L_x_1658:
[----:B------:R-:W-:Y:S05]  /*f450*/  WARPSYNC.ALL ;  /* 0x0000000000007948 */ /* 0x000fea0003800000 */
[----:B0-----:R-:W-:Y:S01]  /*f460*/  VIADD R0, R2, 0x18400 ;  /* 0x0001840002007836 */ /* 0x001fe20000000000 */
[----:B------:R-:W-:Y:S01]  /*f470*/  R2UR UR12, R36 ;  /* 0x00000000240c72ca */ /* 0x000fe200000e0000 */
[----:B--23--:R-:W-:Y:S01]  /*f480*/  IMAD.MOV.U32 R7, RZ, RZ, 0x40000040 ;  /* 0x40000040ff077424 */ /* 0x00cfe200078e00ff */
[----:B------:R-:W-:Y:S01]  /*f490*/  WARPGROUP.ARRIVE ;  /* 0x00000000000079c5 */ /* 0x000fe20000000000 */
[----:B------:R-:W-:Y:S01]  /*f4a0*/  UMOV UR13, 0x40000040 ;  /* 0x40000040000d7882 */ /* 0x000fe20000000000 */
[----:B------:R-:W-:Y:S01]  /*f4b0*/  SHF.R.U32.HI R0, RZ, 0x4, R0 ;  /* 0x00000004ff007819 */ /* 0x000fe20000011600 */
[----:B------:R-:W-:Y:S01]  /*f4c0*/  IMAD.MOV.U32 R9, RZ, RZ, 0x40000040 ;  /* 0x40000040ff097424 */ /* 0x000fe200078e00ff */
[----:B------:R-:W-:Y:S01]  /*f4d0*/  R2UR UR15, R7 ;  /* 0x00000000070f72ca */ /* 0x000fe200000e0000 */
[----:B------:R-:W-:Y:S01]  /*f4e0*/  UMOV UR9, 0x40000040 ;  /* 0x4000004000097882 */ /* 0x000fe20000000000 */
[----:B------:R-:W-:Y:S01]  /*f4f0*/  LOP3.LUT R0, R0, 0x3fff, RZ, 0xc0, !PT ;  /* 0x00003fff00007812 */ /* 0x000fe200078ec0ff */
[----:B------:R-:W-:Y:S01]  /*f500*/  UMOV UR5, 0x40000040 ;  /* 0x4000004000057882 */ /* 0x000fe20000000000 */
[----:B------:R-:W-:Y:S01]  /*f510*/  R2UR UR11, R9 ;  /* 0x00000000090b72ca */ /* 0x000fe200000e0000 */
[----:B------:R-:W-:Y:S01]  /*f520*/  IMAD.MOV.U32 R9, RZ, RZ, 0x40000040 ;  /* 0x40000040ff097424 */ /* 0x000fe200078e00ff */
[----:B------:R-:W-:Y:S01]  /*f530*/  LOP3.LUT R5, R0, 0x10000, RZ, 0xfc, !PT ;  /* 0x0001000000057812 */ /* 0x000fe200078efcff */
[----:B------:R-:W-:Y:S01]  /*f540*/  ULOP3.LUT UR12, UR12, 0x10000, URZ, 0xfc, !UPT ;  /* 0x000100000c0c7892 */ /* 0x000fe2000f8efc3f */
[----:B------:R-:W-:Y:S01]  /*f550*/  IMAD.MOV.U32 R7, RZ, RZ, 0x40000040 ;  /* 0x40000040ff077424 */ /* 0x000fe200078e00ff */
[----:B------:R-:W-:Y:S01]  /*f560*/  UMOV UR17, 0x40000040 ;  /* 0x4000004000117882 */ /* 0x000fe20000000000 */
[----:B------:R-:W-:Y:S01]  /*f570*/  R2UR UR7, R9 ;  /* 0x00000000090772ca */ /* 0x000fe200000e0000 */
[----:B------:R-:W-:Y:S01]  /*f580*/  IMAD R6, R22, 0x800, R5 ;  /* 0x0000080016067824 */ /* 0x000fe200078e0205 */
[----:B------:R-:W-:Y:S01]  /*f590*/  UIADD3 UR8, UR12, 0x2, URZ ;  /* 0x000000020c087890 */ /* 0x000fe2000fffe03f */
[----:B------:R-:W-:Y:S01]  /*f5a0*/  IMAD.MOV.U32 R9, RZ, RZ, 0x40000040 ;  /* 0x40000040ff097424 */ /* 0x000fe200078e00ff */
[----:B------:R-:W-:Y:S01]  /*f5b0*/  UIADD3 UR4, UR12, 0x4, URZ ;  /* 0x000000040c047890 */ /* 0x000fe2000fffe03f */
[C---:B------:R-:W-:Y:S01]  /*f5c0*/  VIADD R8, R6.reuse, 0x2 ;  /* 0x0000000206087836 */ /* 0x040fe20000000000 */
[----:B------:R-:W-:Y:S01]  /*f5d0*/  R2UR UR14, R6 ;  /* 0x00000000060e72ca */ /* 0x000fe200000e0000 */
[----:B------:R-:W-:Y:S01]  /*f5e0*/  UIADD3 UR16, UR12, 0x6, URZ ;  /* 0x000000060c107890 */ /* 0x000fe2000fffe03f */
[----:B------:R-:W-:Y:S01]  /*f5f0*/  R2UR UR19, R9 ;  /* 0x00000000091372ca */ /* 0x000fe200000e0000 */
[----:B------:R-:W-:Y:S01]  /*f600*/  IMAD.MOV.U32 R9, RZ, RZ, 0x40000040 ;  /* 0x40000040ff097424 */ /* 0x000fe200078e00ff */
[----:B------:R-:W-:Y:S01]  /*f610*/  R2UR UR10, R8 ;  /* 0x00000000080a72ca */ /* 0x000fe200000e0000 */
[----:B------:R-:W-:Y:S01]  /*f620*/  VIADD R8, R6, 0x4 ;  /* 0x0000000406087836 */ /* 0x000fe20000000000 */
[----:B------:R-:W-:Y:S01]  /*f630*/  UIADD3 UR20, UR12, 0x400, URZ ;  /* 0x000004000c147890 */ /* 0x000fe2000fffe03f */
[----:B------:R-:W-:Y:S01]  /*f640*/  R2UR UR35, R7 ;  /* 0x00000000072372ca */ /* 0x000fe200000e0000 */
[----:B------:R-:W-:Y:S01]  /*f650*/  UMOV UR21, 0x40000040 ;  /* 0x4000004000157882 */ /* 0x000fe20000000000 */
[----:B------:R-:W-:Y:S01]  /*f660*/  R2UR UR23, R9 ;  /* 0x00000000091772ca */ /* 0x000fe200000e0000 */
[----:B------:R-:W-:Y:S01]  /*f670*/  IMAD.MOV.U32 R9, RZ, RZ, 0x40000040 ;  /* 0x40000040ff097424 */ /* 0x000fe200078e00ff */
[----:B------:R-:W-:Y:S01]  /*f680*/  R2UR UR6, R8 ;  /* 0x00000000080672ca */ /* 0x000fe200000e0000 */
[----:B------:R-:W-:Y:S01]  /*f690*/  VIADD R8, R6, 0x6 ;  /* 0x0000000606087836 */ /* 0x000fe20000000000 */
[----:B------:R-:W-:Y:S01]  /*f6a0*/  HGMMA.64x128x16.F32.BF16 R24, gdesc[UR12], RZ, !UPT, gsb0 ;  /* 0x01e000000c1879f0 */ /* 0x000fe2000c0018ff */
[----:B------:R-:W-:Y:S01]  /*f6b0*/  UIADD3 UR24, UR12, 0x402, URZ ;  /* 0x000004020c187890 */ /* 0x000fe2000fffe03f */
[----:B------:R-:W-:Y:S01]  /*f6c0*/  R2UR UR27, R9 ;  /* 0x00000000091b72ca */ /* 0x000fe200000e0000 */
[----:B------:R-:W-:Y:S01]  /*f6d0*/  UMOV UR25, 0x40000040 ;  /* 0x4000004000197882 */ /* 0x000fe20000000000 */
[----:B------:R-:W-:Y:S01]  /*f6e0*/  R2UR UR18, R8 ;  /* 0x00000000081272ca */ /* 0x000fe200000e0000 */
[----:B------:R-:W-:Y:S01]  /*f6f0*/  VIADD R8, R6, 0x400 ;  /* 0x0000040006087836 */ /* 0x000fe20000000000 */
[----:B------:R-:W-:Y:S01]  /*f700*/  UIADD3 UR28, UR12, 0x404, URZ ;  /* 0x000004040c1c7890 */ /* 0x000fe2000fffe03f */
[----:B------:R-:W-:Y:S01]  /*f710*/  IMAD.MOV.U32 R9, RZ, RZ, 0x40000040 ;  /* 0x40000040ff097424 */ /* 0x000fe200078e00ff */
[----:B------:R-:W-:Y:S01]  /*f720*/  UMOV UR29, 0x40000040 ;  /* 0x40000040001d7882 */ /* 0x000fe20000000000 */
[----:B------:R-:W-:Y:S01]  /*f730*/  UIADD3 UR32, UR12, 0x406, URZ ;  /* 0x000004060c207890 */ /* 0x000fe2000fffe03f */
[----:B------:R-:W-:Y:S01]  /*f740*/  R2UR UR22, R8 ;  /* 0x00000000081672ca */ /* 0x000fe200000e0000 */
[----:B------:R-:W-:Y:S01]  /*f750*/  VIADD R8, R6, 0x402 ;  /* 0x0000040206087836 */ /* 0x000fe20000000000 */
[----:B------:R-:W-:Y:S01]  /*f760*/  R2UR UR31, R9 ;  /* 0x00000000091f72ca */ /* 0x000fe200000e0000 */
[----:B------:R-:W-:Y:S01]  /*f770*/  UMOV UR33, 0x40000040 ;  /* 0x4000004000217882 */ /* 0x000fe20000000000 */
[----:B------:R-:W-:Y:S01]  /*f780*/  IMAD.MOV.U32 R109, RZ, RZ, -0x80 ;  /* 0xffffff80ff6d7424 */ /* 0x000fe200078e00ff */
[----:B------:R-:W-:Y:S01]  /*f790*/  ULDC UR50, c[0x0][0x9dc] ;  /* 0x0002770000327ab9 */ /* 0x000fe20000000800 */
[----:B------:R-:W-:Y:S01]  /*f7a0*/  R2UR UR26, R8 ;  /* 0x00000000081a72ca */ /* 0x000fe200000e0000 */
[C---:B------:R-:W-:Y:S01]  /*f7b0*/  VIADD R8, R6.reuse, 0x404 ;  /* 0x0000040406087836 */ /* 0x040fe20000000000 */
[----:B------:R-:W-:Y:S01]  /*f7c0*/  ULOP3.LUT UR50, URZ, UR50, URZ, 0x33, !UPT ;  /* 0x000000323f327292 */ /* 0x000fe2000f8e333f */
[----:B------:R-:W-:-:S02]  /*f7d0*/  VIADD R6, R6, 0x406 ;  /* 0x0000040606067836 */ /* 0x000fc40000000000 */
[----:B------:R-:W-:Y:S01]  /*f7e0*/  IMAD R109, R88, R109, 0x80 ;  /* 0x00000080586d7424 */ /* 0x000fe200078e026d */
[----:B------:R-:W-:Y:S01]  /*f7f0*/  R2UR UR30, R8 ;  /* 0x00000000081e72ca */ /* 0x000fe200000e0000 */
[----:B------:R-:W-:Y:S01]  /*f800*/  @!P1 VIADD R89, R89, 0x28840 ;  /* 0x0002884059599836 */ /* 0x000fe20000000000 */
[----:B------:R-:W-:Y:S02]  /*f810*/  R2UR UR34, R6 ;  /* 0x00000000062272ca */ /* 0x000fe400000e0000 */
[----:B------:R-:W0:Y:S01]  /*f820*/  LDC R6, c[0x0][0x448] ;  /* 0x00011200ff067b82 */ /* 0x000e220000000800 */
[----:B------:R-:W-:Y:S02]  /*f830*/  IADD3 R8, -R188, 0x1, R109 ;  /* 0x00000001bc087810 */ /* 0x000fe40007ffe16d */
[----:B------:R-:W-:Y:S02]  /*f840*/  @!P1 PRMT R89, RZ, 0x654, R89 ;  /* 0x00000654ff599816 */ /* 0x000fe40000000059 */
[----:B------:R-:W-:-:S02]  /*f850*/  IADD3 R111, -R187, R8, R189 ;  /* 0x00000008bb6f7210 */ /* 0x000fc40007ffe1bd */
[----:B0-----:R-:W-:-:S13]  /*f860*/  ISETP.NE.AND P2, PT, R6, 0x1, PT ;  /* 0x000000010600780c */ /* 0x001fda0003f45270 */
[----:B------:R-:W0:Y:S08]  /*f870*/  @P2 LDC R7, c[0x0][0x44c] ;  /* 0x00011300ff072b82 */ /* 0x000e300000000800 */
[----:B------:R-:W1:Y:S01]  /*f880*/  @P2 LDC R9, c[0x0][0x450] ;  /* 0x00011400ff092b82 */ /* 0x000e620000000800 */
[----:B------:R-:W-:Y:S02]  /*f890*/  WARPGROUP.DEPBAR.LE gsb0, 0x0 ;  /* 0x00008000000079c5 */ /* 0x000fe40000010000 */
[----:B------:R-:W-:-:S06]  /*f8a0*/  WARPGROUP.ARRIVE ;  /* 0x00000000000079c5 */ /* 0x000fcc0000000000 */
[----:B------:R-:W-:Y:S03]  /*f8b0*/  HGMMA.64x128x16.F32.BF16 R24, gdesc[UR8], R24, gsb0 ;  /* 0x01e00000081879f0 */ /* 0x000fe60008001818 */
[----:B------:R-:W-:Y:S02]  /*f8c0*/  WARPGROUP.DEPBAR.LE gsb0, 0x0 ;  /* 0x00008000000079c5 */ /* 0x000fe40000010000 */
[----:B------:R-:W-:-:S07]  /*f8d0*/  WARPGROUP.ARRIVE ;  /* 0x00000000000079c5 */ /* 0x000fce0000000000 */
[----:B------:R-:W-:Y:S01]  /*f8e0*/  HGMMA.64x128x16.F32.BF16 R24, gdesc[UR4], R24, gsb0 ;  /* 0x01e00000041879f0 */ /* 0x000fe20008001818 */
[----:B------:R-:W-:Y:S02]  /*f8f0*/  ULDC UR6, c[0x0][0x9d8] ;  /* 0x0002760000067ab9 */ /* 0x000fe40000000800 */
        /* <DEDUP_REMOVED lines=19> */
[----:B------:R-:W-:Y:S02]  /*fa30*/  IMAD.IADD R56, R196, 0x1, R193 ;  /* 0x00000001c4387824 */ /* 0x000fe400078e02c1 */
[----:B------:R-:W-:Y:S01]  /*fa40*/  FMUL.FTZ R15, R39, UR6 ;  /* 0x00000006270f7c20 */ /* 0x000fe20008410000 */
[----:B------:R-:W-:Y:S01]  /*fa50*/  FMUL.FTZ R39, R70, UR6 ;  /* 0x0000000646277c20 */ /* 0x000fe20008410000 */
[----:B------:R-:W-:Y:S01]  /*fa60*/  FMUL.FTZ R4, R24, UR6 ;  /* 0x0000000618047c20 */ /* 0x000fe20008410000 */
[----:B0-----:R-:W-:-:S04]  /*fa70*/  @P2 IMAD.HI.U32 R6, R56, R7, RZ ;  /* 0x0000000738062227 */ /* 0x001fc800078e00ff */
[----:B------:R-:W-:Y:S01]  /*fa80*/  FMUL.FTZ R90, R25, UR6 ;  /* 0x00000006195a7c20 */ /* 0x000fe20008410000 */
[----:B------:R-:W-:Y:S01]  /*fa90*/  FMUL.FTZ R25, R46, UR6 ;  /* 0x000000062e197c20 */ /* 0x000fe20008410000 */
[----:B------:R-:W-:Y:S01]  /*faa0*/  FMUL.FTZ R24, R47, UR6 ;  /* 0x000000062f187c20 */ /* 0x000fe20008410000 */
[----:B------:R-:W-:Y:S01]  /*fab0*/  FMUL.FTZ R0, R26, UR6 ;  /* 0x000000061a007c20 */ /* 0x000fe20008410000 */
[----:B-1----:R-:W-:Y:S01]  /*fac0*/  @P2 SHF.R.U32.HI R56, RZ, R9, R6 ;  /* 0x00000009ff382219 */ /* 0x002fe20000011606 */
[----:B------:R-:W-:Y:S01]  /*fad0*/  FMUL.FTZ R91, R28, UR6 ;  /* 0x000000061c5b7c20 */ /* 0x000fe20008410000 */
[----:B------:R-:W0:Y:S01]  /*fae0*/  LDC.64 R6, c[0x0][0x9e0] ;  /* 0x00027800ff067b82 */ /* 0x000e220000000a00 */
[----:B------:R-:W-:Y:S01]  /*faf0*/  FMUL.FTZ R93, R32, UR6 ;  /* 0x00000006205d7c20 */ /* 0x000fe20008410000 */
[----:B------:R-:W-:Y:S01]  /*fb00*/  FMUL.FTZ R46, R48, UR6 ;  /* 0x00000006302e7c20 */ /* 0x000fe20008410000 */
[----:B------:R-:W1:Y:S01]  /*fb10*/  SHFL.IDX PT, R70, R56, RZ, 0x1c1f ;  /* 0x001c1fff38467589 */ /* 0x000e6200000e0000 */
        /* <DEDUP_REMOVED lines=51> */
[----:B0-----:R-:W-:Y:S01]  /*fe50*/  ISETP.GE.AND P3, PT, R7, 0x1, PT ;  /* 0x000000010700780c */ /* 0x001fe20003f66270 */
[----:B------:R-:W0:Y:S01]  /*fe60*/  MUFU.TANH R4, R4 ;  /* 0x0000000400047308 */ /* 0x000e220000002400 */
[C---:B------:R-:W-:Y:S01]  /*fe70*/  VIADD R62, R111.reuse, UR50 ;  /* 0x000000326f3e7c36 */ /* 0x040fe20008000000 */
[----:B------:R-:W-:Y:S01]  /*fe80*/  IADD3 R64, -R188, R189, R109 ;  /* 0x000000bdbc407210 */ /* 0x000fe20007ffe16d */
[----:B------:R-:W-:Y:S01]  /*fe90*/  IMAD.IADD R111, R111, 0x1, R6 ;  /* 0x000000016f6f7824 */ /* 0x000fe200078e0206 */
[----:B------:R2:W-:Y:S01]  /*fea0*/  @!P1 SYNCS.ARRIVE.TRANS64.RED.A1T0 RZ, [R89+URZ], RZ ;  /* 0x000000ff59ff99a7 */ /* 0x0005e2000810043f */
[----:B------:R-:W-:Y:S01]  /*feb0*/  LEA R58, R88, 0xffffff80, 0x7 ;  /* 0xffffff80583a7811 */ /* 0x000fe200078e38ff */
[----:B-1----:R-:W-:-:S02]  /*fec0*/  IMAD.IADD R68, R62, 0x1, R70 ;  /* 0x000000013e447824 */ /* 0x002fc400078e0246 */
[----:B------:R-:W1:Y:S01]  /*fed0*/  MUFU.TANH R90, R90 ;  /* 0x0000005a005a7308 */ /* 0x000e620000002400 */
[----:B------:R-:W-:-:S07]  /*fee0*/  VIADDMNMX R66, R70, R111, R64, PT ;  /* 0x0000006f46427246 */ /* 0x000fce0003800140 */
        /* <DEDUP_REMOVED lines=63> */
[----:B------:R-:W-:Y:S01]  /*102e0*/  IADD3 R73, -R187, R189, R70 ;  /* 0x000000bdbb497210 */ /* 0x000fe20007ffe146 */
[----:B------:R-:W-:Y:S03]  /*102f0*/  BSSY B0, `(.L_x_1661) ;  /* 0x000000e000007945 */ /* 0x000fe60003800000 */
        /* <DEDUP_REMOVED lines=9> */
.L_x_1662:
[----:B------:R-:W-:-:S13]  /*10390*/  ISETP.NE.AND P4, PT, R7, 0x1, PT ;  /* 0x000000010700780c */ /* 0x000fda0003f85270 */
[----:B------:R-:W1:Y:S02]  /*103a0*/  @P4 LDC.64 R8, c[0x0][0x9e8] ;  /* 0x00027a00ff084b82 */ /* 0x000e640000000a00 */
[----:B-1----:R-:W-:-:S05]  /*103b0*/  @P4 IMAD.HI.U32 R8, R73, R8, RZ ;  /* 0x0000000849084227 */ /* 0x002fca00078e00ff */
[----:B------:R-:W-:-:S07]  /*103c0*/  @P4 SHF.R.U32.HI R73, RZ, R9, R8 ;  /* 0x00000009ff494219 */ /* 0x000fce0000011608 */
.L_x_1663:
[----:B------:R-:W-:Y:S05]  /*103d0*/  BSYNC B0 ;  /* 0x0000000000007941 */ /* 0x000fea0003800000 */
.L_x_1661:
[----:B------:R-:W-:-:S04]  /*103e0*/  IMAD R73, R73, R7, -R58 ;  /* 0x0000000749497224 */ /* 0x000fc800078e0a3a */
[----:B------:R-:W-:-:S05]  /*103f0*/  IMAD.IADD R73, R73, 0x1, -R188 ;  /* 0x0000000149497824 */ /* 0x000fca00078e0abc */
[----:B------:R-:W-:Y:S02]  /*10400*/  VIMNMX R68, R68, R73, !PT ;  /* 0x0000004944447248 */ /* 0x000fe40007fe0100 */
[----:B------:R-:W-:-:S07]  /*10410*/  VIADDMNMX R66, R73, R7, R66, PT ;  /* 0x0000000749427246 */ /* 0x000fce0003800142 */
.L_x_1660:
[C---:B------:R-:W-:Y:S01]  /*10420*/  ISETP.GE.AND P4, PT, R109.reuse, 0x2, PT ;  /* 0x000000026d00780c */ /* 0x040fe20003f86270 */
[----:B------:R-:W1:Y:S01]  /*10430*/  SHFL.IDX PT, R56, R56, 0x1, 0x1c1f ;  /* 0x003c1f0038387f89 */ /* 0x000e6200000e0000 */
        /* <DEDUP_REMOVED lines=9> */
[----:B0-----:R-:W-:-:S02]  /*104d0*/  FSEL R91, R91, -INF , !P5 ;  /* 0xff8000005b5b7808 */ /* 0x001fc40006800000 */
        /* <DEDUP_REMOVED lines=12> */
[----:B------:R-:W-:Y:S02]  /*105a0*/  ISETP.LT.OR P5, PT, R66, 0x12, P5 ;  /* 0x000000124200780c */ /* 0x000fe40002fa1670 */
        /* <DEDUP_REMOVED lines=36> */
[----:B------:R-:W-:Y:S01]  /*107f0*/  FSEL R85, R46, -INF , !P5 ;  /* 0xff8000002e557808 */ /* 0x000fe20006800000 */
[----:B-1----:R-:W-:Y:S01]  /*10800*/  IMAD.IADD R46, R62, 0x1, R56 ;  /* 0x000000013e2e7824 */ /* 0x002fe200078e0238 */
        /* <DEDUP_REMOVED lines=16> */
[C---:B------:R-:W-:Y:S02]  /*10910*/  ISETP.GE.AND P6, PT, R109.reuse, 0x42, PT ;  /* 0x000000426d00780c */ /* 0x040fe40003fc6270 */
        /* <DEDUP_REMOVED lines=48> */
[----:B-----5:R-:W-:Y:S02]  /*10c20*/  P2R R112, PR, RZ, 0x40 ;  /* 0x00000040ff707803 */ /* 0x020fe40000000000 */
        /* <DEDUP_REMOVED lines=26> */
[----:B------:R-:W-:Y:S02]  /*10dd0*/  ISETP.GE.AND P6, PT, R109, 0x7a, PT ;  /* 0x0000007a6d00780c */ /* 0x000fe40003fc6270 */
[----:B------:R-:W-:Y:S02]  /*10de0*/  VIADDMNMX R4, R56, R111, R64, PT ;  /* 0x0000006f38047246 */ /* 0x000fe40003800140 */
[----:B------:R-:W-:Y:S02]  /*10df0*/  P2R R50, PR, RZ, 0x40 ;  /* 0x00000040ff327803 */ /* 0x000fe40000000000 */
[----:B------:R-:W-:-:S04]  /*10e00*/  ISETP.GT.AND P6, PT, R68, 0x79, !P6 ;  /* 0x000000794400780c */ /* 0x000fc800077c4270 */
[----:B------:R-:W-:-:S04]  /*10e10*/  ISETP.LT.OR P6, PT, R66, 0x7a, P6 ;  /* 0x0000007a4200780c */ /* 0x000fc800037c1670 */
[----:B------:R-:W-:Y:S01]  /*10e20*/  FSEL R107, R107, -INF , !P6 ;  /* 0xff8000006b6b7808 */ /* 0x000fe20007000000 */
[----:B------:R-:W-:Y:S08]  /*10e30*/  @!P3 BRA `(.L_x_1664) ;  /* 0x000000000050b947 */ /* 0x000ff00003800000 */
[----:B------:R-:W-:Y:S01]  /*10e40*/  IADD3 R109, -R187, R189, R56 ;  /* 0x000000bdbb6d7210 */ /* 0x000fe20007ffe138 */
[----:B------:R-:W-:Y:S03]  /*10e50*/  BSSY B0, `(.L_x_1665) ;  /* 0x000000e000007945 */ /* 0x000fe60003800000 */
        /* <DEDUP_REMOVED lines=9> */
.L_x_1666:
[----:B------:R-:W-:-:S13]  /*10ef0*/  ISETP.NE.AND P6, PT, R7, 0x1, PT ;  /* 0x000000010700780c */ /* 0x000fda0003fc5270 */
[----:B------:R-:W0:Y:S02]  /*10f00*/  @P6 LDC.64 R8, c[0x0][0x9e8] ;  /* 0x00027a00ff086b82 */ /* 0x000e240000000a00 */
[----:B0-----:R-:W-:-:S05]  /*10f10*/  @P6 IMAD.HI.U32 R8, R109, R8, RZ ;  /* 0x000000086d086227 */ /* 0x001fca00078e00ff */
[----:B------:R-:W-:-:S07]  /*10f20*/  @P6 SHF.R.U32.HI R109, RZ, R9, R8 ;  /* 0x00000009ff6d6219 */ /* 0x000fce0000011608 */
.L_x_1667:
[----:B------:R-:W-:Y:S05]  /*10f30*/  BSYNC B0 ;  /* 0x0000000000007941 */ /* 0x000fea0003800000 */
.L_x_1665:
[----:B------:R-:W-:-:S04]  /*10f40*/  IMAD R109, R109, R7, -R58 ;  /* 0x000000076d6d7224 */ /* 0x000fc800078e0a3a */
[----:B------:R-:W-:-:S05]  /*10f50*/  IMAD.IADD R109, R109, 0x1, -R188 ;  /* 0x000000016d6d7824 */ /* 0x000fca00078e0abc */
[----:B------:R-:W-:Y:S02]  /*10f60*/  VIMNMX R46, R46, R109, !PT ;  /* 0x0000006d2e2e7248 */ /* 0x000fe40007fe0100 */
[----:B------:R-:W-:-:S07]  /*10f70*/  VIADDMNMX R4, R109, R7, R4, PT ;  /* 0x000000076d047246 */ /* 0x000fce0003800104 */
.L_x_1664:
[----:B------:R-:W-:Y:S01]  /*10f80*/  ISETP.GT.AND P4, PT, R46, 0x1, !P4 ;  /* 0x000000012e00780c */ /* 0x000fe20006784270 */
[----:B------:R-:W-:Y:S01]  /*10f90*/  ULDC UR6, c[0x0][0x988] ;  /* 0x0002620000067ab9 */ /* 0x000fe20000000800 */
[----:B------:R-:W-:Y:S02]  /*10fa0*/  ISETP.NE.AND P6, PT, R113, RZ, PT ;  /* 0x000000ff7100720c */ /* 0x000fe40003fc5270 */
        /* <DEDUP_REMOVED lines=38> */
[----:B------:R-:W-:Y:S02]  /*11210*/  ISETP.GT.AND P4, PT, R46, 0x19, !P6 ;  /* 0x000000192e00780c */ /* 0x000fe40007784270 */
[----:B------:R-:W-:-:S02]  /*11220*/  ISETP.NE.AND P6, PT, R115, RZ, PT ;  /* 0x000000ff7300720c */ /* 0x000fc40003fc5270 */
        /* <DEDUP_REMOVED lines=36> */
[----:B------:R-:W-:Y:S01]  /*11470*/  ISETP.GT.AND P5, PT, R46, 0x78, !P5 ;  /* 0x000000782e00780c */ /* 0x000fe20006fa4270 */
[----:B------:R-:W0:Y:S01]  /*11480*/  SHFL.BFLY PT, R8, R11, 0x2, 0x1f ;  /* 0x0c401f000b087f89 */ /* 0x000e2200000e0000 */
[----:B------:R-:W-:Y:S02]  /*11490*/  FSEL R27, R27, -INF , !P4 ;  /* 0xff8000001b1b7808 */ /* 0x000fe40006000000 */
[----:B------:R-:W-:Y:S02]  /*114a0*/  ISETP.NE.AND P4, PT, R92, RZ, PT ;  /* 0x000000ff5c00720c */ /* 0x000fe40003f85270 */
[----:B------:R-:W-:Y:S02]  /*114b0*/  ISETP.LT.OR P5, PT, R4, 0x79, P5 ;  /* 0x000000790400780c */ /* 0x000fe40002fa1670 */
[----:B------:R-:W-:-:S04]  /*114c0*/  ISETP.GT.AND P4, PT, R46, 0x31, !P4 ;  /* 0x000000312e00780c */ /* 0x000fc80006784270 */
[----:B------:R-:W-:-:S04]  /*114d0*/  ISETP.LT.OR P4, PT, R4, 0x32, P4 ;  /* 0x000000320400780c */ /* 0x000fc80002781670 */
[----:B------:R-:W-:Y:S02]  /*114e0*/  FSEL R115, R26, -INF , !P4 ;  /* 0xff8000001a737808 */ /* 0x000fe40006000000 */
[----:B------:R-:W-:-:S04]  /*114f0*/  ISETP.NE.AND P4, PT, R94, RZ, PT ;  /* 0x000000ff5e00720c */ /* 0x000fc80003f85270 */
[----:B------:R-:W-:Y:S02]  /*11500*/  ISETP.GT.AND P4, PT, R46, 0x38, !P4 ;  /* 0x000000382e00780c */ /* 0x000fe40006784270 */
[----:B0-----:R-:W-:Y:S02]  /*11510*/  FMNMX.FTZ R12, R11, R8, !PT ;  /* 0x000000080b0c7209 */ /* 0x001fe40007810000 */
[----:B------:R-:W-:-:S03]  /*11520*/  ISETP.LT.OR P4, PT, R4, 0x39, P4 ;  /* 0x000000390400780c */ /* 0x000fc60002781670 */
[----:B------:R-:W0:Y:S01]  /*11530*/  SHFL.BFLY PT, R139, R12, 0x1, 0x1f ;  /* 0x0c201f000c8b7f89 */ /* 0x000e2200000e0000 */
[----:B------:R-:W-:Y:S02]  /*11540*/  FSEL R29, R29, -INF , !P4 ;  /* 0xff8000001d1d7808 */ /* 0x000fe40006000000 */
[----:B------:R-:W-:-:S04]  /*11550*/  ISETP.NE.AND P4, PT, R96, RZ, PT ;  /* 0x000000ff6000720c */ /* 0x000fc80003f85270 */
[----:B------:R-:W-:-:S04]  /*11560*/  ISETP.GT.AND P4, PT, R46, 0x39, !P4 ;  /* 0x000000392e00780c */ /* 0x000fc80006784270 */
[----:B------:R-:W-:-:S04]  /*11570*/  ISETP.LT.OR P4, PT, R4, 0x3a, P4 ;  /* 0x0000003a0400780c */ /* 0x000fc80002781670 */
[----:B------:R-:W-:Y:S02]  /*11580*/  FSEL R113, R28, -INF , !P4 ;  /* 0xff8000001c717808 */ /* 0x000fe40006000000 */
[----:B------:R-:W-:-:S04]  /*11590*/  ISETP.NE.AND P4, PT, R98, RZ, PT ;  /* 0x000000ff6200720c */ /* 0x000fc80003f85270 */
[----:B------:R-:W-:Y:S02]  /*115a0*/  ISETP.GT.AND P4, PT, R46, 0x40, !P4 ;  /* 0x000000402e00780c */ /* 0x000fe40006784270 */
[----:B0-----:R-:W-:Y:S02]  /*115b0*/  FMNMX.FTZ R10, R12, R139, !PT ;  /* 0x0000008b0c0a7209 */ /* 0x001fe40007810000 */
        /* <DEDUP_REMOVED lines=10> */
[----:B------:R-:W-:Y:S01]  /*11660*/  ISETP.NE.AND P4, PT, R52, RZ, PT ;  /* 0x000000ff3400720c */ /* 0x000fe20003f85270 */
[----:B------:R-:W-:-:S03]  /*11670*/  IMAD.U32 R52, RZ, RZ, UR6 ;  /* 0x00000006ff347e24 */ /* 0x000fc6000f8e00ff */
[----:B------:R-:W-:Y:S01]  /*11680*/  ISETP.GT.AND P4, PT, R46, 0x49, !P4 ;  /* 0x000000492e00780c */ /* 0x000fe20006784270 */
[----:B------:R-:W-:-:S03]  /*11690*/  FMUL.FTZ R8, R10, R52 ;  /* 0x000000340a087220 */ /* 0x000fc60000410000 */
        /* <DEDUP_REMOVED lines=18> */
[----:B------:R-:W-:Y:S01]  /*117c0*/  ISETP.NE.AND P4, PT, R108, RZ, PT ;  /* 0x000000ff6c00720c */ /* 0x000fe20003f85270 */
[----:B------:R-:W0:Y:S03]  /*117d0*/  @P2 LDC R38, c[0x0][0x44c] ;  /* 0x00011300ff262b82 */ /* 0x000e260000000800 */
        /* <DEDUP_REMOVED lines=15> */
[----:B------:R-:W-:Y:S01]  /*118d0*/  FSEL R135, R42, -INF , !P4 ;  /* 0xff8000002a877808 */ /* 0x000fe20006000000 */
[----:B------:R-:W-:Y:S01]  /*118e0*/  IMAD.MOV.U32 R42, RZ, RZ, R193 ;  /* 0x000000ffff2a7224 */ /* 0x000fe200078e00c1 */
        /* <DEDUP_REMOVED lines=15> */
[----:B------:R-:W-:Y:S01]  /*119e0*/  FSEL R91, R30, -INF , !P5 ;  /* 0xff8000001e5b7808 */ /* 0x000fe20006800000 */
[-CC-:B------:R-:W-:Y:S01]  /*119f0*/  FFMA.FTZ R180, R48, R52.reuse, -R8.reuse ;  /* 0x0000003430b47223 */ /* 0x180fe20000010808 */
[----:B------:R-:W-:Y:S01]  /*11a00*/  FSEL R0, R0, -INF , !P4 ;  /* 0xff80000000007808 */ /* 0x000fe20006000000 */
[-CC-:B------:R-:W-:Y:S01]  /*11a10*/  FFMA.FTZ R73, R73, R52.reuse, -R8.reuse ;  /* 0x0000003449497223 */ /* 0x180fe20000010808 */
[----:B------:R-:W-:Y:S01]  /*11a20*/  ISETP.GT.AND P4, PT, R46, 0x79, !P6 ;  /* 0x000000792e00780c */ /* 0x000fe20007784270 */
[-CC-:B------:R-:W-:Y:S01]  /*11a30*/  FFMA.FTZ R75, R75, R52.reuse, -R8.reuse ;  /* 0x000000344b4b7223 */ /* 0x180fe20000010808 */
[----:B------:R-:W-:Y:S01]  /*11a40*/  FMNMX.FTZ R12, R0, R129, !PT ;  /* 0x00000081000c7209 */ /* 0x000fe20007810000 */
[----:B------:R-:W-:Y:S01]  /*11a50*/  MUFU.EX2 R180, R180 ;  /* 0x000000b400b47308 */ /* 0x000fe20000000800 */
[----:B------:R-:W-:Y:S01]  /*11a60*/  ISETP.LT.OR P4, PT, R4, 0x7a, P4 ;  /* 0x0000007a0400780c */ /* 0x000fe20002781670 */
[--C-:B------:R-:W-:Y:S01]  /*11a70*/  FFMA.FTZ R77, R77, R52, -R8.reuse ;  /* 0x000000344d4d7223 */ /* 0x100fe20000010808 */
[----:B------:R-:W-:Y:S01]  /*11a80*/  FMNMX.FTZ R12, R9, R12, !PT ;  /* 0x0000000c090c7209 */ /* 0x000fe20007810000 */
[-CC-:B------:R-:W-:Y:S01]  /*11a90*/  FFMA.FTZ R178, R95, R52.reuse, -R8.reuse ;  /* 0x000000345fb27223 */ /* 0x180fe20000010808 */
[----:B------:R-:W-:Y:S01]  /*11aa0*/  FSEL R93, R31, -INF , !P4 ;  /* 0xff8000001f5d7808 */ /* 0x000fe20006000000 */
[--C-:B------:R-:W-:Y:S01]  /*11ab0*/  FFMA.FTZ R79, R79, R52, -R8.reuse ;  /* 0x000000344f4f7223 */ /* 0x100fe20000010808 */
[----:B------:R-:W-:Y:S01]  /*11ac0*/  FMNMX.FTZ R12, R125, R12, !PT ;  /* 0x0000000c7d0c7209 */ /* 0x000fe20007810000 */
[----:B------:R-:W2:Y:S01]  /*11ad0*/  MUFU.EX2 R73, R73 ;  /* 0x0000004900497308 */ /* 0x000ea20000000800 */
[-CC-:B------:R-:W-:Y:S01]  /*11ae0*/  FFMA.FTZ R172, R97, R52.reuse, -R8.reuse ;  /* 0x0000003461ac7223 */ /* 0x180fe20000010808 */
[--C-:B------:R-:W-:Y:S01]  /*11af0*/  FFMA.FTZ R81, R81, R52, -R8.reuse ;  /* 0x0000003451517223 */ /* 0x100fe20000010808 */
[----:B------:R-:W-:Y:S01]  /*11b00*/  FMNMX.FTZ R12, R109, R12, !PT ;  /* 0x0000000c6d0c7209 */ /* 0x000fe20007810000 */
[-CC-:B------:R-:W-:Y:S01]  /*11b10*/  FFMA.FTZ R168, R85, R52.reuse, -R8.reuse ;  /* 0x0000003455a87223 */ /* 0x180fe20000010808 */
[-CC-:B------:R-:W-:Y:S01]  /*11b20*/  FFMA.FTZ R166, R49, R52.reuse, -R8.reuse ;  /* 0x0000003431a67223 */ /* 0x180fe20000010808 */
[--C-:B------:R-:W-:Y:S01]  /*11b30*/  FFMA.FTZ R174, R99, R52, -R8.reuse ;  /* 0x0000003463ae7223 */ /* 0x100fe20000010808 */
[----:B------:R-:W-:Y:S01]  /*11b40*/  FMNMX.FTZ R12, R123, R12, !PT ;  /* 0x0000000c7b0c7209 */ /* 0x000fe20007810000 */
[----:B------:R-:W3:Y:S01]  /*11b50*/  MUFU.EX2 R182, R182 ;  /* 0x000000b600b67308 */ /* 0x000ee20000000800 */
[-CC-:B------:R-:W-:Y:S01]  /*11b60*/  FFMA.FTZ R85, R87, R52.reuse, -R8.reuse ;  /* 0x0000003457557223 */ /* 0x180fe20000010808 */
        /* <DEDUP_REMOVED lines=27> */
[----:B------:R-:W-:-:S02]  /*11d20*/  FFMA.FTZ R47, R107, R52, -R8 ;  /* 0x000000346b2f7223 */ /* 0x000fc40000010808 */
[----:B------:R-:W-:Y:S01]  /*11d30*/  FMNMX.FTZ R12, R115, R12, !PT ;  /* 0x0000000c730c7209 */ /* 0x000fe20007810000 */
[----:B------:R-:W1:Y:S03]  /*11d40*/  MUFU.EX2 R178, R178 ;  /* 0x000000b200b27308 */ /* 0x000e660000000800 */
        /* <DEDUP_REMOVED lines=27> */
[----:B------:R-:W2:Y:S04]  /*11f00*/  SHFL.BFLY PT, R11, R12, 0x2, 0x1f ;  /* 0x0c401f000c0b7f89 */ /* 0x000ea800000e0000 */
[----:B------:R-:W-:Y:S08]  /*11f10*/  MUFU.EX2 R164, R164 ;  /* 0x000000a400a47308 */ /* 0x000ff00000000800 */
[----:B------:R-:W-:Y:S08]  /*11f20*/  MUFU.EX2 R89, R89 ;  /* 0x0000005900597308 */ /* 0x000ff00000000800 */
[----:B------:R-:W-:Y:S01]  /*11f30*/  MUFU.EX2 R166, R166 ;  /* 0x000000a600a67308 */ /* 0x000fe20000000800 */
[----:B--2---:R-:W-:-:S07]  /*11f40*/  FMNMX.FTZ R4, R12, R11, !PT ;  /* 0x0000000b0c047209 */ /* 0x004fce0007810000 */
[----:B------:R-:W-:Y:S01]  /*11f50*/  MUFU.EX2 R31, R31 ;  /* 0x0000001f001f7308 */ /* 0x000fe20000000800 */
[----:B------:R-:W2:Y:S07]  /*11f60*/  SHFL.BFLY PT, R11, R4, 0x1, 0x1f ;  /* 0x0c201f00040b7f89 */ /* 0x000eae00000e0000 */
[----:B------:R-:W-:Y:S08]  /*11f70*/  MUFU.EX2 R160, R160 ;  /* 0x000000a000a07308 */ /* 0x000ff00000000800 */
[----:B------:R-:W-:Y:S08]  /*11f80*/  MUFU.EX2 R49, R49 ;  /* 0x0000003100317308 */ /* 0x000ff00000000800 */
[----:B------:R-:W-:Y:S01]  /*11f90*/  MUFU.EX2 R162, R162 ;  /* 0x000000a200a27308 */ /* 0x000fe20000000800 */
[----:B--2---:R-:W-:-:S04]  /*11fa0*/  FMNMX.FTZ R11, R4, R11, !PT ;  /* 0x0000000b040b7209 */ /* 0x004fc80007810000 */
[C---:B------:R-:W-:Y:S01]  /*11fb0*/  FSETP.NEU.FTZ.AND P4, PT, R11.reuse, -INF , PT ;  /* 0xff8000000b00780b */ /* 0x040fe20003f9d000 */
[----:B------:R-:W-:Y:S02]  /*11fc0*/  FMUL.FTZ R26, R11, R52 ;  /* 0x000000340b1a7220 */ /* 0x000fe40000410000 */
[----:B------:R-:W-:Y:S03]  /*11fd0*/  MUFU.EX2 R51, R51 ;  /* 0x0000003300337308 */ /* 0x000fe60000000800 */
[----:B------:R-:W-:-:S05]  /*11fe0*/  FSEL R26, R26, RZ, P4 ;  /* 0x000000ff1a1a7208 */ /* 0x000fca0002000000 */
[-CC-:B------:R-:W-:Y:S01]  /*11ff0*/  FFMA.FTZ R181, R0, R52.reuse, -R26.reuse ;  /* 0x0000003400b57223 */ /* 0x180fe2000001081a */
[-CC-:B------:R-:W-:Y:S01]  /*12000*/  FFMA.FTZ R0, R129, R52.reuse, -R26.reuse ;  /* 0x0000003481007223 */ /* 0x180fe2000001081a */
[-CC-:B------:R-:W-:Y:S01]  /*12010*/  FFMA.FTZ R183, R9, R52.reuse, -R26.reuse ;  /* 0x0000003409b77223 */ /* 0x180fe2000001081a */
[----:B------:R-:W-:Y:S01]  /*12020*/  FADD.FTZ R9, R180, R73 ;  /* 0x00000049b4097221 */ /* 0x000fe20000010000 */
[-CC-:B------:R-:W-:Y:S01]  /*12030*/  FFMA.FTZ R4, R125, R52.reuse, -R26.reuse ;  /* 0x000000347d047223 */ /* 0x180fe2000001081a */
[-CC-:B------:R-:W-:Y:S01]  /*12040*/  FFMA.FTZ R177, R109, R52.reuse, -R26.reuse ;  /* 0x000000346db17223 */ /* 0x180fe2000001081a */
[----:B------:R-:W-:Y:S01]  /*12050*/  MUFU.EX2 R181, R181 ;  /* 0x000000b500b57308 */ /* 0x000fe20000000800 */
[----:B---3--:R-:W-:Y:S01]  /*12060*/  FADD.FTZ R30, R182, R9 ;  /* 0x00000009b61e7221 */ /* 0x008fe20000010000 */
[-CC-:B------:R-:W-:Y:S01]  /*12070*/  FFMA.FTZ R8, R123, R52.reuse, -R26.reuse ;  /* 0x000000347b087223 */ /* 0x180fe2000001081a */
[-CC-:B------:R-:W-:Y:S01]  /*12080*/  FFMA.FTZ R179, R13, R52.reuse, -R26.reuse ;  /* 0x000000340db37223 */ /* 0x180fe2000001081a */
[-C--:B------:R-:W-:Y:S01]  /*12090*/  FFMA.FTZ R12, R121, R52.reuse, -R26 ;  /* 0x00000034790c7223 */ /* 0x080fe2000001081a */
[----:B----4-:R-:W-:Y:S01]  /*120a0*/  FADD.FTZ R9, R75, R30 ;  /* 0x0000001e4b097221 */ /* 0x010fe20000010000 */
[-CC-:B------:R-:W-:Y:S01]  /*120b0*/  FFMA.FTZ R173, R21, R52.reuse, -R26.reuse ;  /* 0x0000003415ad7223 */ /* 0x180fe2000001081a */
[-CC-:B------:R-:W-:Y:S01]  /*120c0*/  FFMA.FTZ R14, R119, R52.reuse, -R26.reuse ;  /* 0x00000034770e7223 */ /* 0x180fe2000001081a */
[----:B------:R-:W2:Y:S01]  /*120d0*/  MUFU.EX2 R0, R0 ;  /* 0x0000000000007308 */ /* 0x000ea20000000800 */
[----:B-----5:R-:W-:Y:S01]  /*120e0*/  FADD.FTZ R32, R176, R9 ;  /* 0x00000009b0207221 */ /* 0x020fe20000010000 */
[-CC-:B------:R-:W-:Y:S01]  /*120f0*/  FFMA.FTZ R175, R25, R52.reuse, -R26.reuse ;  /* 0x0000003419af7223 */ /* 0x180fe2000001081a */
[-CC-:B------:R-:W-:Y:S01]  /*12100*/  FFMA.FTZ R20, R117, R52.reuse, -R26.reuse ;  /* 0x0000003475147223 */ /* 0x180fe2000001081a */
[-C--:B------:R-:W-:Y:S01]  /*12110*/  FFMA.FTZ R169, R27, R52.reuse, -R26 ;  /* 0x000000341ba97223 */ /* 0x080fe2000001081a */
[----:B0-----:R-:W-:Y:S01]  /*12120*/  FADD.FTZ R9, R77, R32 ;  /* 0x000000204d097221 */ /* 0x001fe20000010000 */
[-CC-:B------:R-:W-:Y:S01]  /*12130*/  FFMA.FTZ R24, R115, R52.reuse, -R26.reuse ;  /* 0x0000003473187223 */ /* 0x180fe2000001081a */
[-CC-:B------:R-:W-:Y:S01]  /*12140*/  FFMA.FTZ R171, R29, R52.reuse, -R26.reuse ;  /* 0x000000341dab7223 */ /* 0x180fe2000001081a */
[----:B------:R-:W0:Y:S01]  /*12150*/  MUFU.EX2 R183, R183 ;  /* 0x000000b700b77308 */ /* 0x000e220000000800 */
[----:B-1----:R-:W-:Y:S01]  /*12160*/  FADD.FTZ R32, R178, R9 ;  /* 0x00000009b2207221 */ /* 0x002fe20000010000 */
[-CC-:B------:R-:W-:Y:S01]  /*12170*/  FFMA.FTZ R28, R113, R52.reuse, -R26.reuse ;  /* 0x00000034711c7223 */ /* 0x180fe2000001081a */
[-CC-:B------:R-:W-:Y:S01]  /*12180*/  FFMA.FTZ R165, R111, R52.reuse, -R26.reuse ;  /* 0x000000346fa57223 */ /* 0x180fe2000001081a */
[-C--:B------:R-:W-:Y:S01]  /*12190*/  FFMA.FTZ R30, R15, R52.reuse, -R26 ;  /* 0x000000340f1e7223 */ /* 0x080fe2000001081a */
[----:B------:R-:W-:Y:S01]  /*121a0*/  FADD.FTZ R13, R79, R32 ;  /* 0x000000204f0d7221 */ /* 0x000fe20000010000 */
[-CC-:B------:R-:W-:Y:S01]  /*121b0*/  FFMA.FTZ R167, R35, R52.reuse, -R26.reuse ;  /* 0x0000003423a77223 */ /* 0x180fe2000001081a */
[-C--:B------:R-:W-:Y:S01]  /*121c0*/  FFMA.FTZ R32, R33, R52.reuse, -R26 ;  /* 0x0000003421207223 */ /* 0x080fe2000001081a */
[----:B------:R-:W1:Y:S01]  /*121d0*/  MUFU.EX2 R4, R4 ;  /* 0x0000000400047308 */ /* 0x000e620000000800 */
[----:B--2---:R-:W-:Y:S01]  /*121e0*/  FADD.FTZ R34, R181, R0 ;  /* 0x00000000b5227221 */ /* 0x004fe20000010000 */
[----:B------:R-:W-:Y:S01]  /*121f0*/  FADD.FTZ R36, R172, R13 ;  /* 0x0000000dac247221 */ /* 0x000fe20000010000 */
[-CC-:B------:R-:W-:Y:S01]  /*12200*/  FFMA.FTZ R161, R37, R52.reuse, -R26.reuse ;  /* 0x0000003425a17223 */ /* 0x180fe2000001081a */
[-CC-:B------:R-:W-:Y:S01]  /*12210*/  FFMA.FTZ R163, R39, R52.reuse, -R26.reuse ;  /* 0x0000003427a37223 */ /* 0x180fe2000001081a */
[-C--:B------:R-:W-:Y:S01]  /*12220*/  FFMA.FTZ R41, R41, R52.reuse, -R26 ;  /* 0x0000003429297223 */ /* 0x080fe2000001081a */
[----:B------:R-:W-:Y:S01]  /*12230*/  FADD.FTZ R13, R81, R36 ;  /* 0x00000024510d7221 */ /* 0x000fe20000010000 */
[-C--:B------:R-:W-:Y:S01]  /*12240*/  FFMA.FTZ R133, R133, R52.reuse, -R26 ;  /* 0x0000003485857223 */ /* 0x080fe2000001081a */
[----:B------:R-:W2:Y:S01]  /*12250*/  MUFU.EX2 R177, R177 ;  /* 0x000000b100b17308 */ /* 0x000ea20000000800 */
        /* <DEDUP_REMOVED lines=8> */
[C---:B-1----:R-:W-:Y:S01]  /*122e0*/  FADD.FTZ R34, R4.reuse, R9 ;  /* 0x0000000904227221 */ /* 0x042fe20000010000 */
[----:B------:R-:W-:-:S02]  /*122f0*/  F2FP.BF16.F32.PACK_AB R183, R4, R183 ;  /* 0x000000b704b7723e */ /* 0x000fc400000010ff */
[----:B------:R-:W-:Y:S02]  /*12300*/  F2FP.BF16.F32.PACK_AB R181, R0, R181 ;  /* 0x000000b500b5723e */ /* 0x000fe400000010ff */
[----:B------:R-:W-:Y:S02]  /*12310*/  F2FP.BF16.F32.PACK_AB R180, R73, R180 ;  /* 0x000000b449b4723e */ /* 0x000fe400000010ff */
[----:B------:R-:W1:Y:S01]  /*12320*/  MUFU.EX2 R179, R179 ;  /* 0x000000b300b37308 */ /* 0x000e620000000800 */
[----:B--2---:R-:W-:Y:S01]  /*12330*/  FADD.FTZ R9, R177, R34 ;  /* 0x00000022b1097221 */ /* 0x004fe20000010000 */
[----:B------:R-:W-:Y:S01]  /*12340*/  FADD.FTZ R34, R174, R13 ;  /* 0x0000000dae227221 */ /* 0x000fe20000010000 */
[----:B------:R-:W-:Y:S01]  /*12350*/  @P2 IMAD.HI.U32 R13, R193, R38, RZ ;  /* 0x00000026c10d2227 */ /* 0x000fe200078e00ff */
[----:B------:R-:W-:Y:S02]  /*12360*/  F2FP.BF16.F32.PACK_AB R182, R75, R182 ;  /* 0x000000b64bb6723e */ /* 0x000fe400000010ff */
[----:B------:R-:W-:-:S02]  /*12370*/  F2FP.BF16.F32.PACK_AB R176, R77, R176 ;  /* 0x000000b04db0723e */ /* 0x000fc400000010ff */
[----:B------:R-:W2:Y:S01]  /*12380*/  MUFU.EX2 R12, R12 ;  /* 0x0000000c000c7308 */ /* 0x000ea20000000800 */
[----:B0-----:R-:W-:Y:S01]  /*12390*/  FADD.FTZ R36, R8, R9 ;  /* 0x0000000908247221 */ /* 0x001fe20000010000 */
[----:B------:R-:W-:Y:S01]  /*123a0*/  FADD.FTZ R9, R83, R34 ;  /* 0x0000002253097221 */ /* 0x000fe20000010000 */
[----:B------:R-:W-:Y:S01]  /*123b0*/  FFMA.FTZ R34, R3, R52, -R26 ;  /* 0x0000003403227223 */ /* 0x000fe2000001081a */
[----:B------:R-:W-:Y:S02]  /*123c0*/  @P2 SHF.R.U32.HI R42, RZ, R40, R13 ;  /* 0x00000028ff2a2219 */ /* 0x000fe4000001160d */
[----:B------:R-:W-:Y:S01]  /*123d0*/  FADD.FTZ R38, R168, R9 ;  /* 0x00000009a8267221 */ /* 0x000fe20000010000 */
[----:B------:R-:W-:Y:S01]  /*123e0*/  F2FP.BF16.F32.PACK_AB R178, R79, R178 ;  /* 0x000000b24fb2723e */ /* 0x000fe200000010ff */
[----:B------:R-:W0:Y:S01]  /*123f0*/  MUFU.EX2 R173, R173 ;  /* 0x000000ad00ad7308 */ /* 0x000e220000000800 */
[----:B-1----:R-:W-:Y:S01]  /*12400*/  FADD.FTZ R3, R179, R36 ;  /* 0x00000024b3037221 */ /* 0x002fe20000010000 */
[----:B------:R-:W-:Y:S01]  /*12410*/  FADD.FTZ R9, R85, R38 ;  /* 0x0000002655097221 */ /* 0x000fe20000010000 */
[----:B------:R-:W-:Y:S01]  /*12420*/  IMAD.IADD R127, R127, 0x1, R42 ;  /* 0x000000017f7f7824 */ /* 0x000fe200078e022a */
[----:B------:R-:W-:-:S02]  /*12430*/  F2FP.BF16.F32.PACK_AB R172, R81, R172 ;  /* 0x000000ac51ac723e */ /* 0x000fc400000010ff */
[----:B------:R-:W-:Y:S01]  /*12440*/  FADD.FTZ R40, R170, R9 ;  /* 0x00000009aa287221 */ /* 0x000fe20000010000 */
[----:B------:R-:W-:Y:S01]  /*12450*/  F2FP.BF16.F32.PACK_AB R174, R83, R174 ;  /* 0x000000ae53ae723e */ /* 0x000fe200000010ff */
[----:B------:R-:W1:Y:S01]  /*12460*/  MUFU.EX2 R14, R14 ;  /* 0x0000000e000e7308 */ /* 0x000e620000000800 */
[----:B--2---:R-:W-:Y:S01]  /*12470*/  FADD.FTZ R36, R12, R3 ;  /* 0x000000030c247221 */ /* 0x004fe20000010000 */
[----:B------:R-:W-:Y:S01]  /*12480*/  FADD.FTZ R9, R87, R40 ;  /* 0x0000002857097221 */ /* 0x000fe20000010000 */
[----:B------:R-:W-:Y:S01]  /*12490*/  F2FP.BF16.F32.PACK_AB R168, R85, R168 ;  /* 0x000000a855a8723e */ /* 0x000fe200000010ff */
[----:B------:R-:W-:Y:S01]  /*124a0*/  IMAD.IADD R6, R127, 0x1, R6 ;  /* 0x000000017f067824 */ /* 0x000fe200078e0206 */
[----:B------:R-:W-:Y:S01]  /*124b0*/  F2FP.BF16.F32.PACK_AB R170, R87, R170 ;  /* 0x000000aa57aa723e */ /* 0x000fe200000010ff */
[----:B------:R-:W-:Y:S01]  /*124c0*/  FADD.FTZ R40, R164, R9 ;  /* 0x00000009a4287221 */ /* 0x000fe20000010000 */
[----:B------:R-:W-:Y:S01]  /*124d0*/  F2FP.BF16.F32.PACK_AB R164, R89, R164 ;  /* 0x000000a459a4723e */ /* 0x000fe200000010ff */
[----:B------:R-:W2:Y:S01]  /*124e0*/  MUFU.EX2 R175, R175 ;  /* 0x000000af00af7308 */ /* 0x000ea20000000800 */
[----:B0-----:R-:W-:Y:S01]  /*124f0*/  FADD.FTZ R3, R173, R36 ;  /* 0x00000024ad037221 */ /* 0x001fe20000010000 */
[----:B------:R-:W-:Y:S01]  /*12500*/  FADD.FTZ R9, R89, R40 ;  /* 0x0000002859097221 */ /* 0x000fe20000010000 */
[----:B------:R-:W-:Y:S01]  /*12510*/  FFMA.FTZ R36, R131, R52, -R26 ;  /* 0x0000003483247223 */ /* 0x000fe2000001081a */
[----:B------:R-:W-:-:S02]  /*12520*/  F2FP.BF16.F32.PACK_AB R177, R8, R177 ;  /* 0x000000b108b1723e */ /* 0x000fc400000010ff */
[----:B------:R-:W-:Y:S01]  /*12530*/  FADD.FTZ R40, R166, R9 ;  /* 0x00000009a6287221 */ /* 0x000fe20000010000 */
[C---:B------:R-:W-:Y:S01]  /*12540*/  F2FP.BF16.F32.PACK_AB R166, R31.reuse, R166 ;  /* 0x000000a61fa6723e */ /* 0x040fe200000010ff */
[----:B------:R-:W0:Y:S01]  /*12550*/  MUFU.EX2 R20, R20 ;  /* 0x0000001400147308 */ /* 0x000e220000000800 */
[----:B-1----:R-:W-:Y:S01]  /*12560*/  FADD.FTZ R38, R14, R3 ;  /* 0x000000030e267221 */ /* 0x002fe20000010000 */
[----:B------:R-:W-:Y:S01]  /*12570*/  FADD.FTZ R9, R31, R40 ;  /* 0x000000281f097221 */ /* 0x000fe20000010000 */
[----:B------:R-:W-:Y:S02]  /*12580*/  F2FP.BF16.F32.PACK_AB R179, R12, R179 ;  /* 0x000000b30cb3723e */ /* 0x000fe400000010ff */
[----:B------:R-:W-:Y:S01]  /*12590*/  F2FP.BF16.F32.PACK_AB R173, R14, R173 ;  /* 0x000000ad0ead723e */ /* 0x000fe200000010ff */
[----:B------:R-:W-:Y:S01]  /*125a0*/  FADD.FTZ R40, R160, R9 ;  /* 0x00000009a0287221 */ /* 0x000fe20000010000 */
[----:B------:R-:W-:Y:S01]  /*125b0*/  F2FP.BF16.F32.PACK_AB R160, R49, R160 ;  /* 0x000000a031a0723e */ /* 0x000fe200000010ff */
[----:B------:R-:W1:Y:S01]  /*125c0*/  MUFU.EX2 R169, R169 ;  /* 0x000000a900a97308 */ /* 0x000e620000000800 */
[----:B--2---:R-:W-:Y:S01]  /*125d0*/  FADD.FTZ R3, R175, R38 ;  /* 0x00000026af037221 */ /* 0x004fe20000010000 */
[----:B------:R-:W-:-:S04]  /*125e0*/  FADD.FTZ R9, R49, R40 ;  /* 0x0000002831097221 */ /* 0x000fc80000010000 */
[----:B------:R-:W-:Y:S01]  /*125f0*/  FADD.FTZ R40, R162, R9 ;  /* 0x00000009a2287221 */ /* 0x000fe20000010000 */
[C---:B------:R-:W-:Y:S01]  /*12600*/  F2FP.BF16.F32.PACK_AB R162, R51.reuse, R162 ;  /* 0x000000a233a2723e */ /* 0x040fe200000010ff */
[----:B------:R-:W2:Y:S01]  /*12610*/  MUFU.EX2 R24, R24 ;  /* 0x0000001800187308 */ /* 0x000ea20000000800 */
[C---:B0-----:R-:W-:Y:S01]  /*12620*/  FADD.FTZ R38, R20.reuse, R3 ;  /* 0x0000000314267221 */ /* 0x041fe20000010000 */
[----:B------:R-:W-:Y:S01]  /*12630*/  FADD.FTZ R9, R51, R40 ;  /* 0x0000002833097221 */ /* 0x000fe20000010000 */
[----:B------:R-:W-:-:S05]  /*12640*/  F2FP.BF16.F32.PACK_AB R175, R20, R175 ;  /* 0x000000af14af723e */ /* 0x000fca00000010ff */
        /* <DEDUP_REMOVED lines=43> */
[----:B0-----:R-:W-:-:S07]  /*12900*/  FADD.FTZ R3, R41, R42 ;  /* 0x0000002a29037221 */ /* 0x001fce0000010000 */
[----:B------:R-:W0:Y:S01]  /*12910*/  MUFU.EX2 R154, R154 ;  /* 0x0000009a009a7308 */ /* 0x000e220000000800 */
[C---:B-1----:R-:W-:Y:S01]  /*12920*/  FADD.FTZ R9, R57.reuse, R44 ;  /* 0x0000002c39097221 */ /* 0x042fe20000010000 */
[----:B------:R-:W-:-:S06]  /*12930*/  F2FP.BF16.F32.PACK_AB R152, R57, R152 ;  /* 0x000000983998723e */ /* 0x000fcc00000010ff */
        /* <DEDUP_REMOVED lines=16> */
[----:B--2---:R-:W-:-:S04]  /*12a40*/  FADD.FTZ R9, R91, R0 ;  /* 0x000000005b097221 */ /* 0x004fc80000010000 */
[C---:B0-----:R-:W-:Y:S01]  /*12a50*/  FADD.FTZ R0, R4.reuse, R9 ;  /* 0x0000000904007221 */ /* 0x041fe20000010000 */
[----:B------:R-:W-:Y:S01]  /*12a60*/  F2FP.BF16.F32.PACK_AB R155, R4, R91 ;  /* 0x0000005b049b723e */ /* 0x000fe200000010ff */
[----:B------:R-:W-:Y:S02]  /*12a70*/  VIADD R4, R88, 0xfffffffe ;  /* 0xfffffffe58047836 */ /* 0x000fe40000000000 */
[C---:B-1----:R-:W-:Y:S01]  /*12a80*/  FADD.FTZ R3, R47.reuse, R44 ;  /* 0x0000002c2f037221 */ /* 0x042fe20000010000 */
[----:B------:R-:W-:Y:S01]  /*12a90*/  F2FP.BF16.F32.PACK_AB R154, R47, R154 ;  /* 0x0000009a2f9a723e */ /* 0x000fe200000010ff */
        /* <DEDUP_REMOVED lines=12> */
.L_x_1670:
[----:B------:R-:W-:-:S13]  /*12b60*/  ISETP.NE.AND P4, PT, R7, 0x1, PT ;  /* 0x000000010700780c */ /* 0x000fda0003f85270 */
[----:B------:R-:W0:Y:S02]  /*12b70*/  @P4 LDC.64 R12, c[0x0][0x9e8] ;  /* 0x00027a00ff0c4b82 */ /* 0x000e240000000a00 */
[----:B0-----:R-:W-:-:S05]  /*12b80*/  @P4 IMAD.HI.U32 R12, R8, R12, RZ ;  /* 0x0000000c080c4227 */ /* 0x001fca00078e00ff */
[----:B------:R-:W-:-:S07]  /*12b90*/  @P4 SHF.R.U32.HI R8, RZ, R13, R12 ;  /* 0x0000000dff084219 */ /* 0x000fce000001160c */
.L_x_1671:
[----:B------:R-:W-:Y:S05]  /*12ba0*/  BSYNC B0 ;  /* 0x0000000000007941 */ /* 0x000fea0003800000 */
.L_x_1669:
[----:B------:R-:W-:-:S05]  /*12bb0*/  IMAD R7, R8, R7, R7 ;  /* 0x0000000708077224 */ /* 0x000fca00078e0207 */
[----:B------:R-:W-:-:S07]  /*12bc0*/  VIMNMX R6, R6, R7, PT ;  /* 0x0000000706067248 */ /* 0x000fce0003fe0100 */
.L_x_1668:
[----:B------:R-:W-:Y:S01]  /*12bd0*/  SHF.R.S32.HI R7, RZ, 0x1f, R6 ;  /* 0x0000001fff077819 */ /* 0x000fe20000011406 */
[----:B------:R-:W-:Y:S01]  /*12be0*/  ULDC UR44, c[0x0][0x9e4] ;  /* 0x00027900002c7ab9 */ /* 0x000fe20000000800 */
[----:B------:R-:W-:Y:S01]  /*12bf0*/  ULDC UR43, c[0x0][0x9e4] ;  /* 0x00027900002b7ab9 */ /* 0x000fe20000000800 */
[----:B------:R-:W-:Y:S01]  /*12c00*/  ULDC UR46, c[0x0][0x9d8] ;  /* 0x00027600002e7ab9 */ /* 0x000fe20000000800 */
[----:B------:R-:W-:Y:S01]  /*12c10*/  LEA.HI R7, R7, R6, RZ, 0x7 ;  /* 0x0000000607077211 */ /* 0x000fe200078f38ff */
[----:B------:R-:W-:Y:S01]  /*12c20*/  ULDC UR49, c[0x0][0x9d8] ;  /* 0x0002760000317ab9 */ /* 0x000fe20000000800 */
[----:B------:R-:W-:Y:S01]  /*12c30*/  ULDC UR47, c[0x0][0x9d8] ;  /* 0x00027600002f7ab9 */ /* 0x000fe20000000800 */
[----:B------:R-:W-:Y:S01]  /*12c40*/  ULDC UR48, c[0x0][0x9e0] ;  /* 0x0002780000307ab9 */ /* 0x000fe20000000800 */
[----:B------:R-:W-:Y:S01]  /*12c50*/  SHF.R.S32.HI R12, RZ, 0x7, R7 ;  /* 0x00000007ff0c7819 */ /* 0x000fe20000011407 */
[----:B------:R-:W-:Y:S01]  /*12c60*/  ULDC UR45, c[0x0][0x9e0] ;  /* 0x00027800002d7ab9 */ /* 0x000fe20000000800 */
[----:B------:R-:W-:-:S02]  /*12c70*/  CS2R R150, SRZ ;  /* 0x0000000000967805 */ /* 0x000fc4000001ff00 */
[----:B------:R-:W-:Y:S02]  /*12c80*/  CS2R R148, SRZ ;  /* 0x0000000000947805 */ /* 0x000fe4000001ff00 */
[----:B------:R-:W-:Y:S02]  /*12c90*/  VIMNMX R12, R195, R12, !PT ;  /* 0x0000000cc30c7248 */ /* 0x000fe40007fe0100 */
[----:B------:R-:W-:Y:S02]  /*12ca0*/  CS2R R146, SRZ ;  /* 0x0000000000927805 */ /* 0x000fe4000001ff00 */
[----:B------:R-:W-:Y:S02]  /*12cb0*/  CS2R R144, SRZ ;  /* 0x0000000000907805 */ /* 0x000fe4000001ff00 */
[----:B------:R-:W-:Y:S02]  /*12cc0*/  CS2R R142, SRZ ;  /* 0x00000000008e7805 */ /* 0x000fe4000001ff00 */
[----:B------:R-:W-:-:S02]  /*12cd0*/  ISETP.GE.AND P4, PT, R4, R12, PT ;  /* 0x0000000c0400720c */ /* 0x000fc40003f86270 */
        /* <DEDUP_REMOVED lines=27> */
[----:B------:R-:W-:Y:S06]  /*12e90*/  @!P4 BRA `(.L_x_1672) ;  /* 0x00000038008cc947 */ /* 0x000fec0003800000 */
[----:B------:R-:W-:-:S07]  /*12ea0*/  IMAD.MOV.U32 R151, RZ, RZ, RZ ;  /* 0x000000ffff977224 */ /* 0x000fce00078e00ff */
.L_x_1690:
[----:B------:R-:W-:Y:S01]  /*12eb0*/  VIADD R13, R22, 0x1 ;  /* 0x00000001160d7836 */ /* 0x000fe20000000000 */
[----:B------:R-:W-:Y:S05]  /*12ec0*/  YIELD ;  /* 0x0000000000007946 */ /* 0x000fea0003800000 */
[----:B------:R-:W-:-:S04]  /*12ed0*/  ISETP.NE.AND P4, PT, R13, 0x2, PT ;  /* 0x000000020d00780c */ /* 0x000fc80003f85270 */
[----:B------:R-:W-:Y:S02]  /*12ee0*/  SEL R7, RZ, 0x1, P4 ;  /* 0x00000001ff077807 */ /* 0x000fe40002000000 */
[----:B------:R-:W-:Y:S02]  /*12ef0*/  SEL R13, R13, RZ, P4 ;  /* 0x000000ff0d0d7207 */ /* 0x000fe40002000000 */
[----:B------:R-:W-:Y:S02]  /*12f00*/  ISETP.NE.AND P4, PT, R194, RZ, PT ;  /* 0x000000ffc200720c */ /* 0x000fe40003f85270 */
[----:B------:R-:W-:-:S11]  /*12f10*/  LOP3.LUT R14, R186, R7, RZ, 0x3c, !PT ;  /* 0x00000007ba0e7212 */ /* 0x000fd600078e3cff */
[----:B------:R-:W-:Y:S05]  /*12f20*/  @P4 BRA `(.L_x_1673) ;  /* 0x0000000000304947 */ /* 0x000fea0003800000 */
[----:B------:R-:W-:Y:S05]  /*12f30*/  @!P0 BRA `(.L_x_1674) ;  /* 0x0000000000048947 */ /* 0x000fea0003800000 */
[----:B------:R-:W-:Y:S01]  /*12f40*/  BPT.TRAP 0x1 ;  /* 0x000000040000795c */ /* 0x000fe20000300000 */
.L_x_1674:
[----:B------:R-:W-:Y:S01]  /*12f50*/  IMAD R7, R13, 0x8, R2 ;  /* 0x000000080d077824 */ /* 0x000fe200078e0202 */
[----:B------:R-:W-:-:S04]  /*12f60*/  SHF.L.U32 R6, R14, 0x1f, RZ ;  /* 0x0000001f0e067819 */ /* 0x000fc800000006ff */
[----:B------:R0:W1:Y:S01]  /*12f70*/  SYNCS.PHASECHK.TRANS64.TRYWAIT P5, [R7+URZ+0x28830], R6 ;  /* 0x02883006070075a7 */ /* 0x00006200080a017f */
[----:B------:R-:W-:Y:S05]  /*12f80*/  @!P0 BRA `(.L_x_1675) ;  /* 0x0000000000048947 */ /* 0x000fea0003800000 */
[----:B------:R-:W-:Y:S01]  /*12f90*/  BPT.TRAP 0x1 ;  /* 0x000000040000795c */ /* 0x000fe20000300000 */
.L_x_1675:
[----:B------:R-:W-:Y:S04]  /*12fa0*/  BSSY B0, `(.L_x_1673) ;  /* 0x0000004000007945 */ /* 0x000fe80003800000 */
[----:B-1----:R-:W-:Y:S05]  /*12fb0*/  @P5 BRA `(.L_x_1676) ;  /* 0x0000000000085947 */ /* 0x002fea0003800000 */
[----:B------:R-:W1:Y:S02]  /*12fc0*/  SYNCS.PHASECHK.TRANS64.TRYWAIT P5, [R7+URZ+0x28830], R6 ;  /* 0x02883006070075a7 */ /* 0x000e6400080a017f */
[----:B-1----:R-:W-:Y:S05]  /*12fd0*/  @!P5 BRA `(.L_x_1677) ;  /* 0x000001780074d947 */ /* 0x002fea0003800000 */
.L_x_1676:
[----:B------:R-:W-:Y:S05]  /*12fe0*/  BSYNC B0 ;  /* 0x0000000000007941 */ /* 0x000fea0003800000 */
.L_x_1673:
[----:B------:R-:W2:Y:S01]  /*12ff0*/  S2R R8, SR_TID.X ;  /* 0x0000000000087919 */ /* 0x000ea20000002100 */
[----:B------:R-:W-:Y:S05]  /*13000*/  WARPSYNC.ALL ;  /* 0x0000000000007948 */ /* 0x000fea0003800000 */
[----:B01----:R-:W-:Y:S02]  /*13010*/  IMAD R6, R13, 0x800, R5 ;  /* 0x000008000d067824 */ /* 0x003fe400078e0205 */
[----:B------:R-:W-:Y:S02]  /*13020*/  IMAD.MOV.U32 R7, RZ, RZ, 0x40000040 ;  /* 0x40000040ff077424 */ /* 0x000fe400078e00ff */
[C---:B------:R-:W-:Y:S01]  /*13030*/  VIADD R24, R6.reuse, 0x4 ;  /* 0x0000000406187836 */ /* 0x040fe20000000000 */
[C---:B------:R-:W-:Y:S01]  /*13040*/  R2UR UR14, R6.reuse ;  /* 0x00000000060e72ca */ /* 0x040fe200000e0000 */
[----:B------:R-:W-:Y:S01]  /*13050*/  IMAD.MOV.U32 R25, RZ, RZ, 0x40000040 ;  /* 0x40000040ff197424 */ /* 0x000fe200078e00ff */
[----:B------:R-:W-:Y:S01]  /*13060*/  R2UR UR15, R7 ;  /* 0x00000000070f72ca */ /* 0x000fe200000e0000 */
[----:B------:R-:W-:Y:S01]  /*13070*/  VIADD R20, R6, 0x2 ;  /* 0x0000000206147836 */ /* 0x000fe20000000000 */
[----:B------:R-:W-:Y:S01]  /*13080*/  R2UR UR6, R24 ;  /* 0x00000000180672ca */ /* 0x000fe200000e0000 */
[----:B------:R-:W-:Y:S01]  /*13090*/  VIADD R24, R6, 0x404 ;  /* 0x0000040406187836 */ /* 0x000fe20000000000 */
[C---:B------:R-:W-:Y:S01]  /*130a0*/  R2UR UR7, R25.reuse ;  /* 0x00000000190772ca */ /* 0x040fe200000e0000 */
[----:B------:R-:W-:Y:S01]  /*130b0*/  IMAD.MOV.U32 R21, RZ, RZ, 0x40000040 ;  /* 0x40000040ff157424 */ /* 0x000fe200078e00ff */
[----:B------:R-:W-:Y:S01]  /*130c0*/  R2UR UR31, R25 ;  /* 0x00000000191f72ca */ /* 0x000fe200000e0000 */
[----:B------:R-:W-:Y:S01]  /*130d0*/  IMAD.MOV.U32 R9, RZ, RZ, 0x40000040 ;  /* 0x40000040ff097424 */ /* 0x000fe200078e00ff */
[----:B------:R-:W-:-:S02]  /*130e0*/  R2UR UR30, R24 ;  /* 0x00000000181e72ca */ /* 0x000fc400000e0000 */
[----:B------:R-:W-:Y:S01]  /*130f0*/  R2UR UR10, R20 ;  /* 0x00000000140a72ca */ /* 0x000fe200000e0000 */
[----:B------:R-:W-:Y:S01]  /*13100*/  VIADD R20, R6, 0x400 ;  /* 0x0000040006147836 */ /* 0x000fe20000000000 */
[----:B------:R-:W-:Y:S02]  /*13110*/  R2UR UR11, R21 ;  /* 0x00000000150b72ca */ /* 0x000fe400000e0000 */
[----:B------:R-:W-:Y:S02]  /*13120*/  R2UR UR19, R9 ;  /* 0x00000000091372ca */ /* 0x000fe400000e0000 */
[----:B------:R-:W-:Y:S02]  /*13130*/  R2UR UR22, R20 ;  /* 0x00000000141672ca */ /* 0x000fe400000e0000 */
[----:B------:R-:W-:Y:S02]  /*13140*/  R2UR UR23, R21 ;  /* 0x00000000151772ca */ /* 0x000fe400000e0000 */
[----:B--2---:R-:W-:-:S02]  /*13150*/  SHF.R.U32.HI R8, RZ, 0x7, R8 ;  /* 0x00000007ff087819 */ /* 0x004fc40000011608 */
[----:B------:R-:W-:Y:S02]  /*13160*/  R2UR UR27, R9 ;  /* 0x00000000091b72ca */ /* 0x000fe400000e0000 */
[----:B------:R-:W-:Y:S01]  /*13170*/  R2UR UR35, R7 ;  /* 0x00000000072372ca */ /* 0x000fe200000e0000 */
[----:B------:R-:W-:Y:S02]  /*13180*/  VIADD R15, R8, 0x8 ;  /* 0x00000008080f7836 */ /* 0x000fe40000000000 */
[----:B------:R-:W-:-:S03]  /*13190*/  VIADD R8, R6, 0x6 ;  /* 0x0000000606087836 */ /* 0x000fc60000000000 */
[----:B------:R0:W-:Y:S02]  /*131a0*/  BAR.SYNC.DEFER_BLOCKING R15, 0x100 ;  /* 0x0004000f0000751d */ /* 0x0001e40000010000 */
[----:B------:R-:W-:Y:S01]  /*131b0*/  R2UR UR18, R8 ;  /* 0x00000000081272ca */ /* 0x000fe200000e0000 */
[C---:B------:R-:W-:Y:S02]  /*131c0*/  VIADD R8, R6.reuse, 0x402 ;  /* 0x0000040206087836 */ /* 0x040fe40000000000 */
[----:B------:R-:W-:-:S03]  /*131d0*/  VIADD R6, R6, 0x406 ;  /* 0x0000040606067836 */ /* 0x000fc60000000000 */
[----:B------:R-:W-:Y:S02]  /*131e0*/  R2UR UR26, R8 ;  /* 0x00000000081a72ca */ /* 0x000fe400000e0000 */
[----:B------:R-:W-:Y:S01]  /*131f0*/  R2UR UR34, R6 ;  /* 0x00000000062272ca */ /* 0x000fe200000e0000 */
        /* <DEDUP_REMOVED lines=27> */
.L_x_1679:
[----:B------:R-:W-:Y:S01]  /*133b0*/  SHF.L.U32 R6, R186, 0x1f, RZ ;  /* 0x0000001fba067819 */ /* 0x000fe200000006ff */
[----:B------:R-:W-:-:S04]  /*133c0*/  IMAD R7, R22, 0x8, R2 ;  /* 0x0000000816077824 */ /* 0x000fc800078e0202 */
[----:B------:R0:W1:Y:S01]  /*133d0*/  SYNCS.PHASECHK.TRANS64.TRYWAIT P4, [R7+URZ+0x28850], R6 ;  /* 0x02885006070075a7 */ /* 0x000062000808017f */
[----:B------:R-:W-:Y:S05]  /*133e0*/  @!P0 BRA `(.L_x_1680) ;  /* 0x0000000000048947 */ /* 0x000fea0003800000 */
[----:B------:R-:W-:Y:S01]  /*133f0*/  BPT.TRAP 0x1 ;  /* 0x000000040000795c */ /* 0x000fe20000300000 */
.L_x_1680:
[----:B-1----:R-:W-:Y:S05]  /*13400*/  @P4 BRA `(.L_x_1678) ;  /* 0x0000000000084947 */ /* 0x002fea0003800000 */
[----:B------:R-:W1:Y:S02]  /*13410*/  SYNCS.PHASECHK.TRANS64.TRYWAIT P4, [R7+URZ+0x28850], R6 ;  /* 0x02885006070075a7 */ /* 0x000e64000808017f */
[----:B-1----:R-:W-:Y:S05]  /*13420*/  @!P4 BRA `(.L_x_1681) ;  /* 0x000001740074c947 */ /* 0x002fea0003800000 */
.L_x_1678:
[----:B01----:R-:W-:Y:S01]  /*13430*/  VIADD R6, R2, 0x400 ;  /* 0x0000040002067836 */ /* 0x003fe20000000000 */
[----:B------:R-:W-:Y:S05]  /*13440*/  WARPSYNC.ALL ;  /* 0x0000000000007948 */ /* 0x000fea0003800000 */
[----:B------:R-:W-:Y:S01]  /*13450*/  SHF.R.U32.HI R6, RZ, 0x4, R6 ;  /* 0x00000004ff067819 */ /* 0x000fe20000011606 */
[----:B------:R-:W-:Y:S01]  /*13460*/  IMAD.MOV.U32 R7, RZ, RZ, 0x40000040 ;  /* 0x40000040ff077424 */ /* 0x000fe200078e00ff */
[----:B------:R-:W-:Y:S01]  /*13470*/  WARPGROUP.ARRIVE ;  /* 0x00000000000079c5 */ /* 0x000fe20000000000 */
[----:B------:R-:W-:Y:S01]  /*13480*/  IMAD.MOV.U32 R9, RZ, RZ, 0x40000040 ;  /* 0x40000040ff097424 */ /* 0x000fe200078e00ff */
[----:B------:R-:W-:Y:S01]  /*13490*/  LOP3.LUT R6, R6, 0x3fff, RZ, 0xc0, !PT ;  /* 0x00003fff06067812 */ /* 0x000fe200078ec0ff */
[----:B------:R-:W-:Y:S01]  /*134a0*/  FMUL.FTZ R20, R26, UR49 ;  /* 0x000000311a147c20 */ /* 0x000fe20008410000 */
[----:B------:R-:W-:Y:S01]  /*134b0*/  R2UR UR7, R7 ;  /* 0x00000000070772ca */ /* 0x000fe200000e0000 */
[----:B------:R-:W-:Y:S01]  /*134c0*/  IMAD.MOV.U32 R7, RZ, RZ, 0x40000040 ;  /* 0x40000040ff077424 */ /* 0x000fe200078e00ff */
[----:B------:R-:W-:Y:S01]  /*134d0*/  LOP3.LUT R6, R6, 0x4000000, RZ, 0xfc, !PT ;  /* 0x0400000006067812 */ /* 0x000fe200078efcff */
[----:B------:R-:W-:Y:S01]  /*134e0*/  FMUL.FTZ R26, R29, UR49 ;  /* 0x000000311d1a7c20 */ /* 0x000fe20008410000 */
[----:B------:R-:W-:Y:S01]  /*134f0*/  FMUL.FTZ R29, R34, UR49 ;  /* 0x00000031221d7c20 */ /* 0x000fe20008410000 */
[----:B------:R-:W-:Y:S01]  /*13500*/  FMUL.FTZ R34, R38, UR49 ;  /* 0x0000003126227c20 */ /* 0x000fe20008410000 */
[----:B------:R-:W-:Y:S01]  /*13510*/  FMUL.FTZ R38, R43, UR49 ;  /* 0x000000312b267c20 */ /* 0x000fe20008410000 */
[----:B------:R-:W-:-:S02]  /*13520*/  IMAD R6, R22, 0x800, R6 ;  /* 0x0000080016067824 */ /* 0x000fc400078e0206 */
[----:B------:R-:W-:Y:S01]  /*13530*/  FMUL.FTZ R43, R44, UR49 ;  /* 0x000000312c2b7c20 */ /* 0x000fe20008410000 */
[----:B------:R-:W-:Y:S01]  /*13540*/  FMUL.FTZ R44, R45, UR49 ;  /* 0x000000312d2c7c20 */ /* 0x000fe20008410000 */
[----:B------:R-:W-:Y:S01]  /*13550*/  FMUL.FTZ R45, R50, UR49 ;  /* 0x00000031322d7c20 */ /* 0x000fe20008410000 */
[C---:B------:R-:W-:Y:S01]  /*13560*/  VIADD R8, R6.reuse, 0x80 ;  /* 0x0000008006087836 */ /* 0x040fe20000000000 */
[----:B------:R-:W-:Y:S01]  /*13570*/  R2UR UR6, R6 ;  /* 0x00000000060672ca */ /* 0x000fe200000e0000 */
[----:B------:R-:W-:Y:S01]  /*13580*/  FMUL.FTZ R50, R52, UR49 ;  /* 0x0000003134327c20 */ /* 0x000fe20008410000 */
[----:B------:R-:W-:Y:S01]  /*13590*/  FMUL.FTZ R52, R58, UR49 ;  /* 0x000000313a347c20 */ /* 0x000fe20008410000 */
[----:B------:R-:W-:Y:S01]  /*135a0*/  FMUL.FTZ R58, R61, UR49 ;  /* 0x000000313d3a7c20 */ /* 0x000fe20008410000 */
[----:B------:R-:W-:Y:S01]  /*135b0*/  FMUL.FTZ R61, R64, UR49 ;  /* 0x00000031403d7c20 */ /* 0x000fe20008410000 */
[----:B------:R-:W-:Y:S01]  /*135c0*/  FMUL.FTZ R64, R71, UR49 ;  /* 0x0000003147407c20 */ /* 0x000fe20008410000 */
[----:B------:R-:W0:Y:S01]  /*135d0*/  S2R R186, SR_TID.X ;  /* 0x0000000000ba7919 */ /* 0x000e220000002100 */
[----:B------:R-:W-:Y:S01]  /*135e0*/  FMUL.FTZ R71, R78, UR49 ;  /* 0x000000314e477c20 */ /* 0x000fe20008410000 */
[----:B------:R-:W-:Y:S01]  /*135f0*/  FMUL.FTZ R21, R25, UR49 ;  /* 0x0000003119157c20 */ /* 0x000fe20008410000 */
[----:B------:R-:W1:Y:S01]  /*13600*/  @P2 LDC R78, c[0x0][0x450] ;  /* 0x00011400ff4e2b82 */ /* 0x000e620000000800 */
[----:B------:R-:W-:Y:S01]  /*13610*/  FMUL.FTZ R25, R28, UR49 ;  /* 0x000000311c197c20 */ /* 0x000fe20008410000 */
[----:B------:R-:W-:Y:S01]  /*13620*/  FMUL.FTZ R28, R31, UR49 ;  /* 0x000000311f1c7c20 */ /* 0x000fe20008410000 */
[----:B------:R-:W-:Y:S01]  /*13630*/  FMUL.FTZ R15, R24, UR49 ;  /* 0x00000031180f7c20 */ /* 0x000fe20008410000 */
[----:B------:R-:W-:Y:S01]  /*13640*/  HGMMA.64x128x16.F32.BF16 R88, R180, gdesc[UR4].tnspB, R88, gsb0 ;  /* 0x41e00004b4587df0 */ /* 0x000fe20008001858 */
[----:B------:R-:W-:Y:S01]  /*13650*/  R2UR UR6, R8 ;  /* 0x00000000080672ca */ /* 0x000fe200000e0000 */
[----:B------:R-:W-:Y:S01]  /*13660*/  VIADD R8, R6, 0x100 ;  /* 0x0000010006087836 */ /* 0x000fe20000000000 */
[----:B------:R-:W-:Y:S01]  /*13670*/  R2UR UR7, R9 ;  /* 0x00000000090772ca */ /* 0x000fe200000e0000 */
[----:B------:R-:W-:-:S02]  /*13680*/  IMAD.MOV.U32 R9, RZ, RZ, 0x40000040 ;  /* 0x40000040ff097424 */ /* 0x000fc400078e00ff */
        /* <DEDUP_REMOVED lines=23> */
[----:B0-----:R-:W-:Y:S01]  /*13800*/  SHF.R.U32.HI R186, RZ, 0x7, R186 ;  /* 0x00000007ffba7819 */ /* 0x001fe200000116ba */
        /* <DEDUP_REMOVED lines=27> */
[----:B------:R-:W-:Y:S01]  /*139c0*/  R2UR UR6, R8 ;  /* 0x00000000080672ca */ /* 0x000fe200000e0000 */
[----:B------:R-:W-:Y:S01]  /*139d0*/  VIADD R8, R6, 0x180 ;  /* 0x0000018006087836 */ /* 0x000fe20000000000 */
[----:B------:R-:W-:Y:S01]  /*139e0*/  R2UR UR7, R9 ;  /* 0x00000000090772ca */ /* 0x000fe200000e0000 */
[----:B------:R-:W-:-:S03]  /*139f0*/  IMAD.MOV.U32 R9, RZ, RZ, 0x40000040 ;  /* 0x40000040ff097424 */ /* 0x000fc600078e00ff */
        /* <DEDUP_REMOVED lines=62> */
[----:B------:R-:W-:Y:S01]  /*13de0*/  R2UR UR6, R8 ;  /* 0x00000000080672ca */ /* 0x000fe200000e0000 */
[----:B------:R-:W-:Y:S01]  /*13df0*/  FMUL.FTZ R8, R55, UR49 ;  /* 0x0000003137087c20 */ /* 0x000fe20008410000 */
[----:B------:R-:W-:Y:S01]  /*13e00*/  R2UR UR7, R9 ;  /* 0x00000000090772ca */ /* 0x000fe200000e0000 */
[----:B------:R-:W-:Y:S01]  /*13e10*/  FMUL.FTZ R9, R56, UR49 ;  /* 0x0000003138097c20 */ /* 0x000fe20008410000 */
[----:B------:R-:W-:Y:S01]  /*13e20*/  FMUL.FTZ R56, R63, UR49 ;  /* 0x000000313f387c20 */ /* 0x000fe20008410000 */
[----:B------:R-:W-:Y:S01]  /*13e30*/  FMUL.FTZ R63, R70, UR49 ;  /* 0x00000031463f7c20 */ /* 0x000fe20008410000 */
[----:B------:R-:W-:Y:S01]  /*13e40*/  FMUL.FTZ R70, R75, UR49 ;  /* 0x000000314b467c20 */ /* 0x000fe20008410000 */
[----:B------:R-:W-:Y:S01]  /*13e50*/  FMUL.FTZ R75, R83, UR49 ;  /* 0x00000031534b7c20 */ /* 0x000fe20008410000 */
[----:B------:R-:W-:Y:S02]  /*13e60*/  IMAD.IADD R83, R196, 0x1, R193 ;  /* 0x00000001c4537824 */ /* 0x000fe400078e02c1 */
[----:B------:R-:W-:Y:S01]  /*13e70*/  FMUL.FTZ R55, R62, UR49 ;  /* 0x000000313e377c20 */ /* 0x000fe20008410000 */
[----:B------:R-:W-:Y:S01]  /*13e80*/  FMUL.FTZ R62, R65, UR49 ;  /* 0x00000031413e7c20 */ /* 0x000fe20008410000 */
[----:B------:R-:W-:Y:S01]  /*13e90*/  FMUL.FTZ R65, R68, UR49 ;  /* 0x0000003144417c20 */ /* 0x000fe20008410000 */
[----:B------:R-:W-:Y:S01]  /*13ea0*/  FMUL.FTZ R68, R72, UR49 ;  /* 0x0000003148447c20 */ /* 0x000fe20008410000 */
[----:B------:R-:W-:Y:S01]  /*13eb0*/  FMUL.FTZ R72, R79, UR49 ;  /* 0x000000314f487c20 */ /* 0x000fe20008410000 */
[----:B------:R-:W-:Y:S01]  /*13ec0*/  FMUL.FTZ R79, R81, UR49 ;  /* 0x00000031514f7c20 */ /* 0x000fe20008410000 */
[----:B------:R-:W-:Y:S01]  /*13ed0*/  IMAD.SHL.U32 R81, R4, 0x80, RZ ;  /* 0x0000008004517824 */ /* 0x000fe200078e00ff */
        /* <DEDUP_REMOVED lines=15> */
[----:B------:R-:W-:Y:S02]  /*13fd0*/  R2UR UR6, R6 ;  /* 0x00000000060672ca */ /* 0x000fe400000e0000 */
[----:B------:R-:W-:Y:S01]  /*13fe0*/  R2UR UR7, R7 ;  /* 0x00000000070772ca */ /* 0x000fe200000e0000 */
[----:B------:R-:W5:Y:S02]  /*13ff0*/  @P2 LDC R6, c[0x0][0x44c] ;  /* 0x00011300ff062b82 */ /* 0x000f640000000800 */
[----:B-----5:R-:W-:-:S04]  /*14000*/  @P2 IMAD.HI.U32 R7, R83, R6, RZ ;  /* 0x0000000653072227 */ /* 0x020fc800078e00ff */
[----:B------:R-:W-:Y:S01]  /*14010*/  @!P1 IMAD R6, R13, 0x8, R2 ;  /* 0x000000080d069824 */ /* 0x000fe200078e0202 */
[----:B-1----:R-:W-:Y:S02]  /*14020*/  @P2 SHF.R.U32.HI R83, RZ, R78, R7 ;  /* 0x0000004eff532219 */ /* 0x002fe40000011607 */
[----:B------:R-:W-:Y:S01]  /*14030*/  IADD3 R7, -R186, 0xb, RZ ;  /* 0x0000000bba077810 */ /* 0x000fe20007ffe1ff */
[----:B------:R-:W-:-:S05]  /*14040*/  @!P1 VIADD R6, R6, 0x28840 ;  /* 0x0002884006069836 */ /* 0x000fca0000000000 */
[----:B------:R-:W-:Y:S02]  /*14050*/  @!P1 PRMT R78, RZ, 0x654, R6 ;  /* 0x00000654ff4e9816 */ /* 0x000fe40000000006 */
[----:B------:R-:W1:Y:S01]  /*14060*/  SHFL.IDX PT, R6, R83, RZ, 0x1c1f ;  /* 0x001c1fff53067589 */ /* 0x000e6200000e0000 */
[----:B------:R-:W-:Y:S02]  /*14070*/  WARPGROUP.DEPBAR.LE gsb0, 0x0 ;  /* 0x00008000000079c5 */ /* 0x000fe40000010000 */
[----:B------:R-:W-:-:S06]  /*14080*/  WARPGROUP.ARRIVE ;  /* 0x00000000000079c5 */ /* 0x000fcc0000000000 */
[----:B------:R-:W-:Y:S03]  /*14090*/  HGMMA.64x128x16.F32.BF16 R88, R152, gdesc[UR4].tnspB, R88, gsb0 ;  /* 0x41e0000498587df0 */ /* 0x000fe60008001858 */
[----:B------:R-:W-:Y:S02]  /*140a0*/  WARPGROUP.DEPBAR.LE gsb0, 0x0 ;  /* 0x00008000000079c5 */ /* 0x000fe40000010000 */
[----:B------:R-:W-:Y:S01]  /*140b0*/  FMUL.FTZ R153, R86, UR49 ;  /* 0x0000003156997c20 */ /* 0x000fe20008410000 */
[----:B------:R0:W-:Y:S06]  /*140c0*/  BAR.ARV R7, 0x100 ;  /* 0x000400070000751d */ /* 0x0001ec0000002000 */
[----:B------:R5:W-:Y:S01]  /*140d0*/  @!P1 SYNCS.ARRIVE.TRANS64.RED.A1T0 RZ, [R78+URZ], RZ ;  /* 0x000000ff4eff99a7 */ /* 0x000be2000810043f */
[----:B------:R-:W-:-:S04]  /*140e0*/  IADD3 R86, -R188, 0x1, -R81 ;  /* 0x00000001bc567810 */ /* 0x000fc80007ffe951 */
[----:B------:R-:W-:Y:S01]  /*140f0*/  IADD3 R86, -R187, R86, R189 ;  /* 0x00000056bb567210 */ /* 0x000fe20007ffe1bd */
[----:B-----5:R0:W0:Y:S04]  /*14100*/  MUFU.TANH R78, R153 ;  /* 0x00000099004e7308 */ /* 0x0200280000002400 */
[C---:B------:R-:W-:Y:S02]  /*14110*/  VIADD R152, R86.reuse, UR48 ;  /* 0x0000003056987c36 */ /* 0x040fe40008000000 */
[----:B------:R-:W-:Y:S02]  /*14120*/  VIADD R87, R86, UR50 ;  /* 0x0000003256577c36 */ /* 0x000fe40008000000 */
[--C-:B-1----:R-:W-:Y:S02]  /*14130*/  IMAD.IADD R86, R152, 0x1, R6.reuse ;  /* 0x0000000198567824 */ /* 0x102fe400078e0206 */
[----:B------:R-:W-:Y:S01]  /*14140*/  IMAD.IADD R85, R87, 0x1, R6 ;  /* 0x0000000157557824 */ /* 0x000fe200078e0206 */
[----:B--234-:R-:W-:Y:S06]  /*14150*/  @!P3 BRA `(.L_x_1682) ;  /* 0x000000000058b947 */ /* 0x01cfec0003800000 */
[----:B------:R-:W-:Y:S01]  /*14160*/  IADD3 R154, -R187, R189, R6 ;  /* 0x000000bdbb9a7210 */ /* 0x000fe20007ffe106 */
[----:B------:R-:W-:Y:S03]  /*14170*/  BSSY B0, `(.L_x_1683) ;  /* 0x0000010000007945 */ /* 0x000fe60003800000 */
[----:B------:R-:W-:-:S13]  /*14180*/  ISETP.GT.AND P4, PT, R154, -0x1, PT ;  /* 0xffffffff9a00780c */ /* 0x000fda0003f84270 */
[----:B------:R-:W-:Y:S05]  /*14190*/  @P4 BRA `(.L_x_1684) ;  /* 0x0000000000204947 */ /* 0x000fea0003800000 */
[----:B0-----:R-:W-:Y:S01]  /*141a0*/  IMAD.U32 R153, RZ, RZ, UR44 ;  /* 0x0000002cff997e24 */ /* 0x001fe2000f8e00ff */
[----:B------:R-:W-:-:S04]  /*141b0*/  LOP3.LUT R155, RZ, R154, RZ, 0x33, !PT ;  /* 0x0000009aff9b7212 */ /* 0x000fc800078e33ff */
[----:B------:R-:W-:-:S13]  /*141c0*/  ISETP.NE.AND P4, PT, R153, 0x1, PT ;  /* 0x000000019900780c */ /* 0x000fda0003f85270 */
[----:B------:R-:W0:Y:S02]  /*141d0*/  @P4 LDC.64 R6, c[0x0][0x9e8] ;  /* 0x00027a00ff064b82 */ /* 0x000e240000000a00 */
[----:B0-----:R-:W-:-:S05]  /*141e0*/  @P4 IMAD.HI.U32 R6, R155, R6, RZ ;  /* 0x000000069b064227 */ /* 0x001fca00078e00ff */
[----:B------:R-:W-:-:S04]  /*141f0*/  @P4 SHF.R.U32.HI R155, RZ, R7, R6 ;  /* 0x00000007ff9b4219 */ /* 0x000fc80000011606 */
[----:B------:R-:W-:Y:S01]  /*14200*/  LOP3.LUT R154, RZ, R155, RZ, 0x33, !PT ;  /* 0x0000009bff9a7212 */ /* 0x000fe200078e33ff */
[----:B------:R-:W-:Y:S06]  /*14210*/  BRA `(.L_x_1685) ;  /* 0x0000000000147947 */ /* 0x000fec0003800000 */
.L_x_1684:
[----:B0-----:R-:W-:-:S05]  /*14220*/  IMAD.U32 R153, RZ, RZ, UR44 ;  /* 0x0000002cff997e24 */ /* 0x001fca000f8e00ff */
[----:B------:R-:W-:-:S13]  /*14230*/  ISETP.NE.AND P4, PT, R153, 0x1, PT ;  /* 0x000000019900780c */ /* 0x000fda0003f85270 */
[----:B------:R-:W0:Y:S02]  /*14240*/  @P4 LDC.64 R6, c[0x0][0x9e8] ;  /* 0x00027a00ff064b82 */ /* 0x000e240000000a00 */
[----:B0-----:R-:W-:-:S05]  /*14250*/  @P4 IMAD.HI.U32 R6, R154, R6, RZ ;  /* 0x000000069a064227 */ /* 0x001fca00078e00ff */
[----:B------:R-:W-:-:S07]  /*14260*/  @P4 SHF.R.U32.HI R154, RZ, R7, R6 ;  /* 0x00000007ff9a4219 */ /* 0x000fce0000011606 */
.L_x_1685:
[----:B------:R-:W-:Y:S05]  /*14270*/  BSYNC B0 ;  /* 0x0000000000007941 */ /* 0x000fea0003800000 */
.L_x_1683:
[----:B------:R-:W-:-:S04]  /*14280*/  IMAD R7, R154, R153, -R81 ;  /* 0x000000999a077224 */ /* 0x000fc800078e0a51 */
[----:B------:R-:W-:-:S05]  /*14290*/  IMAD.IADD R6, R7, 0x1, -R188 ;  /* 0x0000000107067824 */ /* 0x000fca00078e0abc */
[----:B------:R-:W-:Y:S02]  /*142a0*/  VIADDMNMX R86, R6, R153, R86, PT ;  /* 0x0000009906567246 */ /* 0x000fe40003800156 */
[----:B------:R-:W-:-:S07]  /*142b0*/  VIMNMX R85, R85, R6, !PT ;  /* 0x0000000655557248 */ /* 0x000fce0007fe0100 */
.L_x_1682:
[----:B------:R-:W-:Y:S01]  /*142c0*/  ISETP.GT.AND P4, PT, R4, -0x1, PT ;  /* 0xffffffff0400780c */ /* 0x000fe20003f84270 */
[----:B------:R-:W1:Y:S03]  /*142d0*/  SHFL.IDX PT, R6, R83, 0x1, 0x1c1f ;  /* 0x003c1f0053067f89 */ /* 0x000e6600000e0000 */
[----:B------:R-:W-:-:S04]  /*142e0*/  ISETP.GT.AND P5, PT, R85, RZ, P4 ;  /* 0x000000ff5500720c */ /* 0x000fc800027a4270 */
[----:B------:R-:W-:-:S04]  /*142f0*/  ISETP.LT.OR P5, PT, R86, 0x1, P5 ;  /* 0x000000015600780c */ /* 0x000fc80002fa1670 */
[----:B0-----:R-:W-:Y:S02]  /*14300*/  FSEL R15, R15, -INF , !P5 ;  /* 0xff8000000f0f7808 */ /* 0x001fe40006800000 */
[----:B------:R-:W-:-:S04]  /*14310*/  ISETP.GT.AND P5, PT, R85, 0x1, P4 ;  /* 0x000000015500780c */ /* 0x000fc800027a4270 */
[----:B------:R-:W-:-:S04]  /*14320*/  ISETP.LT.OR P5, PT, R86, 0x2, P5 ;  /* 0x000000025600780c */ /* 0x000fc80002fa1670 */
[----:B------:R-:W-:Y:S02]  /*14330*/  FSEL R21, R21, -INF , !P5 ;  /* 0xff80000015157808 */ /* 0x000fe40006800000 */
[----:B------:R-:W-:Y:S01]  /*14340*/  ISETP.GT.AND P5, PT, R85, 0x8, P4 ;  /* 0x000000085500780c */ /* 0x000fe200027a4270 */
[--C-:B-1----:R-:W-:Y:S02]  /*14350*/  IMAD.IADD R152, R152, 0x1, R6.reuse ;  /* 0x0000000198987824 */ /* 0x102fe400078e0206 */
[----:B------:R-:W-:Y:S01]  /*14360*/  IMAD.IADD R87, R87, 0x1, R6 ;  /* 0x0000000157577824 */ /* 0x000fe200078e0206 */
[----:B------:R-:W-:-:S04]  /*14370*/  ISETP.LT.OR P5, PT, R86, 0x9, P5 ;  /* 0x000000095600780c */ /* 0x000fc80002fa1670 */
[----:B------:R-:W-:Y:S02]  /*14380*/  FSEL R25, R25, -INF , !P5 ;  /* 0xff80000019197808 */ /* 0x000fe40006800000 */
[----:B------:R-:W-:-:S04]  /*14390*/  ISETP.GT.AND P5, PT, R85, 0x9, P4 ;  /* 0x000000095500780c */ /* 0x000fc800027a4270 */
        /* <DEDUP_REMOVED lines=85> */
[----:B------:R-:W-:Y:S01]  /*148f0*/  FSEL R84, R84, -INF , !P5 ;  /* 0xff80000054547808 */ /* 0x000fe20006800000 */
[----:B------:R-:W-:Y:S08]  /*14900*/  @!P3 BRA `(.L_x_1686) ;  /* 0x000000000058b947 */ /* 0x000ff00003800000 */
[----:B------:R-:W-:Y:S01]  /*14910*/  IADD3 R86, -R187, R189, R6 ;  /* 0x000000bdbb567210 */ /* 0x000fe20007ffe106 */
[----:B------:R-:W-:Y:S03]  /*14920*/  BSSY B0, `(.L_x_1687) ;  /* 0x0000010000007945 */ /* 0x000fe60003800000 */
        /* <DEDUP_REMOVED lines=10> */
.L_x_1688:
[----:B------:R-:W-:-:S05]  /*149d0*/  IMAD.U32 R83, RZ, RZ, UR44 ;  /* 0x0000002cff537e24 */ /* 0x000fca000f8e00ff */
[----:B------:R-:W-:-:S13]  /*149e0*/  ISETP.NE.AND P5, PT, R83, 0x1, PT ;  /* 0x000000015300780c */ /* 0x000fda0003fa5270 */
[----:B------:R-:W0:Y:S02]  /*149f0*/  @P5 LDC.64 R6, c[0x0][0x9e8] ;  /* 0x00027a00ff065b82 */ /* 0x000e240000000a00 */
[----:B0-----:R-:W-:-:S05]  /*14a00*/  @P5 IMAD.HI.U32 R6, R86, R6, RZ ;  /* 0x0000000656065227 */ /* 0x001fca00078e00ff */
[----:B------:R-:W-:-:S07]  /*14a10*/  @P5 SHF.R.U32.HI R86, RZ, R7, R6 ;  /* 0x00000007ff565219 */ /* 0x000fce0000011606 */
.L_x_1689:
[----:B------:R-:W-:Y:S05]  /*14a20*/  BSYNC B0 ;  /* 0x0000000000007941 */ /* 0x000fea0003800000 */
.L_x_1687:
[----:B------:R-:W-:-:S04]  /*14a30*/  IMAD R81, R86, R83, -R81 ;  /* 0x0000005356517224 */ /* 0x000fc800078e0a51 */
[----:B------:R-:W-:-:S05]  /*14a40*/  IMAD.IADD R6, R81, 0x1, -R188 ;  /* 0x0000000151067824 */ /* 0x000fca00078e0abc */
[----:B------:R-:W-:Y:S02]  /*14a50*/  VIADDMNMX R152, R6, R83, R152, PT ;  /* 0x0000005306987246 */ /* 0x000fe40003800198 */
[----:B------:R-:W-:-:S07]  /*14a60*/  VIMNMX R87, R87, R6, !PT ;  /* 0x0000000657577248 */ /* 0x000fce0007fe0100 */
.L_x_1686:
[----:B------:R-:W-:Y:S01]  /*14a70*/  ISETP.GT.AND P5, PT, R87, 0x1, P4 ;  /* 0x000000015700780c */ /* 0x000fe200027a4270 */
[----:B------:R-:W-:Y:S01]  /*14a80*/  IMAD.MOV.U32 R186, RZ, RZ, R14 ;  /* 0x000000ffffba7224 */ /* 0x000fe200078e000e */
[----:B------:R-:W-:Y:S02]  /*14a90*/  FMNMX.FTZ R6, R15, R10, !PT ;  /* 0x0000000a0f067209 */ /* 0x000fe40007810000 */
[----:B------:R-:W-:Y:S02]  /*14aa0*/  ISETP.LT.OR P5, PT, R152, 0x2, P5 ;  /* 0x000000029800780c */ /* 0x000fe40002fa1670 */
[----:B------:R-:W-:Y:S02]  /*14ab0*/  FMNMX.FTZ R6, R21, R6, !PT ;  /* 0x0000000615067209 */ /* 0x000fe40007810000 */
[----:B------:R-:W-:Y:S02]  /*14ac0*/  FSEL R24, R24, -INF , !P5 ;  /* 0xff80000018187808 */ /* 0x000fe40006800000 */
[----:B------:R-:W-:-:S02]  /*14ad0*/  ISETP.GT.AND P5, PT, R87, 0x8, P4 ;  /* 0x000000085700780c */ /* 0x000fc400027a4270 */
[----:B------:R-:W-:Y:S02]  /*14ae0*/  FMNMX.FTZ R7, R25, R6, !PT ;  /* 0x0000000619077209 */ /* 0x000fe40007810000 */
[----:B------:R-:W-:Y:S02]  /*14af0*/  ISETP.LT.OR P5, PT, R152, 0x9, P5 ;  /* 0x000000099800780c */ /* 0x000fe40002fa1670 */
[----:B------:R-:W-:Y:S02]  /*14b00*/  FMNMX.FTZ R6, R26, R7, !PT ;  /* 0x000000071a067209 */ /* 0x000fe40007810000 */
[----:B------:R-:W-:Y:S02]  /*14b10*/  FSEL R27, R27, -INF , !P5 ;  /* 0xff8000001b1b7808 */ /* 0x000fe40006800000 */
[----:B------:R-:W-:Y:S02]  /*14b20*/  ISETP.GT.AND P5, PT, R87, 0x9, P4 ;  /* 0x000000095700780c */ /* 0x000fe400027a4270 */
[----:B------:R-:W-:-:S02]  /*14b30*/  FMNMX.FTZ R7, R31, R6, !PT ;  /* 0x000000061f077209 */ /* 0x000fc40007810000 */
[----:B------:R-:W-:Y:S02]  /*14b40*/  ISETP.LT.OR P5, PT, R152, 0xa, P5 ;  /* 0x0000000a9800780c */ /* 0x000fe40002fa1670 */
[----:B------:R-:W-:Y:S02]  /*14b50*/  FMNMX.FTZ R6, R32, R7, !PT ;  /* 0x0000000720067209 */ /* 0x000fe40007810000 */
[----:B------:R-:W-:Y:S02]  /*14b60*/  FSEL R28, R28, -INF , !P5 ;  /* 0xff8000001c1c7808 */ /* 0x000fe40006800000 */
[----:B------:R-:W-:Y:S02]  /*14b70*/  ISETP.GT.AND P5, PT, R87, 0x10, P4 ;  /* 0x000000105700780c */ /* 0x000fe400027a4270 */
[----:B------:R-:W-:Y:S02]  /*14b80*/  FMNMX.FTZ R6, R33, R6, !PT ;  /* 0x0000000621067209 */ /* 0x000fe40007810000 */
[----:B------:R-:W-:-:S02]  /*14b90*/  ISETP.LT.OR P5, PT, R152, 0x11, P5 ;  /* 0x000000119800780c */ /* 0x000fc40002fa1670 */
[----:B------:R-:W-:Y:S02]  /*14ba0*/  FMNMX.FTZ R6, R35, R6, !PT ;  /* 0x0000000623067209 */ /* 0x000fe40007810000 */
[----:B------:R-:W-:Y:S02]  /*14bb0*/  FSEL R29, R29, -INF , !P5 ;  /* 0xff8000001d1d7808 */ /* 0x000fe40006800000 */
[----:B------:R-:W-:Y:S02]  /*14bc0*/  ISETP.GT.AND P5, PT, R87, 0x11, P4 ;  /* 0x000000115700780c */ /* 0x000fe400027a4270 */
[----:B------:R-:W-:Y:S02]  /*14bd0*/  FMNMX.FTZ R7, R39, R6, !PT ;  /* 0x0000000627077209 */ /* 0x000fe40007810000 */
[----:B------:R-:W-:Y:S02]  /*14be0*/  ISETP.LT.OR P5, PT, R152, 0x12, P5 ;  /* 0x000000129800780c */ /* 0x000fe40002fa1670 */
[----:B------:R-:W-:-:S02]  /*14bf0*/  FMNMX.FTZ R6, R40, R7, !PT ;  /* 0x0000000728067209 */ /* 0x000fc40007810000 */
[----:B------:R-:W-:Y:S02]  /*14c00*/  FSEL R30, R30, -INF , !P5 ;  /* 0xff8000001e1e7808 */ /* 0x000fe40006800000 */
[----:B------:R-:W-:Y:S02]  /*14c10*/  ISETP.GT.AND P5, PT, R87, 0x18, P4 ;  /* 0x000000185700780c */ /* 0x000fe400027a4270 */
[----:B------:R-:W-:Y:S02]  /*14c20*/  FMNMX.FTZ R7, R43, R6, !PT ;  /* 0x000000062b077209 */ /* 0x000fe40007810000 */
[----:B------:R-:W-:Y:S02]  /*14c30*/  ISETP.LT.OR P5, PT, R152, 0x19, P5 ;  /* 0x000000199800780c */ /* 0x000fe40002fa1670 */
[----:B------:R-:W-:Y:S02]  /*14c40*/  FMNMX.FTZ R6, R44, R7, !PT ;  /* 0x000000072c067209 */ /* 0x000fe40007810000 */
[----:B------:R-:W-:-:S02]  /*14c50*/  FSEL R34, R34, -INF , !P5 ;  /* 0xff80000022227808 */ /* 0x000fc40006800000 */
[----:B------:R-:W-:Y:S02]  /*14c60*/  ISETP.GT.AND P5, PT, R87, 0x19, P4 ;  /* 0x000000195700780c */ /* 0x000fe400027a4270 */
        /* <DEDUP_REMOVED lines=49> */
[----:B------:R-:W-:Y:S01]  /*14f80*/  ISETP.GT.AND P5, PT, R87, 0x41, P4 ;  /* 0x000000415700780c */ /* 0x000fe200027a4270 */
[----:B------:R-:W0:Y:S01]  /*14f90*/  SHFL.BFLY PT, R6, R81, 0x2, 0x1f ;  /* 0x0c401f0051067f89 */ /* 0x000e2200000e0000 */
[----:B------:R-:W1:Y:S02]  /*14fa0*/  LDC R52, c[0x0][0x988] ;  /* 0x00026200ff347b82 */ /* 0x000e640000000800 */
[----:B------:R-:W-:-:S04]  /*14fb0*/  ISETP.LT.OR P5, PT, R152, 0x42, P5 ;  /* 0x000000429800780c */ /* 0x000fc80002fa1670 */
[----:B------:R-:W-:Y:S02]  /*14fc0*/  FSEL R53, R53, -INF , !P5 ;  /* 0xff80000035357808 */ /* 0x000fe40006800000 */
[----:B------:R-:W-:-:S04]  /*14fd0*/  ISETP.GT.AND P5, PT, R87, 0x48, P4 ;  /* 0x000000485700780c */ /* 0x000fc800027a4270 */
[----:B------:R-:W-:-:S04]  /*14fe0*/  ISETP.LT.OR P5, PT, R152, 0x49, P5 ;  /* 0x000000499800780c */ /* 0x000fc80002fa1670 */
[----:B------:R-:W-:Y:S02]  /*14ff0*/  FSEL R55, R55, -INF , !P5 ;  /* 0xff80000037377808 */ /* 0x000fe40006800000 */
[----:B------:R-:W-:-:S04]  /*15000*/  ISETP.GT.AND P5, PT, R87, 0x49, P4 ;  /* 0x000000495700780c */ /* 0x000fc800027a4270 */
[----:B------:R-:W-:Y:S02]  /*15010*/  ISETP.LT.OR P5, PT, R152, 0x4a, P5 ;  /* 0x0000004a9800780c */ /* 0x000fe40002fa1670 */
[----:B0-----:R-:W-:Y:S02]  /*15020*/  FMNMX.FTZ R83, R81, R6, !PT ;  /* 0x0000000651537209 */ /* 0x001fe40007810000 */
[----:B------:R-:W-:Y:S02]  /*15030*/  FSEL R56, R56, -INF , !P5 ;  /* 0xff80000038387808 */ /* 0x000fe40006800000 */
[----:B------:R-:W-:Y:S01]  /*15040*/  ISETP.GT.AND P5, PT, R87, 0x50, P4 ;  /* 0x000000505700780c */ /* 0x000fe200027a4270 */
[----:B------:R-:W0:Y:S03]  /*15050*/  SHFL.BFLY PT, R6, R83, 0x1, 0x1f ;  /* 0x0c201f0053067f89 */ /* 0x000e2600000e0000 */
        /* <DEDUP_REMOVED lines=10> */
[----:B-1----:R-:W-:-:S03]  /*15100*/  FMUL.FTZ R81, R6, R52 ;  /* 0x0000003406517220 */ /* 0x002fc60000410000 */
        /* <DEDUP_REMOVED lines=23> */
[C---:B------:R-:W-:Y:S02]  /*15280*/  ISETP.GT.AND P5, PT, R87.reuse, RZ, P4 ;  /* 0x000000ff5700720c */ /* 0x040fe400027a4270 */
[----:B------:R-:W-:Y:S02]  /*15290*/  ISETP.GT.AND P4, PT, R87, 0x79, P4 ;  /* 0x000000795700780c */ /* 0x000fe40002784270 */
[C---:B------:R-:W-:Y:S02]  /*152a0*/  ISETP.LT.OR P5, PT, R152.reuse, 0x1, P5 ;  /* 0x000000019800780c */ /* 0x040fe40002fa1670 */
[----:B------:R-:W-:Y:S02]  /*152b0*/  ISETP.LT.OR P4, PT, R152, 0x7a, P4 ;  /* 0x0000007a9800780c */ /* 0x000fe40002781670 */
[----:B------:R-:W-:-:S02]  /*152c0*/  FSEL R20, R20, -INF , !P5 ;  /* 0xff80000014147808 */ /* 0x000fc40006800000 */
[----:B------:R-:W-:Y:S02]  /*152d0*/  FSETP.NEU.FTZ.AND P5, PT, R6, -INF , PT ;  /* 0xff8000000600780b */ /* 0x000fe40003fbd000 */
[----:B------:R-:W-:Y:S02]  /*152e0*/  FSEL R80, R80, -INF , !P4 ;  /* 0xff80000050507808 */ /* 0x000fe40006000000 */
[----:B------:R-:W-:-:S05]  /*152f0*/  FSEL R81, R81, RZ, P5 ;  /* 0x000000ff51517208 */ /* 0x000fca0002800000 */
[-CC-:B------:R-:W-:Y:S01]  /*15300*/  FFMA.FTZ R182, R25, R52.reuse, -R81.reuse ;  /* 0x0000003419b67223 */ /* 0x180fe20000010851 */
[----:B------:R-:W-:Y:S01]  /*15310*/  FMNMX.FTZ R25, R20, R11, !PT ;  /* 0x0000000b14197209 */ /* 0x000fe20007810000 */
[-CC-:B------:R-:W-:Y:S01]  /*15320*/  FFMA.FTZ R180, R15, R52.reuse, -R81.reuse ;  /* 0x000000340fb47223 */ /* 0x180fe20000010851 */
[-CC-:B------:R-:W-:Y:S01]  /*15330*/  FFMA.FTZ R15, R21, R52.reuse, -R81.reuse ;  /* 0x00000034150f7223 */ /* 0x180fe20000010851 */
[-CC-:B------:R-:W-:Y:S01]  /*15340*/  FFMA.FTZ R21, R26, R52.reuse, -R81.reuse ;  /* 0x000000341a157223 */ /* 0x180fe20000010851 */
[----:B------:R-:W-:Y:S01]  /*15350*/  FMNMX.FTZ R26, R24, R25, !PT ;  /* 0x00000019181a7209 */ /* 0x000fe20007810000 */
[-CC-:B------:R-:W-:Y:S01]  /*15360*/  FFMA.FTZ R176, R31, R52.reuse, -R81.reuse ;  /* 0x000000341fb07223 */ /* 0x180fe20000010851 */
[-CC-:B------:R-:W-:Y:S01]  /*15370*/  FFMA.FTZ R25, R32, R52.reuse, -R81.reuse ;  /* 0x0000003420197223 */ /* 0x180fe20000010851 */
[--C-:B------:R-:W-:Y:S01]  /*15380*/  FFMA.FTZ R178, R33, R52, -R81.reuse ;  /* 0x0000003421b27223 */ /* 0x100fe20000010851 */
[----:B------:R-:W-:Y:S01]  /*15390*/  FMNMX.FTZ R31, R27, R26, !PT ;  /* 0x0000001a1b1f7209 */ /* 0x000fe20007810000 */
[-CC-:B------:R-:W-:Y:S01]  /*153a0*/  FFMA.FTZ R172, R39, R52.reuse, -R81.reuse ;  /* 0x0000003427ac7223 */ /* 0x180fe20000010851 */
[-CC-:B------:R-:W-:Y:S01]  /*153b0*/  FFMA.FTZ R164, R9, R52.reuse, -R81.reuse ;  /* 0x0000003409a47223 */ /* 0x180fe20000010851 */
[-CC-:B------:R-:W-:Y:S01]  /*153c0*/  FFMA.FTZ R166, R57, R52.reuse, -R81.reuse ;  /* 0x0000003439a67223 */ /* 0x180fe20000010851 */
[----:B------:R-:W-:Y:S01]  /*153d0*/  FMNMX.FTZ R26, R28, R31, !PT ;  /* 0x0000001f1c1a7209 */ /* 0x000fe20007810000 */
[----:B------:R-:W-:Y:S01]  /*153e0*/  MUFU.EX2 R180, R180 ;  /* 0x000000b400b47308 */ /* 0x000fe20000000800 */
        /* <DEDUP_REMOVED lines=9> */
[-CC-:B------:R-:W-:Y:S01]  /*15480*/  FFMA.FTZ R43, R62, R52.reuse, -R81.reuse ;  /* 0x000000343e2b7223 */ /* 0x180fe20000010851 */
        /* <DEDUP_REMOVED lines=10> */
[----:B------:R-:W-:-:S02]  /*15530*/  FFMA.FTZ R154, R82, R52, -R81 ;  /* 0x00000034529a7223 */ /* 0x000fc40000010851 */
[----:B------:R-:W-:Y:S01]  /*15540*/  FMNMX.FTZ R32, R38, R31, !PT ;  /* 0x0000001f26207209 */ /* 0x000fe20007810000 */
[----:B------:R-:W-:Y:S01]  /*15550*/  FFMA.FTZ R31, R40, R52, -R81 ;  /* 0x00000034281f7223 */ /* 0x000fe20000010851 */
        /* <DEDUP_REMOVED lines=22> */
[----:B------:R-:W-:Y:S01]  /*156c0*/  FMNMX.FTZ R40, R64, R39, !PT ;  /* 0x0000002740287209 */ /* 0x000fe20007810000 */
[----:B------:R-:W-:Y:S01]  /*156d0*/  FFMA.FTZ R39, R54, R52, -R81 ;  /* 0x0000003436277223 */ /* 0x000fe20000010851 */
[----:B------:R-:W-:Y:S02]  /*156e0*/  MUFU.EX2 R174, R174 ;  /* 0x000000ae00ae7308 */ /* 0x000fe40000000800 */
[----:B------:R-:W-:-:S04]  /*156f0*/  FMNMX.FTZ R9, R67, R40, !PT ;  /* 0x0000002843097209 */ /* 0x000fc80007810000 */
[----:B------:R-:W-:Y:S02]  /*15700*/  FMNMX.FTZ R40, R70, R9, !PT ;  /* 0x0000000946287209 */ /* 0x000fe40007810000 */
[----:B------:R0:W-:Y:S02]  /*15710*/  MUFU.EX2 R32, R44 ;  /* 0x0000002c00207308 */ /* 0x0001e40000000800 */
[----:B------:R-:W-:-:S04]  /*15720*/  FMNMX.FTZ R9, R71, R40, !PT ;  /* 0x0000002847097209 */ /* 0x000fc80007810000 */
[----:B------:R-:W-:Y:S02]  /*15730*/  FMNMX.FTZ R9, R72, R9, !PT ;  /* 0x0000000948097209 */ /* 0x000fe40007810000 */
[----:B------:R-:W-:Y:S01]  /*15740*/  MUFU.EX2 R168, R168 ;  /* 0x000000a800a87308 */ /* 0x000fe20000000800 */
[----:B0-----:R-:W-:Y:S01]  /*15750*/  FFMA.FTZ R44, R66, R52, -R81 ;  /* 0x00000034422c7223 */ /* 0x001fe20000010851 */
[----:B------:R-:W-:-:S04]  /*15760*/  FMNMX.FTZ R40, R76, R9, !PT ;  /* 0x000000094c287209 */ /* 0x000fc80007810000 */
[----:B------:R-:W-:Y:S01]  /*15770*/  FMNMX.FTZ R9, R75, R40, !PT ;  /* 0x000000284b097209 */ /* 0x000fe20007810000 */
[----:B------:R-:W-:Y:S01]  /*15780*/  FFMA.FTZ R40, R58, R52, -R81 ;  /* 0x000000343a287223 */ /* 0x000fe20000010851 */
[----:B------:R-:W-:Y:S02]  /*15790*/  MUFU.EX2 R33, R33 ;  /* 0x0000002100217308 */ /* 0x000fe40000000800 */
[----:B------:R-:W-:-:S04]  /*157a0*/  FMNMX.FTZ R9, R78, R9, !PT ;  /* 0x000000094e097209 */ /* 0x000fc80007810000 */
[----:B------:R-:W-:Y:S02]  /*157b0*/  FMNMX.FTZ R9, R80, R9, !PT ;  /* 0x0000000950097209 */ /* 0x000fe40007810000 */
[----:B------:R-:W-:Y:S03]  /*157c0*/  MUFU.EX2 R170, R170 ;  /* 0x000000aa00aa7308 */ /* 0x000fe60000000800 */
[----:B------:R-:W0:Y:S05]  /*157d0*/  SHFL.BFLY PT, R48, R9, 0x2, 0x1f ;  /* 0x0c401f0009307f89 */ /* 0x000e2a00000e0000 */
[----:B------:R-:W-:Y:S08]  /*157e0*/  MUFU.EX2 R35, R35 ;  /* 0x0000002300237308 */ /* 0x000ff00000000800 */
[----:B------:R-:W-:Y:S08]  /*157f0*/  MUFU.EX2 R164, R164 ;  /* 0x000000a400a47308 */ /* 0x000ff00000000800 */
[----:B------:R-:W-:Y:S01]  /*15800*/  MUFU.EX2 R39, R39 ;  /* 0x0000002700277308 */ /* 0x000fe20000000800 */
[----:B0-----:R-:W-:Y:S01]  /*15810*/  FMNMX.FTZ R51, R9, R48, !PT ;  /* 0x0000003009337209 */ /* 0x001fe20007810000 */
[-CC-:B------:R-:W-:Y:S01]  /*15820*/  FFMA.FTZ R48, R74, R52.reuse, -R81.reuse ;  /* 0x000000344a307223 */ /* 0x180fe20000010851 */
[----:B------:R-:W-:-:S03]  /*15830*/  FFMA.FTZ R81, R84, R52, -R81 ;  /* 0x0000003454517223 */ /* 0x000fc60000010851 */
[----:B------:R-:W0:Y:S02]  /*15840*/  SHFL.BFLY PT, R54, R51, 0x1, 0x1f ;  /* 0x0c201f0033367f89 */ /* 0x000e2400000e0000 */
[----:B------:R-:W-:Y:S08]  /*15850*/  MUFU.EX2 R166, R166 ;  /* 0x000000a600a67308 */ /* 0x000ff00000000800 */
[----:B------:R-:W-:Y:S08]  /*15860*/  MUFU.EX2 R40, R40 ;  /* 0x0000002800287308 */ /* 0x000ff00000000800 */
[----:B------:R-:W-:Y:S01]  /*15870*/  MUFU.EX2 R160, R160 ;  /* 0x000000a000a07308 */ /* 0x000fe20000000800 */
[----:B0-----:R-:W-:-:S07]  /*15880*/  FMNMX.FTZ R9, R51, R54, !PT ;  /* 0x0000003633097209 */ /* 0x001fce0007810000 */
[----:B------:R-:W-:Y:S01]  /*15890*/  MUFU.EX2 R43, R43 ;  /* 0x0000002b002b7308 */ /* 0x000fe20000000800 */
[----:B------:R-:W-:Y:S02]  /*158a0*/  FSEL R51, R6, RZ, P5 ;  /* 0x000000ff06337208 */ /* 0x000fe40002800000 */
[C---:B------:R-:W-:Y:S01]  /*158b0*/  FSETP.NEU.FTZ.AND P4, PT, R9.reuse, -INF , PT ;  /* 0xff8000000900780b */ /* 0x040fe20003f9d000 */
[-C--:B------:R-:W-:Y:S02]  /*158c0*/  FMUL.FTZ R54, R9, R52.reuse ;  /* 0x0000003409367220 */ /* 0x080fe40000410000 */
[----:B------:R-:W-:Y:S02]  /*158d0*/  FADD.FTZ R57, -R51, R10 ;  /* 0x0000000a33397221 */ /* 0x000fe40000010100 */
[----:B------:R-:W-:Y:S02]  /*158e0*/  MUFU.EX2 R162, R162 ;  /* 0x000000a200a27308 */ /* 0x000fe40000000800 */
[----:B------:R-:W-:Y:S01]  /*158f0*/  FMUL.FTZ R10, R57, R52 ;  /* 0x00000034390a7220 */ /* 0x000fe20000410000 */
[----:B------:R-:W-:-:S05]  /*15900*/  FSEL R57, R54, RZ, P4 ;  /* 0x000000ff36397208 */ /* 0x000fca0002000000 */
[----:B------:R-:W0:Y:S01]  /*15910*/  MUFU.EX2 R10, R10 ;  /* 0x0000000a000a7308 */ /* 0x000e220000000800 */
[-CC-:B------:R-:W-:Y:S01]  /*15920*/  FFMA.FTZ R177, R29, R52.reuse, -R57.reuse ;  /* 0x000000341db17223 */ /* 0x180fe20000010839 */
[-CC-:B------:R-:W-:Y:S01]  /*15930*/  FFMA.FTZ R30, R30, R52.reuse, -R57.reuse ;  /* 0x000000341e1e7223 */ /* 0x180fe20000010839 */
[-CC-:B------:R-:W-:Y:S01]  /*15940*/  FFMA.FTZ R183, R27, R52.reuse, -R57.reuse ;  /* 0x000000341bb77223 */ /* 0x180fe20000010839 */
[----:B------:R-:W-:Y:S02]  /*15950*/  @!P1 IMAD R27, R22, 0x8, R2 ;  /* 0x00000008161b9824 */ /* 0x000fe400078e0202 */
[-CC-:B------:R-:W-:Y:S01]  /*15960*/  FFMA.FTZ R181, R20, R52.reuse, -R57.reuse ;  /* 0x0000003414b57223 */ /* 0x180fe20000010839 */
[-CC-:B------:R-:W-:Y:S01]  /*15970*/  FFMA.FTZ R8, R8, R52.reuse, -R57.reuse ;  /* 0x0000003408087223 */ /* 0x180fe20000010839 */
[-CC-:B------:R-:W-:Y:S01]  /*15980*/  FFMA.FTZ R20, R24, R52.reuse, -R57.reuse ;  /* 0x0000003418147223 */ /* 0x180fe20000010839 */
[----:B------:R1:W-:Y:S01]  /*15990*/  MUFU.EX2 R22, R30 ;  /* 0x0000001e00167308 */ /* 0x0003e20000000800 */
[----:B------:R-:W-:Y:S01]  /*159a0*/  FFMA.FTZ R24, R28, R52, -R57 ;  /* 0x000000341c187223 */ /* 0x000fe20000010839 */
[----:B------:R-:W-:-:S02]  /*159b0*/  @!P1 VIADD R27, R27, 0x28860 ;  /* 0x000288601b1b9836 */ /* 0x000fc40000000000 */
[-CC-:B------:R-:W-:Y:S01]  /*159c0*/  FFMA.FTZ R179, R34, R52.reuse, -R57.reuse ;  /* 0x0000003422b37223 */ /* 0x180fe20000010839 */
[-CC-:B------:R-:W-:Y:S01]  /*159d0*/  FFMA.FTZ R173, R37, R52.reuse, -R57.reuse ;  /* 0x0000003425ad7223 */ /* 0x180fe20000010839 */
[-CC-:B------:R-:W-:Y:S01]  /*159e0*/  FFMA.FTZ R38, R38, R52.reuse, -R57.reuse ;  /* 0x0000003426267223 */ /* 0x180fe20000010839 */
[----:B------:R-:W-:Y:S01]  /*159f0*/  FFMA.FTZ R175, R41, R52, -R57 ;  /* 0x0000003429af7223 */ /* 0x000fe20000010839 */
[----:B------:R-:W-:Y:S01]  /*15a00*/  @!P1 PRMT R27, RZ, 0x654, R27 ;  /* 0x00000654ff1b9816 */ /* 0x000fe2000000001b */
[----:B------:R-:W-:Y:S01]  /*15a10*/  MUFU.EX2 R171, R8 ;  /* 0x0000000800ab7308 */ /* 0x000fe20000000800 */
[----:B0-----:R-:W-:Y:S01]  /*15a20*/  FFMA.FTZ R29, R10, R3, R180 ;  /* 0x000000030a1d7223 */ /* 0x001fe200000100b4 */
[----:B------:R-:W-:Y:S01]  /*15a30*/  F2FP.BF16.F32.PACK_AB R180, R15, R180 ;  /* 0x000000b40fb4723e */ /* 0x000fe200000010ff */
[-C--:B------:R-:W-:Y:S01]  /*15a40*/  FFMA.FTZ R3, R7, R52.reuse, -R57 ;  /* 0x0000003407037223 */ /* 0x080fe20000010839 */
[----:B------:R0:W-:Y:S01]  /*15a50*/  @!P1 SYNCS.ARRIVE.TRANS64.RED.A1T0 RZ, [R27+URZ], RZ ;  /* 0x000000ff1bff99a7 */ /* 0x0001e2000810043f */
[----:B------:R-:W-:Y:S01]  /*15a60*/  FADD.FTZ R29, R15, R29 ;  /* 0x0000001d0f1d7221 */ /* 0x000fe20000010000 */
[-CC-:B------:R-:W-:Y:S01]  /*15a70*/  FFMA.FTZ R28, R42, R52.reuse, -R57.reuse ;  /* 0x000000342a1c7223 */ /* 0x180fe20000010839 */
[----:B------:R-:W-:Y:S01]  /*15a80*/  FFMA.FTZ R169, R45, R52, -R57 ;  /* 0x000000342da97223 */ /* 0x000fe20000010839 */
[----:B------:R-:W-:Y:S01]  /*15a90*/  MUFU.EX2 R181, R181 ;  /* 0x000000b500b57308 */ /* 0x000fe20000000800 */
[----:B-1----:R-:W-:Y:S01]  /*15aa0*/  FADD.FTZ R30, R182, R29 ;  /* 0x0000001db61e7221 */ /* 0x002fe20000010000 */
[C---:B------:R-:W-:Y:S01]  /*15ab0*/  F2FP.BF16.F32.PACK_AB R182, R21.reuse, R182 ;  /* 0x000000b615b6723e */ /* 0x040fe200000010ff */
[-CC-:B------:R-:W-:Y:S01]  /*15ac0*/  FFMA.FTZ R46, R46, R52.reuse, -R57.reuse ;  /* 0x000000342e2e7223 */ /* 0x180fe20000010839 */
[-CC-:B0-----:R-:W-:Y:S01]  /*15ad0*/  FFMA.FTZ R27, R36, R52.reuse, -R57.reuse ;  /* 0x00000034241b7223 */ /* 0x181fe20000010839 */
[----:B------:R-:W-:Y:S01]  /*15ae0*/  FADD.FTZ R29, R21, R30 ;  /* 0x0000001e151d7221 */ /* 0x000fe20000010000 */
[-CC-:B------:R-:W-:Y:S01]  /*15af0*/  FFMA.FTZ R49, R49, R52.reuse, -R57.reuse ;  /* 0x0000003431317223 */ /* 0x180fe20000010839 */
[-C--:B------:R-:W-:Y:S01]  /*15b00*/  FFMA.FTZ R53, R53, R52.reuse, -R57 ;  /* 0x0000003435357223 */ /* 0x080fe20000010839 */
[----:B------:R-:W-:Y:S01]  /*15b10*/  MUFU.EX2 R20, R20 ;  /* 0x0000001400147308 */ /* 0x000fe20000000800 */
[----:B------:R-:W-:Y:S01]  /*15b20*/  FADD.FTZ R30, R176, R29 ;  /* 0x0000001db01e7221 */ /* 0x000fe20000010000 */
[-CC-:B------:R-:W-:Y:S01]  /*15b30*/  FFMA.FTZ R55, R55, R52.reuse, -R57.reuse ;  /* 0x0000003437377223 */ /* 0x180fe20000010839 */
[-CC-:B------:R-:W-:Y:S01]  /*15b40*/  FFMA.FTZ R56, R56, R52.reuse, -R57.reuse ;  /* 0x0000003438387223 */ /* 0x180fe20000010839 */
[-CC-:B------:R-:W-:Y:S01]  /*15b50*/  FFMA.FTZ R59, R59, R52.reuse, -R57.reuse ;  /* 0x000000343b3b7223 */ /* 0x180fe20000010839 */
[----:B------:R-:W-:Y:S01]  /*15b60*/  FADD.FTZ R15, R25, R30 ;  /* 0x0000001e190f7221 */ /* 0x000fe20000010000 */
[-CC-:B------:R-:W-:Y:S01]  /*15b70*/  FFMA.FTZ R60, R60, R52.reuse, -R57.reuse ;  /* 0x000000343c3c7223 */ /* 0x180fe20000010839 */
[----:B------:R-:W-:Y:S01]  /*15b80*/  FFMA.FTZ R63, R63, R52, -R57 ;  /* 0x000000343f3f7223 */ /* 0x000fe20000010839 */
[----:B------:R-:W-:Y:S01]  /*15b90*/  MUFU.EX2 R183, R183 ;  /* 0x000000b700b77308 */ /* 0x000fe20000000800 */
[----:B------:R-:W-:Y:S01]  /*15ba0*/  FADD.FTZ R15, R178, R15 ;  /* 0x0000000fb20f7221 */ /* 0x000fe20000010000 */
[----:B------:R-:W-:Y:S01]  /*15bb0*/  F2FP.BF16.F32.PACK_AB R178, R26, R178 ;  /* 0x000000b21ab2723e */ /* 0x000fe200000010ff */
[-CC-:B------:R-:W-:Y:S01]  /*15bc0*/  FFMA.FTZ R64, R64, R52.reuse, -R57.reuse ;  /* 0x0000003440407223 */ /* 0x180fe20000010839 */
[-C--:B------:R-:W-:Y:S01]  /*15bd0*/  FFMA.FTZ R67, R67, R52.reuse, -R57 ;  /* 0x0000003443437223 */ /* 0x080fe20000010839 */
        /* <DEDUP_REMOVED lines=9> */
[----:B------:R-:W-:Y:S01]  /*15c70*/  FSEL R30, R9, RZ, P4 ;  /* 0x000000ff091e7208 */ /* 0x000fe20002000000 */
[-C--:B------:R-:W-:Y:S01]  /*15c80*/  FFMA.FTZ R78, R78, R52.reuse, -R57 ;  /* 0x000000344e4e7223 */ /* 0x080fe20000010839 */
[----:B------:R-:W-:Y:S01]  /*15c90*/  MUFU.EX2 R177, R177 ;  /* 0x000000b100b17308 */ /* 0x000fe20000000800 */
[----:B------:R-:W-:Y:S01]  /*15ca0*/  FADD.FTZ R15, R174, R15 ;  /* 0x0000000fae0f7221 */ /* 0x000fe20000010000 */
[----:B------:R-:W-:Y:S01]  /*15cb0*/  FFMA.FTZ R57, R80, R52, -R57 ;  /* 0x0000003450397223 */ /* 0x000fe20000010839 */
[----:B------:R-:W-:Y:S01]  /*15cc0*/  FADD.FTZ R11, -R30, R11 ;  /* 0x0000000b1e0b7221 */ /* 0x000fe20000010100 */
[----:B------:R-:W-:Y:S01]  /*15cd0*/  ISETP.GT.AND P4, PT, R4, R12, PT ;  /* 0x0000000c0400720c */ /* 0x000fe20003f84270 */
[----:B------:R-:W-:Y:S01]  /*15ce0*/  FADD.FTZ R15, R32, R15 ;  /* 0x0000000f200f7221 */ /* 0x000fe20000010000 */
[----:B------:R-:W-:Y:S01]  /*15cf0*/  FMUL.FTZ R88, R88, R10 ;  /* 0x0000000a58587220 */ /* 0x000fe20000410000 */
[----:B------:R-:W-:Y:S01]  /*15d00*/  FMUL.FTZ R11, R11, R52 ;  /* 0x000000340b0b7220 */ /* 0x000fe20000410000 */
[----:B------:R-:W-:Y:S01]  /*15d10*/  MUFU.EX2 R44, R44 ;  /* 0x0000002c002c7308 */ /* 0x000fe20000000800 */
[----:B------:R-:W-:Y:S01]  /*15d20*/  FADD.FTZ R30, R168, R15 ;  /* 0x0000000fa81e7221 */ /* 0x000fe20000010000 */
[-C--:B------:R-:W-:Y:S01]  /*15d30*/  FMUL.FTZ R89, R89, R10.reuse ;  /* 0x0000000a59597220 */ /* 0x080fe20000410000 */
[-C--:B------:R-:W-:Y:S01]  /*15d40*/  FMUL.FTZ R92, R92, R10.reuse ;  /* 0x0000000a5c5c7220 */ /* 0x080fe20000410000 */
[-C--:B------:R-:W-:Y:S01]  /*15d50*/  FMUL.FTZ R93, R93, R10.reuse ;  /* 0x0000000a5d5d7220 */ /* 0x080fe20000410000 */
[----:B------:R-:W-:Y:S01]  /*15d60*/  FADD.FTZ R15, R33, R30 ;  /* 0x0000001e210f7221 */ /* 0x000fe20000010000 */
[-C--:B------:R-:W-:Y:S01]  /*15d70*/  FMUL.FTZ R96, R96, R10.reuse ;  /* 0x0000000a60607220 */ /* 0x080fe20000410000 */
[-C--:B------:R-:W-:Y:S01]  /*15d80*/  FMUL.FTZ R97, R97, R10.reuse ;  /* 0x0000000a61617220 */ /* 0x080fe20000410000 */
[----:B------:R-:W0:Y:S01]  /*15d90*/  MUFU.EX2 R8, R11 ;  /* 0x0000000b00087308 */ /* 0x000e220000000800 */
[----:B------:R-:W-:Y:S01]  /*15da0*/  FADD.FTZ R30, R170, R15 ;  /* 0x0000000faa1e7221 */ /* 0x000fe20000010000 */
[-C--:B------:R-:W-:Y:S01]  /*15db0*/  FMUL.FTZ R100, R100, R10.reuse ;  /* 0x0000000a64647220 */ /* 0x080fe20000410000 */
[-C--:B------:R-:W-:Y:S01]  /*15dc0*/  FMUL.FTZ R101, R101, R10.reuse ;  /* 0x0000000a65657220 */ /* 0x080fe20000410000 */
[-C--:B------:R-:W-:Y:S01]  /*15dd0*/  FMUL.FTZ R104, R104, R10.reuse ;  /* 0x0000000a68687220 */ /* 0x080fe20000410000 */
[----:B------:R-:W-:Y:S01]  /*15de0*/  FADD.FTZ R15, R35, R30 ;  /* 0x0000001e230f7221 */ /* 0x000fe20000010000 */
[-C--:B------:R-:W-:Y:S01]  /*15df0*/  FMUL.FTZ R105, R105, R10.reuse ;  /* 0x0000000a69697220 */ /* 0x080fe20000410000 */
[-C--:B------:R-:W-:Y:S01]  /*15e00*/  FMUL.FTZ R108, R108, R10.reuse ;  /* 0x0000000a6c6c7220 */ /* 0x080fe20000410000 */
[----:B------:R-:W1:Y:S01]  /*15e10*/  MUFU.EX2 R156, R156 ;  /* 0x0000009c009c7308 */ /* 0x000e620000000800 */
[----:B------:R-:W-:Y:S01]  /*15e20*/  FADD.FTZ R26, R164, R15 ;  /* 0x0000000fa41a7221 */ /* 0x000fe20000010000 */
[-C--:B------:R-:W-:Y:S01]  /*15e30*/  FMUL.FTZ R109, R109, R10.reuse ;  /* 0x0000000a6d6d7220 */ /* 0x080fe20000410000 */
[-C--:B------:R-:W-:Y:S01]  /*15e40*/  FMUL.FTZ R112, R112, R10.reuse ;  /* 0x0000000a70707220 */ /* 0x080fe20000410000 */
[-C--:B------:R-:W-:Y:S01]  /*15e50*/  FMUL.FTZ R113, R113, R10.reuse ;  /* 0x0000000a71717220 */ /* 0x080fe20000410000 */
[----:B------:R-:W-:Y:S01]  /*15e60*/  FADD.FTZ R15, R39, R26 ;  /* 0x0000001a270f7221 */ /* 0x000fe20000010000 */
[-C--:B------:R-:W-:Y:S01]  /*15e70*/  FMUL.FTZ R116, R116, R10.reuse ;  /* 0x0000000a74747220 */ /* 0x080fe20000410000 */
[----:B------:R-:W-:Y:S01]  /*15e80*/  FMUL.FTZ R117, R117, R10 ;  /* 0x0000000a75757220 */ /* 0x000fe20000410000 */
[----:B------:R-:W2:Y:S01]  /*15e90*/  MUFU.EX2 R179, R179 ;  /* 0x000000b300b37308 */ /* 0x000ea20000000800 */
[----:B------:R-:W-:Y:S01]  /*15ea0*/  FADD.FTZ R21, R166, R15 ;  /* 0x0000000fa6157221 */ /* 0x000fe20000010000 */
[----:B0-----:R-:W-:Y:S01]  /*15eb0*/  FFMA.FTZ R15, R8, R0, R181 ;  /* 0x00000000080f7223 */ /* 0x001fe200000100b5 */
[-C--:B------:R-:W-:Y:S01]  /*15ec0*/  FMUL.FTZ R120, R120, R10.reuse ;  /* 0x0000000a78787220 */ /* 0x080fe20000410000 */
[-C--:B------:R-:W-:Y:S01]  /*15ed0*/  FMUL.FTZ R121, R121, R10.reuse ;  /* 0x0000000a79797220 */ /* 0x080fe20000410000 */
[----:B------:R-:W-:Y:S01]  /*15ee0*/  FADD.FTZ R21, R40, R21 ;  /* 0x0000001528157221 */ /* 0x000fe20000010000 */
[----:B------:R-:W-:Y:S01]  /*15ef0*/  FADD.FTZ R0, R20, R15 ;  /* 0x0000000f14007221 */ /* 0x000fe20000010000 */
[-C--:B------:R-:W-:Y:S01]  /*15f00*/  FMUL.FTZ R124, R124, R10.reuse ;  /* 0x0000000a7c7c7220 */ /* 0x080fe20000410000 */
[----:B------:R0:W-:Y:S01]  /*15f10*/  MUFU.EX2 R165, R3 ;  /* 0x0000000300a57308 */ /* 0x0001e20000000800 */
        /* <DEDUP_REMOVED lines=8> */
[----:B0-----:R-:W-:Y:S01]  /*15fa0*/  FADD.FTZ R3, R183, R0 ;  /* 0x00000000b7037221 */ /* 0x001fe20000010000 */
[----:B------:R-:W-:Y:S01]  /*15fb0*/  FADD.FTZ R11, R162, R11 ;  /* 0x0000000ba20b7221 */ /* 0x000fe20000010000 */
[-C--:B------:R-:W-:Y:S01]  /*15fc0*/  FMUL.FTZ R136, R136, R10.reuse ;  /* 0x0000000a88887220 */ /* 0x080fe20000410000 */
[-C--:B------:R-:W-:Y:S01]  /*15fd0*/  FMUL.FTZ R137, R137, R10.reuse ;  /* 0x0000000a89897220 */ /* 0x080fe20000410000 */
[----:B------:R-:W-:Y:S01]  /*15fe0*/  FADD.FTZ R0, R24, R3 ;  /* 0x0000000318007221 */ /* 0x000fe20000010000 */
[----:B------:R-:W-:Y:S01]  /*15ff0*/  FADD.FTZ R11, R44, R11 ;  /* 0x0000000b2c0b7221 */ /* 0x000fe20000010000 */
[-C--:B------:R-:W-:Y:S01]  /*16000*/  FMUL.FTZ R140, R140, R10.reuse ;  /* 0x0000000a8c8c7220 */ /* 0x080fe20000410000 */
[----:B------:R-:W0:Y:S01]  /*16010*/  MUFU.EX2 R27, R27 ;  /* 0x0000001b001b7308 */ /* 0x000e220000000800 */
[----:B------:R-:W-:Y:S01]  /*16020*/  FADD.FTZ R3, R177, R0 ;  /* 0x00000000b1037221 */ /* 0x000fe20000010000 */
[----:B-1----:R-:W-:Y:S01]  /*16030*/  FADD.FTZ R26, R156, R11 ;  /* 0x0000000b9c1a7221 */ /* 0x002fe20000010000 */
[-C--:B------:R-:W-:Y:S01]  /*16040*/  FMUL.FTZ R141, R141, R10.reuse ;  /* 0x0000000a8d8d7220 */ /* 0x080fe20000410000 */
[-C--:B------:R-:W-:Y:S01]  /*16050*/  FMUL.FTZ R144, R144, R10.reuse ;  /* 0x0000000a90907220 */ /* 0x080fe20000410000 */
[----:B------:R-:W-:Y:S01]  /*16060*/  FADD.FTZ R0, R22, R3 ;  /* 0x0000000316007221 */ /* 0x000fe20000010000 */
[-C--:B------:R-:W-:Y:S01]  /*16070*/  FMUL.FTZ R145, R145, R10.reuse ;  /* 0x0000000a91917220 */ /* 0x080fe20000410000 */
[-C--:B------:R-:W-:Y:S01]  /*16080*/  FMUL.FTZ R148, R148, R10.reuse ;  /* 0x0000000a94947220 */ /* 0x080fe20000410000 */
[----:B------:R-:W1:Y:S01]  /*16090*/  MUFU.EX2 R158, R158 ;  /* 0x0000009e009e7308 */ /* 0x000e620000000800 */
[----:B--2---:R-:W-:Y:S01]  /*160a0*/  FADD.FTZ R0, R179, R0 ;  /* 0x00000000b3007221 */ /* 0x004fe20000010000 */
[----:B---3--:R-:W-:Y:S01]  /*160b0*/  FADD.FTZ R3, R47, R26 ;  /* 0x0000001a2f037221 */ /* 0x008fe20000010000 */
[----:B------:R-:W-:Y:S01]  /*160c0*/  FMUL.FTZ R149, R149, R10 ;  /* 0x0000000a95957220 */ /* 0x000fe20000410000 */
[----:B------:R-:W-:Y:S01]  /*160d0*/  F2FP.BF16.F32.PACK_AB R177, R22, R177 ;  /* 0x000000b116b1723e */ /* 0x000fe200000010ff */
[----:B------:R-:W-:Y:S01]  /*160e0*/  VIADD R4, R4, 0xffffffff ;  /* 0xffffffff04047836 */ /* 0x000fe20000000000 */
[----:B------:R-:W-:Y:S01]  /*160f0*/  F2FP.BF16.F32.PACK_AB R176, R25, R176 ;  /* 0x000000b019b0723e */ /* 0x000fe200000010ff */
[----:B------:R-:W-:Y:S01]  /*16100*/  FMUL.FTZ R90, R90, R8 ;  /* 0x000000085a5a7220 */ /* 0x000fe20000410000 */
[----:B------:R-:W2:Y:S01]  /*16110*/  MUFU.EX2 R173, R173 ;  /* 0x000000ad00ad7308 */ /* 0x000ea20000000800 */
[----:B0-----:R-:W-:Y:S01]  /*16120*/  FADD.FTZ R0, R27, R0 ;  /* 0x000000001b007221 */ /* 0x001fe20000010000 */
[----:B------:R-:W-:Y:S01]  /*16130*/  F2FP.BF16.F32.PACK_AB R172, R31, R172 ;  /* 0x000000ac1fac723e */ /* 0x000fe200000010ff */
[----:B------:R-:W-:Y:S01]  /*16140*/  FMUL.FTZ R91, R91, R8 ;  /* 0x000000085b5b7220 */ /* 0x000fe20000410000 */
[----:B------:R-:W-:Y:S01]  /*16150*/  F2FP.BF16.F32.PACK_AB R174, R32, R174 ;  /* 0x000000ae20ae723e */ /* 0x000fe200000010ff */
[----:B------:R-:W-:Y:S01]  /*16160*/  FMUL.FTZ R94, R94, R8 ;  /* 0x000000085e5e7220 */ /* 0x000fe20000410000 */
[----:B------:R-:W-:Y:S01]  /*16170*/  F2FP.BF16.F32.PACK_AB R168, R33, R168 ;  /* 0x000000a821a8723e */ /* 0x000fe200000010ff */
[----:B------:R-:W-:Y:S01]  /*16180*/  FMUL.FTZ R95, R95, R8 ;  /* 0x000000085f5f7220 */ /* 0x000fe20000410000 */
[----:B------:R-:W0:Y:S01]  /*16190*/  MUFU.EX2 R48, R48 ;  /* 0x0000003000307308 */ /* 0x000e220000000800 */
[----:B-1----:R-:W-:Y:S01]  /*161a0*/  FADD.FTZ R3, R158, R3 ;  /* 0x000000039e037221 */ /* 0x002fe20000010000 */
[----:B------:R-:W-:Y:S01]  /*161b0*/  F2FP.BF16.F32.PACK_AB R170, R35, R170 ;  /* 0x000000aa23aa723e */ /* 0x000fe200000010ff */
[----:B------:R-:W-:Y:S01]  /*161c0*/  FMUL.FTZ R98, R98, R8 ;  /* 0x0000000862627220 */ /* 0x000fe20000410000 */
[----:B------:R-:W-:Y:S01]  /*161d0*/  F2FP.BF16.F32.PACK_AB R164, R39, R164 ;  /* 0x000000a427a4723e */ /* 0x000fe200000010ff */
[----:B------:R-:W-:Y:S01]  /*161e0*/  FMUL.FTZ R99, R99, R8 ;  /* 0x0000000863637220 */ /* 0x000fe20000410000 */
        /* <DEDUP_REMOVED lines=11> */
[C---:B0-----:R-:W-:Y:S01]  /*162a0*/  FADD.FTZ R3, R48.reuse, R3 ;  /* 0x0000000330037221 */ /* 0x041fe20000010000 */
[----:B------:R-:W-:Y:S01]  /*162b0*/  F2FP.BF16.F32.PACK_AB R158, R48, R158 ;  /* 0x0000009e309e723e */ /* 0x000fe200000010ff */
[-C--:B------:R-:W-:Y:S01]  /*162c0*/  FMUL.FTZ R110, R110, R8.reuse ;  /* 0x000000086e6e7220 */ /* 0x080fe20000410000 */
[----:B------:R-:W-:Y:S01]  /*162d0*/  F2FP.BF16.F32.PACK_AB R181, R20, R181 ;  /* 0x000000b514b5723e */ /* 0x000fe200000010ff */
[-C--:B------:R-:W-:Y:S01]  /*162e0*/  FMUL.FTZ R111, R111, R8.reuse ;  /* 0x000000086f6f7220 */ /* 0x080fe20000410000 */
[----:B------:R-:W-:Y:S01]  /*162f0*/  F2FP.BF16.F32.PACK_AB R183, R24, R183 ;  /* 0x000000b718b7723e */ /* 0x000fe200000010ff */
[-C--:B------:R-:W-:Y:S01]  /*16300*/  FMUL.FTZ R114, R114, R8.reuse ;  /* 0x0000000872727220 */ /* 0x080fe20000410000 */
[----:B------:R-:W0:Y:S01]  /*16310*/  MUFU.EX2 R175, R175 ;  /* 0x000000af00af7308 */ /* 0x000e220000000800 */
[----:B-1----:R-:W-:Y:S01]  /*16320*/  FADD.FTZ R0, R7, R0 ;  /* 0x0000000007007221 */ /* 0x002fe20000010000 */
[----:B------:R-:W-:Y:S01]  /*16330*/  F2FP.BF16.F32.PACK_AB R179, R27, R179 ;  /* 0x000000b31bb3723e */ /* 0x000fe200000010ff */
[-C--:B------:R-:W-:Y:S01]  /*16340*/  FMUL.FTZ R115, R115, R8.reuse ;  /* 0x0000000873737220 */ /* 0x080fe20000410000 */
[----:B------:R-:W-:Y:S01]  /*16350*/  F2FP.BF16.F32.PACK_AB R173, R7, R173 ;  /* 0x000000ad07ad723e */ /* 0x000fe200000010ff */
[-C--:B------:R-:W-:Y:S01]  /*16360*/  FMUL.FTZ R118, R118, R8.reuse ;  /* 0x0000000876767220 */ /* 0x080fe20000410000 */
        /* <DEDUP_REMOVED lines=17> */
[----:B------:R-:W-:Y:S01]  /*16480*/  FMUL.FTZ R146, R146, R8 ;  /* 0x0000000892927220 */ /* 0x000fe20000410000 */
[----:B------:R-:W0:Y:S01]  /*16490*/  MUFU.EX2 R154, R154 ;  /* 0x0000009a009a7308 */ /* 0x000e220000000800 */
[C---:B-1----:R-:W-:Y:S01]  /*164a0*/  FADD.FTZ R11, R50.reuse, R11 ;  /* 0x0000000b320b7221 */ /* 0x042fe20000010000 */
[----:B------:R-:W-:Y:S01]  /*164b0*/  F2FP.BF16.F32.PACK_AB R152, R50, R152 ;  /* 0x000000983298723e */ /* 0x000fe200000010ff */
[-C--:B------:R-:W-:Y:S01]  /*164c0*/  FMUL.FTZ R147, R147, R8.reuse ;  /* 0x0000000893937220 */ /* 0x080fe20000410000 */
[-C--:B------:R-:W-:Y:S01]  /*164d0*/  FMUL.FTZ R150, R150, R8.reuse ;  /* 0x0000000896967220 */ /* 0x080fe20000410000 */
[----:B------:R-:W-:Y:S01]  /*164e0*/  FMUL.FTZ R151, R151, R8 ;  /* 0x0000000897977220 */ /* 0x000fe20000410000 */
[----:B------:R-:W-:-:S02]  /*164f0*/  IMAD.MOV.U32 R22, RZ, RZ, R13 ;  /* 0x000000ffff167224 */ /* 0x000fc400078e000d */
        /* <DEDUP_REMOVED lines=12> */
[----:B0-----:R-:W-:-:S04]  /*165c0*/  FADD.FTZ R0, R49, R0 ;  /* 0x0000000031007221 */ /* 0x001fc80000010000 */
[C---:B------:R-:W-:Y:S01]  /*165d0*/  FADD.FTZ R0, R171.reuse, R0 ;  /* 0x00000000ab007221 */ /* 0x040fe20000010000 */
[----:B------:R-:W-:Y:S02]  /*165e0*/  F2FP.BF16.F32.PACK_AB R171, R171, R49 ;  /* 0x00000031abab723e */ /* 0x000fe400000010ff */
[----:B------:R-:W0:Y:S01]  /*165f0*/  MUFU.EX2 R56, R56 ;  /* 0x0000003800387308 */ /* 0x000e220000000800 */
[----:B------:R-:W-:Y:S01]  /*16600*/  FADD.FTZ R0, R165, R0 ;  /* 0x00000000a5007221 */ /* 0x000fe20000010000 */
[----:B-1----:R-:W-:-:S03]  /*16610*/  F2FP.BF16.F32.PACK_AB R165, R53, R165 ;  /* 0x000000a535a5723e */ /* 0x002fc600000010ff */
[----:B------:R-:W-:-:S03]  /*16620*/  FADD.FTZ R0, R53, R0 ;  /* 0x0000000035007221 */ /* 0x000fc60000010000 */
        /* <DEDUP_REMOVED lines=34> */
[----:B------:R-:W-:Y:S02]  /*16850*/  IMAD.MOV.U32 R11, RZ, RZ, R9 ;  /* 0x000000ffff0b7224 */ /* 0x000fe400078e0009 */
[C---:B-1----:R-:W-:Y:S01]  /*16860*/  FADD.FTZ R3, R51.reuse, R26 ;  /* 0x0000001a33037221 */ /* 0x042fe20000010000 */
[----:B------:R-:W-:Y:S01]  /*16870*/  F2FP.BF16.F32.PACK_AB R154, R51, R154 ;  /* 0x0000009a339a723e */ /* 0x000fe200000010ff */
[----:B------:R-:W-:Y:S06]  /*16880*/  @P4 BRA `(.L_x_1690) ;  /* 0xffffffc400884947 */ /* 0x000fec000383ffff */
[----:B------:R-:W-:Y:S02]  /*16890*/  IMAD.MOV.U32 R11, RZ, RZ, R9 ;  /* 0x000000ffff0b7224 */ /* 0x000fe400078e0009 */
[----:B------:R-:W-:Y:S02]  /*168a0*/  IMAD.MOV.U32 R10, RZ, RZ, R6 ;  /* 0x000000ffff0a7224 */ /* 0x000fe400078e0006 */
[----:B------:R-:W-:Y:S02]  /*168b0*/  IMAD.MOV.U32 R22, RZ, RZ, R13 ;  /* 0x000000ffff167224 */ /* 0x000fe400078e000d */
[----:B------:R-:W-:-:S07]  /*168c0*/  IMAD.MOV.U32 R186, RZ, RZ, R14 ;  /* 0x000000ffffba7224 */ /* 0x000fce00078e000e */
.L_x_1672:
[----:B------:R-:W0:Y:S01]  /*168d0*/  LDC R6, c[0x0][0x448] ;  /* 0x00011200ff067b82 */ /* 0x000e220000000800 */
[----:B------:R-:W-:Y:S01]  /*168e0*/  IADD3 R9, R189, 0x1, -R187 ;  /* 0x00000001bd097810 */ /* 0x000fe20007ffe8bb */
[----:B------:R-:W-:-:S06]  /*168f0*/  ULDC UR6, c[0x0][0x9dc] ;  /* 0x0002770000067ab9 */ /* 0x000fcc0000000800 */
[----:B------:R-:W1:Y:S01]  /*16900*/  LDC R12, c[0x0][0x9e4] ;  /* 0x00027900ff0c7b82 */ /* 0x000e620000000800 */
[----:B0-----:R-:W-:Y:S01]  /*16910*/  ISETP.NE.AND P4, PT, R6, 0x1, PT ;  /* 0x000000010600780c */ /* 0x001fe20003f85270 */
[----:B------:R-:W-:Y:S01]  /*16920*/  VIADD R6, R193, 0x7f ;  /* 0x0000007fc1067836 */ /* 0x000fe20000000000 */
[----:B-1----:R-:W-:-:S11]  /*16930*/  ISETP.GE.AND P5, PT, R12, 0x1, PT ;  /* 0x000000010c00780c */ /* 0x002fd60003fa6270 */
[----:B------:R-:W0:Y:S08]  /*16940*/  @P4 LDC R7, c[0x0][0x44c] ;  /* 0x00011300ff074b82 */ /* 0x000e300000000800 */
[----:B------:R-:W1:Y:S01]  /*16950*/  @P4 LDC R8, c[0x0][0x450] ;  /* 0x00011400ff084b82 */ /* 0x000e620000000800 */
[----:B0-----:R-:W-:-:S05]  /*16960*/  @P4 IMAD.HI.U32 R7, R6, R7, RZ ;  /* 0x0000000706074227 */ /* 0x001fca00078e00ff */
[----:B-1----:R-:W-:-:S05]  /*16970*/  @P4 SHF.R.U32.HI R6, RZ, R8, R7 ;  /* 0x00000008ff064219 */ /* 0x002fca0000011607 */
[----:B------:R-:W-:-:S04]  /*16980*/  IMAD.IADD R6, R9, 0x1, R6 ;  /* 0x0000000109067824 */ /* 0x000fc800078e0206 */
[----:B------:R-:W-:Y:S01]  /*16990*/  VIADD R8, R6, -UR6 ;  /* 0x8000000606087c36 */ /* 0x000fe20008000000 */
[----:B------:R-:W-:Y:S06]  /*169a0*/  @!P5 BRA `(.L_x_1691) ;  /* 0x000000000048d947 */ /* 0x000fec0003800000 */
[----:B------:R-:W-:Y:S01]  /*169b0*/  IMAD.MOV.U32 R9, RZ, RZ, R6 ;  /* 0x000000ffff097224 */ /* 0x000fe200078e0006 */
[----:B------:R-:W-:Y:S04]  /*169c0*/  BSSY B0, `(.L_x_1692) ;  /* 0x000000e000007945 */ /* 0x000fe80003800000 */
        /* <DEDUP_REMOVED lines=9> */
.L_x_1693:
[----:B------:R-:W-:-:S13]  /*16a60*/  ISETP.NE.AND P2, PT, R12, 0x1, PT ;  /* 0x000000010c00780c */ /* 0x000fda0003f45270 */
[----:B------:R-:W0:Y:S02]  /*16a70*/  @P2 LDC.64 R6, c[0x0][0x9e8] ;  /* 0x00027a00ff062b82 */ /* 0x000e240000000a00 */
[----:B0-----:R-:W-:-:S05]  /*16a80*/  @P2 IMAD.HI.U32 R6, R9, R6, RZ ;  /* 0x0000000609062227 */ /* 0x001fca00078e00ff */
[----:B------:R-:W-:-:S07]  /*16a90*/  @P2 SHF.R.U32.HI R9, RZ, R7, R6 ;  /* 0x00000007ff092219 */ /* 0x000fce0000011606 */
.L_x_1694:
[----:B------:R-:W-:Y:S05]  /*16aa0*/  BSYNC B0 ;  /* 0x0000000000007941 */ /* 0x000fea0003800000 */
.L_x_1692:
[----:B------:R-:W-:-:S05]  /*16ab0*/  IMAD R9, R9, R12, RZ ;  /* 0x0000000c09097224 */ /* 0x000fca00078e02ff */
[----:B------:R-:W-:-:S07]  /*16ac0*/  VIMNMX R8, R8, R9, !PT ;  /* 0x0000000908087248 */ /* 0x000fce0007fe0100 */
.L_x_1691:
[----:B------:R-:W-:-:S05]  /*16ad0*/  VIADD R8, R8, 0x7f ;  /* 0x0000007f08087836 */ /* 0x000fca0000000000 */
[----:B------:R-:W-:-:S04]  /*16ae0*/  SHF.R.S32.HI R7, RZ, 0x1f, R8 ;  /* 0x0000001fff077819 */ /* 0x000fc80000011408 */
[----:B------:R-:W-:-:S04]  /*16af0*/  LEA.HI R7, R7, R8, RZ, 0x7 ;  /* 0x0000000807077211 */ /* 0x000fc800078f38ff */
[----:B------:R-:W-:-:S04]  /*16b00*/  SHF.R.S32.HI R14, RZ, 0x7, R7 ;  /* 0x00000007ff0e7819 */ /* 0x000fc80000011407 */
[----:B------:R-:W-:-:S04]  /*16b10*/  VIMNMX R14, R195, R14, !PT ;  /* 0x0000000ec30e7248 */ /* 0x000fc80007fe0100 */
[----:B------:R-:W-:-:S13]  /*16b20*/  ISETP.GE.AND P2, PT, R4, R14, PT ;  /* 0x0000000e0400720c */ /* 0x000fda0003f46270 */
[----:B------:R-:W-:Y:S05]  /*16b30*/  @!P2 BRA `(.L_x_1695) ;  /* 0x000000280074a947 */ /* 0x000fea0003800000 */
[----:B------:R-:W-:Y:S02]  /*16b40*/  IMAD.MOV.U32 R13, RZ, RZ, R11 ;  /* 0x000000ffff0d7224 */ /* 0x000fe400078e000b */
[----:B------:R-:W-:Y:S02]  /*16b50*/  IMAD.MOV.U32 R12, RZ, RZ, R10 ;  /* 0x000000ffff0c7224 */ /* 0x000fe400078e000a */
[----:B------:R-:W-:Y:S02]  /*16b60*/  IMAD.MOV.U32 R6, RZ, RZ, R186 ;  /* 0x000000ffff067224 */ /* 0x000fe400078e00ba */
[----:B------:R-:W-:-:S07]  /*16b70*/  IMAD.MOV.U32 R15, RZ, RZ, R22 ;  /* 0x000000ffff0f7224 */ /* 0x000fce00078e0016 */
.L_x_1705:
        /* <DEDUP_REMOVED lines=10> */
.L_x_1697:
[----:B------:R-:W-:Y:S01]  /*16c20*/  IMAD R7, R22, 0x8, R2 ;  /* 0x0000000816077824 */ /* 0x000fe200078e0202 */
[----:B------:R-:W-:-:S04]  /*16c30*/  SHF.L.U32 R8, R186, 0x1f, RZ ;  /* 0x0000001fba087819 */ /* 0x000fc800000006ff */
[----:B------:R0:W1:Y:S01]  /*16c40*/  SYNCS.PHASECHK.TRANS64.TRYWAIT P3, [R7+URZ+0x28830], R8 ;  /* 0x02883008070075a7 */ /* 0x000062000806017f */
[----:B------:R-:W-:Y:S05]  /*16c50*/  @!P0 BRA `(.L_x_1698) ;  /* 0x0000000000048947 */ /* 0x000fea0003800000 */
[----:B------:R-:W-:Y:S01]  /*16c60*/  BPT.TRAP 0x1 ;  /* 0x000000040000795c */ /* 0x000fe20000300000 */
.L_x_1698:
[----:B------:R-:W-:Y:S04]  /*16c70*/  BSSY B0, `(.L_x_1696) ;  /* 0x0000004000007945 */ /* 0x000fe80003800000 */
[----:B-1----:R-:W-:Y:S05]  /*16c80*/  @P3 BRA `(.L_x_1699) ;  /* 0x0000000000083947 */ /* 0x002fea0003800000 */
[----:B------:R-:W1:Y:S02]  /*16c90*/  SYNCS.PHASECHK.TRANS64.TRYWAIT P3, [R7+URZ+0x28830], R8 ;  /* 0x02883008070075a7 */ /* 0x000e64000806017f */
[----:B-1----:R-:W-:Y:S05]  /*16ca0*/  @!P3 BRA `(.L_x_1700) ;  /* 0x0000013c0068b947 */ /* 0x002fea0003800000 */
.L_x_1699:
[----:B------:R-:W-:Y:S05]  /*16cb0*/  BSYNC B0 ;  /* 0x0000000000007941 */ /* 0x000fea0003800000 */
.L_x_1696:
[----:B01----:R-:W0:Y:S01]  /*16cc0*/  S2R R7, SR_TID.X ;  /* 0x0000000000077919 */ /* 0x003e220000002100 */
[----:B------:R-:W-:Y:S05]  /*16cd0*/  WARPSYNC.ALL ;  /* 0x0000000000007948 */ /* 0x000fea0003800000 */
[----:B------:R-:W-:Y:S02]  /*16ce0*/  IMAD R8, R22, 0x800, R5 ;  /* 0x0000080016087824 */ /* 0x000fe400078e0205 */
[----:B------:R-:W-:Y:S02]  /*16cf0*/  IMAD.MOV.U32 R9, RZ, RZ, 0x40000040 ;  /* 0x40000040ff097424 */ /* 0x000fe400078e00ff */
[C---:B------:R-:W-:Y:S01]  /*16d00*/  VIADD R24, R8.reuse, 0x4 ;  /* 0x0000000408187836 */ /* 0x040fe20000000000 */
[C---:B------:R-:W-:Y:S01]  /*16d10*/  R2UR UR14, R8.reuse ;  /* 0x00000000080e72ca */ /* 0x040fe200000e0000 */
[----:B------:R-:W-:Y:S01]  /*16d20*/  IMAD.MOV.U32 R25, RZ, RZ, 0x40000040 ;  /* 0x40000040ff197424 */ /* 0x000fe200078e00ff */
[----:B------:R-:W-:Y:S01]  /*16d30*/  R2UR UR15, R9 ;  /* 0x00000000090f72ca */ /* 0x000fe200000e0000 */
[----:B------:R-:W-:Y:S01]  /*16d40*/  VIADD R20, R8, 0x2 ;  /* 0x0000000208147836 */ /* 0x000fe20000000000 */
[----:B------:R-:W-:Y:S01]  /*16d50*/  R2UR UR6, R24 ;  /* 0x00000000180672ca */ /* 0x000fe200000e0000 */
[C---:B------:R-:W-:Y:S01]  /*16d60*/  VIADD R24, R8.reuse, 0x404 ;  /* 0x0000040408187836 */ /* 0x040fe20000000000 */
[C---:B------:R-:W-:Y:S01]  /*16d70*/  R2UR UR7, R25.reuse ;  /* 0x00000000190772ca */ /* 0x040fe200000e0000 */
[----:B------:R-:W-:Y:S01]  /*16d80*/  IMAD.MOV.U32 R21, RZ, RZ, 0x40000040 ;  /* 0x40000040ff157424 */ /* 0x000fe200078e00ff */
[----:B------:R-:W-:Y:S01]  /*16d90*/  R2UR UR31, R25 ;  /* 0x00000000191f72ca */ /* 0x000fe200000e0000 */
[----:B------:R-:W-:Y:S01]  /*16da0*/  VIADD R10, R8, 0x6 ;  /* 0x00000006080a7836 */ /* 0x000fe20000000000 */
[----:B------:R-:W-:Y:S01]  /*16db0*/  R2UR UR30, R24 ;  /* 0x00000000181e72ca */ /* 0x000fe200000e0000 */
[----:B------:R-:W-:Y:S01]  /*16dc0*/  IMAD.MOV.U32 R11, RZ, RZ, 0x40000040 ;  /* 0x40000040ff0b7424 */ /* 0x000fe200078e00ff */
[----:B------:R-:W-:Y:S01]  /*16dd0*/  R2UR UR10, R20 ;  /* 0x00000000140a72ca */ /* 0x000fe200000e0000 */
[----:B------:R-:W-:Y:S01]  /*16de0*/  VIADD R20, R8, 0x400 ;  /* 0x0000040008147836 */ /* 0x000fe20000000000 */
[----:B------:R-:W-:-:S02]  /*16df0*/  R2UR UR11, R21 ;  /* 0x00000000150b72ca */ /* 0x000fc400000e0000 */
[----:B------:R-:W-:Y:S01]  /*16e00*/  R2UR UR18, R10 ;  /* 0x000000000a1272ca */ /* 0x000fe200000e0000 */
[C---:B------:R-:W-:Y:S01]  /*16e10*/  VIADD R10, R8.reuse, 0x402 ;  /* 0x00000402080a7836 */ /* 0x040fe20000000000 */
[----:B------:R-:W-:Y:S01]  /*16e20*/  R2UR UR19, R11 ;  /* 0x000000000b1372ca */ /* 0x000fe200000e0000 */
[----:B------:R-:W-:Y:S01]  /*16e30*/  VIADD R8, R8, 0x406 ;  /* 0x0000040608087836 */ /* 0x000fe20000000000 */
[----:B------:R-:W-:Y:S02]  /*16e40*/  R2UR UR22, R20 ;  /* 0x00000000141672ca */ /* 0x000fe400000e0000 */
[----:B0-----:R-:W-:Y:S02]  /*16e50*/  SHF.R.U32.HI R7, RZ, 0x7, R7 ;  /* 0x00000007ff077819 */ /* 0x001fe40000011607 */
[----:B------:R-:W-:Y:S02]  /*16e60*/  R2UR UR23, R21 ;  /* 0x00000000151772ca */ /* 0x000fe400000e0000 */
[----:B------:R-:W-:Y:S01]  /*16e70*/  R2UR UR26, R10 ;  /* 0x000000000a1a72ca */ /* 0x000fe200000e0000 */
[----:B------:R-:W-:Y:S01]  /*16e80*/  VIADD R7, R7, 0x8 ;  /* 0x0000000807077836 */ /* 0x000fe20000000000 */
[----:B------:R-:W-:-:S02]  /*16e90*/  R2UR UR27, R11 ;  /* 0x000000000b1b72ca */ /* 0x000fc400000e0000 */
[----:B------:R-:W-:Y:S02]  /*16ea0*/  R2UR UR34, R8 ;  /* 0x00000000082272ca */ /* 0x000fe400000e0000 */
[----:B------:R0:W-:Y:S01]  /*16eb0*/  BAR.SYNC.DEFER_BLOCKING R7, 0x100 ;  /* 0x000400070000751d */ /* 0x0001e20000010000 */
[----:B------:R-:W-:-:S05]  /*16ec0*/  R2UR UR35, R9 ;  /* 0x00000000092372ca */ /* 0x000fca00000e0000 */
        /* <DEDUP_REMOVED lines=27> */
.L_x_1702:
[----:B------:R-:W-:Y:S01]  /*17080*/  SHF.L.U32 R6, R6, 0x1f, RZ ;  /* 0x0000001f06067819 */ /* 0x000fe200000006ff */
[----:B------:R-:W-:-:S04]  /*17090*/  IMAD R7, R15, 0x8, R2 ;  /* 0x000000080f077824 */ /* 0x000fc800078e0202 */
[----:B------:R0:W1:Y:S01]  /*170a0*/  SYNCS.PHASECHK.TRANS64.TRYWAIT P2, [R7+URZ+0x28850], R6 ;  /* 0x02885006070075a7 */ /* 0x000062000804017f */
[----:B------:R-:W-:Y:S05]  /*170b0*/  @!P0 BRA `(.L_x_1703) ;  /* 0x0000000000048947 */ /* 0x000fea0003800000 */
[----:B------:R-:W-:Y:S01]  /*170c0*/  BPT.TRAP 0x1 ;  /* 0x000000040000795c */ /* 0x000fe20000300000 */
.L_x_1703:
[----:B-1----:R-:W-:Y:S05]  /*170d0*/  @P2 BRA `(.L_x_1701) ;  /* 0x0000000000082947 */ /* 0x002fea0003800000 */
[----:B------:R-:W1:Y:S02]  /*170e0*/  SYNCS.PHASECHK.TRANS64.TRYWAIT P2, [R7+URZ+0x28850], R6 ;  /* 0x02885006070075a7 */ /* 0x000e64000804017f */
[----:B-1----:R-:W-:Y:S05]  /*170f0*/  @!P2 BRA `(.L_x_1704) ;  /* 0x000001380068a947 */ /* 0x002fea0003800000 */
.L_x_1701:
[----:B01----:R-:W-:Y:S01]  /*17100*/  VIADD R6, R2, 0x400 ;  /* 0x0000040002067836 */ /* 0x003fe20000000000 */
[----:B------:R-:W-:Y:S05]  /*17110*/  WARPSYNC.ALL ;  /* 0x0000000000007948 */ /* 0x000fea0003800000 */
[----:B------:R-:W-:-:S04]  /*17120*/  SHF.R.U32.HI R6, RZ, 0x4, R6 ;  /* 0x00000004ff067819 */ /* 0x000fc80000011606 */
[----:B------:R-:W-:-:S04]  /*17130*/  LOP3.LUT R6, R6, 0x3fff, RZ, 0xc0, !PT ;  /* 0x00003fff06067812 */ /* 0x000fc800078ec0ff */
[----:B------:R-:W-:-:S05]  /*17140*/  LOP3.LUT R6, R6, 0x4000000, RZ, 0xfc, !PT ;  /* 0x0400000006067812 */ /* 0x000fca00078efcff */
[----:B------:R-:W-:Y:S01]  /*17150*/  IMAD R6, R15, 0x800, R6 ;  /* 0x000008000f067824 */ /* 0x000fe200078e0206 */
[----:B------:R-:W-:Y:S01]  /*17160*/  WARPGROUP.ARRIVE ;  /* 0x00000000000079c5 */ /* 0x000fe20000000000 */
[----:B------:R-:W-:Y:S02]  /*17170*/  IMAD.MOV.U32 R7, RZ, RZ, 0x40000040 ;  /* 0x40000040ff077424 */ /* 0x000fe400078e00ff */
[----:B------:R-:W-:Y:S01]  /*17180*/  FMUL.FTZ R11, R28, UR47 ;  /* 0x0000002f1c0b7c20 */ /* 0x000fe20008410000 */
[C---:B------:R-:W-:Y:S01]  /*17190*/  VIADD R8, R6.reuse, 0x80 ;  /* 0x0000008006087836 */ /* 0x040fe20000000000 */
[----:B------:R-:W-:Y:S01]  /*171a0*/  R2UR UR6, R6 ;  /* 0x00000000060672ca */ /* 0x000fe200000e0000 */
[----:B------:R-:W-:Y:S01]  /*171b0*/  IMAD.MOV.U32 R9, RZ, RZ, 0x40000040 ;  /* 0x40000040ff097424 */ /* 0x000fe200078e00ff */
[----:B------:R-:W-:Y:S01]  /*171c0*/  R2UR UR7, R7 ;  /* 0x00000000070772ca */ /* 0x000fe200000e0000 */
        /* <DEDUP_REMOVED lines=10> */
[----:B------:R-:W0:Y:S01]  /*17270*/  MUFU.TANH R7, R7 ;  /* 0x0000000700077308 */ /* 0x000e220000002400 */
[----:B------:R-:W-:Y:S01]  /*17280*/  FMUL.FTZ R37, R42, UR47 ;  /* 0x0000002f2a257c20 */ /* 0x000fe20008410000 */
[----:B------:R-:W-:Y:S01]  /*17290*/  HGMMA.64x128x16.F32.BF16 R88, R180, gdesc[UR4].tnspB, R88, gsb0 ;  /* 0x41e00004b4587df0 */ /* 0x000fe20008001858 */
[----:B------:R-:W-:Y:S01]  /*172a0*/  R2UR UR6, R8 ;  /* 0x00000000080672ca */ /* 0x000fe200000e0000 */
[----:B------:R-:W-:Y:S01]  /*172b0*/  VIADD R8, R6, 0x100 ;  /* 0x0000010006087836 */ /* 0x000fe20000000000 */
[----:B------:R-:W-:Y:S01]  /*172c0*/  R2UR UR7, R9 ;  /* 0x00000000090772ca */ /* 0x000fe200000e0000 */
[----:B------:R-:W-:-:S02]  /*172d0*/  IMAD.MOV.U32 R9, RZ, RZ, 0x40000040 ;  /* 0x40000040ff097424 */ /* 0x000fc400078e00ff */
        /* <DEDUP_REMOVED lines=10> */
[----:B0-----:R-:W-:Y:S01]  /*17380*/  FMNMX.FTZ R10, R7, R12, !PT ;  /* 0x0000000c070a7209 */ /* 0x001fe20007810000 */
[----:B------:R-:W-:Y:S01]  /*17390*/  FMUL.FTZ R57, R62, UR47 ;  /* 0x0000002f3e397c20 */ /* 0x000fe20008410000 */
[----:B------:R-:W-:Y:S01]  /*173a0*/  FMUL.FTZ R62, R68, UR47 ;  /* 0x0000002f443e7c20 */ /* 0x000fe20008410000 */
[----:B------:R-:W-:Y:S01]  /*173b0*/  FMUL.FTZ R68, R73, UR47 ;  /* 0x0000002f49447c20 */ /* 0x000fe20008410000 */
[----:B------:R-:W-:Y:S01]  /*173c0*/  FMUL.FTZ R73, R77, UR47 ;  /* 0x0000002f4d497c20 */ /* 0x000fe20008410000 */
[----:B------:R-:W-:Y:S01]  /*173d0*/  FMUL.FTZ R77, R84, UR47 ;  /* 0x0000002f544d7c20 */ /* 0x000fe20008410000 */
[----:B------:R-:W-:Y:S01]  /*173e0*/  VIADD R28, R6, 0x280 ;  /* 0x00000280061c7836 */ /* 0x000fe20000000000 */
[----:B------:R-:W-:Y:S01]  /*173f0*/  MUFU.TANH R34, R34 ;  /* 0x0000002200227308 */ /* 0x000fe20000002400 */
[----:B------:R-:W0:Y:S01]  /*17400*/  LDC R52, c[0x0][0x988] ;  /* 0x00026200ff347b82 */ /* 0x000e220000000800 */
        /* <DEDUP_REMOVED lines=11> */
[C---:B------:R-:W-:Y:S01]  /*174c0*/  ISETP.GT.AND P2, PT, R4.reuse, R14, PT ;  /* 0x0000000e0400720c */ /* 0x040fe20003f44270 */
[----:B------:R-:W-:-:S02]  /*174d0*/  VIADD R4, R4, 0xffffffff ;  /* 0xffffffff04047836 */ /* 0x000fc40000000000 */
        /* <DEDUP_REMOVED lines=69> */
[----:B-1----:R-:W-:Y:S01]  /*17930*/  FMNMX.FTZ R10, R9, R10, !PT ;  /* 0x0000000a090a7209 */ /* 0x002fe20007810000 */
[----:B------:R-:W-:Y:S01]  /*17940*/  FMUL.FTZ R60, R64, UR47 ;  /* 0x0000002f403c7c20 */ /* 0x000fe20008410000 */
[----:B------:R-:W-:Y:S01]  /*17950*/  FMUL.FTZ R61, R65, UR47 ;  /* 0x0000002f413d7c20 */ /* 0x000fe20008410000 */
[----:B------:R-:W-:Y:S01]  /*17960*/  FMUL.FTZ R64, R69, UR47 ;  /* 0x0000002f45407c20 */ /* 0x000fe20008410000 */
[----:B------:R-:W-:Y:S01]  /*17970*/  FMNMX.FTZ R10, R11, R10, !PT ;  /* 0x0000000a0b0a7209 */ /* 0x000fe20007810000 */
[----:B------:R-:W-:Y:S01]  /*17980*/  FMUL.FTZ R65, R72, UR47 ;  /* 0x0000002f48417c20 */ /* 0x000fe20008410000 */
[----:B------:R-:W-:Y:S01]  /*17990*/  FMUL.FTZ R69, R76, UR47 ;  /* 0x0000002f4c457c20 */ /* 0x000fe20008410000 */
[----:B------:R-:W1:Y:S01]  /*179a0*/  MUFU.TANH R36, R36 ;  /* 0x0000002400247308 */ /* 0x000e620000002400 */
[----:B------:R-:W-:Y:S01]  /*179b0*/  FMNMX.FTZ R10, R24, R10, !PT ;  /* 0x0000000a180a7209 */ /* 0x000fe20007810000 */
[----:B------:R-:W-:Y:S01]  /*179c0*/  FMUL.FTZ R76, R80, UR47 ;  /* 0x0000002f504c7c20 */ /* 0x000fe20008410000 */
[----:B------:R-:W-:Y:S01]  /*179d0*/  FMUL.FTZ R72, R81, UR47 ;  /* 0x0000002f51487c20 */ /* 0x000fe20008410000 */
[----:B------:R-:W-:Y:S01]  /*179e0*/  FMUL.FTZ R80, R85, UR47 ;  /* 0x0000002f55507c20 */ /* 0x000fe20008410000 */
[----:B--2---:R-:W-:Y:S01]  /*179f0*/  FMNMX.FTZ R10, R26, R10, !PT ;  /* 0x0000000a1a0a7209 */ /* 0x004fe20007810000 */
[----:B------:R-:W-:Y:S01]  /*17a00*/  FMUL.FTZ R81, R82, UR47 ;  /* 0x0000002f52517c20 */ /* 0x000fe20008410000 */
[----:B------:R-:W-:Y:S01]  /*17a10*/  FMUL.FTZ R82, R83, UR47 ;  /* 0x0000002f53527c20 */ /* 0x000fe20008410000 */
[----:B------:R-:W2:Y:S01]  /*17a20*/  MUFU.TANH R40, R40 ;  /* 0x0000002800287308 */ /* 0x000ea20000002400 */
[----:B------:R-:W-:Y:S01]  /*17a30*/  FMNMX.FTZ R10, R30, R10, !PT ;  /* 0x0000000a1e0a7209 */ /* 0x000fe20007810000 */
[----:B------:R-:W-:-:S03]  /*17a40*/  FMUL.FTZ R83, R86, UR47 ;  /* 0x0000002f56537c20 */ /* 0x000fc60008410000 */
[----:B---3--:R-:W-:-:S03]  /*17a50*/  FMNMX.FTZ R10, R32, R10, !PT ;  /* 0x0000000a200a7209 */ /* 0x008fc60007810000 */
[----:B------:R-:W3:Y:S01]  /*17a60*/  MUFU.TANH R44, R44 ;  /* 0x0000002c002c7308 */ /* 0x000ee20000002400 */
[----:B------:R-:W-:-:S04]  /*17a70*/  FMNMX.FTZ R10, R34, R10, !PT ;  /* 0x0000000a220a7209 */ /* 0x000fc80007810000 */
[----:B-1----:R-:W-:-:S03]  /*17a80*/  FMNMX.FTZ R10, R36, R10, !PT ;  /* 0x0000000a240a7209 */ /* 0x002fc60007810000 */
[----:B------:R-:W1:Y:S01]  /*17a90*/  MUFU.TANH R51, R51 ;  /* 0x0000003300337308 */ /* 0x000e620000002400 */
[----:B------:R-:W-:-:S04]  /*17aa0*/  FMNMX.FTZ R10, R38, R10, !PT ;  /* 0x0000000a260a7209 */ /* 0x000fc80007810000 */
[----:B--2---:R-:W-:-:S03]  /*17ab0*/  FMNMX.FTZ R10, R40, R10, !PT ;  /* 0x0000000a280a7209 */ /* 0x004fc60007810000 */
[----:B------:R-:W2:Y:S01]  /*17ac0*/  MUFU.TANH R58, R58 ;  /* 0x0000003a003a7308 */ /* 0x000ea20000002400 */
[----:B------:R-:W-:-:S04]  /*17ad0*/  FMNMX.FTZ R10, R42, R10, !PT ;  /* 0x0000000a2a0a7209 */ /* 0x000fc80007810000 */
[----:B---3--:R-:W-:-:S03]  /*17ae0*/  FMNMX.FTZ R10, R44, R10, !PT ;  /* 0x0000000a2c0a7209 */ /* 0x008fc60007810000 */
[----:B------:R-:W3:Y:S01]  /*17af0*/  MUFU.TANH R59, R59 ;  /* 0x0000003b003b7308 */ /* 0x000ee20000002400 */
[----:B------:R-:W-:-:S04]  /*17b00*/  FMNMX.FTZ R10, R46, R10, !PT ;  /* 0x0000000a2e0a7209 */ /* 0x000fc80007810000 */
[----:B------:R-:W-:-:S03]  /*17b10*/  FMNMX.FTZ R10, R50, R10, !PT ;  /* 0x0000000a320a7209 */ /* 0x000fc60007810000 */
[----:B------:R-:W4:Y:S01]  /*17b20*/  MUFU.TANH R60, R60 ;  /* 0x0000003c003c7308 */ /* 0x000f220000002400 */
[----:B-1----:R-:W-:-:S04]  /*17b30*/  FMNMX.FTZ R10, R51, R10, !PT ;  /* 0x0000000a330a7209 */ /* 0x002fc80007810000 */
[----:B------:R-:W-:-:S03]  /*17b40*/  FMNMX.FTZ R10, R55, R10, !PT ;  /* 0x0000000a370a7209 */ /* 0x000fc60007810000 */
[----:B------:R-:W1:Y:S01]  /*17b50*/  MUFU.TANH R61, R61 ;  /* 0x0000003d003d7308 */ /* 0x000e620000002400 */
[----:B------:R-:W-:-:S04]  /*17b60*/  FMNMX.FTZ R10, R56, R10, !PT ;  /* 0x0000000a380a7209 */ /* 0x000fc80007810000 */
[----:B--2---:R-:W-:-:S03]  /*17b70*/  FMNMX.FTZ R10, R58, R10, !PT ;  /* 0x0000000a3a0a7209 */ /* 0x004fc60007810000 */
[----:B------:R-:W2:Y:S01]  /*17b80*/  MUFU.TANH R64, R64 ;  /* 0x0000004000407308 */ /* 0x000ea20000002400 */
[----:B---3--:R-:W-:-:S04]  /*17b90*/  FMNMX.FTZ R10, R59, R10, !PT ;  /* 0x0000000a3b0a7209 */ /* 0x008fc80007810000 */
[----:B----4-:R-:W-:-:S03]  /*17ba0*/  FMNMX.FTZ R10, R60, R10, !PT ;  /* 0x0000000a3c0a7209 */ /* 0x010fc60007810000 */
[----:B------:R-:W3:Y:S01]  /*17bb0*/  MUFU.TANH R65, R65 ;  /* 0x0000004100417308 */ /* 0x000ee20000002400 */
[----:B-1----:R-:W-:-:S04]  /*17bc0*/  FMNMX.FTZ R10, R61, R10, !PT ;  /* 0x0000000a3d0a7209 */ /* 0x002fc80007810000 */
[----:B------:R-:W-:-:S03]  /*17bd0*/  FMNMX.FTZ R10, R62, R10, !PT ;  /* 0x0000000a3e0a7209 */ /* 0x000fc60007810000 */
[----:B------:R-:W1:Y:S01]  /*17be0*/  MUFU.TANH R69, R69 ;  /* 0x0000004500457308 */ /* 0x000e620000002400 */
[----:B--2---:R-:W-:-:S07]  /*17bf0*/  FMNMX.FTZ R10, R64, R10, !PT ;  /* 0x0000000a400a7209 */ /* 0x004fce0007810000 */
[----:B------:R-:W2:Y:S01]  /*17c00*/  MUFU.TANH R76, R76 ;  /* 0x0000004c004c7308 */ /* 0x000ea20000002400 */
[----:B---3--:R-:W-:-:S04]  /*17c10*/  FMNMX.FTZ R10, R65, R10, !PT ;  /* 0x0000000a410a7209 */ /* 0x008fc80007810000 */
[----:B------:R-:W-:-:S03]  /*17c20*/  FMNMX.FTZ R10, R68, R10, !PT ;  /* 0x0000000a440a7209 */ /* 0x000fc60007810000 */
[----:B------:R-:W3:Y:S01]  /*17c30*/  MUFU.TANH R72, R72 ;  /* 0x0000004800487308 */ /* 0x000ee20000002400 */
[----:B-1----:R-:W-:-:S04]  /*17c40*/  FMNMX.FTZ R10, R69, R10, !PT ;  /* 0x0000000a450a7209 */ /* 0x002fc80007810000 */
[----:B------:R-:W-:-:S03]  /*17c50*/  FMNMX.FTZ R10, R73, R10, !PT ;  /* 0x0000000a490a7209 */ /* 0x000fc60007810000 */
[----:B------:R-:W1:Y:S01]  /*17c60*/  MUFU.TANH R80, R80 ;  /* 0x0000005000507308 */ /* 0x000e620000002400 */
[----:B--2---:R-:W-:Y:S01]  /*17c70*/  FMNMX.FTZ R10, R76, R10, !PT ;  /* 0x0000000a4c0a7209 */ /* 0x004fe20007810000 */
[----:B------:R-:W-:Y:S02]  /*17c80*/  WARPGROUP.DEPBAR.LE gsb0, 0x0 ;  /* 0x00008000000079c5 */ /* 0x000fe40000010000 */
[----:B------:R-:W-:Y:S01]  /*17c90*/  WARPGROUP.ARRIVE ;  /* 0x00000000000079c5 */ /* 0x000fe20000000000 */
[----:B---3--:R-:W-:-:S03]  /*17ca0*/  FMNMX.FTZ R10, R72, R10, !PT ;  /* 0x0000000a480a7209 */ /* 0x008fc60007810000 */
[----:B------:R-:W2:Y:S01]  /*17cb0*/  MUFU.TANH R8, R8 ;  /* 0x0000000800087308 */ /* 0x000ea20000002400 */
[----:B------:R-:W-:Y:S01]  /*17cc0*/  FMNMX.FTZ R10, R77, R10, !PT ;  /* 0x0000000a4d0a7209 */ /* 0x000fe20007810000 */
[----:B------:R-:W-:Y:S01]  /*17cd0*/  HGMMA.64x128x16.F32.BF16 R88, R164, gdesc[UR4].tnspB, R88, gsb0 ;  /* 0x41e00004a4587df0 */ /* 0x000fe20008001858 */
[----:B------:R-:W-:Y:S02]  /*17ce0*/  R2UR UR6, R28 ;  /* 0x000000001c0672ca */ /* 0x000fe400000e0000 */
[----:B-1----:R-:W-:-:S03]  /*17cf0*/  FMNMX.FTZ R10, R80, R10, !PT ;  /* 0x0000000a500a7209 */ /* 0x002fc60007810000 */
[----:B------:R-:W1:Y:S02]  /*17d00*/  MUFU.TANH R25, R25 ;  /* 0x0000001900197308 */ /* 0x000e640000002400 */
[----:B------:R-:W3:Y:S06]  /*17d10*/  SHFL.BFLY PT, R29, R10, 0x2, 0x1f ;  /* 0x0c401f000a1d7f89 */ /* 0x000eec00000e0000 */
[----:B------:R-:W4:Y:S08]  /*17d20*/  MUFU.TANH R31, R31 ;  /* 0x0000001f001f7308 */ /* 0x000f300000002400 */
[----:B------:R-:W5:Y:S08]  /*17d30*/  MUFU.TANH R35, R35 ;  /* 0x0000002300237308 */ /* 0x000f700000002400 */
[----:B------:R-:W5:Y:S01]  /*17d40*/  MUFU.TANH R39, R39 ;  /* 0x0000002700277308 */ /* 0x000f620000002400 */
[----:B---3--:R-:W-:Y:S01]  /*17d50*/  FMNMX.FTZ R10, R10, R29, !PT ;  /* 0x0000001d0a0a7209 */ /* 0x008fe20007810000 */
[----:B------:R-:W-:-:S06]  /*17d60*/  IMAD.MOV.U32 R29, RZ, RZ, 0x40000040 ;  /* 0x40000040ff1d7424 */ /* 0x000fcc00078e00ff */
[----:B------:R-:W3:Y:S01]  /*17d70*/  MUFU.TANH R43, R43 ;  /* 0x0000002b002b7308 */ /* 0x000ee20000002400 */
[----:B------:R-:W0:Y:S01]  /*17d80*/  SHFL.BFLY PT, R28, R10, 0x1, 0x1f ;  /* 0x0c201f000a1c7f89 */ /* 0x000e2200000e0000 */
[----:B------:R-:W-:Y:S01]  /*17d90*/  R2UR UR7, R29 ;  /* 0x000000001d0772ca */ /* 0x000fe200000e0000 */
[----:B------:R-:W-:-:S05]  /*17da0*/  IMAD.MOV.U32 R29, RZ, RZ, 0x40000040 ;  /* 0x40000040ff1d7424 */ /* 0x000fca00078e00ff */
[----:B------:R-:W3:Y:S08]  /*17db0*/  MUFU.TANH R47, R47 ;  /* 0x0000002f002f7308 */ /* 0x000ef00000002400 */
[----:B------:R-:W3:Y:S08]  /*17dc0*/  MUFU.TANH R48, R48 ;  /* 0x0000003000307308 */ /* 0x000ef00000002400 */
[----:B------:R-:W3:Y:S01]  /*17dd0*/  MUFU.TANH R53, R53 ;  /* 0x0000003500357308 */ /* 0x000ee20000002400 */
[----:B0-----:R-:W-:Y:S01]  /*17de0*/  FMNMX.FTZ R10, R10, R28, !PT ;  /* 0x0000001c0a0a7209 */ /* 0x001fe20007810000 */
[----:B------:R-:W-:-:S02]  /*17df0*/  VIADD R28, R6, 0x300 ;  /* 0x00000300061c7836 */ /* 0x000fc40000000000 */
[----:B------:R-:W-:Y:S02]  /*17e00*/  VIADD R6, R6, 0x380 ;  /* 0x0000038006067836 */ /* 0x000fe40000000000 */
[CC--:B------:R-:W-:Y:S01]  /*17e10*/  FMUL.FTZ R85, R10.reuse, R52.reuse ;  /* 0x000000340a557220 */ /* 0x0c0fe20000410000 */
[----:B------:R-:W-:Y:S01]  /*17e20*/  FADD.FTZ R12, -R10, R12 ;  /* 0x0000000c0a0c7221 */ /* 0x000fe20000010100 */
[----:B------:R-:W0:Y:S02]  /*17e30*/  MUFU.TANH R54, R54 ;  /* 0x0000003600367308 */ /* 0x000e240000002400 */
[-CC-:B------:R-:W-:Y:S01]  /*17e40*/  FFMA.FTZ R180, R7, R52.reuse, -R85.reuse ;  /* 0x0000003407b47223 */ /* 0x180fe20000010855 */
[----:B--2---:R-:W-:Y:S01]  /*17e50*/  FMNMX.FTZ R7, R8, R13, !PT ;  /* 0x0000000d08077209 */ /* 0x004fe20007810000 */
[-CC-:B------:R-:W-:Y:S01]  /*17e60*/  FFMA.FTZ R182, R11, R52.reuse, -R85.reuse ;  /* 0x000000340bb67223 */ /* 0x180fe20000010855 */
[-C--:B------:R-:W-:Y:S01]  /*17e70*/  FMUL.FTZ R12, R12, R52.reuse ;  /* 0x000000340c0c7220 */ /* 0x080fe20000410000 */
[-CC-:B------:R-:W-:Y:S01]  /*17e80*/  FFMA.FTZ R9, R9, R52.reuse, -R85.reuse ;  /* 0x0000003409097223 */ /* 0x180fe20000010855 */
[----:B------:R-:W-:Y:S01]  /*17e90*/  FMNMX.FTZ R7, R20, R7, !PT ;  /* 0x0000000714077209 */ /* 0x000fe20007810000 */
[----:B------:R-:W2:Y:S01]  /*17ea0*/  MUFU.TANH R81, R81 ;  /* 0x0000005100517308 */ /* 0x000ea20000002400 */
[-CC-:B------:R-:W-:Y:S01]  /*17eb0*/  FFMA.FTZ R24, R24, R52.reuse, -R85.reuse ;  /* 0x0000003418187223 */ /* 0x180fe20000010855 */
[-CC-:B------:R-:W-:Y:S01]  /*17ec0*/  FFMA.FTZ R176, R26, R52.reuse, -R85.reuse ;  /* 0x000000341ab07223 */ /* 0x180fe20000010855 */
[----:B------:R-:W-:Y:S01]  /*17ed0*/  FMNMX.FTZ R7, R21, R7, !PT ;  /* 0x0000000715077209 */ /* 0x000fe20007810000 */
[-CC-:B------:R-:W-:Y:S01]  /*17ee0*/  FFMA.FTZ R30, R30, R52.reuse, -R85.reuse ;  /* 0x000000341e1e7223 */ /* 0x180fe20000010855 */
[-CC-:B------:R-:W-:Y:S01]  /*17ef0*/  FFMA.FTZ R178, R32, R52.reuse, -R85.reuse ;  /* 0x0000003420b27223 */ /* 0x180fe20000010855 */
[-CC-:B------:R-:W-:Y:S01]  /*17f00*/  FFMA.FTZ R86, R34, R52.reuse, -R85.reuse ;  /* 0x0000003422567223 */ /* 0x180fe20000010855 */
[----:B-1----:R-:W-:Y:S01]  /*17f10*/  FMNMX.FTZ R7, R25, R7, !PT ;  /* 0x0000000719077209 */ /* 0x002fe20007810000 */
[----:B------:R-:W1:Y:S01]  /*17f20*/  MUFU.TANH R82, R82 ;  /* 0x0000005200527308 */ /* 0x000e620000002400 */
[-CC-:B------:R-:W-:Y:S01]  /*17f30*/  FFMA.FTZ R172, R36, R52.reuse, -R85.reuse ;  /* 0x0000003424ac7223 */ /* 0x180fe20000010855 */
[-CC-:B------:R-:W-:Y:S01]  /*17f40*/  FFMA.FTZ R36, R38, R52.reuse, -R85.reuse ;  /* 0x0000003426247223 */ /* 0x180fe20000010855 */
[----:B------:R-:W-:Y:S01]  /*17f50*/  FMNMX.FTZ R7, R27, R7, !PT ;  /* 0x000000071b077209 */ /* 0x000fe20007810000 */
[-CC-:B------:R-:W-:Y:S01]  /*17f60*/  FFMA.FTZ R174, R40, R52.reuse, -R85.reuse ;  /* 0x0000003428ae7223 */ /* 0x180fe20000010855 */
[-CC-:B------:R-:W-:Y:S01]  /*17f70*/  FFMA.FTZ R32, R42, R52.reuse, -R85.reuse ;  /* 0x000000342a207223 */ /* 0x180fe20000010855 */
[-CC-:B------:R-:W-:Y:S01]  /*17f80*/  FFMA.FTZ R168, R44, R52.reuse, -R85.reuse ;  /* 0x000000342ca87223 */ /* 0x180fe20000010855 */
[----:B----4-:R-:W-:Y:S01]  /*17f90*/  FMNMX.FTZ R7, R31, R7, !PT ;  /* 0x000000071f077209 */ /* 0x010fe20007810000 */
[----:B------:R-:W4:Y:S01]  /*17fa0*/  MUFU.TANH R83, R83 ;  /* 0x0000005300537308 */ /* 0x000f220000002400 */
[-CC-:B------:R-:W-:Y:S01]  /*17fb0*/  FFMA.FTZ R38, R46, R52.reuse, -R85.reuse ;  /* 0x000000342e267223 */ /* 0x180fe20000010855 */
[-CC-:B------:R-:W-:Y:S01]  /*17fc0*/  FFMA.FTZ R170, R50, R52.reuse, -R85.reuse ;  /* 0x0000003432aa7223 */ /* 0x180fe20000010855 */
[----:B------:R-:W-:Y:S01]  /*17fd0*/  FMNMX.FTZ R7, R33, R7, !PT ;  /* 0x0000000721077209 */ /* 0x000fe20007810000 */
[-CC-:B------:R-:W-:Y:S01]  /*17fe0*/  FFMA.FTZ R40, R51, R52.reuse, -R85.reuse ;  /* 0x0000003433287223 */ /* 0x180fe20000010855 */
[-CC-:B------:R-:W-:Y:S01]  /*17ff0*/  FFMA.FTZ R34, R56, R52.reuse, -R85.reuse ;  /* 0x0000003438227223 */ /* 0x180fe20000010855 */
[-CC-:B------:R-:W-:Y:S01]  /*18000*/  FFMA.FTZ R42, R59, R52.reuse, -R85.reuse ;  /* 0x000000343b2a7223 */ /* 0x180fe20000010855 */
[----:B-----5:R-:W-:Y:S01]  /*18010*/  FMNMX.FTZ R7, R35, R7, !PT ;  /* 0x0000000723077209 */ /* 0x020fe20007810000 */
        /* <DEDUP_REMOVED lines=8> */
[----:B------:R-:W5:Y:S01]  /*180a0*/  MUFU.EX2 R180, R180 ;  /* 0x000000b400b47308 */ /* 0x000f620000000800 */
[-CC-:B------:R-:W-:Y:S01]  /*180b0*/  FFMA.FTZ R56, R76, R52.reuse, -R85.reuse ;  /* 0x000000344c387223 */ /* 0x180fe20000010855 */
[----:B------:R-:W-:Y:S01]  /*180c0*/  FFMA.FTZ R80, R80, R52, -R85 ;  /* 0x0000003450507223 */ /* 0x000fe20000010855 */
[----:B------:R-:W-:-:S04]  /*180d0*/  FMNMX.FTZ R7, R41, R7, !PT ;  /* 0x0000000729077209 */ /* 0x000fc80007810000 */
[----:B---3--:R-:W-:Y:S01]  /*180e0*/  FMNMX.FTZ R7, R43, R7, !PT ;  /* 0x000000072b077209 */ /* 0x008fe20007810000 */
        /* <DEDUP_REMOVED lines=8> */
[----:B0-----:R-:W-:Y:S01]  /*18170*/  FMNMX.FTZ R7, R54, R7, !PT ;  /* 0x0000000736077209 */ /* 0x001fe20007810000 */
[----:B------:R-:W-:Y:S01]  /*18180*/  MUFU.EX2 R176, R176 ;  /* 0x000000b000b07308 */ /* 0x000fe20000000800 */
[----:B------:R-:W-:Y:S02]  /*18190*/  WARPGROUP.DEPBAR.LE gsb0, 0x0 ;  /* 0x00008000000079c5 */ /* 0x000fe40000010000 */
[----:B------:R-:W-:Y:S01]  /*181a0*/  WARPGROUP.ARRIVE ;  /* 0x00000000000079c5 */ /* 0x000fe20000000000 */
[----:B------:R-:W-:-:S05]  /*181b0*/  FMNMX.FTZ R7, R57, R7, !PT ;  /* 0x0000000739077209 */ /* 0x000fca0007810000 */
[----:B------:R-:W0:Y:S01]  /*181c0*/  S2R R167, SR_TID.X ;  /* 0x0000000000a77919 */ /* 0x000e220000002100 */
[-CC-:B------:R-:W-:Y:S01]  /*181d0*/  FFMA.FTZ R164, R55, R52.reuse, -R85.reuse ;  /* 0x0000003437a47223 */ /* 0x180fe20000010855 */
[----:B------:R-:W-:Y:S01]  /*181e0*/  MUFU.EX2 R30, R30 ;  /* 0x0000001e001e7308 */ /* 0x000fe20000000800 */
[----:B------:R-:W-:Y:S01]  /*181f0*/  FMNMX.FTZ R7, R63, R7, !PT ;  /* 0x000000073f077209 */ /* 0x000fe20007810000 */
[----:B------:R-:W-:Y:S01]  /*18200*/  HGMMA.64x128x16.F32.BF16 R88, R160, gdesc[UR4].tnspB, R88, gsb0 ;  /* 0x41e00004a0587df0 */ /* 0x000fe20008001858 */
[----:B------:R-:W-:Y:S01]  /*18210*/  R2UR UR6, R28 ;  /* 0x000000001c0672ca */ /* 0x000fe200000e0000 */
[-CC-:B------:R-:W-:Y:S01]  /*18220*/  FFMA.FTZ R166, R58, R52.reuse, -R85.reuse ;  /* 0x000000343aa67223 */ /* 0x180fe20000010855 */
[----:B------:R-:W-:Y:S01]  /*18230*/  FMNMX.FTZ R7, R66, R7, !PT ;  /* 0x0000000742077209 */ /* 0x000fe20007810000 */
[-CC-:B------:R-:W-:Y:S01]  /*18240*/  FFMA.FTZ R55, R73, R52.reuse, -R85.reuse ;  /* 0x0000003449377223 */ /* 0x180fe20000010855 */
[----:B------:R-:W-:Y:S01]  /*18250*/  R2UR UR7, R29 ;  /* 0x000000001d0772ca */ /* 0x000fe200000e0000 */
[----:B------:R-:W-:Y:S01]  /*18260*/  MUFU.EX2 R178, R178 ;  /* 0x000000b200b27308 */ /* 0x000fe20000000800 */
[----:B------:R-:W-:Y:S01]  /*18270*/  FMNMX.FTZ R7, R67, R7, !PT ;  /* 0x0000000743077209 */ /* 0x000fe20007810000 */
[-CC-:B------:R-:W-:Y:S01]  /*18280*/  FFMA.FTZ R58, R72, R52.reuse, -R85.reuse ;  /* 0x00000034483a7223 */ /* 0x180fe20000010855 */
[----:B------:R-:W-:-:S02]  /*18290*/  FFMA.FTZ R28, R77, R52, -R85 ;  /* 0x000000344d1c7223 */ /* 0x000fc40000010855 */
[----:B------:R-:W-:-:S03]  /*182a0*/  FMNMX.FTZ R7, R70, R7, !PT ;  /* 0x0000000746077209 */ /* 0x000fc60007810000 */
[----:B------:R-:W-:Y:S01]  /*182b0*/  MUFU.EX2 R86, R86 ;  /* 0x0000005600567308 */ /* 0x000fe20000000800 */
[----:B------:R-:W-:-:S04]  /*182c0*/  FMNMX.FTZ R7, R71, R7, !PT ;  /* 0x0000000747077209 */ /* 0x000fc80007810000 */
[----:B------:R-:W-:-:S03]  /*182d0*/  FMNMX.FTZ R7, R74, R7, !PT ;  /* 0x000000074a077209 */ /* 0x000fc60007810000 */
[----:B------:R-:W-:Y:S01]  /*182e0*/  MUFU.EX2 R172, R172 ;  /* 0x000000ac00ac7308 */ /* 0x000fe20000000800 */
[----:B------:R-:W-:-:S04]  /*182f0*/  FMNMX.FTZ R7, R75, R7, !PT ;  /* 0x000000074b077209 */ /* 0x000fc80007810000 */
[----:B------:R-:W-:Y:S02]  /*18300*/  FMNMX.FTZ R7, R78, R7, !PT ;  /* 0x000000074e077209 */ /* 0x000fe40007810000 */
[----:B0-----:R-:W-:Y:S01]  /*18310*/  SHF.R.U32.HI R167, RZ, 0x7, R167 ;  /* 0x00000007ffa77819 */ /* 0x001fe200000116a7 */
[----:B------:R-:W-:Y:S01]  /*18320*/  MUFU.EX2 R36, R36 ;  /* 0x0000002400247308 */ /* 0x000fe20000000800 */
[----:B------:R-:W-:-:S04]  /*18330*/  FMNMX.FTZ R7, R79, R7, !PT ;  /* 0x000000074f077209 */ /* 0x000fc80007810000 */
[----:B--2---:R-:W-:-:S03]  /*18340*/  FMNMX.FTZ R7, R81, R7, !PT ;  /* 0x0000000751077209 */ /* 0x004fc60007810000 */
[----:B------:R-:W-:Y:S01]  /*18350*/  MUFU.EX2 R174, R174 ;  /* 0x000000ae00ae7308 */ /* 0x000fe20000000800 */
[----:B-1----:R-:W-:-:S04]  /*18360*/  FMNMX.FTZ R7, R82, R7, !PT ;  /* 0x0000000752077209 */ /* 0x002fc80007810000 */
[----:B----4-:R-:W-:-:S03]  /*18370*/  FMNMX.FTZ R7, R83, R7, !PT ;  /* 0x0000000753077209 */ /* 0x010fc60007810000 */
        /* <DEDUP_REMOVED lines=12> */
[----:B0-----:R-:W-:-:S05]  /*18440*/  FMNMX.FTZ R11, R11, R7, !PT ;  /* 0x000000070b0b7209 */ /* 0x001fca0007810000 */
[----:B------:R-:W-:Y:S02]  /*18450*/  FADD.FTZ R7, -R11, R13 ;  /* 0x0000000d0b077221 */ /* 0x000fe40000010100 */
[----:B------:R-:W-:Y:S02]  /*18460*/  MUFU.EX2 R42, R42 ;  /* 0x0000002a002a7308 */ /* 0x000fe40000000800 */
[----:B------:R-:W-:-:S06]  /*18470*/  FMUL.FTZ R7, R7, R52 ;  /* 0x0000003407077220 */ /* 0x000fcc0000410000 */
[----:B------:R0:W-:Y:S08]  /*18480*/  MUFU.EX2 R29, R7 ;  /* 0x00000007001d7308 */ /* 0x0001f00000000800 */
[----:B------:R-:W-:Y:S01]  /*18490*/  MUFU.EX2 R44, R44 ;  /* 0x0000002c002c7308 */ /* 0x000fe20000000800 */
[----:B0-----:R-:W-:-:S07]  /*184a0*/  IMAD.MOV.U32 R7, RZ, RZ, 0x40000040 ;  /* 0x40000040ff077424 */ /* 0x001fce00078e00ff */
[----:B------:R-:W-:Y:S01]  /*184b0*/  MUFU.EX2 R50, R50 ;  /* 0x0000003200327308 */ /* 0x000fe20000000800 */
[----:B------:R-:W-:Y:S02]  /*184c0*/  WARPGROUP.DEPBAR.LE gsb0, 0x0 ;  /* 0x00008000000079c5 */ /* 0x000fe40000010000 */
[----:B------:R-:W-:Y:S01]  /*184d0*/  WARPGROUP.ARRIVE ;  /* 0x00000000000079c5 */ /* 0x000fe20000000000 */
[-CC-:B------:R-:W-:Y:S01]  /*184e0*/  FFMA.FTZ R160, R60, R52.reuse, -R85.reuse ;  /* 0x000000343ca07223 */ /* 0x180fe20000010855 */
[-C--:B------:R-:W-:Y:S01]  /*184f0*/  FMUL.FTZ R60, R11, R52.reuse ;  /* 0x000000340b3c7220 */ /* 0x080fe20000410000 */
[-C--:B------:R-:W-:Y:S02]  /*18500*/  FFMA.FTZ R162, R62, R52.reuse, -R85 ;  /* 0x000000343ea27223 */ /* 0x080fe40000010855 */
[----:B------:R-:W-:Y:S01]  /*18510*/  MUFU.EX2 R26, R26 ;  /* 0x0000001a001a7308 */ /* 0x000fe20000000800 */
[----:B------:R-:W-:Y:S01]  /*18520*/  HGMMA.64x128x16.F32.BF16 R88, R156, gdesc[UR4].tnspB, R88, gsb0 ;  /* 0x41e000049c587df0 */ /* 0x000fe20008001858 */
[----:B------:R-:W-:Y:S01]  /*18530*/  R2UR UR6, R6 ;  /* 0x00000000060672ca */ /* 0x000fe200000e0000 */
[-CC-:B------:R-:W-:Y:S01]  /*18540*/  FFMA.FTZ R181, R8, R52.reuse, -R60.reuse ;  /* 0x0000003408b57223 */ /* 0x180fe2000001083c */
[----:B------:R-:W-:Y:S01]  /*18550*/  R2UR UR7, R7 ;  /* 0x00000000070772ca */ /* 0x000fe200000e0000 */
[-CC-:B------:R-:W-:Y:S01]  /*18560*/  FFMA.FTZ R8, R20, R52.reuse, -R60.reuse ;  /* 0x0000003414087223 */ /* 0x180fe2000001083c */
[----:B------:R-:W-:Y:S01]  /*18570*/  FFMA.FTZ R183, R21, R52, -R60 ;  /* 0x0000003415b77223 */ /* 0x000fe2000001083c */
[----:B------:R-:W-:-:S02]  /*18580*/  @!P1 IMAD R7, R22, 0x8, R2 ;  /* 0x0000000816079824 */ /* 0x000fc400078e0202 */
[-CC-:B------:R-:W-:Y:S01]  /*18590*/  FFMA.FTZ R20, R25, R52.reuse, -R60.reuse ;  /* 0x0000003419147223 */ /* 0x180fe2000001083c */
[----:B------:R-:W0:Y:S01]  /*185a0*/  MUFU.EX2 R181, R181 ;  /* 0x000000b500b57308 */ /* 0x000e220000000800 */
[-CC-:B------:R-:W-:Y:S01]  /*185b0*/  FFMA.FTZ R177, R27, R52.reuse, -R60.reuse ;  /* 0x000000341bb17223 */ /* 0x180fe2000001083c */
[----:B------:R-:W-:Y:S02]  /*185c0*/  @!P1 VIADD R7, R7, 0x28840 ;  /* 0x0002884007079836 */ /* 0x000fe40000000000 */
[-CC-:B------:R-:W-:Y:S01]  /*185d0*/  FFMA.FTZ R173, R37, R52.reuse, -R60.reuse ;  /* 0x0000003425ad7223 */ /* 0x180fe2000001083c */
[-CC-:B------:R-:W-:Y:S01]  /*185e0*/  FFMA.FTZ R179, R33, R52.reuse, -R60.reuse ;  /* 0x0000003421b37223 */ /* 0x180fe2000001083c */
[----:B------:R-:W-:Y:S01]  /*185f0*/  IADD3 R37, -R167, 0xb, RZ ;  /* 0x0000000ba7257810 */ /* 0x000fe20007ffe1ff */
[-CC-:B------:R-:W-:Y:S01]  /*18600*/  FFMA.FTZ R33, R35, R52.reuse, -R60.reuse ;  /* 0x0000003423217223 */ /* 0x180fe2000001083c */
[-CC-:B------:R-:W-:Y:S01]  /*18610*/  FFMA.FTZ R21, R31, R52.reuse, -R60.reuse ;  /* 0x000000341f157223 */ /* 0x180fe2000001083c */
[----:B------:R-:W1:Y:S01]  /*18620*/  MUFU.EX2 R8, R8 ;  /* 0x0000000800087308 */ /* 0x000e620000000800 */
[----:B------:R-:W-:Y:S01]  /*18630*/  @!P1 PRMT R35, RZ, 0x654, R7 ;  /* 0x00000654ff239816 */ /* 0x000fe20000000007 */
[-C--:B------:R-:W-:Y:S01]  /*18640*/  FFMA.FTZ R171, R48, R52.reuse, -R60 ;  /* 0x0000003430ab7223 */ /* 0x080fe2000001083c */
[----:B-----5:R-:W-:Y:S01]  /*18650*/  FFMA.FTZ R48, R12, R3, R180 ;  /* 0x000000030c307223 */ /* 0x020fe200000100b4 */
        /* <DEDUP_REMOVED lines=11> */
[--C-:B------:R-:W-:Y:S01]  /*18710*/  FFMA.FTZ R0, R63, R52, -R60.reuse ;  /* 0x000000343f007223 */ /* 0x100fe2000001083c */
[----:B------:R-:W-:Y:S01]  /*18720*/  MUFU.EX2 R20, R20 ;  /* 0x0000001400147308 */ /* 0x000fe20000000800 */
[----:B------:R-:W-:Y:S01]  /*18730*/  F2FP.BF16.F32.PACK_AB R180, R9, R180 ;  /* 0x000000b409b4723e */ /* 0x000fe200000010ff */
[-CC-:B------:R-:W-:Y:S01]  /*18740*/  FFMA.FTZ R161, R66, R52.reuse, -R60.reuse ;  /* 0x0000003442a17223 */ /* 0x180fe2000001083c */
[-CC-:B------:R-:W-:Y:S01]  /*18750*/  FFMA.FTZ R163, R70, R52.reuse, -R60.reuse ;  /* 0x0000003446a37223 */ /* 0x180fe2000001083c */
[-CC-:B------:R-:W-:Y:S01]  /*18760*/  FFMA.FTZ R75, R75, R52.reuse, -R60.reuse ;  /* 0x000000344b4b7223 */ /* 0x180fe2000001083c */
[-CC-:B------:R-:W-:Y:S01]  /*18770*/  FFMA.FTZ R78, R78, R52.reuse, -R60.reuse ;  /* 0x000000344e4e7223 */ /* 0x180fe2000001083c */
[----:B-1----:R-:W-:Y:S01]  /*18780*/  F2FP.BF16.F32.PACK_AB R181, R8, R181 ;  /* 0x000000b508b5723e */ /* 0x002fe200000010ff */
[-CC-:B------:R-:W-:Y:S01]  /*18790*/  FFMA.FTZ R79, R79, R52.reuse, -R60.reuse ;  /* 0x000000344f4f7223 */ /* 0x180fe2000001083c */
[----:B------:R-:W-:Y:S01]  /*187a0*/  MUFU.EX2 R177, R177 ;  /* 0x000000b100b17308 */ /* 0x000fe20000000800 */
[-CC-:B------:R-:W-:Y:S01]  /*187b0*/  FFMA.FTZ R81, R81, R52.reuse, -R60.reuse ;  /* 0x0000003451517223 */ /* 0x180fe2000001083c */
[-CC-:B------:R-:W-:Y:S01]  /*187c0*/  FFMA.FTZ R82, R82, R52.reuse, -R60.reuse ;  /* 0x0000003452527223 */ /* 0x180fe2000001083c */
[----:B------:R-:W-:-:S05]  /*187d0*/  FFMA.FTZ R83, R83, R52, -R60 ;  /* 0x0000003453537223 */ /* 0x000fca000001083c */
        /* <DEDUP_REMOVED lines=15> */
[----:B------:R-:W-:Y:S01]  /*188d0*/  FFMA.FTZ R157, R74, R52, -R60 ;  /* 0x000000344a9d7223 */ /* 0x000fe2000001083c */
[----:B------:R-:W-:Y:S06]  /*188e0*/  HGMMA.64x128x16.F32.BF16 R88, R152, gdesc[UR4].tnspB, R88, gsb0 ;  /* 0x41e0000498587df0 */ /* 0x000fec0008001858 */
        /* <DEDUP_REMOVED lines=11> */
[----:B------:R-:W0:Y:S08]  /*189a0*/  MUFU.EX2 R55, R55 ;  /* 0x0000003700377308 */ /* 0x000e300000000800 */
[----:B------:R-:W1:Y:S08]  /*189b0*/  MUFU.EX2 R79, R79 ;  /* 0x0000004f004f7308 */ /* 0x000e700000000800 */
[----:B------:R-:W-:Y:S01]  /*189c0*/  MUFU.EX2 R56, R56 ;  /* 0x0000003800387308 */ /* 0x000fe20000000800 */
[----:B0-----:R-:W-:-:S07]  /*189d0*/  F2FP.BF16.F32.PACK_AB R158, R55, R51 ;  /* 0x00000033379e723e */ /* 0x001fce00000010ff */
[----:B------:R-:W-:Y:S01]  /*189e0*/  MUFU.EX2 R81, R81 ;  /* 0x0000005100517308 */ /* 0x000fe20000000800 */
[----:B-1----:R-:W-:-:S07]  /*189f0*/  F2FP.BF16.F32.PACK_AB R159, R79, R78 ;  /* 0x0000004e4f9f723e */ /* 0x002fce00000010ff */
[----:B------:R-:W-:Y:S08]  /*18a00*/  MUFU.EX2 R58, R58 ;  /* 0x0000003a003a7308 */ /* 0x000ff00000000800 */
[----:B------:R-:W-:Y:S08]  /*18a10*/  MUFU.EX2 R82, R82 ;  /* 0x0000005200527308 */ /* 0x000ff00000000800 */
[----:B------:R-:W-:Y:S08]  /*18a20*/  MUFU.EX2 R28, R28 ;  /* 0x0000001c001c7308 */ /* 0x000ff00000000800 */
[----:B------:R-:W0:Y:S01]  /*18a30*/  MUFU.EX2 R13, R80 ;  /* 0x00000050000d7308 */ /* 0x000e220000000800 */
[----:B------:R-:W-:-:S02]  /*18a40*/  WARPGROUP.DEPBAR.LE gsb0, 0x0 ;  /* 0x00008000000079c5 */ /* 0x000fc40000010000 */
[----:B------:R1:W-:Y:S06]  /*18a50*/  BAR.ARV R37, 0x100 ;  /* 0x000400250000751d */ /* 0x0003ec0000002000 */
[----:B------:R2:W-:Y:S01]  /*18a60*/  @!P1 SYNCS.ARRIVE.TRANS64.RED.A1T0 RZ, [R35+URZ], RZ ;  /* 0x000000ff23ff99a7 */ /* 0x0005e2000810043f */
[-C--:B------:R-:W-:Y:S01]  /*18a70*/  FMUL.FTZ R88, R88, R12.reuse ;  /* 0x0000000c58587220 */ /* 0x080fe20000410000 */
[-C--:B------:R-:W-:Y:S01]  /*18a80*/  FMUL.FTZ R89, R89, R12.reuse ;  /* 0x0000000c59597220 */ /* 0x080fe20000410000 */
[-C--:B------:R-:W-:Y:S01]  /*18a90*/  FMUL.FTZ R92, R92, R12.reuse ;  /* 0x0000000c5c5c7220 */ /* 0x080fe20000410000 */
[-C--:B------:R-:W-:Y:S01]  /*18aa0*/  FMUL.FTZ R93, R93, R12.reuse ;  /* 0x0000000c5d5d7220 */ /* 0x080fe20000410000 */
[----:B------:R-:W-:Y:S01]  /*18ab0*/  FMUL.FTZ R96, R96, R12 ;  /* 0x0000000c60607220 */ /* 0x000fe20000410000 */
[----:B0-----:R-:W-:Y:S01]  /*18ac0*/  F2FP.BF16.F32.PACK_AB R154, R13, R28 ;  /* 0x0000001c0d9a723e */ /* 0x001fe200000010ff */
[----:B------:R-:W-:Y:S01]  /*18ad0*/  FMUL.FTZ R97, R97, R12 ;  /* 0x0000000c61617220 */ /* 0x000fe20000410000 */
[----:B--2---:R-:W-:-:S02]  /*18ae0*/  @!P1 IMAD R35, R15, 0x8, R2 ;  /* 0x000000080f239824 */ /* 0x004fc400078e0202 */
[----:B------:R-:W-:Y:S01]  /*18af0*/  FADD.FTZ R15, R9, R48 ;  /* 0x00000030090f7221 */ /* 0x000fe20000010000 */
[----:B------:R-:W-:Y:S01]  /*18b00*/  FADD.FTZ R48, R8, R3 ;  /* 0x0000000308307221 */ /* 0x000fe20000010000 */
[----:B------:R-:W-:Y:S01]  /*18b10*/  FMUL.FTZ R100, R100, R12 ;  /* 0x0000000c64647220 */ /* 0x000fe20000410000 */
[----:B------:R-:W-:Y:S02]  /*18b20*/  @!P1 VIADD R35, R35, 0x28860 ;  /* 0x0002886023239836 */ /* 0x000fe40000000000 */
[----:B------:R-:W-:Y:S01]  /*18b30*/  FADD.FTZ R15, R182, R15 ;  /* 0x0000000fb60f7221 */ /* 0x000fe20000010000 */
[----:B------:R-:W-:Y:S01]  /*18b40*/  FADD.FTZ R3, R183, R48 ;  /* 0x00000030b7037221 */ /* 0x000fe20000010000 */
[----:B------:R-:W-:Y:S01]  /*18b50*/  F2FP.BF16.F32.PACK_AB R183, R20, R183 ;  /* 0x000000b714b7723e */ /* 0x000fe200000010ff */
[----:B------:R-:W-:Y:S01]  /*18b60*/  MUFU.EX2 R8, R75 ;  /* 0x0000004b00087308 */ /* 0x000fe20000000800 */
[----:B------:R-:W-:Y:S01]  /*18b70*/  FADD.FTZ R15, R24, R15 ;  /* 0x0000000f180f7221 */ /* 0x000fe20000010000 */
[----:B------:R-:W-:Y:S01]  /*18b80*/  FADD.FTZ R48, R20, R3 ;  /* 0x0000000314307221 */ /* 0x000fe20000010000 */
[----:B------:R-:W-:Y:S01]  /*18b90*/  @!P1 PRMT R35, RZ, 0x654, R35 ;  /* 0x00000654ff239816 */ /* 0x000fe20000000023 */
[----:B------:R-:W-:Y:S01]  /*18ba0*/  FFMA.FTZ R3, R67, R52, -R60 ;  /* 0x0000003443037223 */ /* 0x000fe2000001083c */
[----:B------:R-:W-:Y:S01]  /*18bb0*/  FADD.FTZ R15, R176, R15 ;  /* 0x0000000fb00f7221 */ /* 0x000fe20000010000 */
[----:B------:R-:W-:Y:S01]  /*18bc0*/  FADD.FTZ R48, R177, R48 ;  /* 0x00000030b1307221 */ /* 0x000fe20000010000 */
[----:B------:R0:W-:Y:S01]  /*18bd0*/  @!P1 SYNCS.ARRIVE.TRANS64.RED.A1T0 RZ, [R35+URZ], RZ ;  /* 0x000000ff23ff99a7 */ /* 0x0001e2000810043f */
[-C--:B------:R-:W-:Y:S01]  /*18be0*/  FMUL.FTZ R101, R101, R12.reuse ;  /* 0x0000000c65657220 */ /* 0x080fe20000410000 */
[----:B------:R-:W-:Y:S01]  /*18bf0*/  FADD.FTZ R15, R30, R15 ;  /* 0x0000000f1e0f7221 */ /* 0x000fe20000010000 */
[----:B------:R-:W-:Y:S01]  /*18c00*/  FADD.FTZ R48, R21, R48 ;  /* 0x0000003015307221 */ /* 0x000fe20000010000 */
[----:B------:R-:W2:Y:S01]  /*18c10*/  MUFU.EX2 R3, R3 ;  /* 0x0000000300037308 */ /* 0x000ea20000000800 */
[-C--:B------:R-:W-:Y:S01]  /*18c20*/  FMUL.FTZ R104, R104, R12.reuse ;  /* 0x0000000c68687220 */ /* 0x080fe20000410000 */
[----:B------:R-:W-:Y:S01]  /*18c30*/  FMUL.FTZ R105, R105, R12 ;  /* 0x0000000c69697220 */ /* 0x000fe20000410000 */
[----:B------:R-:W-:Y:S01]  /*18c40*/  FADD.FTZ R48, R179, R48 ;  /* 0x00000030b3307221 */ /* 0x000fe20000010000 */
[----:B0-----:R-:W-:Y:S01]  /*18c50*/  FADD.FTZ R35, R178, R15 ;  /* 0x0000000fb2237221 */ /* 0x001fe20000010000 */
[-CC-:B------:R-:W-:Y:S01]  /*18c60*/  FFMA.FTZ R15, R71, R52.reuse, -R60.reuse ;  /* 0x00000034470f7223 */ /* 0x180fe2000001083c */
[----:B------:R-:W-:Y:S01]  /*18c70*/  FFMA.FTZ R60, R84, R52, -R60 ;  /* 0x00000034543c7223 */ /* 0x000fe2000001083c */
[----:B------:R-:W-:Y:S01]  /*18c80*/  FADD.FTZ R48, R33, R48 ;  /* 0x0000003021307221 */ /* 0x000fe20000010000 */
[----:B------:R-:W-:Y:S01]  /*18c90*/  FADD.FTZ R35, R86, R35 ;  /* 0x0000002356237221 */ /* 0x000fe20000010000 */
[-C--:B------:R-:W-:Y:S01]  /*18ca0*/  FMUL.FTZ R108, R108, R12.reuse ;  /* 0x0000000c6c6c7220 */ /* 0x080fe20000410000 */
[-C--:B------:R-:W-:Y:S01]  /*18cb0*/  FMUL.FTZ R109, R109, R12.reuse ;  /* 0x0000000c6d6d7220 */ /* 0x080fe20000410000 */
        /* <DEDUP_REMOVED lines=10> */
[----:B------:R-:W-:Y:S01]  /*18d60*/  MUFU.EX2 R60, R60 ;  /* 0x0000003c003c7308 */ /* 0x000fe20000000800 */
        /* <DEDUP_REMOVED lines=15> */
[----:B------:R-:W-:Y:S01]  /*18e60*/  F2FP.BF16.F32.PACK_AB R171, R6, R171 ;  /* 0x000000ab06ab723e */ /* 0x000fe200000010ff */
        /* <DEDUP_REMOVED lines=23> */
[----:B--2---:R-:W-:Y:S01]  /*18fe0*/  F2FP.BF16.F32.PACK_AB R161, R3, R161 ;  /* 0x000000a103a1723e */ /* 0x004fe200000010ff */
[----:B------:R-:W-:Y:S01]  /*18ff0*/  FMUL.FTZ R149, R149, R12 ;  /* 0x0000000c95957220 */ /* 0x000fe20000410000 */
[----:B------:R-:W-:Y:S01]  /*19000*/  FADD.FTZ R20, R3, R20 ;  /* 0x0000001403147221 */ /* 0x000fe20000010000 */
[----:B------:R-:W-:Y:S01]  /*19010*/  FADD.FTZ R35, R44, R35 ;  /* 0x000000232c237221 */ /* 0x000fe20000010000 */
[----:B------:R-:W-:Y:S01]  /*19020*/  F2FP.BF16.F32.PACK_AB R182, R24, R182 ;  /* 0x000000b618b6723e */ /* 0x000fe200000010ff */
[----:B------:R-:W-:Y:S01]  /*19030*/  FMUL.FTZ R90, R90, R29 ;  /* 0x0000001d5a5a7220 */ /* 0x000fe20000410000 */
[----:B------:R-:W-:Y:S01]  /*19040*/  FADD.FTZ R20, R163, R20 ;  /* 0x00000014a3147221 */ /* 0x000fe20000010000 */
[----:B------:R-:W-:Y:S01]  /*19050*/  FADD.FTZ R35, R162, R35 ;  /* 0x00000023a2237221 */ /* 0x000fe20000010000 */
[----:B0-----:R-:W-:Y:S01]  /*19060*/  F2FP.BF16.F32.PACK_AB R163, R15, R163 ;  /* 0x000000a30fa3723e */ /* 0x001fe200000010ff */
[-C--:B------:R-:W-:Y:S01]  /*19070*/  FMUL.FTZ R91, R91, R29.reuse ;  /* 0x0000001d5b5b7220 */ /* 0x080fe20000410000 */
[----:B------:R-:W-:Y:S01]  /*19080*/  FADD.FTZ R20, R15, R20 ;  /* 0x000000140f147221 */ /* 0x000fe20000010000 */
[----:B------:R-:W-:Y:S01]  /*19090*/  FADD.FTZ R35, R50, R35 ;  /* 0x0000002332237221 */ /* 0x000fe20000010000 */
[----:B------:R-:W-:Y:S01]  /*190a0*/  F2FP.BF16.F32.PACK_AB R176, R30, R176 ;  /* 0x000000b01eb0723e */ /* 0x000fe200000010ff */
[----:B------:R-:W-:Y:S01]  /*190b0*/  FMUL.FTZ R94, R94, R29 ;  /* 0x0000001d5e5e7220 */ /* 0x000fe20000410000 */
[----:B------:R-:W-:Y:S01]  /*190c0*/  FADD.FTZ R7, R157, R20 ;  /* 0x000000149d077221 */ /* 0x000fe20000010000 */
[----:B------:R-:W-:Y:S01]  /*190d0*/  FADD.FTZ R35, R26, R35 ;  /* 0x000000231a237221 */ /* 0x000fe20000010000 */
[----:B------:R-:W0:Y:S01]  /*190e0*/  MUFU.EX2 R20, R83 ;  /* 0x0000005300147308 */ /* 0x000e220000000800 */
        /* <DEDUP_REMOVED lines=21> */
[----:B0-----:R-:W-:Y:S01]  /*19240*/  FADD.FTZ R7, R20, R7 ;  /* 0x0000000714077221 */ /* 0x001fe20000010000 */
[----:B------:R-:W-:Y:S01]  /*19250*/  FADD.FTZ R0, R28, R3 ;  /* 0x000000031c007221 */ /* 0x000fe20000010000 */
[----:B------:R-:W-:Y:S01]  /*19260*/  F2FP.BF16.F32.PACK_AB R175, R27, R175 ;  /* 0x000000af1baf723e */ /* 0x000fe200000010ff */
[----:B------:R-:W-:Y:S01]  /*19270*/  FMUL.FTZ R106, R106, R29 ;  /* 0x0000001d6a6a7220 */ /* 0x000fe20000410000 */
[----:B------:R-:W-:Y:S01]  /*19280*/  F2FP.BF16.F32.PACK_AB R168, R38, R168 ;  /* 0x000000a826a8723e */ /* 0x000fe200000010ff */
[----:B------:R-:W-:Y:S01]  /*19290*/  FADD.FTZ R3, R13, R0 ;  /* 0x000000000d037221 */ /* 0x000fe20000010000 */
[----:B------:R-:W-:Y:S01]  /*192a0*/  F2FP.BF16.F32.PACK_AB R169, R31, R169 ;  /* 0x000000a91fa9723e */ /* 0x000fe200000010ff */
[----:B------:R-:W-:Y:S01]  /*192b0*/  FADD.FTZ R0, R60, R7 ;  /* 0x000000073c007221 */ /* 0x000fe20000010000 */
[----:B------:R-:W-:Y:S01]  /*192c0*/  F2FP.BF16.F32.PACK_AB R170, R40, R170 ;  /* 0x000000aa28aa723e */ /* 0x000fe200000010ff */
[-C--:B------:R-:W-:Y:S01]  /*192d0*/  FMUL.FTZ R107, R107, R29.reuse ;  /* 0x0000001d6b6b7220 */ /* 0x080fe20000410000 */
        /* <DEDUP_REMOVED lines=32> */
[----:B------:R-:W-:Y:S02]  /*194e0*/  IMAD.MOV.U32 R13, RZ, RZ, R11 ;  /* 0x000000ffff0d7224 */ /* 0x000fe400078e000b */
[----:B------:R-:W-:Y:S01]  /*194f0*/  IMAD.MOV.U32 R12, RZ, RZ, R10 ;  /* 0x000000ffff0c7224 */ /* 0x000fe200078e000a */
[----:B-1----:R-:W-:Y:S06]  /*19500*/  @P2 BRA `(.L_x_1705) ;  /* 0xffffffd4009c2947 */ /* 0x002fec000383ffff */
.L_x_1695:
[----:B------:R-:W-:-:S13]  /*19510*/  ISETP.GE.AND P2, PT, R4, R195, PT ;  /* 0x000000c30400720c */ /* 0x000fda0003f46270 */
[----:B------:R-:W-:Y:S05]  /*19520*/  @!P2 BRA `(.L_x_1706) ;  /* 0x000000380088a947 */ /* 0x000fea0003800000 */
[----:B------:R-:W-:Y:S02]  /*19530*/  IMAD.MOV.U32 R12, RZ, RZ, R11 ;  /* 0x000000ffff0c7224 */ /* 0x000fe400078e000b */
[----:B------:R-:W-:Y:S02]  /*19540*/  IMAD.MOV.U32 R13, RZ, RZ, R10 ;  /* 0x000000ffff0d7224 */ /* 0x000fe400078e000a */
[----:B------:R-:W-:Y:S02]  /*19550*/  IMAD.MOV.U32 R6, RZ, RZ, R186 ;  /* 0x000000ffff067224 */ /* 0x000fe400078e00ba */
[----:B------:R-:W-:-:S07]  /*19560*/  IMAD.MOV.U32 R14, RZ, RZ, R22 ;  /* 0x000000ffff0e7224 */ /* 0x000fce00078e0016 */
.L_x_1724:
        /* <DEDUP_REMOVED lines=10> */
.L_x_1708:
[----:B------:R-:W-:Y:S01]  /*19610*/  IMAD R7, R22, 0x8, R2 ;  /* 0x0000000816077824 */ /* 0x000fe200078e0202 */
[----:B------:R-:W-:-:S04]  /*19620*/  SHF.L.U32 R8, R186, 0x1f, RZ ;  /* 0x0000001fba087819 */ /* 0x000fc800000006ff */
[----:B------:R0:W1:Y:S01]  /*19630*/  SYNCS.PHASECHK.TRANS64.TRYWAIT P3, [R7+URZ+0x28830], R8 ;  /* 0x02883008070075a7 */ /* 0x000062000806017f */
[----:B------:R-:W-:Y:S05]  /*19640*/  @!P0 BRA `(.L_x_1709) ;  /* 0x0000000000048947 */ /* 0x000fea0003800000 */
[----:B------:R-:W-:Y:S01]  /*19650*/  BPT.TRAP 0x1 ;  /* 0x000000040000795c */ /* 0x000fe20000300000 */
.L_x_1709:
[----:B------:R-:W-:Y:S04]  /*19660*/  BSSY B0, `(.L_x_1707) ;  /* 0x0000004000007945 */ /* 0x000fe80003800000 */
[----:B-1----:R-:W-:Y:S05]  /*19670*/  @P3 BRA `(.L_x_1710) ;  /* 0x0000000000083947 */ /* 0x002fea0003800000 */
[----:B------:R-:W1:Y:S02]  /*19680*/  SYNCS.PHASECHK.TRANS64.TRYWAIT P3, [R7+URZ+0x28830], R8 ;  /* 0x02883008070075a7 */ /* 0x000e64000806017f */
[----:B-1----:R-:W-:Y:S05]  /*19690*/  @!P3 BRA `(.L_x_1711) ;  /* 0x000001140014b947 */ /* 0x002fea0003800000 */
.L_x_1710:
[----:B------:R-:W-:Y:S05]  /*196a0*/  BSYNC B0 ;  /* 0x0000000000007941 */ /* 0x000fea0003800000 */
.L_x_1707:
        /* <DEDUP_REMOVED lines=60> */
.L_x_1713:
[----:B------:R-:W-:Y:S01]  /*19a70*/  SHF.L.U32 R6, R6, 0x1f, RZ ;  /* 0x0000001f06067819 */ /* 0x000fe200000006ff */
[----:B------:R-:W-:-:S04]  /*19a80*/  IMAD R7, R14, 0x8, R2 ;  /* 0x000000080e077824 */ /* 0x000fc800078e0202 */
[----:B------:R0:W1:Y:S01]  /*19a90*/  SYNCS.PHASECHK.TRANS64.TRYWAIT P2, [R7+URZ+0x28850], R6 ;  /* 0x02885006070075a7 */ /* 0x000062000804017f */
[----:B------:R-:W-:Y:S05]  /*19aa0*/  @!P0 BRA `(.L_x_1714) ;  /* 0x0000000000048947 */ /* 0x000fea0003800000 */
[----:B------:R-:W-:Y:S01]  /*19ab0*/  BPT.TRAP 0x1 ;  /* 0x000000040000795c */ /* 0x000fe20000300000 */
.L_x_1714:
[----:B-1----:R-:W-:Y:S05]  /*19ac0*/  @P2 BRA `(.L_x_1712) ;  /* 0x0000000000082947 */ /* 0x002fea0003800000 */
[----:B------:R-:W1:Y:S02]  /*19ad0*/  SYNCS.PHASECHK.TRANS64.TRYWAIT P2, [R7+URZ+0x28850], R6 ;  /* 0x02885006070075a7 */ /* 0x000e64000804017f */
[----:B-1----:R-:W-:Y:S05]  /*19ae0*/  @!P2 BRA `(.L_x_1715) ;  /* 0x000001100014a947 */ /* 0x002fea0003800000 */
.L_x_1712:
        /* <DEDUP_REMOVED lines=88> */
[----:B------:R-:W5:Y:S01]  /*1a070*/  S2R R183, SR_TID.X ;  /* 0x0000000000b77919 */ /* 0x000f620000002100 */
        /* <DEDUP_REMOVED lines=8> */
[----:B------:R-:W0:Y:S01]  /*1a100*/  MUFU.TANH R37, R37 ;  /* 0x0000002500257308 */ /* 0x000e220000002400 */
[----:B-----5:R-:W-:-:S07]  /*1a110*/  SHF.R.U32.HI R183, RZ, 0x7, R183 ;  /* 0x00000007ffb77819 */ /* 0x020fce00000116b7 */
        /* <DEDUP_REMOVED lines=51> */
[----:B------:R-:W-:-:S02]  /*1a450*/  WARPGROUP.DEPBAR.LE gsb0, 0x0 ;  /* 0x00008000000079c5 */ /* 0x000fc40000010000 */
[----:B------:R-:W-:-:S06]  /*1a460*/  WARPGROUP.ARRIVE ;  /* 0x00000000000079c5 */ /* 0x000fcc0000000000 */
        /* <DEDUP_REMOVED lines=20> */
[----:B------:R-:W-:Y:S01]  /*1a5b0*/  IMAD.SHL.U32 R79, R4, 0x80, RZ ;  /* 0x00000080044f7824 */ /* 0x000fe200078e00ff */
[----:B------:R-:W0:Y:S04]  /*1a5c0*/  MUFU.TANH R8, R8 ;  /* 0x0000000800087308 */ /* 0x000e280000002400 */
[----:B------:R-:W-:-:S04]  /*1a5d0*/  IADD3 R84, -R188, 0x1, -R79 ;  /* 0x00000001bc547810 */ /* 0x000fc80007ffe94f */
[----:B------:R-:W0:Y:S01]  /*1a5e0*/  MUFU.TANH R9, R9 ;  /* 0x0000000900097308 */ /* 0x000e220000002400 */
[----:B------:R-:W-:-:S05]  /*1a5f0*/  IADD3 R84, -R187, R84, R189 ;  /* 0x00000054bb547210 */ /* 0x000fca0007ffe1bd */
[----:B------:R-:W-:Y:S02]  /*1a600*/  VIADD R86, R84, UR50 ;  /* 0x0000003254567c36 */ /* 0x000fe40008000000 */
        /* <DEDUP_REMOVED lines=12> */
[----:B------:R-:W5:Y:S08]  /*1a6d0*/  @P4 LDC R6, c[0x0][0x450] ;  /* 0x00011400ff064b82 */ /* 0x000f700000000800 */
[----:B------:R-:W1:Y:S02]  /*1a6e0*/  @P4 LDC R7, c[0x0][0x44c] ;  /* 0x00011300ff074b82 */ /* 0x000e640000000800 */
[----:B-1----:R-:W-:-:S05]  /*1a6f0*/  @P4 IMAD.HI.U32 R7, R80, R7, RZ ;  /* 0x0000000750074227 */ /* 0x002fca00078e00ff */
[----:B-----5:R-:W-:Y:S01]  /*1a700*/  @P4 SHF.R.U32.HI R80, RZ, R6, R7 ;  /* 0x00000006ff504219 */ /* 0x020fe20000011607 */
[----:B------:R-:W-:-:S04]  /*1a710*/  @!P1 IMAD R7, R22, 0x8, R2 ;  /* 0x0000000816079824 */ /* 0x000fc800078e0202 */
[----:B------:R-:W-:Y:S01]  /*1a720*/  @!P1 VIADD R76, R7, 0x28840 ;  /* 0x00028840074c9836 */ /* 0x000fe20000000000 */
[----:B------:R-:W-:Y:S01]  /*1a730*/  IADD3 R7, -R183, 0xb, RZ ;  /* 0x0000000bb7077810 */ /* 0x000fe20007ffe1ff */
[----:B------:R-:W1:Y:S03]  /*1a740*/  SHFL.IDX PT, R6, R80, RZ, 0x1c1f ;  /* 0x001c1fff50067589 */ /* 0x000e6600000e0000 */
[----:B------:R-:W-:Y:S01]  /*1a750*/  @!P1 PRMT R76, RZ, 0x654, R76 ;  /* 0x00000654ff4c9816 */ /* 0x000fe2000000004c */
[----:B------:R-:W-:Y:S02]  /*1a760*/  WARPGROUP.DEPBAR.LE gsb0, 0x0 ;  /* 0x00008000000079c5 */ /* 0x000fe40000010000 */
[----:B------:R-:W-:-:S06]  /*1a770*/  WARPGROUP.ARRIVE ;  /* 0x00000000000079c5 */ /* 0x000fcc0000000000 */
[----:B------:R-:W-:Y:S03]  /*1a780*/  HGMMA.64x128x16.F32.BF16 R88, R152, gdesc[UR4].tnspB, R88, gsb0 ;  /* 0x41e0000498587df0 */ /* 0x000fe60008001858 */
[----:B------:R-:W-:Y:S02]  /*1a790*/  WARPGROUP.DEPBAR.LE gsb0, 0x0 ;  /* 0x00008000000079c5 */ /* 0x000fe40000010000 */
[----:B------:R0:W-:Y:S06]  /*1a7a0*/  BAR.ARV R7, 0x100 ;  /* 0x000400070000751d */ /* 0x0001ec0000002000 */
[----:B------:R5:W-:Y:S02]  /*1a7b0*/  @!P1 SYNCS.ARRIVE.TRANS64.RED.A1T0 RZ, [R76+URZ], RZ ;  /* 0x000000ff4cff99a7 */ /* 0x000be4000810043f */
[----:B-----5:R-:W-:Y:S01]  /*1a7c0*/  FMUL.FTZ R76, R87, UR46 ;  /* 0x0000002e574c7c20 */ /* 0x020fe20008410000 */
[----:B------:R-:W-:-:S02]  /*1a7d0*/  VIADD R87, R84, UR45 ;  /* 0x0000002d54577c36 */ /* 0x000fc40008000000 */
[--C-:B-1----:R-:W-:Y:S02]  /*1a7e0*/  IMAD.IADD R84, R86, 0x1, R6.reuse ;  /* 0x0000000156547824 */ /* 0x102fe400078e0206 */
[----:B------:R-:W-:Y:S01]  /*1a7f0*/  IMAD.IADD R85, R87, 0x1, R6 ;  /* 0x0000000157557824 */ /* 0x000fe200078e0206 */
[----:B------:R-:W1:Y:S01]  /*1a800*/  MUFU.TANH R76, R76 ;  /* 0x0000004c004c7308 */ /* 0x000e620000002400 */
[----:B0-234-:R-:W-:Y:S05]  /*1a810*/  @!P5 BRA `(.L_x_1716) ;  /* 0x000000000058d947 */ /* 0x01dfea0003800000 */
        /* <DEDUP_REMOVED lines=12> */
.L_x_1718:
[----:B------:R-:W-:-:S05]  /*1a8e0*/  IMAD.U32 R152, RZ, RZ, UR43 ;  /* 0x0000002bff987e24 */ /* 0x000fca000f8e00ff */
[----:B------:R-:W-:-:S13]  /*1a8f0*/  ISETP.NE.AND P2, PT, R152, 0x1, PT ;  /* 0x000000019800780c */ /* 0x000fda0003f45270 */
[----:B------:R-:W0:Y:S02]  /*1a900*/  @P2 LDC.64 R6, c[0x0][0x9e8] ;  /* 0x00027a00ff062b82 */ /* 0x000e240000000a00 */
[----:B0-----:R-:W-:-:S05]  /*1a910*/  @P2 IMAD.HI.U32 R6, R83, R6, RZ ;  /* 0x0000000653062227 */ /* 0x001fca00078e00ff */
[----:B------:R-:W-:-:S07]  /*1a920*/  @P2 SHF.R.U32.HI R83, RZ, R7, R6 ;  /* 0x00000007ff532219 */ /* 0x000fce0000011606 */
.L_x_1719:
[----:B------:R-:W-:Y:S05]  /*1a930*/  BSYNC B0 ;  /* 0x0000000000007941 */ /* 0x000fea0003800000 */
.L_x_1717:
[----:B------:R-:W-:-:S04]  /*1a940*/  IMAD R83, R83, R152, -R79 ;  /* 0x0000009853537224 */ /* 0x000fc800078e0a4f */
[----:B------:R-:W-:-:S05]  /*1a950*/  IMAD.IADD R83, R83, 0x1, -R188 ;  /* 0x0000000153537824 */ /* 0x000fca00078e0abc */
[----:B------:R-:W-:Y:S02]  /*1a960*/  VIADDMNMX R85, R83, R152, R85, PT ;  /* 0x0000009853557246 */ /* 0x000fe40003800155 */
[----:B------:R-:W-:-:S07]  /*1a970*/  VIMNMX R84, R84, R83, !PT ;  /* 0x0000005354547248 */ /* 0x000fce0007fe0100 */
.L_x_1716:
[----:B------:R-:W-:-:S04]  /*1a980*/  ISETP.GT.AND P2, PT, R4, -0x1, PT ;  /* 0xffffffff0400780c */ /* 0x000fc80003f44270 */
[----:B------:R-:W-:-:S04]  /*1a990*/  ISETP.GT.AND P3, PT, R84, RZ, P2 ;  /* 0x000000ff5400720c */ /* 0x000fc80001764270 */
[----:B------:R-:W-:-:S04]  /*1a9a0*/  ISETP.LT.OR P3, PT, R85, 0x1, P3 ;  /* 0x000000015500780c */ /* 0x000fc80001f61670 */
[----:B------:R-:W-:Y:S02]  /*1a9b0*/  FSEL R83, R10, -INF , !P3 ;  /* 0xff8000000a537808 */ /* 0x000fe40005800000 */
[----:B------:R-:W-:Y:S01]  /*1a9c0*/  ISETP.GT.AND P3, PT, R84, 0x1, P2 ;  /* 0x000000015400780c */ /* 0x000fe20001764270 */
[----:B------:R-:W0:Y:S03]  /*1a9d0*/  SHFL.IDX PT, R10, R80, 0x1, 0x1c1f ;  /* 0x003c1f00500a7f89 */ /* 0x000e2600000e0000 */
[----:B------:R-:W-:-:S04]  /*1a9e0*/  ISETP.LT.OR P3, PT, R85, 0x2, P3 ;  /* 0x000000025500780c */ /* 0x000fc80001f61670 */
[----:B------:R-:W-:Y:S02]  /*1a9f0*/  FSEL R15, R15, -INF , !P3 ;  /* 0xff8000000f0f7808 */ /* 0x000fe40005800000 */
[----:B------:R-:W-:-:S04]  /*1aa00*/  ISETP.GT.AND P3, PT, R84, 0x8, P2 ;  /* 0x000000085400780c */ /* 0x000fc80001764270 */
[----:B------:R-:W-:-:S04]  /*1aa10*/  ISETP.LT.OR P3, PT, R85, 0x9, P3 ;  /* 0x000000095500780c */ /* 0x000fc80001f61670 */
[----:B------:R-:W-:Y:S02]  /*1aa20*/  FSEL R21, R21, -INF , !P3 ;  /* 0xff80000015157808 */ /* 0x000fe40005800000 */
[----:B------:R-:W-:-:S04]  /*1aa30*/  ISETP.GT.AND P3, PT, R84, 0x9, P2 ;  /* 0x000000095400780c */ /* 0x000fc80001764270 */
[----:B------:R-:W-:Y:S01]  /*1aa40*/  ISETP.LT.OR P3, PT, R85, 0xa, P3 ;  /* 0x0000000a5500780c */ /* 0x000fe20001f61670 */
[--C-:B0-----:R-:W-:Y:S02]  /*1aa50*/  IMAD.IADD R87, R87, 0x1, R10.reuse ;  /* 0x0000000157577824 */ /* 0x101fe400078e020a */
[----:B------:R-:W-:Y:S01]  /*1aa60*/  IMAD.IADD R86, R86, 0x1, R10 ;  /* 0x0000000156567824 */ /* 0x000fe200078e020a */
        /* <DEDUP_REMOVED lines=98> */
.L_x_1722:
[----:B------:R-:W-:-:S05]  /*1b090*/  IMAD.U32 R80, RZ, RZ, UR43 ;  /* 0x0000002bff507e24 */ /* 0x000fca000f8e00ff */
[----:B------:R-:W-:-:S13]  /*1b0a0*/  ISETP.NE.AND P3, PT, R80, 0x1, PT ;  /* 0x000000015000780c */ /* 0x000fda0003f65270 */
[----:B------:R-:W0:Y:S02]  /*1b0b0*/  @P3 LDC.64 R6, c[0x0][0x9e8] ;  /* 0x00027a00ff063b82 */ /* 0x000e240000000a00 */
[----:B0-----:R-:W-:-:S05]  /*1b0c0*/  @P3 IMAD.HI.U32 R6, R10, R6, RZ ;  /* 0x000000060a063227 */ /* 0x001fca00078e00ff */
[----:B------:R-:W-:-:S07]  /*1b0d0*/  @P3 SHF.R.U32.HI R10, RZ, R7, R6 ;  /* 0x00000007ff0a3219 */ /* 0x000fce0000011606 */
.L_x_1723:
[----:B------:R-:W-:Y:S05]  /*1b0e0*/  BSYNC B0 ;  /* 0x0000000000007941 */ /* 0x000fea0003800000 */
.L_x_1721:
[----:B------:R-:W-:-:S04]  /*1b0f0*/  IMAD R79, R10, R80, -R79 ;  /* 0x000000500a4f7224 */ /* 0x000fc800078e0a4f */
[----:B------:R-:W-:-:S05]  /*1b100*/  IMAD.IADD R79, R79, 0x1, -R188 ;  /* 0x000000014f4f7824 */ /* 0x000fca00078e0abc */
[----:B------:R-:W-:Y:S02]  /*1b110*/  VIADDMNMX R87, R79, R80, R87, PT ;  /* 0x000000504f577246 */ /* 0x000fe40003800157 */
[----:B------:R-:W-:-:S07]  /*1b120*/  VIMNMX R86, R86, R79, !PT ;  /* 0x0000004f56567248 */ /* 0x000fce0007fe0100 */
.L_x_1720:
        /* <DEDUP_REMOVED lines=12> */
[C---:B------:R-:W-:Y:S02]  /*1b1f0*/  ISETP.LT.OR P3, PT, R87.reuse, 0xa, P3 ;  /* 0x0000000a5700780c */ /* 0x040fe40001f61670 */
        /* <DEDUP_REMOVED lines=68> */
[----:B------:R-:W0:Y:S03]  /*1b640*/  SHFL.BFLY PT, R10, R7, 0x2, 0x1f ;  /* 0x0c401f00070a7f89 */ /* 0x000e2600000e0000 */
[----:B------:R-:W-:-:S04]  /*1b650*/  ISETP.LT.OR P3, PT, R87, 0x42, P3 ;  /* 0x000000425700780c */ /* 0x000fc80001f61670 */
[----:B------:R-:W-:Y:S02]  /*1b660*/  FSEL R6, R52, -INF , !P3 ;  /* 0xff80000034067808 */ /* 0x000fe40005800000 */
[----:B------:R-:W-:Y:S01]  /*1b670*/  ISETP.GT.AND P3, PT, R86, 0x48, P2 ;  /* 0x000000485600780c */ /* 0x000fe20001764270 */
[----:B------:R-:W2:Y:S03]  /*1b680*/  LDC R52, c[0x0][0x988] ;  /* 0x00026200ff347b82 */ /* 0x000ea60000000800 */
        /* <DEDUP_REMOVED lines=45> */
[----:B------:R-:W-:Y:S01]  /*1b960*/  FSEL R7, R11, -INF , !P3 ;  /* 0xff8000000b077808 */ /* 0x000fe20005800000 */
[C---:B--2---:R-:W-:Y:S01]  /*1b970*/  FMUL.FTZ R11, R10.reuse, R52 ;  /* 0x000000340a0b7220 */ /* 0x044fe20000410000 */
[----:B------:R-:W-:-:S02]  /*1b980*/  FSETP.NEU.FTZ.AND P3, PT, R10, -INF , PT ;  /* 0xff8000000a00780b */ /* 0x000fc40003f7d000 */
[----:B-1----:R-:W-:Y:S02]  /*1b990*/  FSEL R76, R76, -INF , !P2 ;  /* 0xff8000004c4c7808 */ /* 0x002fe40005000000 */
[----:B------:R-:W-:-:S05]  /*1b9a0*/  FSEL R11, R11, RZ, P3 ;  /* 0x000000ff0b0b7208 */ /* 0x000fca0001800000 */
[--C-:B------:R-:W-:Y:S01]  /*1b9b0*/  FFMA.FTZ R176, R29, R52, -R11.reuse ;  /* 0x000000341db07223 */ /* 0x100fe2000001080b */
        /* <DEDUP_REMOVED lines=36> */
[----:B------:R-:W-:Y:S03]  /*1bc00*/  MUFU.EX2 R15, R15 ;  /* 0x0000000f000f7308 */ /* 0x000fe60000000800 */
[----:B------:R-:W-:-:S04]  /*1bc10*/  FMNMX.FTZ R32, R40, R33, !PT ;  /* 0x0000002128207209 */ /* 0x000fc80007810000 */
[----:B------:R-:W-:Y:S01]  /*1bc20*/  FMNMX.FTZ R33, R43, R32, !PT ;  /* 0x000000202b217209 */ /* 0x000fe20007810000 */
[----:B------:R0:W-:Y:S03]  /*1bc30*/  MUFU.EX2 R30, R37 ;  /* 0x00000025001e7308 */ /* 0x0001e60000000800 */
[----:B------:R-:W-:-:S04]  /*1bc40*/  FMNMX.FTZ R32, R44, R33, !PT ;  /* 0x000000212c207209 */ /* 0x000fc80007810000 */
[----:B------:R-:W-:Y:S01]  /*1bc50*/  FMNMX.FTZ R33, R47, R32, !PT ;  /* 0x000000202f217209 */ /* 0x000fe20007810000 */
[----:B------:R-:W-:Y:S03]  /*1bc60*/  MUFU.EX2 R182, R182 ;  /* 0x000000b600b67308 */ /* 0x000fe60000000800 */
[----:B------:R-:W-:-:S04]  /*1bc70*/  FMNMX.FTZ R38, R48, R33, !PT ;  /* 0x0000002130267209 */ /* 0x000fc80007810000 */
[----:B------:R-:W-:Y:S01]  /*1bc80*/  FMNMX.FTZ R33, R51, R38, !PT ;  /* 0x0000002633217209 */ /* 0x000fe20007810000 */
[----:B------:R-:W-:Y:S03]  /*1bc90*/  MUFU.EX2 R32, R42 ;  /* 0x0000002a00207308 */ /* 0x000fe60000000800 */
[----:B------:R-:W-:Y:S01]  /*1bca0*/  FMNMX.FTZ R38, R6, R33, !PT ;  /* 0x0000002106267209 */ /* 0x000fe20007810000 */
[-CC-:B------:R-:W-:Y:S01]  /*1bcb0*/  FFMA.FTZ R33, R46, R52.reuse, -R11.reuse ;  /* 0x000000342e217223 */ /* 0x180fe2000001080b */
[----:B------:R-:W-:Y:S02]  /*1bcc0*/  FFMA.FTZ R46, R78, R52, -R11 ;  /* 0x000000344e2e7223 */ /* 0x000fe4000001080b */
[----:B0-----:R-:W-:Y:S01]  /*1bcd0*/  FMNMX.FTZ R37, R53, R38, !PT ;  /* 0x0000002635257209 */ /* 0x001fe20007810000 */
[----:B------:R-:W-:Y:S03]  /*1bce0*/  MUFU.EX2 R21, R21 ;  /* 0x0000001500157308 */ /* 0x000fe60000000800 */
[----:B------:R-:W-:-:S04]  /*1bcf0*/  FMNMX.FTZ R38, R54, R37, !PT ;  /* 0x0000002536267209 */ /* 0x000fc80007810000 */
[----:B------:R-:W-:Y:S01]  /*1bd00*/  FMNMX.FTZ R37, R57, R38, !PT ;  /* 0x0000002639257209 */ /* 0x000fe20007810000 */
[----:B------:R-:W-:Y:S03]  /*1bd10*/  MUFU.EX2 R176, R176 ;  /* 0x000000b000b07308 */ /* 0x000fe60000000800 */
[----:B------:R-:W-:Y:S01]  /*1bd20*/  FMNMX.FTZ R38, R58, R37, !PT ;  /* 0x000000253a267209 */ /* 0x000fe20007810000 */
[----:B------:R-:W-:-:S03]  /*1bd30*/  FFMA.FTZ R37, R50, R52, -R11 ;  /* 0x0000003432257223 */ /* 0x000fc6000001080b */
        /* <DEDUP_REMOVED lines=10> */
[----:B------:R0:W-:Y:S01]  /*1bde0*/  MUFU.EX2 R8, R45 ;  /* 0x0000002d00087308 */ /* 0x0001e20000000800 */
[----:B------:R-:W-:Y:S02]  /*1bdf0*/  FFMA.FTZ R9, R56, R52, -R11 ;  /* 0x0000003438097223 */ /* 0x000fe4000001080b */
[----:B------:R-:W-:-:S04]  /*1be00*/  FMNMX.FTZ R38, R73, R38, !PT ;  /* 0x0000002649267209 */ /* 0x000fc80007810000 */
[----:B------:R-:W-:Y:S01]  /*1be10*/  FMNMX.FTZ R41, R77, R38, !PT ;  /* 0x000000264d297209 */ /* 0x000fe20007810000 */
[-CC-:B------:R-:W-:Y:S01]  /*1be20*/  FFMA.FTZ R38, R60, R52.reuse, -R11.reuse ;  /* 0x000000343c267223 */ /* 0x180fe2000001080b */
[-CC-:B0-----:R-:W-:Y:S01]  /*1be30*/  FFMA.FTZ R45, R72, R52.reuse, -R11.reuse ;  /* 0x00000034482d7223 */ /* 0x181fe2000001080b */
[----:B------:R-:W-:Y:S01]  /*1be40*/  MUFU.EX2 R172, R172 ;  /* 0x000000ac00ac7308 */ /* 0x000fe20000000800 */
[----:B------:R-:W-:Y:S01]  /*1be50*/  FMNMX.FTZ R42, R76, R41, !PT ;  /* 0x000000294c2a7209 */ /* 0x000fe20007810000 */
[----:B------:R-:W-:-:S04]  /*1be60*/  FFMA.FTZ R41, R64, R52, -R11 ;  /* 0x0000003440297223 */ /* 0x000fc8000001080b */
        /* <DEDUP_REMOVED lines=10> */
[----:B0-----:R-:W-:-:S02]  /*1bf10*/  FMNMX.FTZ R11, R49, R50, !PT ;  /* 0x00000032310b7209 */ /* 0x001fc40007810000 */
[----:B------:R-:W-:Y:S02]  /*1bf20*/  FSEL R50, R10, RZ, P3 ;  /* 0x000000ff0a327208 */ /* 0x000fe40001800000 */
[C---:B------:R-:W-:Y:S01]  /*1bf30*/  FSETP.NEU.FTZ.AND P2, PT, R11.reuse, -INF , PT ;  /* 0xff8000000b00780b */ /* 0x040fe20003f5d000 */
[-C--:B------:R-:W-:Y:S02]  /*1bf40*/  FMUL.FTZ R55, R11, R52.reuse ;  /* 0x000000340b377220 */ /* 0x080fe40000410000 */
[----:B------:R-:W-:Y:S01]  /*1bf50*/  MUFU.EX2 R9, R9 ;  /* 0x0000000900097308 */ /* 0x000fe20000000800 */
[----:B------:R-:W-:Y:S02]  /*1bf60*/  FADD.FTZ R13, -R50, R13 ;  /* 0x0000000d320d7221 */ /* 0x000fe40000010100 */
[----:B------:R-:W-:Y:S02]  /*1bf70*/  FSEL R55, R55, RZ, P2 ;  /* 0x000000ff37377208 */ /* 0x000fe40001000000 */
[----:B------:R-:W-:-:S03]  /*1bf80*/  FMUL.FTZ R13, R13, R52 ;  /* 0x000000340d0d7220 */ /* 0x000fc60000410000 */
        /* <DEDUP_REMOVED lines=9> */
[----:B------:R-:W-:Y:S02]  /*1c020*/  @!P1 IMAD R26, R14, 0x8, R2 ;  /* 0x000000080e1a9824 */ /* 0x000fe400078e0202 */
[-CC-:B------:R-:W-:Y:S01]  /*1c030*/  FFMA.FTZ R14, R34, R52.reuse, -R55.reuse ;  /* 0x00000034220e7223 */ /* 0x180fe20000010837 */
[-CC-:B------:R-:W-:Y:S01]  /*1c040*/  FFMA.FTZ R173, R35, R52.reuse, -R55.reuse ;  /* 0x0000003423ad7223 */ /* 0x180fe20000010837 */
[----:B------:R-:W-:Y:S01]  /*1c050*/  FFMA.FTZ R36, R36, R52, -R55 ;  /* 0x0000003424247223 */ /* 0x000fe20000010837 */
[----:B------:R-:W-:-:S02]  /*1c060*/  @!P1 VIADD R26, R26, 0x28860 ;  /* 0x000288601a1a9836 */ /* 0x000fc40000000000 */
[-CC-:B------:R-:W-:Y:S01]  /*1c070*/  FFMA.FTZ R175, R39, R52.reuse, -R55.reuse ;  /* 0x0000003427af7223 */ /* 0x180fe20000010837 */
[-CC-:B------:R-:W-:Y:S01]  /*1c080*/  FFMA.FTZ R169, R43, R52.reuse, -R55.reuse ;  /* 0x000000342ba97223 */ /* 0x180fe20000010837 */
[----:B------:R-:W-:Y:S01]  /*1c090*/  MUFU.EX2 R181, R181 ;  /* 0x000000b500b57308 */ /* 0x000fe20000000800 */
[-CC-:B------:R-:W-:Y:S01]  /*1c0a0*/  FFMA.FTZ R44, R44, R52.reuse, -R55.reuse ;  /* 0x000000342c2c7223 */ /* 0x180fe20000010837 */
[----:B------:R-:W-:Y:S01]  /*1c0b0*/  @!P1 PRMT R26, RZ, 0x654, R26 ;  /* 0x00000654ff1a9816 */ /* 0x000fe2000000001a */
[-CC-:B------:R-:W-:Y:S01]  /*1c0c0*/  FFMA.FTZ R171, R47, R52.reuse, -R55.reuse ;  /* 0x000000342fab7223 */ /* 0x180fe20000010837 */
[-CC-:B------:R-:W-:Y:S01]  /*1c0d0*/  FFMA.FTZ R48, R48, R52.reuse, -R55.reuse ;  /* 0x0000003430307223 */ /* 0x180fe20000010837 */
[-CC-:B------:R-:W-:Y:S01]  /*1c0e0*/  FFMA.FTZ R51, R51, R52.reuse, -R55.reuse ;  /* 0x0000003433337223 */ /* 0x180fe20000010837 */
[----:B------:R1:W-:Y:S01]  /*1c0f0*/  @!P1 SYNCS.ARRIVE.TRANS64.RED.A1T0 RZ, [R26+URZ], RZ ;  /* 0x000000ff1aff99a7 */ /* 0x0003e2000810043f */
[-CC-:B------:R-:W-:Y:S01]  /*1c100*/  FFMA.FTZ R53, R53, R52.reuse, -R55.reuse ;  /* 0x0000003435357223 */ /* 0x180fe20000010837 */
[----:B------:R-:W-:Y:S01]  /*1c110*/  MUFU.EX2 R7, R7 ;  /* 0x0000000700077308 */ /* 0x000fe20000000800 */
[----:B0-----:R-:W-:Y:S01]  /*1c120*/  FFMA.FTZ R27, R13, R3, R180 ;  /* 0x000000030d1b7223 */ /* 0x001fe200000100b4 */
[--C-:B------:R-:W-:Y:S01]  /*1c130*/  FFMA.FTZ R3, R6, R52, -R55.reuse ;  /* 0x0000003406037223 */ /* 0x100fe20000010837 */
[C---:B------:R-:W-:Y:S01]  /*1c140*/  F2FP.BF16.F32.PACK_AB R180, R15.reuse, R180 ;  /* 0x000000b40fb4723e */ /* 0x040fe200000010ff */
[-C--:B------:R-:W-:Y:S01]  /*1c150*/  FFMA.FTZ R54, R54, R52.reuse, -R55 ;  /* 0x0000003436367223 */ /* 0x080fe20000010837 */
[----:B------:R-:W-:Y:S01]  /*1c160*/  FADD.FTZ R27, R15, R27 ;  /* 0x0000001b0f1b7221 */ /* 0x000fe20000010000 */
[-CC-:B-1----:R-:W-:Y:S01]  /*1c170*/  FFMA.FTZ R26, R40, R52.reuse, -R55.reuse ;  /* 0x00000034281a7223 */ /* 0x182fe20000010837 */
[----:B------:R-:W-:Y:S01]  /*1c180*/  FFMA.FTZ R57, R57, R52, -R55 ;  /* 0x0000003439397223 */ /* 0x000fe20000010837 */
[----:B------:R-:W-:Y:S01]  /*1c190*/  MUFU.EX2 R183, R183 ;  /* 0x000000b700b77308 */ /* 0x000fe20000000800 */
[----:B------:R-:W-:Y:S01]  /*1c1a0*/  FADD.FTZ R28, R182, R27 ;  /* 0x0000001bb61c7221 */ /* 0x000fe20000010000 */
[----:B------:R-:W-:Y:S01]  /*1c1b0*/  F2FP.BF16.F32.PACK_AB R182, R21, R182 ;  /* 0x000000b615b6723e */ /* 0x000fe200000010ff */
[-CC-:B------:R-:W-:Y:S01]  /*1c1c0*/  FFMA.FTZ R58, R58, R52.reuse, -R55.reuse ;  /* 0x000000343a3a7223 */ /* 0x180fe20000010837 */
[-CC-:B------:R-:W-:Y:S01]  /*1c1d0*/  FFMA.FTZ R61, R61, R52.reuse, -R55.reuse ;  /* 0x000000343d3d7223 */ /* 0x180fe20000010837 */
[----:B------:R-:W-:Y:S01]  /*1c1e0*/  FADD.FTZ R27, R21, R28 ;  /* 0x0000001c151b7221 */ /* 0x000fe20000010000 */
[----:B------:R-:W-:Y:S01]  /*1c1f0*/  FSEL R21, R11, RZ, P2 ;  /* 0x000000ff0b157208 */ /* 0x000fe20001000000 */
[----:B------:R-:W-:Y:S01]  /*1c200*/  FFMA.FTZ R62, R62, R52, -R55 ;  /* 0x000000343e3e7223 */ /* 0x000fe20000010837 */
[----:B------:R-:W-:Y:S01]  /*1c210*/  MUFU.EX2 R38, R38 ;  /* 0x0000002600267308 */ /* 0x000fe20000000800 */
[----:B------:R-:W-:Y:S01]  /*1c220*/  FADD.FTZ R27, R176, R27 ;  /* 0x0000001bb01b7221 */ /* 0x000fe20000010000 */
[----:B------:R-:W-:Y:S01]  /*1c230*/  F2FP.BF16.F32.PACK_AB R176, R24, R176 ;  /* 0x000000b018b0723e */ /* 0x000fe200000010ff */
[----:B------:R-:W-:Y:S01]  /*1c240*/  FADD.FTZ R21, -R21, R12 ;  /* 0x0000000c15157221 */ /* 0x000fe20000010100 */
[-C--:B------:R-:W-:Y:S01]  /*1c250*/  FFMA.FTZ R66, R66, R52.reuse, -R55 ;  /* 0x0000003442427223 */ /* 0x080fe20000010837 */
[----:B------:R-:W-:Y:S01]  /*1c260*/  FADD.FTZ R27, R24, R27 ;  /* 0x0000001b181b7221 */ /* 0x000fe20000010000 */
[-C--:B------:R-:W-:Y:S01]  /*1c270*/  FFMA.FTZ R67, R67, R52.reuse, -R55 ;  /* 0x0000003443437223 */ /* 0x080fe20000010837 */
[-C--:B------:R-:W-:Y:S01]  /*1c280*/  FMUL.FTZ R12, R21, R52.reuse ;  /* 0x00000034150c7220 */ /* 0x080fe20000410000 */
[----:B------:R-:W-:Y:S01]  /*1c290*/  MUFU.EX2 R20, R20 ;  /* 0x0000001400147308 */ /* 0x000fe20000000800 */
[----:B------:R-:W-:Y:S01]  /*1c2a0*/  FADD.FTZ R28, R178, R27 ;  /* 0x0000001bb21c7221 */ /* 0x000fe20000010000 */
[-CC-:B------:R-:W-:Y:S01]  /*1c2b0*/  FFMA.FTZ R69, R69, R52.reuse, -R55.reuse ;  /* 0x0000003445457223 */ /* 0x180fe20000010837 */
[-CC-:B------:R-:W-:Y:S01]  /*1c2c0*/  FFMA.FTZ R70, R70, R52.reuse, -R55.reuse ;  /* 0x0000003446467223 */ /* 0x180fe20000010837 */
[-CC-:B------:R-:W-:Y:S01]  /*1c2d0*/  FFMA.FTZ R74, R74, R52.reuse, -R55.reuse ;  /* 0x000000344a4a7223 */ /* 0x180fe20000010837 */
[----:B------:R-:W-:Y:S01]  /*1c2e0*/  FADD.FTZ R27, R29, R28 ;  /* 0x0000001c1d1b7221 */ /* 0x000fe20000010000 */
[-CC-:B------:R-:W-:Y:S01]  /*1c2f0*/  FFMA.FTZ R73, R73, R52.reuse, -R55.reuse ;  /* 0x0000003449497223 */ /* 0x180fe20000010837 */
[-C--:B------:R-:W-:Y:S01]  /*1c300*/  FFMA.FTZ R77, R77, R52.reuse, -R55 ;  /* 0x000000344d4d7223 */ /* 0x080fe20000010837 */
[----:B------:R-:W0:Y:S01]  /*1c310*/  MUFU.EX2 R12, R12 ;  /* 0x0000000c000c7308 */ /* 0x000e220000000800 */
[----:B------:R-:W-:Y:S01]  /*1c320*/  FADD.FTZ R27, R172, R27 ;  /* 0x0000001bac1b7221 */ /* 0x000fe20000010000 */
[----:B------:R-:W-:Y:S01]  /*1c330*/  FFMA.FTZ R55, R76, R52, -R55 ;  /* 0x000000344c377223 */ /* 0x000fe20000010837 */
[----:B------:R-:W-:Y:S01]  /*1c340*/  ISETP.GT.AND P2, PT, R4, R195, PT ;  /* 0x000000c30400720c */ /* 0x000fe20003f44270 */
        /* <DEDUP_REMOVED lines=15> */
[----:B------:R-:W-:Y:S01]  /*1c440*/  F2FP.BF16.F32.PACK_AB R181, R7, R181 ;  /* 0x000000b507b5723e */ /* 0x000fe200000010ff */
[-C--:B------:R-:W-:Y:S01]  /*1c450*/  FMUL.FTZ R104, R104, R13.reuse ;  /* 0x0000000d68687220 */ /* 0x080fe20000410000 */
[----:B------:R-:W-:Y:S01]  /*1c460*/  FADD.FTZ R21, R33, R28 ;  /* 0x0000001c21157221 */ /* 0x000fe20000010000 */
[----:B------:R-:W-:Y:S01]  /*1c470*/  FADD.FTZ R0, R7, R0 ;  /* 0x0000000007007221 */ /* 0x000fe20000010000 */
[-C--:B------:R-:W-:Y:S01]  /*1c480*/  FMUL.FTZ R105, R105, R13.reuse ;  /* 0x0000000d69697220 */ /* 0x080fe20000410000 */
        /* <DEDUP_REMOVED lines=10> */
[----:B------:R-:W-:Y:S01]  /*1c530*/  F2FP.BF16.F32.PACK_AB R164, R8, R164 ;  /* 0x000000a408a4723e */ /* 0x000fe200000010ff */
[-C--:B------:R-:W-:Y:S01]  /*1c540*/  FMUL.FTZ R117, R117, R13.reuse ;  /* 0x0000000d75757220 */ /* 0x080fe20000410000 */
[-C--:B------:R-:W-:Y:S01]  /*1c550*/  FMUL.FTZ R120, R120, R13.reuse ;  /* 0x0000000d78787220 */ /* 0x080fe20000410000 */
[----:B------:R-:W-:Y:S01]  /*1c560*/  FADD.FTZ R21, R8, R21 ;  /* 0x0000001508157221 */ /* 0x000fe20000010000 */
[-C--:B------:R-:W-:Y:S01]  /*1c570*/  FMUL.FTZ R121, R121, R13.reuse ;  /* 0x0000000d79797220 */ /* 0x080fe20000410000 */
[-C--:B------:R-:W-:Y:S01]  /*1c580*/  FMUL.FTZ R124, R124, R13.reuse ;  /* 0x0000000d7c7c7220 */ /* 0x080fe20000410000 */
[----:B------:R-:W3:Y:S01]  /*1c590*/  MUFU.EX2 R156, R156 ;  /* 0x0000009c009c7308 */ /* 0x000ee20000000800 */
[----:B------:R-:W-:Y:S01]  /*1c5a0*/  FADD.FTZ R24, R166, R21 ;  /* 0x00000015a6187221 */ /* 0x000fe20000010000 */
[----:B------:R-:W-:Y:S01]  /*1c5b0*/  F2FP.BF16.F32.PACK_AB R166, R9, R166 ;  /* 0x000000a609a6723e */ /* 0x000fe200000010ff */
[-C--:B------:R-:W-:Y:S01]  /*1c5c0*/  FMUL.FTZ R125, R125, R13.reuse ;  /* 0x0000000d7d7d7220 */ /* 0x080fe20000410000 */
[-C--:B------:R-:W-:Y:S01]  /*1c5d0*/  FMUL.FTZ R128, R128, R13.reuse ;  /* 0x0000000d80807220 */ /* 0x080fe20000410000 */
[----:B------:R-:W-:Y:S01]  /*1c5e0*/  FADD.FTZ R21, R9, R24 ;  /* 0x0000001809157221 */ /* 0x000fe20000010000 */
[-C--:B------:R-:W-:Y:S01]  /*1c5f0*/  FMUL.FTZ R129, R129, R13.reuse ;  /* 0x0000000d81817220 */ /* 0x080fe20000410000 */
        /* <DEDUP_REMOVED lines=10> */
[----:B-1----:R-:W-:Y:S01]  /*1c6a0*/  FADD.FTZ R24, R162, R27 ;  /* 0x0000001ba2187221 */ /* 0x002fe20000010000 */
[----:B--2---:R-:W-:Y:S01]  /*1c6b0*/  FADD.FTZ R0, R177, R0 ;  /* 0x00000000b1007221 */ /* 0x004fe20000010000 */
[-C--:B------:R-:W-:Y:S01]  /*1c6c0*/  FMUL.FTZ R140, R140, R13.reuse ;  /* 0x0000000d8c8c7220 */ /* 0x080fe20000410000 */
[-C--:B------:R-:W-:Y:S01]  /*1c6d0*/  FMUL.FTZ R141, R141, R13.reuse ;  /* 0x0000000d8d8d7220 */ /* 0x080fe20000410000 */
[-C--:B------:R-:W-:Y:S01]  /*1c6e0*/  FMUL.FTZ R144, R144, R13.reuse ;  /* 0x0000000d90907220 */ /* 0x080fe20000410000 */
[----:B0-----:R-:W-:Y:S01]  /*1c6f0*/  FADD.FTZ R0, R25, R0 ;  /* 0x0000000019007221 */ /* 0x001fe20000010000 */
[-C--:B------:R-:W-:Y:S01]  /*1c700*/  FMUL.FTZ R145, R145, R13.reuse ;  /* 0x0000000d91917220 */ /* 0x080fe20000410000 */
[----:B------:R-:W0:Y:S01]  /*1c710*/  MUFU.EX2 R173, R173 ;  /* 0x000000ad00ad7308 */ /* 0x000e220000000800 */
[-C--:B------:R-:W-:Y:S01]  /*1c720*/  FMUL.FTZ R148, R148, R13.reuse ;  /* 0x0000000d94947220 */ /* 0x080fe20000410000 */
[----:B------:R-:W-:Y:S01]  /*1c730*/  FMUL.FTZ R149, R149, R13 ;  /* 0x0000000d95957220 */ /* 0x000fe20000410000 */
[-C--:B------:R-:W-:Y:S01]  /*1c740*/  FMUL.FTZ R90, R90, R12.reuse ;  /* 0x0000000c5a5a7220 */ /* 0x080fe20000410000 */
[-C--:B------:R-:W-:Y:S01]  /*1c750*/  FMUL.FTZ R91, R91, R12.reuse ;  /* 0x0000000c5b5b7220 */ /* 0x080fe20000410000 */
[-C--:B------:R-:W-:Y:S01]  /*1c760*/  FMUL.FTZ R94, R94, R12.reuse ;  /* 0x0000000c5e5e7220 */ /* 0x080fe20000410000 */
[-C--:B------:R-:W-:Y:S01]  /*1c770*/  FMUL.FTZ R95, R95, R12.reuse ;  /* 0x0000000c5f5f7220 */ /* 0x080fe20000410000 */
[-C--:B------:R-:W-:Y:S01]  /*1c780*/  FMUL.FTZ R98, R98, R12.reuse ;  /* 0x0000000c62627220 */ /* 0x080fe20000410000 */
[----:B------:R1:W-:Y:S01]  /*1c790*/  MUFU.EX2 R165, R3 ;  /* 0x0000000300a57308 */ /* 0x0003e20000000800 */
[-C--:B------:R-:W-:Y:S01]  /*1c7a0*/  FMUL.FTZ R99, R99, R12.reuse ;  /* 0x0000000c63637220 */ /* 0x080fe20000410000 */
        /* <DEDUP_REMOVED lines=11> */
[----:B---3--:R-:W-:Y:S01]  /*1c860*/  FADD.FTZ R21, R156, R3 ;  /* 0x000000039c157221 */ /* 0x008fe20000010000 */
[----:B----4-:R-:W-:Y:S01]  /*1c870*/  FADD.FTZ R3, R179, R0 ;  /* 0x00000000b3037221 */ /* 0x010fe20000010000 */
[C---:B-----5:R-:W-:Y:S01]  /*1c880*/  F2FP.BF16.F32.PACK_AB R179, R14.reuse, R179 ;  /* 0x000000b30eb3723e */ /* 0x060fe200000010ff */
[----:B------:R-:W1:Y:S01]  /*1c890*/  MUFU.EX2 R175, R175 ;  /* 0x000000af00af7308 */ /* 0x000e620000000800 */
[-C--:B------:R-:W-:Y:S01]  /*1c8a0*/  FMUL.FTZ R119, R119, R12.reuse ;  /* 0x0000000c77777220 */ /* 0x080fe20000410000 */
[----:B------:R-:W-:Y:S01]  /*1c8b0*/  FADD.FTZ R0, R14, R3 ;  /* 0x000000030e007221 */ /* 0x000fe20000010000 */
[-C--:B------:R-:W-:Y:S01]  /*1c8c0*/  FMUL.FTZ R122, R122, R12.reuse ;  /* 0x0000000c7a7a7220 */ /* 0x080fe20000410000 */
[-C--:B------:R-:W-:Y:S01]  /*1c8d0*/  FMUL.FTZ R123, R123, R12.reuse ;  /* 0x0000000c7b7b7220 */ /* 0x080fe20000410000 */
[-C--:B------:R-:W-:Y:S01]  /*1c8e0*/  FMUL.FTZ R126, R126, R12.reuse ;  /* 0x0000000c7e7e7220 */ /* 0x080fe20000410000 */
[----:B0-----:R-:W-:Y:S01]  /*1c8f0*/  FADD.FTZ R3, R173, R0 ;  /* 0x00000000ad037221 */ /* 0x001fe20000010000 */
[-C--:B------:R-:W-:Y:S01]  /*1c900*/  FMUL.FTZ R127, R127, R12.reuse ;  /* 0x0000000c7f7f7220 */ /* 0x080fe20000410000 */
[----:B------:R-:W0:Y:S01]  /*1c910*/  MUFU.EX2 R26, R26 ;  /* 0x0000001a001a7308 */ /* 0x000e220000000800 */
[C---:B--2---:R-:W-:Y:S01]  /*1c920*/  F2FP.BF16.F32.PACK_AB R173, R6.reuse, R173 ;  /* 0x000000ad06ad723e */ /* 0x044fe200000010ff */
[----:B------:R-:W-:Y:S01]  /*1c930*/  FADD.FTZ R0, R6, R3 ;  /* 0x0000000306007221 */ /* 0x000fe20000010000 */
        /* <DEDUP_REMOVED lines=15> */
[----:B------:R-:W-:Y:S01]  /*1ca30*/  FMUL.FTZ R151, R151, R12 ;  /* 0x0000000c97977220 */ /* 0x000fe20000410000 */
[----:B------:R-:W-:Y:S01]  /*1ca40*/  F2FP.BF16.F32.PACK_AB R178, R29, R178 ;  /* 0x000000b21db2723e */ /* 0x000fe200000010ff */
[----:B------:R-:W-:Y:S01]  /*1ca50*/  VIADD R4, R4, 0xffffffff ;  /* 0xffffffff04047836 */ /* 0x000fe20000000000 */
[----:B------:R-:W-:Y:S01]  /*1ca60*/  F2FP.BF16.F32.PACK_AB R172, R30, R172 ;  /* 0x000000ac1eac723e */ /* 0x000fe200000010ff */
[----:B------:R-:W-:Y:S01]  /*1ca70*/  IMAD.MOV.U32 R6, RZ, RZ, R186 ;  /* 0x000000ffff067224 */ /* 0x000fe200078e00ba */
[----:B------:R-:W-:Y:S01]  /*1ca80*/  F2FP.BF16.F32.PACK_AB R174, R32, R174 ;  /* 0x000000ae20ae723e */ /* 0x000fe200000010ff */
[----:B------:R-:W0:Y:S01]  /*1ca90*/  MUFU.EX2 R171, R171 ;  /* 0x000000ab00ab7308 */ /* 0x000e220000000800 */
[----:B--2---:R-:W-:Y:S01]  /*1caa0*/  FADD.FTZ R0, R169, R0 ;  /* 0x00000000a9007221 */ /* 0x004fe20000010000 */
[----:B------:R-:W-:Y:S01]  /*1cab0*/  F2FP.BF16.F32.PACK_AB R168, R33, R168 ;  /* 0x000000a821a8723e */ /* 0x000fe200000010ff */
[----:B------:R-:W-:Y:S01]  /*1cac0*/  IMAD.MOV.U32 R14, RZ, RZ, R22 ;  /* 0x000000ffff0e7224 */ /* 0x000fe200078e0016 */
[----:B------:R-:W-:Y:S01]  /*1cad0*/  F2FP.BF16.F32.PACK_AB R170, R37, R170 ;  /* 0x000000aa25aa723e */ /* 0x000fe200000010ff */
[----:B------:R-:W-:Y:S01]  /*1cae0*/  IMAD.MOV.U32 R13, RZ, RZ, R10 ;  /* 0x000000ffff0d7224 */ /* 0x000fe200078e000a */
[----:B------:R-:W-:Y:S01]  /*1caf0*/  F2FP.BF16.F32.PACK_AB R160, R38, R160 ;  /* 0x000000a026a0723e */ /* 0x000fe200000010ff */
[----:B------:R-:W-:Y:S01]  /*1cb00*/  IMAD.MOV.U32 R12, RZ, RZ, R11 ;  /* 0x000000ffff0c7224 */ /* 0x000fe200078e000b */
[----:B------:R-:W2:Y:S01]  /*1cb10*/  MUFU.EX2 R48, R48 ;  /* 0x0000003000307308 */ /* 0x000ea20000000800 */
[----:B-1----:R-:W-:Y:S01]  /*1cb20*/  FADD.FTZ R0, R15, R0 ;  /* 0x000000000f007221 */ /* 0x002fe20000010000 */
[----:B------:R-:W-:-:S02]  /*1cb30*/  F2FP.BF16.F32.PACK_AB R162, R41, R162 ;  /* 0x000000a229a2723e */ /* 0x000fc400000010ff */
[----:B------:R-:W-:Y:S02]  /*1cb40*/  F2FP.BF16.F32.PACK_AB R183, R20, R183 ;  /* 0x000000b714b7723e */ /* 0x000fe400000010ff */
[----:B------:R-:W-:Y:S02]  /*1cb50*/  F2FP.BF16.F32.PACK_AB R177, R25, R177 ;  /* 0x000000b119b1723e */ /* 0x000fe400000010ff */
[----:B------:R-:W1:Y:S01]  /*1cb60*/  MUFU.EX2 R51, R51 ;  /* 0x0000003300337308 */ /* 0x000e620000000800 */
[----:B0-----:R-:W-:Y:S01]  /*1cb70*/  FADD.FTZ R9, R171, R0 ;  /* 0x00000000ab097221 */ /* 0x001fe20000010000 */
[----:B------:R-:W-:Y:S02]  /*1cb80*/  F2FP.BF16.F32.PACK_AB R175, R26, R175 ;  /* 0x000000af1aaf723e */ /* 0x000fe400000010ff */
[----:B------:R-:W-:-:S04]  /*1cb90*/  F2FP.BF16.F32.PACK_AB R169, R15, R169 ;  /* 0x000000a90fa9723e */ /* 0x000fc800000010ff */
[----:B------:R-:W0:Y:S01]  /*1cba0*/  MUFU.EX2 R53, R53 ;  /* 0x0000003500357308 */ /* 0x000e220000000800 */
[C---:B--2---:R-:W-:Y:S01]  /*1cbb0*/  FADD.FTZ R0, R48.reuse, R9 ;  /* 0x0000000930007221 */ /* 0x044fe20000010000 */
[----:B------:R-:W-:-:S06]  /*1cbc0*/  F2FP.BF16.F32.PACK_AB R171, R48, R171 ;  /* 0x000000ab30ab723e */ /* 0x000fcc00000010ff */
[----:B------:R-:W2:Y:S01]  /*1cbd0*/  MUFU.EX2 R54, R54 ;  /* 0x0000003600367308 */ /* 0x000ea20000000800 */
[----:B-1----:R-:W-:-:S04]  /*1cbe0*/  FADD.FTZ R0, R51, R0 ;  /* 0x0000000033007221 */ /* 0x002fc80000010000 */
[C---:B------:R-:W-:Y:S01]  /*1cbf0*/  FADD.FTZ R0, R165.reuse, R0 ;  /* 0x00000000a5007221 */ /* 0x040fe20000010000 */
[----:B------:R-:W-:Y:S02]  /*1cc00*/  F2FP.BF16.F32.PACK_AB R165, R165, R51 ;  /* 0x00000033a5a5723e */ /* 0x000fe400000010ff */
        /* <DEDUP_REMOVED lines=47> */
[----:B------:R-:W-:-:S03]  /*1cf00*/  F2FP.BF16.F32.PACK_AB R153, R73, R74 ;  /* 0x0000004a4999723e */ /* 0x000fc600000010ff */
[----:B--2---:R-:W-:-:S04]  /*1cf10*/  FADD.FTZ R7, R8, R7 ;  /* 0x0000000708077221 */ /* 0x004fc80000010000 */
[C---:B-1----:R-:W-:Y:S01]  /*1cf20*/  FADD.FTZ R0, R55.reuse, R7 ;  /* 0x0000000737007221 */ /* 0x042fe20000010000 */
[----:B------:R-:W-:Y:S01]  /*1cf30*/  F2FP.BF16.F32.PACK_AB R155, R55, R8 ;  /* 0x00000008379b723e */ /* 0x000fe200000010ff */
[----:B------:R-:W-:Y:S06]  /*1cf40*/  @P2 BRA `(.L_x_1724) ;  /* 0xffffffc400882947 */ /* 0x000fec000383ffff */
.L_x_1706:
[----:B------:R-:W-:Y:S05]  /*1cf50*/  WARPSYNC.ALL ;  /* 0x0000000000007948 */ /* 0x000fea0003800000 */
[----:B------:R-:W-:Y:S06]  /*1cf60*/  BAR.ARV 0x8, 0x180 ;  /* 0x0206000000007b1d */ /* 0x000fec0000002000 */
[----:B------:R-:W-:Y:S05]  /*1cf70*/  @!P0 BRA `(.L_x_1725) ;  /* 0x0000000000048947 */ /* 0x000fea0003800000 */
[----:B------:R-:W-:Y:S01]  /*1cf80*/  BPT.TRAP 0x1 ;  /* 0x000000040000795c */ /* 0x000fe20000300000 */
.L_x_1725:
[----:B------:R-:W-:Y:S01]  /*1cf90*/  IMAD R9, R22, 0x8, R2 ;  /* 0x0000000816097824 */ /* 0x000fe200078e0202 */
[----:B------:R-:W-:-:S04]  /*1cfa0*/  SHF.L.U32 R4, R186, 0x1f, RZ ;  /* 0x0000001fba047819 */ /* 0x000fc800000006ff */
[----:B------:R0:W1:Y:S01]  /*1cfb0*/  SYNCS.PHASECHK.TRANS64.TRYWAIT P2, [R9+URZ+0x28850], R4 ;  /* 0x02885004090075a7 */ /* 0x000062000804017f */
[----:B------:R-:W-:Y:S05]  /*1cfc0*/  @!P0 BRA `(.L_x_1726) ;  /* 0x0000000000048947 */ /* 0x000fea0003800000 */
[----:B------:R-:W-:Y:S01]  /*1cfd0*/  BPT.TRAP 0x1 ;  /* 0x000000040000795c */ /* 0x000fe20000300000 */
.L_x_1726:
[----:B------:R-:W-:-:S05]  /*1cfe0*/  VIADD R2, R2, 0x400 ;  /* 0x0000040002027836 */ /* 0x000fca0000000000 */
[----:B------:R-:W-:-:S04]  /*1cff0*/  SHF.R.U32.HI R2, RZ, 0x4, R2 ;  /* 0x00000004ff027819 */ /* 0x000fc80000011602 */
[----:B------:R-:W-:-:S04]  /*1d000*/  LOP3.LUT R2, R2, 0x3fff, RZ, 0xc0, !PT ;  /* 0x00003fff02027812 */ /* 0x000fc800078ec0ff */
[----:B------:R-:W-:Y:S01]  /*1d010*/  LOP3.LUT R5, R2, 0x4000000, RZ, 0xfc, !PT ;  /* 0x0400000002057812 */ /* 0x000fe200078efcff */
[----:B-1----:R-:W-:Y:S06]  /*1d020*/  @P2 BRA `(.L_x_1727) ;  /* 0x0000000000082947 */ /* 0x002fec0003800000 */
[----:B------:R-:W1:Y:S02]  /*1d030*/  SYNCS.PHASECHK.TRANS64.TRYWAIT P0, [R9+URZ+0x28850], R4 ;  /* 0x02885004090075a7 */ /* 0x000e64000800017f */
[----:B-1----:R-:W-:Y:S05]  /*1d040*/  @!P0 BRA `(.L_x_1728) ;  /* 0x000000d800d08947 */ /* 0x002fea0003800000 */
.L_x_1727:
[----:B01----:R-:W-:Y:S01]  /*1d050*/  IMAD R4, R22, 0x800, R5 ;  /* 0x0000080016047824 */ /* 0x003fe200078e0205 */
[----:B------:R-:W-:Y:S05]  /*1d060*/  WARPSYNC.ALL ;  /* 0x0000000000007948 */ /* 0x000fea0003800000 */
[----:B------:R-:W-:Y:S01]  /*1d070*/  IMAD.MOV.U32 R5, RZ, RZ, 0x40000040 ;  /* 0x40000040ff057424 */ /* 0x000fe200078e00ff */
[C---:B------:R-:W-:Y:S01]  /*1d080*/  R2UR UR6, R4.reuse ;  /* 0x00000000040672ca */ /* 0x040fe200000e0000 */
[----:B------:R-:W-:Y:S01]  /*1d090*/  WARPGROUP.ARRIVE ;  /* 0x00000000000079c5 */ /* 0x000fe20000000000 */
[----:B------:R-:W-:Y:S01]  /*1d0a0*/  VIADD R6, R4, 0x80 ;  /* 0x0000008004067836 */ /* 0x000fe20000000000 */
[----:B------:R-:W0:Y:S01]  /*1d0b0*/  SHFL.BFLY PT, R2, R3, 0x2, 0x1f ;  /* 0x0c401f0003027f89 */ /* 0x000e2200000e0000 */
[----:B------:R-:W-:Y:S01]  /*1d0c0*/  R2UR UR7, R5 ;  /* 0x00000000050772ca */ /* 0x000fe200000e0000 */
[----:B------:R-:W-:-:S02]  /*1d0d0*/  IMAD.MOV.U32 R7, RZ, RZ, 0x40000040 ;  /* 0x40000040ff077424 */ /* 0x000fc400078e00ff */
[----:B------:R-:W-:Y:S02]  /*1d0e0*/  IMAD.MOV.U32 R5, RZ, RZ, 0x40000040 ;  /* 0x40000040ff057424 */ /* 0x000fe400078e00ff */
[----:B------:R-:W-:Y:S02]  /*1d0f0*/  VIADD R22, R22, 0x1 ;  /* 0x0000000116167836 */ /* 0x000fe40000000000 */
[----:B------:R-:W-:-:S03]  /*1d100*/  VIADD R214, R214, 0x1 ;  /* 0x00000001d6d67836 */ /* 0x000fc60000000000 */
[----:B------:R-:W-:-:S03]  /*1d110*/  ISETP.NE.AND P2, PT, R22, 0x2, PT ;  /* 0x000000021600780c */ /* 0x000fc60003f45270 */
[----:B------:R-:W-:Y:S01]  /*1d120*/  HGMMA.64x128x16.F32.BF16 R88, R180, gdesc[UR4].tnspB, R88, gsb0 ;  /* 0x41e00004b4587df0 */ /* 0x000fe20008001858 */
[----:B------:R-:W-:Y:S01]  /*1d130*/  R2UR UR6, R6 ;  /* 0x00000000060672ca */ /* 0x000fe200000e0000 */
[----:B------:R-:W-:Y:S01]  /*1d140*/  VIADD R6, R4, 0x100 ;  /* 0x0000010004067836 */ /* 0x000fe20000000000 */
[----:B------:R-:W-:Y:S01]  /*1d150*/  R2UR UR7, R7 ;  /* 0x00000000070772ca */ /* 0x000fe200000e0000 */
[----:B------:R-:W-:Y:S01]  /*1d160*/  IMAD.MOV.U32 R7, RZ, RZ, 0x40000040 ;  /* 0x40000040ff077424 */ /* 0x000fe200078e00ff */
[----:B------:R-:W-:Y:S01]  /*1d170*/  SEL R22, R22, RZ, P2 ;  /* 0x000000ff16167207 */ /* 0x000fe20001000000 */
[----:B0-----:R-:W-:Y:S01]  /*1d180*/  FADD.FTZ R2, R2, R3 ;  /* 0x0000000302027221 */ /* 0x001fe20000010000 */
[----:B------:R-:W-:-:S04]  /*1d190*/  SEL R3, RZ, 0x1, P2 ;  /* 0x00000001ff037807 */ /* 0x000fc80001000000 */
[----:B------:R-:W-:Y:S01]  /*1d1a0*/  LOP3.LUT R186, R186, R3, RZ, 0x3c, !PT ;  /* 0x00000003baba7212 */ /* 0x000fe200078e3cff */
[----:B------:R-:W-:Y:S01]  /*1d1b0*/  IMAD.MOV.U32 R3, RZ, RZ, -0x800000 ;  /* 0xff800000ff037424 */ /* 0x000fe200078e00ff */
        /* <DEDUP_REMOVED lines=38> */
[----:B------:R-:W-:Y:S02]  /*1d420*/  R2UR UR7, R5 ;  /* 0x00000000050772ca */ /* 0x000fe400000e0000 */
[----:B------:R-:W0:Y:S02]  /*1d430*/  SHFL.BFLY PT, R5, R0, 0x2, 0x1f ;  /* 0x0c401f0000057f89 */ /* 0x000e2400000e0000 */
[----:B0-----:R-:W-:Y:S01]  /*1d440*/  FADD.FTZ R4, R5, R0 ;  /* 0x0000000005047221 */ /* 0x001fe20000010000 */
[----:B------:R-:W-:Y:S01]  /*1d450*/  IMAD.MOV.U32 R0, RZ, RZ, -0x800000 ;  /* 0xff800000ff007424 */ /* 0x000fe200078e00ff */
[----:B------:R-:W0:Y:S04]  /*1d460*/  SHFL.BFLY PT, R5, R2, 0x1, 0x1f ;  /* 0x0c201f0002057f89 */ /* 0x000e2800000e0000 */
[----:B------:R-:W1:Y:S01]  /*1d470*/  SHFL.BFLY PT, R7, R4, 0x1, 0x1f ;  /* 0x0c201f0004077f89 */ /* 0x000e6200000e0000 */
[----:B0-----:R-:W-:Y:S01]  /*1d480*/  FADD.FTZ R12, R2, R5 ;  /* 0x00000005020c7221 */ /* 0x001fe20000010000 */
[----:B------:R-:W-:-:S02]  /*1d490*/  IMAD.MOV.U32 R5, RZ, RZ, RZ ;  /* 0x000000ffff057224 */ /* 0x000fc400078e00ff */
[----:B------:R-:W-:Y:S02]  /*1d4a0*/  IMAD.MOV.U32 R2, RZ, RZ, RZ ;  /* 0x000000ffff027224 */ /* 0x000fe400078e00ff */
[----:B-1----:R-:W-:Y:S01]  /*1d4b0*/  FADD.FTZ R13, R4, R7 ;  /* 0x00000007040d7221 */ /* 0x002fe20000010000 */
[----:B------:R-:W-:Y:S01]  /*1d4c0*/  FSETP.NE.FTZ.AND P0, PT, R12, RZ, PT ;  /* 0x000000ff0c00720b */ /* 0x000fe20003f15000 */
[----:B------:R-:W-:-:S03]  /*1d4d0*/  @!P1 VIADD R4, R9, 0x28860 ;  /* 0x0002886009049836 */ /* 0x000fc60000000000 */
[----:B------:R-:W-:Y:S02]  /*1d4e0*/  FSETP.NE.FTZ.AND P3, PT, R13, RZ, PT ;  /* 0x000000ff0d00720b */ /* 0x000fe40003f75000 */
[----:B------:R-:W-:-:S07]  /*1d4f0*/  @!P1 PRMT R4, RZ, 0x654, R4 ;  /* 0x00000654ff049816 */ /* 0x000fce0000000004 */
        /* <DEDUP_REMOVED lines=80> */
.L_x_1602:
[----:B------:R-:W-:Y:S05]  /*1da00*/  WARPSYNC.ALL ;  /* 0x0000000000007948 */ /* 0x000fea0003800000 */
[----:B------:R-:W0:Y:S08]  /*1da10*/  S2UR UR5, SR_CgaCtaId ;  /* 0x00000000000579c3 */ /* 0x000e300000008800 */
[----:B------:R-:W-:Y:S06]  /*1da20*/  BAR.SYNC.DEFER_BLOCKING 0x5, 0x180 ;  /* 0x0146000000007b1d */ /* 0x000fec0000010000 */
[----:B------:R-:W-:Y:S01]  /*1da30*/  UMOV UR4, 0x400 ;  /* 0x0000040000047882 */ /* 0x000fe20000000000 */
[----:B------:R-:W-:Y:S01]  /*1da40*/  BSSY B0, `(.L_x_1729) ;  /* 0x00002fa000007945 */ /* 0x000fe20003800000 */
[----:B0-----:R-:W-:-:S06]  /*1da50*/  ULEA UR4, UR5, UR4, 0x18 ;  /* 0x0000000405047291 */ /* 0x001fcc000f8ec03f */
[----:B------:R-:W-:-:S05]  /*1da60*/  IMAD.U32 R2, RZ, RZ, UR4 ;  /* 0x00000004ff027e24 */ /* 0x000fca000f8e00ff */
[----:B------:R0:W1:Y:S01]  /*1da70*/  LDS.128 R24, [R2+0x288d0] ;  /* 0x0288d00002187984 */ /* 0x0000620000000c00 */
[----:B------:R-:W-:Y:S06]  /*1da80*/  BAR.ARV 0x4, 0x180 ;  /* 0x0106000000007b1d */ /* 0x000fec0000002000 */
[----:B------:R-:W-:Y:S05]  /*1da90*/  @P0 BRA `(.L_x_1730) ;  /* 0x0000002000cc0947 */ /* 0x000fea0003800000 */
[----:B------:R-:W2:Y:S01]  /*1daa0*/  LDL R4, [R1+0x50] ;  /* 0x0000500001047983 */ /* 0x000ea20000100800 */
[----:B------:R-:W-:Y:S01]  /*1dab0*/  ULDC UR4, c[0x0][0xad4] ;  /* 0x0002b50000047ab9 */ /* 0x000fe20000000800 */
[----:B------:R-:W-:Y:S01]  /*1dac0*/  F2FP.BF16.F32.PACK_AB R34, R133, R132 ;  /* 0x000000848522723e */ /* 0x000fe200000010ff */
[----:B------:R-:W3:Y:S01]  /*1dad0*/  S2R R5, SR_SWINHI ;  /* 0x0000000000057919 */ /* 0x000ee20000002f00 */
[----:B------:R-:W-:Y:S02]  /*1dae0*/  MOV R40, R2 ;  /* 0x0000000200287202 */ /* 0x000fe40000000f00 */
[----:B---3--:R-:W-:-:S03]  /*1daf0*/  MOV R41, R5 ;  /* 0x0000000500297202 */ /* 0x008fc60000000f00 */
[----:B--2---:R-:W-:-:S03]  /*1db00*/  IMAD.WIDE R4, R4, 0x2, R40 ;  /* 0x0000000204047825 */ /* 0x004fc600078e0228 */
[C---:B------:R-:W-:Y:S02]  /*1db10*/  IADD3 R10, P0, R4.reuse, 0x40, RZ ;  /* 0x00000040040a7810 */ /* 0x040fe40007f1e0ff */
[C---:B------:R-:W-:Y:S02]  /*1db20*/  LOP3.LUT R7, R4.reuse, 0x380, RZ, 0xc0, !PT ;  /* 0x0000038004077812 */ /* 0x040fe400078ec0ff */
[----:B------:R-:W-:Y:S01]  /*1db30*/  IADD3 R35, P5, R4, 0x20, RZ ;  /* 0x0000002004237810 */ /* 0x000fe20007fbe0ff */
[--C-:B------:R-:W-:Y:S01]  /*1db40*/  IMAD.X R11, RZ, RZ, R5.reuse, P0 ;  /* 0x000000ffff0b7224 */ /* 0x100fe200000e0605 */
[----:B------:R-:W-:Y:S02]  /*1db50*/  ISETP.NE.AND P0, PT, R209, RZ, PT ;  /* 0x000000ffd100720c */ /* 0x000fe40003f05270 */
[----:B------:R-:W-:Y:S01]  /*1db60*/  SHF.R.U64 R7, R7, 0x3, RZ ;  /* 0x0000000307077819 */ /* 0x000fe200000012ff */
[----:B------:R-:W-:Y:S01]  /*1db70*/  IMAD.X R9, RZ, RZ, R5, P5 ;  /* 0x000000ffff097224 */ /* 0x000fe200028e0605 */
[----:B------:R-:W-:Y:S01]  /*1db80*/  SEL R209, R209, UR4, P0 ;  /* 0x00000004d1d17c07 */ /* 0x000fe20008000000 */
[----:B------:R-:W-:Y:S05]  /*1db90*/  WARPSYNC.ALL ;  /* 0x0000000000007948 */ /* 0x000fea0003800000 */
[----:B------:R-:W-:Y:S01]  /*1dba0*/  LOP3.LUT R8, R10, 0x380, RZ, 0xc0, !PT ;  /* 0x000003800a087812 */ /* 0x000fe200078ec0ff */
[----:B------:R-:W-:Y:S01]  /*1dbb0*/  ULDC.64 UR4, c[0x0][0xc00] ;  /* 0x0003000000047ab9 */ /* 0x000fe20000000a00 */
[----:B------:R-:W-:Y:S01]  /*1dbc0*/  LOP3.LUT R6, R35, 0x380, RZ, 0xc0, !PT ;  /* 0x0000038023067812 */ /* 0x000fe200078ec0ff */
[----:B------:R-:W-:Y:S01]  /*1dbd0*/  ULDC.64 UR6, c[0x0][0xc08] ;  /* 0x0003020000067ab9 */ /* 0x000fe20000000a00 */
[----:B------:R-:W-:Y:S01]  /*1dbe0*/  BAR.SYNC.DEFER_BLOCKING 0x1, 0x100 ;  /* 0x0044000000007b1d */ /* 0x000fe20000010000 */
[----:B------:R-:W-:-:S02]  /*1dbf0*/  IADD3 R43, P1, R4, 0x60, RZ ;  /* 0x00000060042b7810 */ /* 0x000fc40007f3e0ff */
[C---:B------:R-:W-:Y:S02]  /*1dc00*/  IADD3 R45, P2, R4.reuse, 0x4000, RZ ;  /* 0x00004000042d7810 */ /* 0x040fe40007f5e0ff */
[C---:B-1----:R-:W-:Y:S01]  /*1dc10*/  IADD3 R24, P3, R4.reuse, 0x4020, RZ ;  /* 0x0000402004187810 */ /* 0x042fe20007f7e0ff */
[--C-:B------:R-:W-:Y:S01]  /*1dc20*/  IMAD.X R13, RZ, RZ, R5.reuse, P1 ;  /* 0x000000ffff0d7224 */ /* 0x100fe200008e0605 */
[C---:B------:R-:W-:Y:S01]  /*1dc30*/  IADD3 R47, P4, R4.reuse, 0x4040, RZ ;  /* 0x00004040042f7810 */ /* 0x040fe20007f9e0ff */
[--C-:B------:R-:W-:Y:S01]  /*1dc40*/  IMAD.X R15, RZ, RZ, R5.reuse, P2 ;  /* 0x000000ffff0f7224 */ /* 0x100fe200010e0605 */
[----:B------:R-:W-:Y:S01]  /*1dc50*/  IADD3 R49, P5, R4, 0x4060, RZ ;  /* 0x0000406004317810 */ /* 0x000fe20007fbe0ff */
[--C-:B------:R-:W-:Y:S01]  /*1dc60*/  IMAD.X R29, RZ, RZ, R5.reuse, P3 ;  /* 0x000000ffff1d7224 */ /* 0x100fe200018e0605 */
[----:B------:R-:W-:Y:S01]  /*1dc70*/  LOP3.LUT R4, R7, R4, RZ, 0x3c, !PT ;  /* 0x0000000407047212 */ /* 0x000fe200078e3cff */
[--C-:B------:R-:W-:Y:S01]  /*1dc80*/  IMAD.X R31, RZ, RZ, R5.reuse, P4 ;  /* 0x000000ffff1f7224 */ /* 0x100fe200020e0605 */
[----:B------:R-:W-:Y:S01]  /*1dc90*/  SHF.R.U64 R7, R8, 0x3, RZ ;  /* 0x0000000308077819 */ /* 0x000fe200000012ff */
[----:B------:R-:W-:Y:S01]  /*1dca0*/  IMAD.X R33, RZ, RZ, R5, P5 ;  /* 0x000000ffff217224 */ /* 0x000fe200028e0605 */
[----:B------:R-:W-:-:S02]  /*1dcb0*/  SHF.R.U64 R6, R6, 0x3, RZ ;  /* 0x0000000306067819 */ /* 0x000fc400000012ff */
[----:B------:R-:W-:Y:S02]  /*1dcc0*/  LOP3.LUT R10, R7, R10, RZ, 0x3c, !PT ;  /* 0x0000000a070a7212 */ /* 0x000fe400078e3cff */
[----:B------:R-:W-:Y:S02]  /*1dcd0*/  LOP3.LUT R8, R6, R35, RZ, 0x3c, !PT ;  /* 0x0000002306087212 */ /* 0x000fe400078e3cff */
[----:B------:R-:W-:Y:S02]  /*1dce0*/  LOP3.LUT R7, R24, 0x380, RZ, 0xc0, !PT ;  /* 0x0000038018077812 */ /* 0x000fe400078ec0ff */
[----:B------:R-:W-:Y:S02]  /*1dcf0*/  LOP3.LUT R6, R45, 0x380, RZ, 0xc0, !PT ;  /* 0x000003802d067812 */ /* 0x000fe400078ec0ff */
[----:B------:R-:W-:Y:S02]  /*1dd00*/  SHF.R.U64 R7, R7, 0x3, RZ ;  /* 0x0000000307077819 */ /* 0x000fe400000012ff */
[----:B------:R-:W-:-:S02]  /*1dd10*/  SHF.R.U64 R6, R6, 0x3, RZ ;  /* 0x0000000306067819 */ /* 0x000fc400000012ff */
[----:B------:R-:W-:Y:S02]  /*1dd20*/  LOP3.LUT R12, R43, 0x380, RZ, 0xc0, !PT ;  /* 0x000003802b0c7812 */ /* 0x000fe400078ec0ff */
[----:B------:R-:W-:Y:S02]  /*1dd30*/  LOP3.LUT R30, R47, 0x380, RZ, 0xc0, !PT ;  /* 0x000003802f1e7812 */ /* 0x000fe400078ec0ff */
[----:B------:R-:W-:Y:S02]  /*1dd40*/  LOP3.LUT R32, R49, 0x380, RZ, 0xc0, !PT ;  /* 0x0000038031207812 */ /* 0x000fe400078ec0ff */
[----:B------:R-:W-:Y:S02]  /*1dd50*/  LOP3.LUT R28, R7, R24, RZ, 0x3c, !PT ;  /* 0x00000018071c7212 */ /* 0x000fe400078e3cff */
[----:B------:R-:W-:Y:S02]  /*1dd60*/  LOP3.LUT R14, R6, R45, RZ, 0x3c, !PT ;  /* 0x0000002d060e7212 */ /* 0x000fe400078e3cff */
[----:B------:R-:W-:-:S02]  /*1dd70*/  MOV R24, R4 ;  /* 0x0000000400187202 */ /* 0x000fc40000000f00 */
[----:B------:R-:W-:Y:S02]  /*1dd80*/  SHF.R.U64 R12, R12, 0x3, RZ ;  /* 0x000000030c0c7819 */ /* 0x000fe400000012ff */
[----:B------:R-:W-:Y:S02]  /*1dd90*/  F2FP.BF16.F32.PACK_AB R4, R21, R20 ;  /* 0x000000141504723e */ /* 0x000fe400000010ff */
[----:B------:R-:W-:Y:S02]  /*1dda0*/  F2FP.BF16.F32.PACK_AB R5, R91, R90 ;  /* 0x0000005a5b05723e */ /* 0x000fe400000010ff */
[----:B------:R-:W-:Y:S02]  /*1ddb0*/  F2FP.BF16.F32.PACK_AB R6, R93, R92 ;  /* 0x0000005c5d06723e */ /* 0x000fe400000010ff */
[----:B------:R-:W-:Y:S02]  /*1ddc0*/  F2FP.BF16.F32.PACK_AB R7, R95, R94 ;  /* 0x0000005e5f07723e */ /* 0x000fe400000010ff */
[----:B------:R-:W-:-:S02]  /*1ddd0*/  SHF.R.U64 R30, R30, 0x3, RZ ;  /* 0x000000031e1e7819 */ /* 0x000fc400000012ff */
[----:B------:R-:W-:Y:S01]  /*1dde0*/  SHF.R.U64 R32, R32, 0x3, RZ ;  /* 0x0000000320207819 */ /* 0x000fe200000012ff */
[----:B------:R1:W-:Y:S01]  /*1ddf0*/  STSM.16.M88.4 [R24], R4 ;  /* 0x0000000418007844 */ /* 0x0003e20000000200 */
[----:B------:R-:W-:Y:S02]  /*1de00*/  LOP3.LUT R12, R12, R43, RZ, 0x3c, !PT ;  /* 0x0000002b0c0c7212 */ /* 0x000fe400078e3cff */
[----:B------:R-:W-:Y:S01]  /*1de10*/  LOP3.LUT R30, R30, R47, RZ, 0x3c, !PT ;  /* 0x0000002f1e1e7212 */ /* 0x000fe200078e3cff */
[----:B------:R-:W2:Y:S01]  /*1de20*/  LDC.64 R42, c[0x0][0xc00] ;  /* 0x00030000ff2a7b82 */ /* 0x000ea20000000a00 */
[----:B------:R-:W-:Y:S02]  /*1de30*/  LOP3.LUT R32, R32, R49, RZ, 0x3c, !PT ;  /* 0x0000003120207212 */ /* 0x000fe400078e3cff */
[----:B------:R-:W-:Y:S02]  /*1de40*/  MOV R49, R8 ;  /* 0x0000000800317202 */ /* 0x000fe40000000f00 */
[----:B------:R-:W-:-:S02]  /*1de50*/  MOV R48, R10 ;  /* 0x0000000a00307202 */ /* 0x000fc40000000f00 */
[----:B------:R-:W-:Y:S02]  /*1de60*/  F2FP.BF16.F32.PACK_AB R8, R105, R104 ;  /* 0x000000686908723e */ /* 0x000fe400000010ff */
[----:B------:R-:W-:Y:S02]  /*1de70*/  F2FP.BF16.F32.PACK_AB R9, R107, R106 ;  /* 0x0000006a6b09723e */ /* 0x000fe400000010ff */
[----:B------:R-:W-:Y:S02]  /*1de80*/  F2FP.BF16.F32.PACK_AB R10, R109, R108 ;  /* 0x0000006c6d0a723e */ /* 0x000fe400000010ff */
[----:B-1----:R-:W-:Y:S02]  /*1de90*/  F2FP.BF16.F32.PACK_AB R4, R97, R96 ;  /* 0x000000606104723e */ /* 0x002fe400000010ff */
[----:B------:R-:W-:Y:S02]  /*1dea0*/  F2FP.BF16.F32.PACK_AB R5, R99, R98 ;  /* 0x000000626305723e */ /* 0x000fe400000010ff */
[----:B------:R-:W-:-:S02]  /*1deb0*/  F2FP.BF16.F32.PACK_AB R6, R101, R100 ;  /* 0x000000646506723e */ /* 0x000fc400000010ff */
[----:B------:R-:W-:Y:S02]  /*1dec0*/  F2FP.BF16.F32.PACK_AB R7, R103, R102 ;  /* 0x000000666707723e */ /* 0x000fe400000010ff */
[----:B------:R-:W-:Y:S02]  /*1ded0*/  F2FP.BF16.F32.PACK_AB R11, R111, R110 ;  /* 0x0000006e6f0b723e */ /* 0x000fe400000010ff */
[----:B------:R-:W-:Y:S01]  /*1dee0*/  MOV R47, R12 ;  /* 0x0000000c002f7202 */ /* 0x000fe20000000f00 */
[----:B------:R1:W-:Y:S01]  /*1def0*/  STSM.16.M88.4 [R49], R4 ;  /* 0x0000000431007844 */ /* 0x0003e20000000200 */
[----:B------:R-:W-:Y:S02]  /*1df00*/  MOV R46, R14 ;  /* 0x0000000e002e7202 */ /* 0x000fe40000000f00 */
[----:B------:R-:W-:Y:S01]  /*1df10*/  MOV R45, R28 ;  /* 0x0000001c002d7202 */ /* 0x000fe20000000f00 */
[----:B------:R-:W-:Y:S01]  /*1df20*/  STSM.16.M88.4 [R48], R8 ;  /* 0x0000000830007844 */ /* 0x000fe20000000200 */
[----:B------:R-:W-:-:S02]  /*1df30*/  MOV R44, R30 ;  /* 0x0000001e002c7202 */ /* 0x000fc40000000f00 */
        /* <DEDUP_REMOVED lines=9> */
[----:B------:R-:W-:Y:S02]  /*1dfd0*/  MOV R24, R32 ;  /* 0x0000002000187202 */ /* 0x000fe40000000f00 */
[----:B------:R-:W-:Y:S01]  /*1dfe0*/  F2FP.BF16.F32.PACK_AB R32, R129, R128 ;  /* 0x000000808120723e */ /* 0x000fe200000010ff */
[----:B------:R-:W-:Y:S01]  /*1dff0*/  STSM.16.M88.4 [R46], R28 ;  /* 0x0000001c2e007844 */ /* 0x000fe20000000200 */
[----:B------:R-:W-:Y:S02]  /*1e000*/  F2FP.BF16.F32.PACK_AB R33, R131, R130 ;  /* 0x000000828321723e */ /* 0x000fe400000010ff */
[----:B------:R-:W-:Y:S02]  /*1e010*/  F2FP.BF16.F32.PACK_AB R35, R135, R134 ;  /* 0x000000868723723e */ /* 0x000fe400000010ff */
[----:B-1----:R-:W-:-:S02]  /*1e020*/  F2FP.BF16.F32.PACK_AB R4, R137, R136 ;  /* 0x000000888904723e */ /* 0x002fc400000010ff */
[----:B------:R-:W-:Y:S01]  /*1e030*/  F2FP.BF16.F32.PACK_AB R5, R139, R138 ;  /* 0x0000008a8b05723e */ /* 0x000fe200000010ff */
[----:B------:R-:W-:Y:S01]  /*1e040*/  STSM.16.M88.4 [R45], R32 ;  /* 0x000000202d007844 */ /* 0x000fe20000000200 */
[----:B------:R-:W-:Y:S01]  /*1e050*/  F2FP.BF16.F32.PACK_AB R6, R141, R140 ;  /* 0x0000008c8d06723e */ /* 0x000fe200000010ff */
[----:B---3--:R-:W-:Y:S01]  /*1e060*/  IMAD.MOV.U32 R15, RZ, RZ, RZ ;  /* 0x000000ffff0f7224 */ /* 0x008fe200078e00ff */
[----:B------:R-:W-:Y:S01]  /*1e070*/  F2FP.BF16.F32.PACK_AB R7, R143, R142 ;  /* 0x0000008e8f07723e */ /* 0x000fe200000010ff */
[----:B--2---:R-:W-:Y:S01]  /*1e080*/  IMAD.WIDE R12, R210, 0x4, R42 ;  /* 0x00000004d20c7825 */ /* 0x004fe200078e022a */
[----:B------:R-:W-:Y:S01]  /*1e090*/  F2FP.BF16.F32.PACK_AB R8, R145, R144 ;  /* 0x000000909108723e */ /* 0x000fe200000010ff */
[----:B------:R-:W1:Y:S01]  /*1e0a0*/  LDC R14, c[0x0][0xbe8] ;  /* 0x0002fa00ff0e7b82 */ /* 0x000e620000000800 */
[----:B------:R-:W-:Y:S01]  /*1e0b0*/  F2FP.BF16.F32.PACK_AB R9, R147, R146 ;  /* 0x000000929309723e */ /* 0x000fe200000010ff */
[----:B------:R-:W-:Y:S01]  /*1e0c0*/  STSM.16.M88.4 [R44], R4 ;  /* 0x000000042c007844 */ /* 0x000fe20000000200 */
[----:B------:R-:W-:-:S02]  /*1e0d0*/  F2FP.BF16.F32.PACK_AB R10, R149, R148 ;  /* 0x00000094950a723e */ /* 0x000fc400000010ff */
[----:B------:R-:W-:Y:S02]  /*1e0e0*/  F2FP.BF16.F32.PACK_AB R11, R151, R150 ;  /* 0x00000096970b723e */ /* 0x000fe400000010ff */
[----:B------:R-:W-:-:S03]  /*1e0f0*/  ISETP.NE.U32.AND P3, PT, RZ, UR4, PT ;  /* 0x00000004ff007c0c */ /* 0x000fc6000bf65070 */
[----:B------:R2:W-:Y:S01]  /*1e100*/  STSM.16.M88.4 [R24], R8 ;  /* 0x0000000818007844 */ /* 0x0005e20000000200 */
[----:B------:R-:W-:Y:S01]  /*1e110*/  BAR.SYNC.DEFER_BLOCKING 0x1, 0x100 ;  /* 0x0044000000007b1d */ /* 0x000fe20000010000 */
[----:B------:R-:W-:-:S13]  /*1e120*/  ISETP.NE.AND.EX P3, PT, RZ, UR5, PT, P3 ;  /* 0x00000005ff007c0c */ /* 0x000fda000bf65330 */
[----:B------:R-:W5:Y:S01]  /*1e130*/  @P3 LDG.E R15, desc[UR40][R12.64] ;  /* 0x000000280c0f3981 */ /* 0x000f62000c1e1900 */
[----:B------:R-:W-:Y:S01]  /*1e140*/  ISETP.NE.U32.AND P0, PT, RZ, UR6, PT ;  /* 0x00000006ff007c0c */ /* 0x000fe2000bf05070 */
[----:B------:R-:W-:Y:S01]  /*1e150*/  ULDC UR6, c[0x0][0xa88] ;  /* 0x0002a20000067ab9 */ /* 0x000fe20000000800 */
[----:B--2---:R-:W-:Y:S02]  /*1e160*/  IMAD.MOV.U32 R10, RZ, RZ, 0x9b8 ;  /* 0x000009b8ff0a7424 */ /* 0x004fe400078e00ff */
[----:B------:R-:W-:Y:S01]  /*1e170*/  ISETP.NE.AND.EX P0, PT, RZ, UR7, PT, P0 ;  /* 0x00000007ff007c0c */ /* 0x000fe2000bf05300 */
[----:B------:R-:W-:-:S12]  /*1e180*/  IMAD.U32 R29, RZ, RZ, UR6 ;  /* 0x00000006ff1d7e24 */ /* 0x000fd8000f8e00ff */
[----:B------:R-:W2:Y:S01]  /*1e190*/  @P0 LDC.64 R4, c[0x0][0xc08] ;  /* 0x00030200ff040b82 */ /* 0x000ea20000000a00 */
[----:B------:R-:W-:-:S04]  /*1e1a0*/  ISETP.GT.AND P1, PT, R209, 0x1, PT ;  /* 0x00000001d100780c */ /* 0x000fc80003f24270 */
[----:B------:R-:W-:-:S04]  /*1e1b0*/  SEL R10, R10, 0x978, P1 ;  /* 0x000009780a0a7807 */ /* 0x000fc80000800000 */
[----:B------:R3:W4:Y:S08]  /*1e1c0*/  LDC.64 R6, c[0x0][R10+0x218] ;  /* 0x000086000a067b82 */ /* 0x0007300000000a00 */
[----:B------:R3:W0:Y:S01]  /*1e1d0*/  LDC.64 R8, c[0x0][R10+0x228] ;  /* 0x00008a000a087b82 */ /* 0x0006220000000a00 */
[----:B--2---:R-:W-:-:S05]  /*1e1e0*/  @P0 IMAD.WIDE R4, R210, 0x4, R4 ;  /* 0x00000004d2040825 */ /* 0x004fca00078e0204 */
[----:B------:R2:W5:Y:S01]  /*1e1f0*/  @P0 LDG.E R29, desc[UR40][R4.64] ;  /* 0x00000028041d0981 */ /* 0x000562000c1e1900 */
[----:B-1----:R-:W-:Y:S01]  /*1e200*/  ISETP.NE.AND P2, PT, R14, 0x1, PT ;  /* 0x000000010e00780c */ /* 0x002fe20003f45270 */
[----:B--2---:R3:W1:Y:S01]  /*1e210*/  LDC.64 R4, c[0x0][R10+0x220] ;  /* 0x000088000a047b82 */ /* 0x0046620000000a00 */
[----:B----4-:R-:W-:Y:S11]  /*1e220*/  @P0 BRA `(.L_x_1731) ;  /* 0x0000000000100947 */ /* 0x010ff60003800000 */
[----:B------:R-:W-:Y:S05]  /*1e230*/  @!P3 BRA `(.L_x_1731) ;  /* 0x00000000000cb947 */ /* 0x000fea0003800000 */
[----:B------:R-:W2:Y:S04]  /*1e240*/  LDG.E R24, desc[UR40][R12.64] ;  /* 0x000000280c187981 */ /* 0x000ea8000c1e1900 */
[----:B-----5:R-:W2:Y:S02]  /*1e250*/  LDG.E R29, desc[UR40][R12.64+0x4] ;  /* 0x000004280c1d7981 */ /* 0x020ea4000c1e1900 */
[----:B--2---:R-:W-:-:S07]  /*1e260*/  IMAD.IADD R29, R29, 0x1, -R24 ;  /* 0x000000011d1d7824 */ /* 0x004fce00078e0a18 */
.L_x_1731:
[----:B------:R-:W2:Y:S01]  /*1e270*/  LDL R30, [R1+0x4c] ;  /* 0x00004c00011e7983 */ /* 0x000ea20000100800 */
[----:B---3--:R-:W3:Y:S01]  /*1e280*/  LDC.64 R10, c[0x0][R10+0x210] ;  /* 0x000084000a0a7b82 */ /* 0x008ee20000000a00 */
[----:B------:R-:W-:Y:S01]  /*1e290*/  ISETP.NE.U32.AND P0, PT, RZ, UR4, PT ;  /* 0x00000004ff007c0c */ /* 0x000fe2000bf05070 */
[-C--:B------:R-:W-:Y:S01]  /*1e2a0*/  IMAD R33, R7, R207.reuse, RZ ;  /* 0x000000cf07217224 */ /* 0x080fe200078e02ff */
[----:B------:R-:W-:Y:S01]  /*1e2b0*/  SHF.R.S32.HI R24, RZ, 0x1f, R210 ;  /* 0x0000001fff187819 */ /* 0x000fe200000114d2 */
[----:B------:R-:W-:Y:S01]  /*1e2c0*/  IMAD.WIDE.U32 R6, R6, R207, RZ ;  /* 0x000000cf06067225 */ /* 0x000fe200078e00ff */
[----:B------:R-:W-:-:S03]  /*1e2d0*/  ISETP.NE.AND.EX P0, PT, RZ, UR5, PT, P0 ;  /* 0x00000005ff007c0c */ /* 0x000fc6000bf05300 */
[----:B------:R-:W4:Y:S01]  /*1e2e0*/  @P2 LDC R28, c[0x0][0xbec] ;  /* 0x0002fb00ff1c2b82 */ /* 0x000f220000000800 */
[----:B------:R-:W-:Y:S01]  /*1e2f0*/  SEL R57, R210, RZ, !P0 ;  /* 0x000000ffd2397207 */ /* 0x000fe20004000000 */
[----:B------:R-:W-:Y:S01]  /*1e300*/  IMAD.IADD R45, R196, 0x1, R193 ;  /* 0x00000001c42d7824 */ /* 0x000fe200078e02c1 */
[----:B------:R-:W-:Y:S01]  /*1e310*/  SEL R31, R24, RZ, !P0 ;  /* 0x000000ff181f7207 */ /* 0x000fe20004000000 */
[----:B------:R-:W-:Y:S01]  /*1e320*/  IMAD.IADD R7, R7, 0x1, R33 ;  /* 0x0000000107077824 */ /* 0x000fe200078e0221 */
[----:B-----5:R-:W-:Y:S01]  /*1e330*/  SHF.R.S32.HI R24, RZ, 0x1f, R15 ;  /* 0x0000001fff187819 */ /* 0x020fe2000001140f */
[----:B-1----:R-:W-:Y:S02]  /*1e340*/  IMAD R5, R5, R57, RZ ;  /* 0x0000003905057224 */ /* 0x002fe400078e02ff */
[----:B------:R-:W1:Y:S02]  /*1e350*/  @P2 LDC R43, c[0x0][0xbf0] ;  /* 0x0002fc00ff2b2b82 */ /* 0x000e640000000800 */
[----:B------:R-:W-:Y:S01]  /*1e360*/  IMAD R35, R4, R31, R5 ;  /* 0x0000001f04237224 */ /* 0x000fe200078e0205 */
[----:B------:R-:W-:Y:S01]  /*1e370*/  SEL R31, R216, RZ, P1 ;  /* 0x000000ffd81f7207 */ /* 0x000fe20000800000 */
[----:B------:R-:W-:-:S04]  /*1e380*/  IMAD.WIDE.U32 R4, R4, R57, RZ ;  /* 0x0000003904047225 */ /* 0x000fc800078e00ff */
[----:B------:R-:W3:Y:S01]  /*1e390*/  LDC.64 R12, c[0x0][0xba8] ;  /* 0x0002ea00ff0c7b82 */ /* 0x000ee20000000a00 */
[----:B------:R-:W-:Y:S01]  /*1e3a0*/  IADD3 R6, P0, P3, R4, R6, R15 ;  /* 0x0000000604067210 */ /* 0x000fe20007b1e00f */
[----:B------:R-:W-:Y:S02]  /*1e3b0*/  IMAD.IADD R35, R5, 0x1, R35 ;  /* 0x0000000105237824 */ /* 0x000fe400078e0223 */
[----:B------:R-:W-:Y:S02]  /*1e3c0*/  IMAD.MOV.U32 R5, RZ, RZ, R45 ;  /* 0x000000ffff057224 */ /* 0x000fe400078e002d */
[----:B0-----:R-:W-:Y:S01]  /*1e3d0*/  IMAD R33, R9, R31, RZ ;  /* 0x0000001f09217224 */ /* 0x001fe200078e02ff */
[----:B------:R-:W-:Y:S01]  /*1e3e0*/  IADD3.X R7, R35, R7, R24, P0, P3 ;  /* 0x0000000723077210 */ /* 0x000fe200007e6418 */
[----:B----4-:R-:W-:-:S04]  /*1e3f0*/  @P2 IMAD.HI.U32 R4, R45, R28, RZ ;  /* 0x0000001c2d042227 */ /* 0x010fc800078e00ff */
[----:B------:R-:W-:Y:S01]  /*1e400*/  IMAD.WIDE.U32 R8, R8, R31, RZ ;  /* 0x0000001f08087225 */ /* 0x000fe200078e00ff */
[----:B-1----:R-:W-:-:S03]  /*1e410*/  @P2 SHF.R.U32.HI R5, RZ, R43, R4 ;  /* 0x0000002bff052219 */ /* 0x002fc60000011604 */
[----:B------:R-:W-:Y:S01]  /*1e420*/  IMAD.IADD R33, R9, 0x1, R33 ;  /* 0x0000000109217824 */ /* 0x000fe200078e0221 */
[----:B------:R-:W-:Y:S01]  /*1e430*/  IADD3 R8, P0, P3, R5, R6, R8 ;  /* 0x0000000605087210 */ /* 0x000fe20007b1e008 */
[--C-:B------:R-:W-:Y:S01]  /*1e440*/  IMAD.MOV R31, RZ, RZ, -R5.reuse ;  /* 0x000000ffff1f7224 */ /* 0x100fe200078e0a05 */
[----:B------:R-:W-:Y:S01]  /*1e450*/  SHF.R.S32.HI R4, RZ, 0x1f, R5 ;  /* 0x0000001fff047819 */ /* 0x000fe20000011405 */
[----:B---3--:R-:W0:Y:S02]  /*1e460*/  @!P1 LDC R12, c[0x0][0xb50] ;  /* 0x0002d400ff0c9b82 */ /* 0x008e240000000800 */
[----:B------:R-:W-:Y:S01]  /*1e470*/  IMAD R5, R14, R31, R45 ;  /* 0x0000001f0e057224 */ /* 0x000fe200078e022d */
[----:B------:R-:W-:-:S03]  /*1e480*/  IADD3.X R9, R4, R7, R33, P0, P3 ;  /* 0x0000000704097210 */ /* 0x000fc600007e6421 */
[-C--:B------:R-:W-:Y:S01]  /*1e490*/  IMAD R4, R11, R5.reuse, RZ ;  /* 0x000000050b047224 */ /* 0x080fe200078e02ff */
[----:B------:R-:W-:Y:S01]  /*1e4a0*/  SHF.R.S32.HI R7, RZ, 0x1f, R5 ;  /* 0x0000001fff077819 */ /* 0x000fe20000011405 */
[C---:B------:R-:W-:Y:S01]  /*1e4b0*/  IMAD.WIDE.U32 R8, R10.reuse, R5, R8 ;  /* 0x000000050a087225 */ /* 0x040fe200078e0008 */
[----:B------:R-:W1:Y:S03]  /*1e4c0*/  @!P1 LDC R13, c[0x0][0xb54] ;  /* 0x0002d500ff0d9b82 */ /* 0x000e660000000800 */
[----:B------:R-:W-:Y:S02]  /*1e4d0*/  IMAD R7, R10, R7, R4 ;  /* 0x000000070a077224 */ /* 0x000fe400078e0204 */
[----:B------:R-:W-:Y:S02]  /*1e4e0*/  IMAD R10, R29, R14, RZ ;  /* 0x0000000e1d0a7224 */ /* 0x000fe400078e02ff */
[----:B------:R-:W-:Y:S01]  /*1e4f0*/  IMAD.IADD R4, R9, 0x1, R7 ;  /* 0x0000000109047824 */ /* 0x000fe200078e0207 */
[----:B0-----:R-:W-:-:S05]  /*1e500*/  LEA R12, P0, R8, R12, 0x2 ;  /* 0x0000000c080c7211 */ /* 0x001fca00078010ff */
[----:B------:R-:W-:Y:S01]  /*1e510*/  SHFL.IDX PT, R6, R12, 0x1, 0x1c1f ;  /* 0x003c1f000c067f89 */ /* 0x000fe200000e0000 */
[----:B-1----:R-:W-:-:S03]  /*1e520*/  LEA.HI.X R13, R8, R13, R4, 0x2, P0 ;  /* 0x0000000d080d7211 */ /* 0x002fc600000f1404 */
[----:B------:R-:W-:Y:S01]  /*1e530*/  SHFL.IDX PT, R4, R12, RZ, 0x1c1f ;  /* 0x001c1fff0c047589 */ /* 0x000fe200000e0000 */
[----:B------:R-:W-:-:S03]  /*1e540*/  LOP3.LUT P0, RZ, R234, 0x3, RZ, 0xc0, !PT ;  /* 0x00000003eaff7812 */ /* 0x000fc6000780c0ff */
[----:B------:R-:W0:Y:S04]  /*1e550*/  SHFL.IDX PT, R5, R13, RZ, 0x1c1f ;  /* 0x001c1fff0d057589 */ /* 0x000e2800000e0000 */
[----:B------:R-:W1:Y:S01]  /*1e560*/  SHFL.IDX PT, R7, R13, 0x1, 0x1c1f ;  /* 0x003c1f000d077f89 */ /* 0x000e6200000e0000 */
[----:B--2---:R-:W-:-:S04]  /*1e570*/  IMAD.IADD R31, R30, 0x1, R193 ;  /* 0x000000011e1f7824 */ /* 0x004fc800078e02c1 */
[C---:B------:R-:W-:Y:S01]  /*1e580*/  VIADD R29, R31.reuse, 0x8 ;  /* 0x000000081f1d7836 */ /* 0x040fe20000000000 */
[----:B------:R-:W-:-:S04]  /*1e590*/  ISETP.GE.OR P3, PT, R31, R10, P0 ;  /* 0x0000000a1f00720c */ /* 0x000fc80000766670 */
[----:B------:R-:W-:-:S09]  /*1e5a0*/  ISETP.GE.OR P0, PT, R29, R10, P0 ;  /* 0x0000000a1d00720c */ /* 0x000fd20000706670 */
[----:B0-----:R0:W-:Y:S04]  /*1e5b0*/  @!P3 ST.E desc[UR40][R4.64], R3 ;  /* 0x000000030400b985 */ /* 0x0011e8000c101928 */
[----:B-1----:R0:W-:Y:S01]  /*1e5c0*/  @!P0 ST.E desc[UR40][R6.64], R0 ;  /* 0x0000000006008985 */ /* 0x0021e2000c101928 */
[----:B------:R-:W-:Y:S05]  /*1e5d0*/  @P1 BRA `(.L_x_1732) ;  /* 0x0000000800a41947 */ /* 0x000fea0003800000 */
[----:B------:R-:W-:Y:S01]  /*1e5e0*/  IMAD.SHL.U32 R30, R23, 0x40, RZ ;  /* 0x00000040171e7824 */ /* 0x000fe200078e00ff */
[----:B------:R-:W1:Y:S01]  /*1e5f0*/  @P2 LDC R20, c[0x0][0xbec] ;  /* 0x0002fb00ff142b82 */ /* 0x000e620000000800 */
[----:B------:R-:W-:Y:S02]  /*1e600*/  ULDC.64 UR4, c[0x0][0xaa0] ;  /* 0x0002a80000047ab9 */ /* 0x000fe40000000a00 */
[----:B0-----:R-:W-:-:S04]  /*1e610*/  IMAD.IADD R3, R16, 0x1, R30 ;  /* 0x0000000110037824 */ /* 0x001fc800078e021e */
[----:B------:R-:W-:Y:S01]  /*1e620*/  IMAD.WIDE R40, R3, 0x2, R40 ;  /* 0x0000000203287825 */ /* 0x000fe200078e0228 */
[----:B------:R-:W0:Y:S02]  /*1e630*/  @P2 LDC R11, c[0x0][0xbf0] ;  /* 0x0002fc00ff0b2b82 */ /* 0x000e240000000800 */
        /* <DEDUP_REMOVED lines=9> */
[--C-:B------:R-:W-:Y:S01]  /*1e6d0*/  IMAD.X R29, RZ, RZ, R41.reuse, P5 ;  /* 0x000000ffff1d7224 */ /* 0x100fe200028e0629 */
[C---:B------:R-:W-:Y:S02]  /*1e6e0*/  IADD3 R3, P0, R40.reuse, 0x7000, RZ ;  /* 0x0000700028037810 */ /* 0x040fe40007f1e0ff */
[----:B------:R-:W-:Y:S01]  /*1e6f0*/  IADD3 R37, P1, R40, 0x3000, RZ ;  /* 0x0000300028257810 */ /* 0x000fe20007f3e0ff */
[----:B------:R-:W-:Y:S01]  /*1e700*/  IMAD R24, R24, UR4, RZ ;  /* 0x0000000418187c24 */ /* 0x000fe2000f8e02ff */
[C---:B------:R-:W-:Y:S01]  /*1e710*/  IADD3 R43, P3, R40.reuse, 0x4000, RZ ;  /* 0x00004000282b7810 */ /* 0x040fe20007f7e0ff */
[----:B------:R-:W-:Y:S01]  /*1e720*/  IMAD.WIDE.U32 R8, R15, UR4, RZ ;  /* 0x000000040f087c25 */ /* 0x000fe2000f8e00ff */
[C---:B------:R-:W-:Y:S01]  /*1e730*/  IADD3 R45, P4, R40.reuse, 0x5000, RZ ;  /* 0x00005000282d7810 */ /* 0x040fe20007f9e0ff */
[----:B------:R-:W5:Y:S01]  /*1e740*/  LD.E.128 R28, desc[UR40][R28.64] ;  /* 0x000000281c1c7980 */ /* 0x000f62000c101d00 */
[----:B------:R-:W-:Y:S01]  /*1e750*/  IADD3 R49, P5, R40, 0x6000, RZ ;  /* 0x0000600028317810 */ /* 0x000fe20007fbe0ff */
[----:B------:R-:W-:Y:S01]  /*1e760*/  IMAD.X R53, RZ, RZ, R41, P0 ;  /* 0x000000ffff357224 */ /* 0x000fe200000e0629 */
[----:B------:R-:W-:Y:S01]  /*1e770*/  LOP3.LUT R0, R3, 0x380, RZ, 0xc0, !PT ;  /* 0x0000038003007812 */ /* 0x000fe200078ec0ff */
[----:B------:R-:W5:Y:S01]  /*1e780*/  LD.E.128 R32, desc[UR40][R32.64] ;  /* 0x0000002820207980 */ /* 0x000f62000c101d00 */
[----:B------:R-:W-:-:S02]  /*1e790*/  LOP3.LUT R36, R37, 0x380, RZ, 0xc0, !PT ;  /* 0x0000038025247812 */ /* 0x000fc400078ec0ff */
[----:B------:R-:W-:Y:S02]  /*1e7a0*/  LOP3.LUT R42, R43, 0x380, RZ, 0xc0, !PT ;  /* 0x000003802b2a7812 */ /* 0x000fe400078ec0ff */
[----:B------:R-:W-:Y:S02]  /*1e7b0*/  LOP3.LUT R44, R45, 0x380, RZ, 0xc0, !PT ;  /* 0x000003802d2c7812 */ /* 0x000fe400078ec0ff */
[----:B------:R-:W-:Y:S02]  /*1e7c0*/  LOP3.LUT R48, R49, 0x380, RZ, 0xc0, !PT ;  /* 0x0000038031307812 */ /* 0x000fe400078ec0ff */
[----:B------:R-:W-:Y:S02]  /*1e7d0*/  LOP3.LUT R5, R40, 0x380, RZ, 0xc0, !PT ;  /* 0x0000038028057812 */ /* 0x000fe400078ec0ff */
[----:B------:R-:W-:Y:S02]  /*1e7e0*/  SHF.R.U64 R0, R0, 0x3, RZ ;  /* 0x0000000300007819 */ /* 0x000fe400000012ff */
[----:B------:R-:W-:-:S02]  /*1e7f0*/  SHF.R.U64 R36, R36, 0x3, RZ ;  /* 0x0000000324247819 */ /* 0x000fc400000012ff */
[----:B------:R-:W-:Y:S02]  /*1e800*/  SHF.R.U64 R42, R42, 0x3, RZ ;  /* 0x000000032a2a7819 */ /* 0x000fe400000012ff */
[----:B------:R-:W-:Y:S02]  /*1e810*/  SHF.R.U64 R44, R44, 0x3, RZ ;  /* 0x000000032c2c7819 */ /* 0x000fe400000012ff */
[----:B------:R-:W-:Y:S02]  /*1e820*/  SHF.R.U64 R48, R48, 0x3, RZ ;  /* 0x0000000330307819 */ /* 0x000fe400000012ff */
[----:B------:R-:W-:Y:S02]  /*1e830*/  SHF.R.U64 R5, R5, 0x3, RZ ;  /* 0x0000000305057819 */ /* 0x000fe400000012ff */
[----:B------:R-:W-:Y:S01]  /*1e840*/  LOP3.LUT R52, R0, R3, RZ, 0x3c, !PT ;  /* 0x0000000300347212 */ /* 0x000fe200078e3cff */
[----:B------:R-:W-:Y:S01]  /*1e850*/  IMAD R3, R15, UR5, R24 ;  /* 0x000000050f037c24 */ /* 0x000fe2000f8e0218 */
        /* <DEDUP_REMOVED lines=10> */
[----:B------:R-:W-:Y:S01]  /*1e900*/  ULDC.64 UR4, c[0x0][0xae8] ;  /* 0x0002ba0000047ab9 */ /* 0x000fe20000000a00 */
[----:B------:R-:W-:Y:S01]  /*1e910*/  IMAD.IADD R9, R9, 0x1, R3 ;  /* 0x0000000109097824 */ /* 0x000fe200078e0203 */
[----:B------:R-:W5:Y:S01]  /*1e920*/  LD.E.128 R36, desc[UR40][R36.64] ;  /* 0x0000002824247980 */ /* 0x000f62000c101d00 */
[----:B------:R-:W-:-:S02]  /*1e930*/  IMAD R0, R208, 0x20, R23 ;  /* 0x00000020d0007824 */ /* 0x000fc400078e0217 */
[----:B------:R-:W-:Y:S01]  /*1e940*/  IMAD.WIDE.U32 R8, R207, UR4, R8 ;  /* 0x00000004cf087c25 */ /* 0x000fe2000f8e0008 */
[----:B------:R-:W5:Y:S01]  /*1e950*/  LD.E.128 R4, desc[UR40][R4.64] ;  /* 0x0000002804047980 */ /* 0x000f62000c101d00 */
[----:B------:R-:W-:-:S03]  /*1e960*/  SHF.R.S32.HI R12, RZ, 0x1f, R57 ;  /* 0x0000001fff0c7819 */ /* 0x000fc60000011439 */
[----:B------:R-:W5:Y:S01]  /*1e970*/  LD.E.128 R40, desc[UR40][R42.64] ;  /* 0x000000282a287980 */ /* 0x000f62000c101d00 */
[----:B------:R-:W-:-:S03]  /*1e980*/  IMAD.IADD R15, R193, 0x1, R0 ;  /* 0x00000001c10f7824 */ /* 0x000fc600078e0200 */
[----:B------:R-:W5:Y:S04]  /*1e990*/  LD.E.128 R44, desc[UR40][R44.64] ;  /* 0x000000282c2c7980 */ /* 0x000f68000c101d00 */
[----:B------:R-:W5:Y:S04]  /*1e9a0*/  LD.E.128 R48, desc[UR40][R48.64] ;  /* 0x0000002830307980 */ /* 0x000f68000c101d00 */
[----:B------:R-:W5:Y:S01]  /*1e9b0*/  LD.E.128 R52, desc[UR40][R52.64] ;  /* 0x0000002834347980 */ /* 0x000f62000c101d00 */
[----:B------:R-:W-:Y:S01]  /*1e9c0*/  @!PT LDS RZ, [RZ] ;  /* 0x00000000fffff984 */ /* 0x000fe20000000800 */
[----:B------:R-:W-:Y:S01]  /*1e9d0*/  @!PT LDS RZ, [RZ] ;  /* 0x00000000fffff984 */ /* 0x000fe20000000800 */
[----:B------:R-:W-:Y:S01]  /*1e9e0*/  @!PT LDS RZ, [RZ] ;  /* 0x00000000fffff984 */ /* 0x000fe20000000800 */
[----:B------:R-:W-:Y:S01]  /*1e9f0*/  @!PT LDS RZ, [RZ] ;  /* 0x00000000fffff984 */ /* 0x000fe20000000800 */
[----:B------:R2:W-:Y:S06]  /*1ea00*/  MEMBAR.ALL.CTA ;  /* 0x0000000000007992 */ /* 0x0005ec0000008000 */
[----:B--2---:R-:W2:Y:S01]  /*1ea10*/  FENCE.VIEW.ASYNC.S ;  /* 0x00000000000073c6 */ /* 0x004ea20000000000 */
[----:B------:R-:W-:Y:S01]  /*1ea20*/  IMAD R9, R207, UR5, R9 ;  /* 0x00000005cf097c24 */ /* 0x000fe2000f8e0209 */
[----:B------:R-:W-:Y:S01]  /*1ea30*/  ULDC.64 UR4, c[0x0][0xaf0] ;  /* 0x0002bc0000047ab9 */ /* 0x000fe20000000a00 */
[----:B-1----:R-:W-:-:S04]  /*1ea40*/  @P2 IMAD.HI.U32 R0, R15, R20, RZ ;  /* 0x000000140f002227 */ /* 0x002fc800078e00ff */
[----:B------:R-:W-:Y:S02]  /*1ea50*/  IMAD R12, R12, UR4, RZ ;  /* 0x000000040c0c7c24 */ /* 0x000fe4000f8e02ff */
[----:B------:R-:W-:Y:S01]  /*1ea60*/  IMAD.MOV.U32 R3, RZ, RZ, R15 ;  /* 0x000000ffff037224 */ /* 0x000fe200078e000f */
[----:B0-----:R-:W-:Y:S01]  /*1ea70*/  @P2 SHF.R.U32.HI R3, RZ, R11, R0 ;  /* 0x0000000bff032219 */ /* 0x001fe20000011600 */
[C---:B------:R-:W-:Y:S02]  /*1ea80*/  IMAD R13, R57.reuse, UR5, R12 ;  /* 0x00000005390d7c24 */ /* 0x040fe4000f8e020c */
[----:B------:R-:W-:Y:S01]  /*1ea90*/  IMAD.WIDE.U32 R8, R57, UR4, R8 ;  /* 0x0000000439087c25 */ /* 0x000fe2000f8e0008 */
[----:B------:R-:W-:Y:S01]  /*1eaa0*/  SHF.R.S32.HI R11, RZ, 0x1f, R3 ;  /* 0x0000001fff0b7819 */ /* 0x000fe20000011403 */
[----:B------:R-:W-:Y:S02]  /*1eab0*/  ULDC.64 UR4, c[0x0][0xae0] ;  /* 0x0002b80000047ab9 */ /* 0x000fe40000000a00 */
[----:B------:R-:W-:-:S02]  /*1eac0*/  IMAD.IADD R9, R9, 0x1, R13 ;  /* 0x0000000109097824 */ /* 0x000fc400078e020d */
[----:B------:R-:W-:Y:S02]  /*1ead0*/  VIADD R0, R2, 0x28820 ;  /* 0x0002882002007836 */ /* 0x000fe40000000000 */
[----:B------:R-:W-:Y:S02]  /*1eae0*/  IMAD.MOV R13, RZ, RZ, -R3 ;  /* 0x000000ffff0d7224 */ /* 0x000fe400078e0a03 */
[----:B------:R-:W-:Y:S01]  /*1eaf0*/  IMAD R12, R11, UR4, RZ ;  /* 0x000000040b0c7c24 */ /* 0x000fe2000f8e02ff */
[----:B------:R-:W-:Y:S01]  /*1eb00*/  PRMT R0, RZ, 0x654, R0 ;  /* 0x00000654ff007816 */ /* 0x000fe20000000000 */
[----:B------:R-:W-:-:S03]  /*1eb10*/  IMAD R11, R14, R13, R15 ;  /* 0x0000000d0e0b7224 */ /* 0x000fc600078e020f */
[----:B--2---:R0:W-:Y:S01]  /*1eb20*/  SYNCS.ARRIVE.TRANS64.RED.A1T0 RZ, [R0+URZ], RZ ;  /* 0x000000ff00ff79a7 */ /* 0x0041e2000810043f */
[C---:B------:R-:W-:Y:S02]  /*1eb30*/  IMAD R13, R3.reuse, UR5, R12 ;  /* 0x00000005030d7c24 */ /* 0x040fe4000f8e020c */
[----:B------:R-:W-:Y:S01]  /*1eb40*/  IMAD.WIDE.U32 R8, R3, UR4, R8 ;  /* 0x0000000403087c25 */ /* 0x000fe2000f8e0008 */
[----:B------:R-:W-:Y:S01]  /*1eb50*/  ULDC.64 UR4, c[0x0][0xad8] ;  /* 0x0002b60000047ab9 */ /* 0x000fe20000000a00 */
[----:B0-----:R-:W-:Y:S02]  /*1eb60*/  SHF.R.S32.HI R0, RZ, 0x1f, R11 ;  /* 0x0000001fff007819 */ /* 0x001fe4000001140b */
[----:B------:R-:W-:-:S03]  /*1eb70*/  IMAD.IADD R9, R9, 0x1, R13 ;  /* 0x0000000109097824 */ /* 0x000fc600078e020d */
[----:B------:R-:W-:Y:S02]  /*1eb80*/  IMAD R0, R0, UR4, RZ ;  /* 0x0000000400007c24 */ /* 0x000fe4000f8e02ff */
[----:B------:R-:W-:-:S04]  /*1eb90*/  IMAD.WIDE.U32 R8, R11, UR4, R8 ;  /* 0x000000040b087c25 */ /* 0x000fc8000f8e0008 */
[----:B------:R-:W-:Y:S01]  /*1eba0*/  IMAD R3, R11, UR5, R0 ;  /* 0x000000050b037c24 */ /* 0x000fe2000f8e0200 */
[----:B------:R-:W-:Y:S02]  /*1ebb0*/  ULDC.64 UR4, c[0x0][0xa80] ;  /* 0x0002a00000047ab9 */ /* 0x000fe40000000a00 */
[----:B------:R-:W-:Y:S01]  /*1ebc0*/  LEA R0, P0, R8, UR4, 0x1 ;  /* 0x0000000408007c11 */ /* 0x000fe2000f8008ff */
[----:B------:R-:W-:Y:S01]  /*1ebd0*/  IMAD.IADD R3, R9, 0x1, R3 ;  /* 0x0000000109037824 */ /* 0x000fe200078e0203 */
[----:B------:R-:W-:Y:S01]  /*1ebe0*/  UMOV UR4, 0xffffffff ;  /* 0xffffffff00047882 */ /* 0x000fe20000000000 */
[----:B------:R-:W-:-:S03]  /*1ebf0*/  IMAD.IADD R193, R23, 0x1, R193 ;  /* 0x0000000117c17824 */ /* 0x000fc600078e02c1 */
[----:B------:R-:W-:Y:S01]  /*1ec00*/  LEA.HI.X R8, R8, UR5, R3, 0x1, P0 ;  /* 0x0000000508087c11 */ /* 0x000fe200080f0c03 */
[----:B------:R-:W-:Y:S06]  /*1ec10*/  BRA.DIV UR4, `(.L_x_1733) ;  /* 0x000000be04f07947 */ /* 0x000fec000b800000 */
[----:B------:R0:W1:Y:S04]  /*1ec20*/  SHFL.IDX PT, R3, R8, RZ, 0x181f ;  /* 0x00181fff08037589 */ /* 0x00006800000e0000 */
[----:B------:R0:W2:Y:S02]  /*1ec30*/  SHFL.IDX PT, R14, R0, RZ, 0x181f ;  /* 0x00181fff000e7589 */ /* 0x0000a400000e0000 */
.L_x_1992:
[----:B------:R-:W-:Y:S01]  /*1ec40*/  ISETP.GE.AND P0, PT, R193, R10, PT ;  /* 0x0000000ac100720c */ /* 0x000fe20003f06270 */
[----:B------:R-:W-:-:S12]  /*1ec50*/  BSSY B1, `(.L_x_1734) ;  /* 0x000000b000017945 */ /* 0x000fd80003800000 */
[----:B------:R-:W-:Y:S05]  /*1ec60*/  @P0 BRA `(.L_x_1735) ;  /* 0x0000000000240947 */ /* 0x000fea0003800000 */
[----:B------:R-:W-:Y:S02]  /*1ec70*/  ULDC UR4, c[0x0][0xac8] ;  /* 0x0002b20000047ab9 */ /* 0x000fe40000000800 */
[----:B------:R-:W-:Y:S02]  /*1ec80*/  ISETP.GE.AND P0, PT, R16, UR4, PT ;  /* 0x0000000410007c0c */ /* 0x000fe4000bf06270 */
[----:B------:R-:W-:-:S11]  /*1ec90*/  ISETP.GE.AND P1, PT, R190, UR4, PT ;  /* 0x00000004be007c0c */ /* 0x000fd6000bf26270 */
[-C--:B--2---:R-:W-:Y:S02]  /*1eca0*/  @!P0 LEA R12, P2, R16, R14.reuse, 0x1 ;  /* 0x0000000e100c8211 */ /* 0x084fe400078408ff */
[----:B------:R-:W-:Y:S02]  /*1ecb0*/  @!P1 LEA R14, P3, R190, R14, 0x1 ;  /* 0x0000000ebe0e9211 */ /* 0x000fe400078608ff */
[-C--:B-1----:R-:W-:Y:S02]  /*1ecc0*/  @!P0 LEA.HI.X R13, R16, R3.reuse, R17, 0x1, P2 ;  /* 0x00000003100d8211 */ /* 0x082fe400010f0c11 */
[----:B------:R-:W-:-:S03]  /*1ecd0*/  @!P1 LEA.HI.X R15, R190, R3, R215, 0x1, P3 ;  /* 0x00000003be0f9211 */ /* 0x000fc600018f0cd7 */
[----:B-----5:R3:W-:Y:S04]  /*1ece0*/  @!P0 ST.E.128 desc[UR40][R12.64], R4 ;  /* 0x000000040c008985 */ /* 0x0207e8000c101d28 */
[----:B------:R3:W-:Y:S02]  /*1ecf0*/  @!P1 ST.E.128 desc[UR40][R14.64], R40 ;  /* 0x000000280e009985 */ /* 0x0007e4000c101d28 */
.L_x_1735:
[----:B------:R-:W-:Y:S05]  /*1ed00*/  BSYNC B1 ;  /* 0x0000000000017941 */ /* 0x000fea0003800000 */
.L_x_1734:
[----:B------:R-:W-:-:S03]  /*1ed10*/  UMOV UR4, 0xffffffff ;  /* 0xffffffff00047882 */ /* 0x000fc60000000000 */
[----:B------:R-:W-:Y:S05]  /*1ed20*/  BRA.DIV UR4, `(.L_x_1736) ;  /* 0x000000be04e07947 */ /* 0x000fea000b800000 */
[----:B-1----:R1:W4:Y:S04]  /*1ed30*/  SHFL.IDX PT, R3, R8, 0x1, 0x181f ;  /* 0x00381f0008037f89 */ /* 0x00232800000e0000 */
[----:B--23--:R1:W2:Y:S02]  /*1ed40*/  SHFL.IDX PT, R14, R0, 0x1, 0x181f ;  /* 0x00381f00000e7f89 */ /* 0x00c2a400000e0000 */
.L_x_1996:
[----:B-----5:R-:W-:Y:S01]  /*1ed50*/  VIADD R5, R193, 0x20 ;  /* 0x00000020c1057836 */ /* 0x020fe20000000000 */
[----:B------:R-:W-:Y:S04]  /*1ed60*/  BSSY B1, `(.L_x_1737) ;  /* 0x000000c000017945 */ /* 0x000fe80003800000 */
[----:B------:R-:W-:-:S13]  /*1ed70*/  ISETP.GE.AND P0, PT, R5, R10, PT ;  /* 0x0000000a0500720c */ /* 0x000fda0003f06270 */
[----:B------:R-:W-:Y:S05]  /*1ed80*/  @P0 BRA `(.L_x_1738) ;  /* 0x0000000000240947 */ /* 0x000fea0003800000 */
[----:B------:R-:W-:Y:S02]  /*1ed90*/  ULDC UR4, c[0x0][0xac8] ;  /* 0x0002b20000047ab9 */ /* 0x000fe40000000800 */
[----:B------:R-:W-:Y:S02]  /*1eda0*/  ISETP.GE.AND P2, PT, R16, UR4, PT ;  /* 0x0000000410007c0c */ /* 0x000fe4000bf46270 */
[----:B------:R-:W-:-:S11]  /*1edb0*/  ISETP.GE.AND P3, PT, R190, UR4, PT ;  /* 0x00000004be007c0c */ /* 0x000fd6000bf66270 */
[-C--:B--2---:R-:W-:Y:S02]  /*1edc0*/  @!P2 LEA R4, P0, R16, R14.reuse, 0x1 ;  /* 0x0000000e1004a211 */ /* 0x084fe400078008ff */
[----:B------:R-:W-:Y:S02]  /*1edd0*/  @!P3 LEA R14, P1, R190, R14, 0x1 ;  /* 0x0000000ebe0eb211 */ /* 0x000fe400078208ff */
[-C--:B----4-:R-:W-:Y:S02]  /*1ede0*/  @!P2 LEA.HI.X R5, R16, R3.reuse, R17, 0x1, P0 ;  /* 0x000000031005a211 */ /* 0x090fe400000f0c11 */
[----:B------:R-:W-:-:S03]  /*1edf0*/  @!P3 LEA.HI.X R15, R190, R3, R215, 0x1, P1 ;  /* 0x00000003be0fb211 */ /* 0x000fc600008f0cd7 */
[----:B------:R3:W-:Y:S04]  /*1ee00*/  @!P2 ST.E.128 desc[UR40][R4.64], R28 ;  /* 0x0000001c0400a985 */ /* 0x0007e8000c101d28 */
[----:B------:R3:W-:Y:S02]  /*1ee10*/  @!P3 ST.E.128 desc[UR40][R14.64], R44 ;  /* 0x0000002c0e00b985 */ /* 0x0007e4000c101d28 */
.L_x_1738:
[----:B------:R-:W-:Y:S05]  /*1ee20*/  BSYNC B1 ;  /* 0x0000000000017941 */ /* 0x000fea0003800000 */
.L_x_1737:
[----:B------:R-:W-:-:S03]  /*1ee30*/  UMOV UR4, 0xffffffff ;  /* 0xffffffff00047882 */ /* 0x000fc60000000000 */
[----:B------:R-:W-:Y:S05]  /*1ee40*/  BRA.DIV UR4, `(.L_x_1739) ;  /* 0x000000be04e07947 */ /* 0x000fea000b800000 */
[----:B----4-:R4:W0:Y:S04]  /*1ee50*/  SHFL.IDX PT, R3, R8, 0x2, 0x181f ;  /* 0x00581f0008037f89 */ /* 0x01082800000e0000 */
[----:B--23--:R4:W2:Y:S02]  /*1ee60*/  SHFL.IDX PT, R14, R0, 0x2, 0x181f ;  /* 0x00581f00000e7f89 */ /* 0x00c8a400000e0000 */
.L_x_2000:
[----:B------:R-:W-:Y:S01]  /*1ee70*/  VIADD R5, R193, 0x40 ;  /* 0x00000040c1057836 */ /* 0x000fe20000000000 */
        /* <DEDUP_REMOVED lines=8> */
[-C--:B0-----:R-:W-:Y:S02]  /*1ef00*/  @!P2 LEA.HI.X R5, R16, R3.reuse, R17, 0x1, P0 ;  /* 0x000000031005a211 */ /* 0x081fe400000f0c11 */
[----:B------:R-:W-:-:S03]  /*1ef10*/  @!P3 LEA.HI.X R15, R190, R3, R215, 0x1, P1 ;  /* 0x00000003be0fb211 */ /* 0x000fc600008f0cd7 */
[----:B------:R3:W-:Y:S04]  /*1ef20*/  @!P2 ST.E.128 desc[UR40][R4.64], R32 ;  /* 0x000000200400a985 */ /* 0x0007e8000c101d28 */
[----:B------:R3:W-:Y:S02]  /*1ef30*/  @!P3 ST.E.128 desc[UR40][R14.64], R48 ;  /* 0x000000300e00b985 */ /* 0x0007e4000c101d28 */
.L_x_1741:
[----:B------:R-:W-:Y:S05]  /*1ef40*/  BSYNC B1 ;  /* 0x0000000000017941 */ /* 0x000fea0003800000 */
.L_x_1740:
[----:B------:R-:W-:-:S03]  /*1ef50*/  UMOV UR4, 0xffffffff ;  /* 0xffffffff00047882 */ /* 0x000fc60000000000 */
[----:B------:R-:W-:Y:S05]  /*1ef60*/  BRA.DIV UR4, `(.L_x_1742) ;  /* 0x000000be04e07947 */ /* 0x000fea000b800000 */
[----:B0-----:R0:W0:Y:S04]  /*1ef70*/  SHFL.IDX PT, R3, R8, 0x3, 0x181f ;  /* 0x00781f0008037f89 */ /* 0x00102800000e0000 */
[----:B--23--:R2:W3:Y:S02]  /*1ef80*/  SHFL.IDX PT, R14, R0, 0x3, 0x181f ;  /* 0x00781f00000e7f89 */ /* 0x00c4e400000e0000 */
.L_x_2004:
[----:B------:R-:W-:-:S05]  /*1ef90*/  VIADD R5, R193, 0x60 ;  /* 0x00000060c1057836 */ /* 0x000fca0000000000 */
[----:B------:R-:W-:-:S13]  /*1efa0*/  ISETP.GE.AND P0, PT, R5, R10, PT ;  /* 0x0000000a0500720c */ /* 0x000fda0003f06270 */
[----:B------:R-:W-:Y:S05]  /*1efb0*/  @P0 BRA `(.L_x_1743) ;  /* 0x0000001800880947 */ /* 0x000fea0003800000 */
[----:B------:R-:W-:Y:S02]  /*1efc0*/  ULDC UR4, c[0x0][0xac8] ;  /* 0x0002b20000047ab9 */ /* 0x000fe40000000800 */
[----:B------:R-:W-:-:S13]  /*1efd0*/  ISETP.GE.AND P1, PT, R16, UR4, PT ;  /* 0x0000000410007c0c */ /* 0x000fda000bf26270 */
[----:B---3--:R-:W-:-:S04]  /*1efe0*/  @!P1 LEA R4, P0, R16, R14, 0x1 ;  /* 0x0000000e10049211 */ /* 0x008fc800078008ff */
[----:B0-----:R-:W-:Y:S02]  /*1eff0*/  @!P1 LEA.HI.X R5, R16, R3, R17, 0x1, P0 ;  /* 0x0000000310059211 */ /* 0x001fe400000f0c11 */
[----:B------:R-:W-:-:S03]  /*1f000*/  ISETP.GE.AND P0, PT, R190, UR4, PT ;  /* 0x00000004be007c0c */ /* 0x000fc6000bf06270 */
[----:B------:R0:W-:Y:S10]  /*1f010*/  @!P1 ST.E.128 desc[UR40][R4.64], R36 ;  /* 0x0000002404009985 */ /* 0x0001f4000c101d28 */
[----:B------:R-:W-:Y:S05]  /*1f020*/  @P0 BRA `(.L_x_1743) ;  /* 0x00000018006c0947 */ /* 0x000fea0003800000 */
[----:B------:R-:W-:-:S04]  /*1f030*/  LEA R14, P0, R190, R14, 0x1 ;  /* 0x0000000ebe0e7211 */ /* 0x000fc800078008ff */
[----:B------:R-:W-:-:S05]  /*1f040*/  LEA.HI.X R15, R190, R3, R215, 0x1, P0 ;  /* 0x00000003be0f7211 */ /* 0x000fca00000f0cd7 */
[----:B------:R3:W-:Y:S01]  /*1f050*/  ST.E.128 desc[UR40][R14.64], R52 ;  /* 0x000000340e007985 */ /* 0x0007e2000c101d28 */
[----:B------:R-:W-:Y:S05]  /*1f060*/  BRA `(.L_x_1743) ;  /* 0x00000018005c7947 */ /* 0x000fea0003800000 */
.L_x_1732:
[----:B------:R-:W-:Y:S01]  /*1f070*/  ULDC.64 UR4, c[0x0][0xb08] ;  /* 0x0002c20000047ab9 */ /* 0x000fe20000000a00 */
[----:B0-----:R-:W0:Y:S01]  /*1f080*/  @P2 LDC R6, c[0x0][0xbec] ;  /* 0x0002fb00ff062b82 */ /* 0x001e220000000800 */
[----:B------:R-:W-:Y:S01]  /*1f090*/  IMAD R24, R24, UR4, RZ ;  /* 0x0000000418187c24 */ /* 0x000fe2000f8e02ff */
[----:B------:R-:W-:Y:S01]  /*1f0a0*/  SHF.R.S32.HI R0, RZ, 0x1f, R57 ;  /* 0x0000001fff007819 */ /* 0x000fe20000011439 */
[----:B------:R-:W-:-:S04]  /*1f0b0*/  IMAD.WIDE.U32 R4, R15, UR4, RZ ;  /* 0x000000040f047c25 */ /* 0x000fc8000f8e00ff */
[----:B------:R-:W-:Y:S01]  /*1f0c0*/  IMAD R15, R15, UR5, R24 ;  /* 0x000000050f0f7c24 */ /* 0x000fe2000f8e0218 */
[----:B------:R-:W1:Y:S01]  /*1f0d0*/  @P2 LDC R9, c[0x0][0xbf0] ;  /* 0x0002fc00ff092b82 */ /* 0x000e620000000800 */
[----:B------:R-:W-:Y:S01]  /*1f0e0*/  ULDC.64 UR4, c[0x0][0xb38] ;  /* 0x0002ce0000047ab9 */ /* 0x000fe20000000a00 */
[----:B------:R-:W-:Y:S02]  /*1f0f0*/  IMAD.MOV.U32 R3, RZ, RZ, R45 ;  /* 0x000000ffff037224 */ /* 0x000fe400078e002d */
[----:B------:R-:W-:Y:S02]  /*1f100*/  IMAD.IADD R5, R5, 0x1, R15 ;  /* 0x0000000105057824 */ /* 0x000fe400078e020f */
[----:B------:R-:W-:-:S04]  /*1f110*/  IMAD.WIDE.U32 R4, R207, UR4, R4 ;  /* 0x00000004cf047c25 */ /* 0x000fc8000f8e0004 */
[----:B------:R-:W-:Y:S01]  /*1f120*/  IMAD R5, R207, UR5, R5 ;  /* 0x00000005cf057c24 */ /* 0x000fe2000f8e0205 */
[----:B------:R-:W-:Y:S02]  /*1f130*/  ULDC.64 UR4, c[0x0][0xb40] ;  /* 0x0002d00000047ab9 */ /* 0x000fe40000000a00 */
[----:B------:R-:W-:Y:S02]  /*1f140*/  IMAD R0, R0, UR4, RZ ;  /* 0x0000000400007c24 */ /* 0x000fe4000f8e02ff */
[----:B------:R-:W-:-:S04]  /*1f150*/  IMAD.WIDE.U32 R4, R57, UR4, R4 ;  /* 0x0000000439047c25 */ /* 0x000fc8000f8e0004 */
[----:B------:R-:W-:Y:S01]  /*1f160*/  IMAD R7, R57, UR5, R0 ;  /* 0x0000000539077c24 */ /* 0x000fe2000f8e0200 */
[----:B------:R-:W-:Y:S01]  /*1f170*/  ULDC.64 UR4, c[0x0][0xb48] ;  /* 0x0002d20000047ab9 */ /* 0x000fe20000000a00 */
[----:B0-----:R-:W-:-:S04]  /*1f180*/  @P2 IMAD.HI.U32 R6, R45, R6, RZ ;  /* 0x000000062d062227 */ /* 0x001fc800078e00ff */
[----:B------:R-:W-:Y:S01]  /*1f190*/  IMAD.IADD R5, R5, 0x1, R7 ;  /* 0x0000000105057824 */ /* 0x000fe200078e0207 */
[----:B-1----:R-:W-:Y:S01]  /*1f1a0*/  @P2 SHF.R.U32.HI R3, RZ, R9, R6 ;  /* 0x00000009ff032219 */ /* 0x002fe20000011606 */
[----:B------:R-:W-:Y:S02]  /*1f1b0*/  VIADD R6, R2, 0x28820 ;  /* 0x0002882002067836 */ /* 0x000fe40000000000 */
[C---:B------:R-:W-:Y:S01]  /*1f1c0*/  IMAD.WIDE.U32 R4, R216.reuse, UR4, R4 ;  /* 0x00000004d8047c25 */ /* 0x040fe2000f8e0004 */
[--C-:B------:R-:W-:Y:S02]  /*1f1d0*/  SHF.R.S32.HI R0, RZ, 0x1f, R3.reuse ;  /* 0x0000001fff007819 */ /* 0x100fe40000011403 */
[----:B------:R-:W-:Y:S01]  /*1f1e0*/  PRMT R6, RZ, 0x654, R6 ;  /* 0x00000654ff067816 */ /* 0x000fe20000000006 */
[----:B------:R-:W-:Y:S02]  /*1f1f0*/  IMAD.MOV R7, RZ, RZ, -R3 ;  /* 0x000000ffff077224 */ /* 0x000fe400078e0a03 */
[----:B------:R-:W-:Y:S01]  /*1f200*/  IMAD R5, R216, UR5, R5 ;  /* 0x00000005d8057c24 */ /* 0x000fe2000f8e0205 */
[----:B------:R-:W-:Y:S01]  /*1f210*/  ULDC.64 UR4, c[0x0][0xb30] ;  /* 0x0002cc0000047ab9 */ /* 0x000fe20000000a00 */
[----:B------:R-:W-:Y:S01]  /*1f220*/  IMAD R7, R14, R7, R45 ;  /* 0x000000070e077224 */ /* 0x000fe200078e022d */
[----:B------:R0:W-:Y:S01]  /*1f230*/  SYNCS.ARRIVE.TRANS64.RED.A1T0 RZ, [R6+URZ], RZ ;  /* 0x000000ff06ff79a7 */ /* 0x0001e2000810043f */
[----:B------:R-:W-:-:S02]  /*1f240*/  IMAD R0, R0, UR4, RZ ;  /* 0x0000000400007c24 */ /* 0x000fc4000f8e02ff */
[----:B------:R-:W-:-:S04]  /*1f250*/  IMAD.WIDE.U32 R4, R3, UR4, R4 ;  /* 0x0000000403047c25 */ /* 0x000fc8000f8e0004 */
[----:B------:R-:W-:Y:S01]  /*1f260*/  IMAD R9, R3, UR5, R0 ;  /* 0x0000000503097c24 */ /* 0x000fe2000f8e0200 */
[----:B------:R-:W-:Y:S01]  /*1f270*/  SHF.R.S32.HI R0, RZ, 0x1f, R7 ;  /* 0x0000001fff007819 */ /* 0x000fe20000011407 */
[----:B------:R-:W-:Y:S02]  /*1f280*/  ULDC.64 UR4, c[0x0][0xb28] ;  /* 0x0002ca0000047ab9 */ /* 0x000fe40000000a00 */
[----:B------:R-:W-:Y:S02]  /*1f290*/  IMAD.IADD R5, R5, 0x1, R9 ;  /* 0x0000000105057824 */ /* 0x000fe400078e0209 */
[----:B------:R-:W-:Y:S02]  /*1f2a0*/  IMAD R0, R0, UR4, RZ ;  /* 0x0000000400007c24 */ /* 0x000fe4000f8e02ff */
[----:B------:R-:W-:-:S04]  /*1f2b0*/  IMAD.WIDE.U32 R4, R7, UR4, R4 ;  /* 0x0000000407047c25 */ /* 0x000fc8000f8e0004 */
[----:B------:R-:W-:Y:S01]  /*1f2c0*/  IMAD R3, R7, UR5, R0 ;  /* 0x0000000507037c24 */ /* 0x000fe2000f8e0200 */
[----:B------:R-:W-:Y:S02]  /*1f2d0*/  ULDC.64 UR4, c[0x0][0xb00] ;  /* 0x0002c00000047ab9 */ /* 0x000fe40000000a00 */
[----:B------:R-:W-:Y:S01]  /*1f2e0*/  LEA R0, P0, R4, UR4, 0x2 ;  /* 0x0000000404007c11 */ /* 0x000fe2000f8010ff */
[----:B------:R-:W-:Y:S01]  /*1f2f0*/  IMAD.IADD R3, R5, 0x1, R3 ;  /* 0x0000000105037824 */ /* 0x000fe200078e0203 */
[----:B------:R-:W-:-:S04]  /*1f300*/  UMOV UR4, 0xffffffff ;  /* 0xffffffff00047882 */ /* 0x000fc80000000000 */
[----:B------:R-:W-:Y:S01]  /*1f310*/  LEA.HI.X R4, R4, UR5, R3, 0x2, P0 ;  /* 0x0000000504047c11 */ /* 0x000fe200080f1403 */
[----:B0-----:R-:W-:Y:S06]  /*1f320*/  BRA.DIV UR4, `(.L_x_1744) ;  /* 0x000000be04387947 */ /* 0x001fec000b800000 */
[----:B------:R0:W1:Y:S04]  /*1f330*/  SHFL.IDX PT, R3, R4, RZ, 0x1c1f ;  /* 0x001c1fff04037589 */ /* 0x00006800000e0000 */
[----:B------:R0:W2:Y:S02]  /*1f340*/  SHFL.IDX PT, R14, R0, RZ, 0x1c1f ;  /* 0x001c1fff000e7589 */ /* 0x0000a400000e0000 */
.L_x_2007:
[----:B------:R-:W-:Y:S01]  /*1f350*/  ISETP.GE.AND P0, PT, R31, R10, PT ;  /* 0x0000000a1f00720c */ /* 0x000fe20003f06270 */
[----:B------:R-:W-:-:S12]  /*1f360*/  BSSY B1, `(.L_x_1745) ;  /* 0x0000050000017945 */ /* 0x000fd80003800000 */
[----:B------:R-:W-:Y:S05]  /*1f370*/  @P0 BRA `(.L_x_1746) ;  /* 0x0000000400380947 */ /* 0x000fea0003800000 */
[----:B------:R-:W-:Y:S01]  /*1f380*/  ULDC UR4, c[0x0][0xac8] ;  /* 0x0002b20000047ab9 */ /* 0x000fe20000000800 */
[----:B------:R-:W-:Y:S02]  /*1f390*/  SHF.R.S32.HI R11, RZ, 0x1f, R188 ;  /* 0x0000001fff0b7819 */ /* 0x000fe400000114bc */
[----:B------:R-:W-:Y:S02]  /*1f3a0*/  ISETP.GE.AND P0, PT, R188, UR4, PT ;  /* 0x00000004bc007c0c */ /* 0x000fe4000bf06270 */
[----:B------:R-:W-:Y:S02]  /*1f3b0*/  ISETP.GE.AND P2, PT, R232, UR4, PT ;  /* 0x00000004e8007c0c */ /* 0x000fe4000bf46270 */
[----:B------:R-:W-:Y:S02]  /*1f3c0*/  ISETP.GE.AND P3, PT, R231, UR4, PT ;  /* 0x00000004e7007c0c */ /* 0x000fe4000bf66270 */
[----:B------:R-:W-:Y:S02]  /*1f3d0*/  ISETP.GE.AND P1, PT, R230, UR4, PT ;  /* 0x00000004e6007c0c */ /* 0x000fe4000bf26270 */
[----:B------:R-:W-:-:S05]  /*1f3e0*/  SHF.R.S32.HI R5, RZ, 0x1f, R232 ;  /* 0x0000001fff057819 */ /* 0x000fca00000114e8 */
[-C--:B--2---:R-:W-:Y:S02]  /*1f3f0*/  @!P0 LEA R8, P4, R188, R14.reuse, 0x2 ;  /* 0x0000000ebc088211 */ /* 0x084fe400078810ff */
[-C--:B------:R-:W-:Y:S02]  /*1f400*/  @!P2 LEA R6, P5, R232, R14.reuse, 0x2 ;  /* 0x0000000ee806a211 */ /* 0x080fe400078a10ff */
[-C--:B-1----:R-:W-:Y:S02]  /*1f410*/  @!P0 LEA.HI.X R9, R188, R3.reuse, R11, 0x2, P4 ;  /* 0x00000003bc098211 */ /* 0x082fe400020f140b */
[----:B------:R-:W-:Y:S02]  /*1f420*/  @!P2 LEA.HI.X R7, R232, R3, R5, 0x2, P5 ;  /* 0x00000003e807a211 */ /* 0x000fe400028f1405 */
[----:B------:R-:W-:Y:S01]  /*1f430*/  @!P3 LEA R12, P4, R231, R14, 0x2 ;  /* 0x0000000ee70cb211 */ /* 0x000fe200078810ff */
[----:B------:R1:W-:Y:S01]  /*1f440*/  @!P0 ST.E.64 desc[UR40][R8.64], R20 ;  /* 0x0000001408008985 */ /* 0x0003e2000c101b28 */
[----:B------:R-:W-:-:S02]  /*1f450*/  ISETP.GE.AND P0, PT, R229, UR4, PT ;  /* 0x00000004e5007c0c */ /* 0x000fc4000bf06270 */
[----:B------:R-:W-:Y:S01]  /*1f460*/  SHF.R.S32.HI R11, RZ, 0x1f, R231 ;  /* 0x0000001fff0b7819 */ /* 0x000fe200000114e7 */
[----:B------:R2:W-:Y:S01]  /*1f470*/  @!P2 ST.E.64 desc[UR40][R6.64], R92 ;  /* 0x0000005c0600a985 */ /* 0x0005e2000c101b28 */
[----:B------:R-:W-:Y:S02]  /*1f480*/  SHF.R.S32.HI R5, RZ, 0x1f, R230 ;  /* 0x0000001fff057819 */ /* 0x000fe400000114e6 */
[----:B------:R-:W-:Y:S02]  /*1f490*/  @!P1 LEA R30, P5, R230, R14, 0x2 ;  /* 0x0000000ee61e9211 */ /* 0x000fe400078a10ff */
[----:B------:R-:W-:Y:S02]  /*1f4a0*/  ISETP.GE.AND P2, PT, R228, UR4, PT ;  /* 0x00000004e4007c0c */ /* 0x000fe4000bf46270 */
[-C--:B------:R-:W-:Y:S02]  /*1f4b0*/  @!P3 LEA.HI.X R13, R231, R3.reuse, R11, 0x2, P4 ;  /* 0x00000003e70db211 */ /* 0x080fe400020f140b */
[----:B------:R-:W-:-:S02]  /*1f4c0*/  @!P1 LEA.HI.X R31, R230, R3, R5, 0x2, P5 ;  /* 0x00000003e61f9211 */ /* 0x000fc400028f1405 */
[----:B------:R-:W-:Y:S01]  /*1f4d0*/  ISETP.GE.AND P4, PT, R227, UR4, PT ;  /* 0x00000004e3007c0c */ /* 0x000fe2000bf86270 */
[----:B------:R3:W-:Y:S01]  /*1f4e0*/  @!P3 ST.E.64 desc[UR40][R12.64], R96 ;  /* 0x000000600c00b985 */ /* 0x0007e2000c101b28 */
[-C--:B------:R-:W-:Y:S02]  /*1f4f0*/  @!P0 LEA R32, P3, R229, R14.reuse, 0x2 ;  /* 0x0000000ee5208211 */ /* 0x080fe400078610ff */
[----:B------:R-:W-:Y:S01]  /*1f500*/  SHF.R.S32.HI R11, RZ, 0x1f, R229 ;  /* 0x0000001fff0b7819 */ /* 0x000fe200000114e5 */
[----:B------:R4:W-:Y:S01]  /*1f510*/  @!P1 ST.E.64 desc[UR40][R30.64], R100 ;  /* 0x000000641e009985 */ /* 0x0009e2000c101b28 */
[----:B------:R-:W-:Y:S02]  /*1f520*/  ISETP.GE.AND P1, PT, R226, UR4, PT ;  /* 0x00000004e2007c0c */ /* 0x000fe4000bf26270 */
[----:B------:R-:W-:Y:S02]  /*1f530*/  SHF.R.S32.HI R5, RZ, 0x1f, R228 ;  /* 0x0000001fff057819 */ /* 0x000fe400000114e4 */
[----:B-1----:R-:W-:-:S02]  /*1f540*/  @!P2 LEA R8, P5, R228, R14, 0x2 ;  /* 0x0000000ee408a211 */ /* 0x002fc400078a10ff */
[-C--:B------:R-:W-:Y:S02]  /*1f550*/  @!P0 LEA.HI.X R33, R229, R3.reuse, R11, 0x2, P3 ;  /* 0x00000003e5218211 */ /* 0x080fe400018f140b */
[----:B------:R-:W-:Y:S02]  /*1f560*/  @!P2 LEA.HI.X R9, R228, R3, R5, 0x2, P5 ;  /* 0x00000003e409a211 */ /* 0x000fe400028f1405 */
[----:B------:R-:W-:Y:S01]  /*1f570*/  ISETP.GE.AND P3, PT, R225, UR4, PT ;  /* 0x00000004e1007c0c */ /* 0x000fe2000bf66270 */
[----:B------:R-:W-:Y:S01]  /*1f580*/  @!P0 ST.E.64 desc[UR40][R32.64], R104 ;  /* 0x0000006820008985 */ /* 0x000fe2000c101b28 */
[----:B--2---:R-:W-:Y:S02]  /*1f590*/  @!P4 LEA R6, P0, R227, R14, 0x2 ;  /* 0x0000000ee306c211 */ /* 0x004fe400078010ff */
[----:B------:R-:W-:Y:S01]  /*1f5a0*/  SHF.R.S32.HI R11, RZ, 0x1f, R227 ;  /* 0x0000001fff0b7819 */ /* 0x000fe200000114e3 */
[----:B------:R1:W-:Y:S01]  /*1f5b0*/  @!P2 ST.E.64 desc[UR40][R8.64], R108 ;  /* 0x0000006c0800a985 */ /* 0x0003e2000c101b28 */
[----:B------:R-:W-:-:S02]  /*1f5c0*/  SHF.R.S32.HI R5, RZ, 0x1f, R226 ;  /* 0x0000001fff057819 */ /* 0x000fc400000114e2 */
[-C--:B---3--:R-:W-:Y:S02]  /*1f5d0*/  @!P1 LEA R12, P5, R226, R14.reuse, 0x2 ;  /* 0x0000000ee20c9211 */ /* 0x088fe400078a10ff */
[----:B------:R-:W-:Y:S02]  /*1f5e0*/  ISETP.GE.AND P2, PT, R224, UR4, PT ;  /* 0x00000004e0007c0c */ /* 0x000fe4000bf46270 */
[-C--:B------:R-:W-:Y:S02]  /*1f5f0*/  @!P4 LEA.HI.X R7, R227, R3.reuse, R11, 0x2, P0 ;  /* 0x00000003e307c211 */ /* 0x080fe400000f140b */
[----:B------:R-:W-:Y:S02]  /*1f600*/  ISETP.GE.AND P0, PT, R223, UR4, PT ;  /* 0x00000004df007c0c */ /* 0x000fe4000bf06270 */
[----:B------:R-:W-:Y:S01]  /*1f610*/  @!P1 LEA.HI.X R13, R226, R3, R5, 0x2, P5 ;  /* 0x00000003e20d9211 */ /* 0x000fe200028f1405 */
[----:B------:R2:W-:Y:S01]  /*1f620*/  @!P4 ST.E.64 desc[UR40][R6.64], R36 ;  /* 0x000000240600c985 */ /* 0x0005e2000c101b28 */
[----:B------:R-:W-:-:S02]  /*1f630*/  @!P3 LEA R20, P5, R225, R14, 0x2 ;  /* 0x0000000ee114b211 */ /* 0x000fc400078a10ff */
[----:B------:R-:W-:Y:S01]  /*1f640*/  SHF.R.S32.HI R5, RZ, 0x1f, R225 ;  /* 0x0000001fff057819 */ /* 0x000fe200000114e1 */
[----:B------:R3:W-:Y:S01]  /*1f650*/  @!P1 ST.E.64 desc[UR40][R12.64], R116 ;  /* 0x000000740c009985 */ /* 0x0007e2000c101b28 */
[----:B------:R-:W-:Y:S02]  /*1f660*/  ISETP.GE.AND P1, PT, R222, UR4, PT ;  /* 0x00000004de007c0c */ /* 0x000fe4000bf26270 */
[----:B------:R-:W-:Y:S02]  /*1f670*/  @!P3 LEA.HI.X R21, R225, R3, R5, 0x2, P5 ;  /* 0x00000003e115b211 */ /* 0x000fe400028f1405 */
[-C--:B----4-:R-:W-:Y:S02]  /*1f680*/  @!P2 LEA R30, P4, R224, R14.reuse, 0x2 ;  /* 0x0000000ee01ea211 */ /* 0x090fe400078810ff */
[----:B------:R-:W-:Y:S01]  /*1f690*/  SHF.R.S32.HI R11, RZ, 0x1f, R224 ;  /* 0x0000001fff0b7819 */ /* 0x000fe200000114e0 */
[----:B------:R4:W-:Y:S01]  /*1f6a0*/  @!P3 ST.E.64 desc[UR40][R20.64], R120 ;  /* 0x000000781400b985 */ /* 0x0009e2000c101b28 */
[----:B-1----:R-:W-:-:S02]  /*1f6b0*/  @!P0 LEA R8, P5, R223, R14, 0x2 ;  /* 0x0000000edf088211 */ /* 0x002fc400078a10ff */
[----:B------:R-:W-:Y:S02]  /*1f6c0*/  SHF.R.S32.HI R5, RZ, 0x1f, R223 ;  /* 0x0000001fff057819 */ /* 0x000fe400000114df */
[-C--:B------:R-:W-:Y:S02]  /*1f6d0*/  @!P2 LEA.HI.X R31, R224, R3.reuse, R11, 0x2, P4 ;  /* 0x00000003e01fa211 */ /* 0x080fe400020f140b */
[----:B------:R-:W-:Y:S02]  /*1f6e0*/  ISETP.GE.AND P3, PT, R221, UR4, PT ;  /* 0x00000004dd007c0c */ /* 0x000fe4000bf66270 */
[----:B------:R-:W-:Y:S01]  /*1f6f0*/  @!P0 LEA.HI.X R9, R223, R3, R5, 0x2, P5 ;  /* 0x00000003df098211 */ /* 0x000fe200028f1405 */
[----:B------:R1:W-:Y:S01]  /*1f700*/  @!P2 ST.E.64 desc[UR40][R30.64], R124 ;  /* 0x0000007c1e00a985 */ /* 0x0003e2000c101b28 */
[----:B------:R-:W-:Y:S02]  /*1f710*/  ISETP.GE.AND P4, PT, R220, UR4, PT ;  /* 0x00000004dc007c0c */ /* 0x000fe4000bf86270 */
[----:B------:R-:W-:Y:S01]  /*1f720*/  SHF.R.S32.HI R5, RZ, 0x1f, R222 ;  /* 0x0000001fff057819 */ /* 0x000fe200000114de */
[----:B------:R0:W-:Y:S01]  /*1f730*/  @!P0 ST.E.64 desc[UR40][R8.64], R128 ;  /* 0x0000008008008985 */ /* 0x0001e2000c101b28 */
[----:B--2---:R-:W-:-:S02]  /*1f740*/  @!P1 LEA R6, P5, R222, R14, 0x2 ;  /* 0x0000000ede069211 */ /* 0x004fc400078a10ff */
[----:B------:R-:W-:Y:S02]  /*1f750*/  ISETP.GE.AND P2, PT, R219, UR4, PT ;  /* 0x00000004db007c0c */ /* 0x000fe4000bf46270 */
[----:B------:R-:W-:Y:S02]  /*1f760*/  ISETP.GE.AND P0, PT, R218, UR4, PT ;  /* 0x00000004da007c0c */ /* 0x000fe4000bf06270 */
[----:B------:R-:W-:Y:S02]  /*1f770*/  @!P1 LEA.HI.X R7, R222, R3, R5, 0x2, P5 ;  /* 0x00000003de079211 */ /* 0x000fe400028f1405 */
[----:B------:R-:W-:Y:S02]  /*1f780*/  SHF.R.S32.HI R5, RZ, 0x1f, R221 ;  /* 0x0000001fff057819 */ /* 0x000fe400000114dd */
[-C--:B---3--:R-:W-:Y:S01]  /*1f790*/  @!P3 LEA R12, P5, R221, R14.reuse, 0x2 ;  /* 0x0000000edd0cb211 */ /* 0x088fe200078a10ff */
[----:B------:R0:W-:Y:S01]  /*1f7a0*/  @!P1 ST.E.64 desc[UR40][R6.64], R132 ;  /* 0x0000008406009985 */ /* 0x0001e2000c101b28 */
[----:B----4-:R-:W-:-:S02]  /*1f7b0*/  @!P4 LEA R20, P1, R220, R14, 0x2 ;  /* 0x0000000edc14c211 */ /* 0x010fc400078210ff */
[-C--:B------:R-:W-:Y:S02]  /*1f7c0*/  @!P3 LEA.HI.X R13, R221, R3.reuse, R5, 0x2, P5 ;  /* 0x00000003dd0db211 */ /* 0x080fe400028f1405 */
[CC--:B-1----:R-:W-:Y:S02]  /*1f7d0*/  @!P2 LEA R30, P5, R219.reuse, R14.reuse, 0x2 ;  /* 0x0000000edb1ea211 */ /* 0x0c2fe400078a10ff */
[-C--:B------:R-:W-:Y:S01]  /*1f7e0*/  @!P4 LEA.HI.X R21, R220, R3.reuse, R237, 0x2, P1 ;  /* 0x00000003dc15c211 */ /* 0x080fe200008f14ed */
[----:B------:R0:W-:Y:S01]  /*1f7f0*/  @!P3 ST.E.64 desc[UR40][R12.64], R136 ;  /* 0x000000880c00b985 */ /* 0x0001e2000c101b28 */
[C---:B------:R-:W-:Y:S02]  /*1f800*/  @!P0 LEA R14, P1, R218.reuse, R14, 0x2 ;  /* 0x0000000eda0e8211 */ /* 0x040fe400078210ff */
[-C--:B------:R-:W-:Y:S01]  /*1f810*/  @!P2 LEA.HI.X R31, R219, R3.reuse, R236, 0x2, P5 ;  /* 0x00000003db1fa211 */ /* 0x080fe200028f14ec */
[----:B------:R0:W-:Y:S01]  /*1f820*/  @!P4 ST.E.64 desc[UR40][R20.64], R140 ;  /* 0x0000008c1400c985 */ /* 0x0001e2000c101b28 */
[----:B------:R-:W-:-:S03]  /*1f830*/  @!P0 LEA.HI.X R15, R218, R3, R235, 0x2, P1 ;  /* 0x00000003da0f8211 */ /* 0x000fc600008f14eb */
[----:B------:R0:W-:Y:S04]  /*1f840*/  @!P2 ST.E.64 desc[UR40][R30.64], R144 ;  /* 0x000000901e00a985 */ /* 0x0001e8000c101b28 */
[----:B------:R0:W-:Y:S02]  /*1f850*/  @!P0 ST.E.64 desc[UR40][R14.64], R148 ;  /* 0x000000940e008985 */ /* 0x0001e4000c101b28 */
.L_x_1746:
[----:B------:R-:W-:Y:S05]  /*1f860*/  BSYNC B1 ;  /* 0x0000000000017941 */ /* 0x000fea0003800000 */
.L_x_1745:
[----:B------:R-:W-:-:S03]  /*1f870*/  UMOV UR4, 0xffffffff ;  /* 0xffffffff00047882 */ /* 0x000fc60000000000 */
[----:B------:R-:W-:Y:S05]  /*1f880*/  BRA.DIV UR4, `(.L_x_1747) ;  /* 0x000000ba04147947 */ /* 0x000fea000b800000 */
[----:B-1----:R1:W3:Y:S04]  /*1f890*/  SHFL.IDX PT, R3, R4, 0x1, 0x1c1f ;  /* 0x003c1f0004037f89 */ /* 0x0022e800000e0000 */
[----:B0-2---:R1:W0:Y:S02]  /*1f8a0*/  SHFL.IDX PT, R14, R0, 0x1, 0x1c1f ;  /* 0x003c1f00000e7f89 */ /* 0x00522400000e0000 */
.L_x_2011:
[----:B------:R-:W-:-:S13]  /*1f8b0*/  ISETP.GE.AND P0, PT, R29, R10, PT ;  /* 0x0000000a1d00720c */ /* 0x000fda0003f06270 */
[----:B------:R-:W-:Y:S05]  /*1f8c0*/  @P0 BRA `(.L_x_1743) ;  /* 0x0000001000440947 */ /* 0x000fea0003800000 */
[----:B------:R-:W-:Y:S01]  /*1f8d0*/  ULDC UR4, c[0x0][0xac8] ;  /* 0x0002b20000047ab9 */ /* 0x000fe20000000800 */
[----:B-1----:R-:W-:Y:S02]  /*1f8e0*/  SHF.R.S32.HI R0, RZ, 0x1f, R188 ;  /* 0x0000001fff007819 */ /* 0x002fe400000114bc */
[----:B------:R-:W-:Y:S02]  /*1f8f0*/  ISETP.GE.AND P2, PT, R188, UR4, PT ;  /* 0x00000004bc007c0c */ /* 0x000fe4000bf46270 */
[----:B------:R-:W-:Y:S02]  /*1f900*/  ISETP.GE.AND P3, PT, R232, UR4, PT ;  /* 0x00000004e8007c0c */ /* 0x000fe4000bf66270 */
[----:B------:R-:W-:Y:S02]  /*1f910*/  ISETP.GE.AND P1, PT, R231, UR4, PT ;  /* 0x00000004e7007c0c */ /* 0x000fe4000bf26270 */
[----:B------:R-:W-:Y:S02]  /*1f920*/  SHF.R.S32.HI R11, RZ, 0x1f, R232 ;  /* 0x0000001fff0b7819 */ /* 0x000fe400000114e8 */
[----:B------:R-:W-:-:S05]  /*1f930*/  SHF.R.S32.HI R15, RZ, 0x1f, R230 ;  /* 0x0000001fff0f7819 */ /* 0x000fca00000114e6 */
[-C--:B0-----:R-:W-:Y:S02]  /*1f940*/  @!P2 LEA R4, P0, R188, R14.reuse, 0x2 ;  /* 0x0000000ebc04a211 */ /* 0x081fe400078010ff */
[----:B------:R-:W-:Y:S02]  /*1f950*/  @!P3 LEA R6, P4, R232, R14, 0x2 ;  /* 0x0000000ee806b211 */ /* 0x000fe400078810ff */
[----:B---3--:R-:W-:Y:S02]  /*1f960*/  @!P2 LEA.HI.X R5, R188, R3, R0, 0x2, P0 ;  /* 0x00000003bc05a211 */ /* 0x008fe400000f1400 */
[----:B------:R-:W-:Y:S02]  /*1f970*/  ISETP.GE.AND P0, PT, R230, UR4, PT ;  /* 0x00000004e6007c0c */ /* 0x000fe4000bf06270 */
[----:B------:R-:W-:Y:S01]  /*1f980*/  SHF.R.S32.HI R0, RZ, 0x1f, R231 ;  /* 0x0000001fff007819 */ /* 0x000fe200000114e7 */
[----:B------:R0:W-:Y:S01]  /*1f990*/  @!P2 ST.E.64 desc[UR40][R4.64], R90 ;  /* 0x0000005a0400a985 */ /* 0x0001e2000c101b28 */
[----:B------:R-:W-:-:S02]  /*1f9a0*/  ISETP.GE.AND P2, PT, R229, UR4, PT ;  /* 0x00000004e5007c0c */ /* 0x000fc4000bf46270 */
[CC--:B------:R-:W-:Y:S02]  /*1f9b0*/  @!P1 LEA R8, P5, R231.reuse, R14.reuse, 0x2 ;  /* 0x0000000ee7089211 */ /* 0x0c0fe400078a10ff */
[-C--:B------:R-:W-:Y:S02]  /*1f9c0*/  @!P3 LEA.HI.X R7, R232, R3.reuse, R11, 0x2, P4 ;  /* 0x00000003e807b211 */ /* 0x080fe400020f140b */
[----:B------:R-:W-:Y:S02]  /*1f9d0*/  ISETP.GE.AND P4, PT, R228, UR4, PT ;  /* 0x00000004e4007c0c */ /* 0x000fe4000bf86270 */
[----:B------:R-:W-:Y:S01]  /*1f9e0*/  @!P1 LEA.HI.X R9, R231, R3, R0, 0x2, P5 ;  /* 0x00000003e7099211 */ /* 0x000fe200028f1400 */
[----:B------:R1:W-:Y:S01]  /*1f9f0*/  @!P3 ST.E.64 desc[UR40][R6.64], R94 ;  /* 0x0000005e0600b985 */ /* 0x0003e2000c101b28 */
[----:B------:R-:W-:Y:S02]  /*1fa00*/  @!P0 LEA R10, P5, R230, R14, 0x2 ;  /* 0x0000000ee60a8211 */ /* 0x000fe400078a10ff */
[----:B------:R-:W-:Y:S01]  /*1fa10*/  ISETP.GE.AND P3, PT, R227, UR4, PT ;  /* 0x00000004e3007c0c */ /* 0x000fe2000bf66270 */
[----:B------:R2:W-:Y:S01]  /*1fa20*/  @!P1 ST.E.64 desc[UR40][R8.64], R98 ;  /* 0x0000006208009985 */ /* 0x0005e2000c101b28 */
[----:B------:R-:W-:-:S02]  /*1fa30*/  SHF.R.S32.HI R0, RZ, 0x1f, R229 ;  /* 0x0000001fff007819 */ /* 0x000fc400000114e5 */
[CC--:B------:R-:W-:Y:S02]  /*1fa40*/  @!P2 LEA R12, P1, R229.reuse, R14.reuse, 0x2 ;  /* 0x0000000ee50ca211 */ /* 0x0c0fe400078210ff */
[-C--:B------:R-:W-:Y:S02]  /*1fa50*/  @!P0 LEA.HI.X R11, R230, R3.reuse, R15, 0x2, P5 ;  /* 0x00000003e60b8211 */ /* 0x080fe400028f140f */
[----:B------:R-:W-:Y:S02]  /*1fa60*/  @!P2 LEA.HI.X R13, R229, R3, R0, 0x2, P1 ;  /* 0x00000003e50da211 */ /* 0x000fe400008f1400 */
[----:B------:R-:W-:Y:S01]  /*1fa70*/  ISETP.GE.AND P1, PT, R226, UR4, PT ;  /* 0x00000004e2007c0c */ /* 0x000fe2000bf26270 */
[----:B------:R3:W-:Y:S01]  /*1fa80*/  @!P0 ST.E.64 desc[UR40][R10.64], R102 ;  /* 0x000000660a008985 */ /* 0x0007e2000c101b28 */
[----:B0-----:R-:W-:Y:S02]  /*1fa90*/  @!P4 LEA R4, P0, R228, R14, 0x2 ;  /* 0x0000000ee404c211 */ /* 0x001fe400078010ff */
[----:B------:R-:W-:Y:S01]  /*1faa0*/  SHF.R.S32.HI R15, RZ, 0x1f, R228 ;  /* 0x0000001fff0f7819 */ /* 0x000fe200000114e4 */
[----:B------:R0:W-:Y:S01]  /*1fab0*/  @!P2 ST.E.64 desc[UR40][R12.64], R106 ;  /* 0x0000006a0c00a985 */ /* 0x0001e2000c101b28 */
[----:B------:R-:W-:-:S02]  /*1fac0*/  SHF.R.S32.HI R0, RZ, 0x1f, R227 ;  /* 0x0000001fff007819 */ /* 0x000fc400000114e3 */
[-C--:B-1----:R-:W-:Y:S02]  /*1fad0*/  @!P3 LEA R6, P5, R227, R14.reuse, 0x2 ;  /* 0x0000000ee306b211 */ /* 0x082fe400078a10ff */
[----:B------:R-:W-:Y:S02]  /*1fae0*/  ISETP.GE.AND P2, PT, R225, UR4, PT ;  /* 0x00000004e1007c0c */ /* 0x000fe4000bf46270 */
[-C--:B------:R-:W-:Y:S02]  /*1faf0*/  @!P4 LEA.HI.X R5, R228, R3.reuse, R15, 0x2, P0 ;  /* 0x00000003e405c211 */ /* 0x080fe400000f140f */
[----:B------:R-:W-:Y:S02]  /*1fb00*/  ISETP.GE.AND P0, PT, R224, UR4, PT ;  /* 0x00000004e0007c0c */ /* 0x000fe4000bf06270 */
[----:B------:R-:W-:Y:S01]  /*1fb10*/  @!P3 LEA.HI.X R7, R227, R3, R0, 0x2, P5 ;  /* 0x00000003e307b211 */ /* 0x000fe200028f1400 */
[----:B------:R1:W-:Y:S01]  /*1fb20*/  @!P4 ST.E.64 desc[UR40][R4.64], R110 ;  /* 0x0000006e0400c985 */ /* 0x0003e2000c101b28 */
[----:B--2---:R-:W-:-:S02]  /*1fb30*/  @!P1 LEA R8, P5, R226, R14, 0x2 ;  /* 0x0000000ee2089211 */ /* 0x004fc400078a10ff */
[----:B------:R-:W-:Y:S01]  /*1fb40*/  SHF.R.S32.HI R0, RZ, 0x1f, R226 ;  /* 0x0000001fff007819 */ /* 0x000fe200000114e2 */
[----:B------:R2:W-:Y:S01]  /*1fb50*/  @!P3 ST.E.64 desc[UR40][R6.64], R114 ;  /* 0x000000720600b985 */ /* 0x0005e2000c101b28 */
[----:B------:R-:W-:Y:S02]  /*1fb60*/  ISETP.GE.AND P3, PT, R223, UR4, PT ;  /* 0x00000004df007c0c */ /* 0x000fe4000bf66270 */
[----:B------:R-:W-:Y:S02]  /*1fb70*/  @!P1 LEA.HI.X R9, R226, R3, R0, 0x2, P5 ;  /* 0x00000003e2099211 */ /* 0x000fe400028f1400 */
[-C--:B---3--:R-:W-:Y:S02]  /*1fb80*/  @!P2 LEA R10, P4, R225, R14.reuse, 0x2 ;  /* 0x0000000ee10aa211 */ /* 0x088fe400078810ff */
[----:B------:R-:W-:Y:S01]  /*1fb90*/  SHF.R.S32.HI R15, RZ, 0x1f, R225 ;  /* 0x0000001fff0f7819 */ /* 0x000fe200000114e1 */
[----:B------:R3:W-:Y:S01]  /*1fba0*/  @!P1 ST.E.64 desc[UR40][R8.64], R118 ;  /* 0x0000007608009985 */ /* 0x0007e2000c101b28 */
[----:B0-----:R-:W-:-:S02]  /*1fbb0*/  @!P0 LEA R12, P5, R224, R14, 0x2 ;  /* 0x0000000ee00c8211 */ /* 0x001fc400078a10ff */
        /* <DEDUP_REMOVED lines=8> */
[----:B-1----:R-:W-:-:S02]  /*1fc40*/  @!P3 LEA R4, P5, R223, R14, 0x2 ;  /* 0x0000000edf04b211 */ /* 0x002fc400078a10ff */
[----:B------:R-:W-:Y:S02]  /*1fc50*/  ISETP.GE.AND P2, PT, R220, UR4, PT ;  /* 0x00000004dc007c0c */ /* 0x000fe4000bf46270 */
[----:B------:R-:W-:Y:S02]  /*1fc60*/  ISETP.GE.AND P0, PT, R219, UR4, PT ;  /* 0x00000004db007c0c */ /* 0x000fe4000bf06270 */
[----:B------:R-:W-:Y:S02]  /*1fc70*/  @!P3 LEA.HI.X R5, R223, R3, R0, 0x2, P5 ;  /* 0x00000003df05b211 */ /* 0x000fe400028f1400 */
[----:B--2---:R-:W-:Y:S02]  /*1fc80*/  @!P1 LEA R6, P5, R222, R14, 0x2 ;  /* 0x0000000ede069211 */ /* 0x004fe400078a10ff */
[----:B------:R-:W-:Y:S01]  /*1fc90*/  SHF.R.S32.HI R15, RZ, 0x1f, R222 ;  /* 0x0000001fff0f7819 */ /* 0x000fe200000114de */
[----:B------:R4:W-:Y:S01]  /*1fca0*/  @!P3 ST.E.64 desc[UR40][R4.64], R130 ;  /* 0x000000820400b985 */ /* 0x0009e2000c101b28 */
[----:B------:R-:W-:-:S02]  /*1fcb0*/  SHF.R.S32.HI R0, RZ, 0x1f, R221 ;  /* 0x0000001fff007819 */ /* 0x000fc400000114dd */
[CC--:B---3--:R-:W-:Y:S02]  /*1fcc0*/  @!P4 LEA R8, P3, R221.reuse, R14.reuse, 0x2 ;  /* 0x0000000edd08c211 */ /* 0x0c8fe400078610ff */
[-C--:B------:R-:W-:Y:S02]  /*1fcd0*/  @!P1 LEA.HI.X R7, R222, R3.reuse, R15, 0x2, P5 ;  /* 0x00000003de079211 */ /* 0x080fe400028f140f */
[CC--:B0-----:R-:W-:Y:S02]  /*1fce0*/  @!P2 LEA R10, P5, R220.reuse, R14.reuse, 0x2 ;  /* 0x0000000edc0aa211 */ /* 0x0c1fe400078a10ff */
[-C--:B------:R-:W-:Y:S01]  /*1fcf0*/  @!P4 LEA.HI.X R9, R221, R3.reuse, R0, 0x2, P3 ;  /* 0x00000003dd09c211 */ /* 0x080fe200018f1400 */
[----:B------:R4:W-:Y:S01]  /*1fd00*/  @!P1 ST.E.64 desc[UR40][R6.64], R134 ;  /* 0x0000008606009985 */ /* 0x0009e2000c101b28 */
[C---:B------:R-:W-:Y:S02]  /*1fd10*/  @!P0 LEA R20, P3, R219.reuse, R14, 0x2 ;  /* 0x0000000edb148211 */ /* 0x040fe400078610ff */
[-C--:B------:R-:W-:Y:S01]  /*1fd20*/  @!P2 LEA.HI.X R11, R220, R3.reuse, R237, 0x2, P5 ;  /* 0x00000003dc0ba211 */ /* 0x080fe200028f14ed */
[----:B------:R4:W-:Y:S01]  /*1fd30*/  @!P4 ST.E.64 desc[UR40][R8.64], R138 ;  /* 0x0000008a0800c985 */ /* 0x0009e2000c101b28 */
[----:B------:R-:W-:-:S03]  /*1fd40*/  @!P0 LEA.HI.X R21, R219, R3, R236, 0x2, P3 ;  /* 0x00000003db158211 */ /* 0x000fc600018f14ec */
[----:B------:R4:W-:Y:S04]  /*1fd50*/  @!P2 ST.E.64 desc[UR40][R10.64], R142 ;  /* 0x0000008e0a00a985 */ /* 0x0009e8000c101b28 */
[----:B------:R4:W-:Y:S01]  /*1fd60*/  @!P0 ST.E.64 desc[UR40][R20.64], R146 ;  /* 0x0000009214008985 */ /* 0x0009e2000c101b28 */
[----:B------:R-:W-:-:S13]  /*1fd70*/  ISETP.GE.AND P0, PT, R218, UR4, PT ;  /* 0x00000004da007c0c */ /* 0x000fda000bf06270 */
[----:B----4-:R-:W-:Y:S05]  /*1fd80*/  @P0 BRA `(.L_x_1743) ;  /* 0x0000000c00140947 */ /* 0x010fea0003800000 */
[----:B------:R-:W-:-:S04]  /*1fd90*/  LEA R14, P0, R218, R14, 0x2 ;  /* 0x0000000eda0e7211 */ /* 0x000fc800078010ff */
[----:B------:R-:W-:-:S05]  /*1fda0*/  LEA.HI.X R15, R218, R3, R235, 0x2, P0 ;  /* 0x00000003da0f7211 */ /* 0x000fca00000f14eb */
[----:B------:R4:W-:Y:S01]  /*1fdb0*/  ST.E.64 desc[UR40][R14.64], R150 ;  /* 0x000000960e007985 */ /* 0x0009e2000c101b28 */
[----:B------:R-:W-:Y:S05]  /*1fdc0*/  BRA `(.L_x_1743) ;  /* 0x0000000c00047947 */ /* 0x000fea0003800000 */
.L_x_1730:
[----:B------:R-:W-:Y:S01]  /*1fdd0*/  ULDC.64 UR4, c[0x0][0xc08] ;  /* 0x0003020000047ab9 */ /* 0x000fe20000000a00 */
[----:B------:R-:W2:Y:S01]  /*1fde0*/  LDC.64 R4, c[0x0][0xc00] ;  /* 0x00030000ff047b82 */ /* 0x000ea20000000a00 */
[----:B------:R-:W-:Y:S01]  /*1fdf0*/  ISETP.NE.U32.AND P0, PT, RZ, UR4, PT ;  /* 0x00000004ff007c0c */ /* 0x000fe2000bf05070 */
[----:B------:R-:W-:-:S03]  /*1fe00*/  IMAD.MOV.U32 R3, RZ, RZ, RZ ;  /* 0x000000ffff037224 */ /* 0x000fc600078e00ff */
[----:B------:R-:W-:Y:S01]  /*1fe10*/  ISETP.NE.AND.EX P1, PT, RZ, UR5, PT, P0 ;  /* 0x00000005ff007c0c */ /* 0x000fe2000bf25300 */
[----:B------:R-:W-:Y:S02]  /*1fe20*/  ULDC.64 UR4, c[0x0][0xc00] ;  /* 0x0003000000047ab9 */ /* 0x000fe40000000a00 */
[----:B------:R-:W-:-:S04]  /*1fe30*/  ISETP.NE.U32.AND P0, PT, RZ, UR4, PT ;  /* 0x00000004ff007c0c */ /* 0x000fc8000bf05070 */
[----:B------:R-:W-:-:S06]  /*1fe40*/  ISETP.NE.AND.EX P0, PT, RZ, UR5, PT, P0 ;  /* 0x00000005ff007c0c */ /* 0x000fcc000bf05300 */
[----:B------:R-:W3:Y:S01]  /*1fe50*/  @P1 LDC.64 R6, c[0x0][0xc08] ;  /* 0x00030200ff061b82 */ /* 0x000ee20000000a00 */
[----:B------:R-:W-:Y:S02]  /*1fe60*/  ULDC UR4, c[0x0][0xa88] ;  /* 0x0002a20000047ab9 */ /* 0x000fe40000000800 */
[----:B------:R-:W-:Y:S02]  /*1fe70*/  IMAD.U32 R20, RZ, RZ, UR4 ;  /* 0x00000004ff147e24 */ /* 0x000fe4000f8e00ff */
[----:B--2---:R-:W-:-:S05]  /*1fe80*/  IMAD.WIDE R4, R210, 0x4, R4 ;  /* 0x00000004d2047825 */ /* 0x004fca00078e0204 */
[----:B------:R2:W5:Y:S01]  /*1fe90*/  @P0 LDG.E R3, desc[UR40][R4.64] ;  /* 0x0000002804030981 */ /* 0x000562000c1e1900 */
[----:B------:R-:W4:Y:S01]  /*1fea0*/  S2R R0, SR_TID.X ;  /* 0x0000000000007919 */ /* 0x000f220000002100 */
[----:B---3--:R-:W-:-:S05]  /*1feb0*/  @P1 IMAD.WIDE R6, R210, 0x4, R6 ;  /* 0x00000004d2061825 */ /* 0x008fca00078e0206 */
[----:B------:R2:W5:Y:S01]  /*1fec0*/  @P1 LDG.E R20, desc[UR40][R6.64] ;  /* 0x0000002806141981 */ /* 0x000562000c1e1900 */
[----:B------:R-:W-:-:S13]  /*1fed0*/  ISETP.NE.AND P2, PT, R209, RZ, PT ;  /* 0x000000ffd100720c */ /* 0x000fda0003f45270 */
[----:B------:R-:W3:Y:S01]  /*1fee0*/  @!P2 LDC R209, c[0x0][0xad4] ;  /* 0x0002b500ffd1ab82 */ /* 0x000ee20000000800 */
[----:B----4-:R-:W-:Y:S01]  /*1fef0*/  VIADD R0, R0, 0xffffff80 ;  /* 0xffffff8000007836 */ /* 0x010fe20000000000 */
[----:B------:R-:W-:-:S04]  /*1ff00*/  SHF.R.S32.HI R30, RZ, 0x1f, R210 ;  /* 0x0000001fff1e7819 */ /* 0x000fc800000114d2 */
[----:B------:R-:W-:Y:S02]  /*1ff10*/  ISETP.GT.AND P3, PT, R0, 0x7f, PT ;  /* 0x0000007f0000780c */ /* 0x000fe40003f64270 */
[----:B---3--:R-:W-:Y:S01]  /*1ff20*/  ISETP.GT.AND P2, PT, R209, 0x1, PT ;  /* 0x00000001d100780c */ /* 0x008fe20003f44270 */
[----:B--2---:R-:W-:-:S12]  /*1ff30*/  @P1 BRA `(.L_x_1748) ;  /* 0x0000000000101947 */ /* 0x004fd80003800000 */
[----:B------:R-:W-:Y:S05]  /*1ff40*/  @!P0 BRA `(.L_x_1748) ;  /* 0x00000000000c8947 */ /* 0x000fea0003800000 */
[----:B------:R-:W2:Y:S04]  /*1ff50*/  LDG.E R7, desc[UR40][R4.64] ;  /* 0x0000002804077981 */ /* 0x000ea8000c1e1900 */
[----:B-----5:R-:W2:Y:S02]  /*1ff60*/  LDG.E R20, desc[UR40][R4.64+0x4] ;  /* 0x0000042804147981 */ /* 0x020ea4000c1e1900 */
[----:B--2---:R-:W-:-:S07]  /*1ff70*/  IMAD.IADD R20, R20, 0x1, -R7 ;  /* 0x0000000114147824 */ /* 0x004fce00078e0a07 */
.L_x_1748:
[----:B------:R-:W-:Y:S01]  /*1ff80*/  BSSY B1, `(.L_x_1749) ;  /* 0x0000036000017945 */ /* 0x000fe20003800000 */
[----:B------:R-:W-:Y:S02]  /*1ff90*/  SEL R33, R210, RZ, !P0 ;  /* 0x000000ffd2217207 */ /* 0x000fe40004000000 */
[----:B------:R-:W-:Y:S02]  /*1ffa0*/  SEL R30, R30, RZ, !P0 ;  /* 0x000000ff1e1e7207 */ /* 0x000fe40004000000 */
[----:B-----5:R-:W-:Y:S01]  /*1ffb0*/  SHF.R.S32.HI R28, RZ, 0x1f, R3 ;  /* 0x0000001fff1c7819 */ /* 0x020fe20000011403 */
[----:B------:R-:W-:Y:S06]  /*1ffc0*/  @P3 BRA `(.L_x_1750) ;  /* 0x0000000000c43947 */ /* 0x000fec0003800000 */
[----:B------:R-:W2:Y:S01]  /*1ffd0*/  S2R R4, SR_TID.X ;  /* 0x0000000000047919 */ /* 0x000ea20000002100 */
[----:B------:R-:W3:Y:S02]  /*1ffe0*/  LDC R37, c[0x0][0xbe8] ;  /* 0x0002fa00ff257b82 */ /* 0x000ee40000000800 */
[----:B---3--:R-:W-:Y:S01]  /*1fff0*/  IMAD R0, R20, R37, RZ ;  /* 0x0000002514007224 */ /* 0x008fe200078e02ff */
[----:B--2---:R-:W-:-:S04]  /*20000*/  IADD3 R35, R193, -0x80, R4 ;  /* 0xffffff80c1237810 */ /* 0x004fc80007ffe004 */
[----:B------:R-:W-:-:S13]  /*20010*/  ISETP.GE.AND P0, PT, R35, R0, PT ;  /* 0x000000002300720c */ /* 0x000fda0003f06270 */
[----:B------:R-:W-:Y:S05]  /*20020*/  @P0 BRA `(.L_x_1750) ;  /* 0x0000000000ac0947 */ /* 0x000fea0003800000 */
[----:B-1----:R-:W-:Y:S01]  /*20030*/  IMAD.MOV.U32 R24, RZ, RZ, 0x9b8 ;  /* 0x000009b8ff187424 */ /* 0x002fe200078e00ff */
[----:B------:R-:W-:Y:S01]  /*20040*/  ISETP.GT.AND P0, PT, R209, 0x1, PT ;  /* 0x00000001d100780c */ /* 0x000fe20003f04270 */
[----:B------:R-:W1:Y:S01]  /*20050*/  LDC.64 R4, c[0x0][0xba8] ;  /* 0x0002ea00ff047b82 */ /* 0x000e620000000a00 */
[----:B------:R-:W-:Y:S01]  /*20060*/  ISETP.NE.AND P1, PT, R37, 0x1, PT ;  /* 0x000000012500780c */ /* 0x000fe20003f25270 */
[----:B------:R-:W-:Y:S01]  /*20070*/  IMAD.MOV.U32 R21, RZ, RZ, R35 ;  /* 0x000000ffff157224 */ /* 0x000fe200078e0023 */
[----:B------:R-:W-:-:S05]  /*20080*/  SEL R24, R24, 0x978, P0 ;  /* 0x0000097818187807 */ /* 0x000fca0000000000 */
[----:B------:R-:W2:Y:S08]  /*20090*/  LDC.64 R8, c[0x0][R24+0x220] ;  /* 0x0000880018087b82 */ /* 0x000eb00000000a00 */
[----:B------:R-:W3:Y:S08]  /*200a0*/  LDC.64 R6, c[0x0][R24+0x218] ;  /* 0x0000860018067b82 */ /* 0x000ef00000000a00 */
[----:B------:R-:W4:Y:S08]  /*200b0*/  LDC.64 R10, c[0x0][R24+0x228] ;  /* 0x00008a00180a7b82 */ /* 0x000f300000000a00 */
[----:B------:R-:W5:Y:S08]  /*200c0*/  @P1 LDC R0, c[0x0][0xbec] ;  /* 0x0002fb00ff001b82 */ /* 0x000f700000000800 */
[----:B------:R-:W0:Y:S08]  /*200d0*/  LDC.64 R12, c[0x0][R24+0x210] ;  /* 0x00008400180c7b82 */ /* 0x000e300000000a00 */
[----:B------:R-:W4:Y:S01]  /*200e0*/  @P1 LDC R31, c[0x0][0xbf0] ;  /* 0x0002fc00ff1f1b82 */ /* 0x000f220000000800 */
[----:B-----5:R-:W-:-:S07]  /*200f0*/  @P1 IMAD.HI.U32 R0, R35, R0, RZ ;  /* 0x0000000023001227 */ /* 0x020fce00078e00ff */
[----:B-1----:R-:W1:Y:S01]  /*20100*/  @!P0 LDC R4, c[0x0][0xb50] ;  /* 0x0002d400ff048b82 */ /* 0x002e620000000800 */
[-C--:B--2---:R-:W-:Y:S02]  /*20110*/  IMAD R9, R9, R33.reuse, RZ ;  /* 0x0000002109097224 */ /* 0x084fe400078e02ff */
[----:B------:R-:W-:-:S05]  /*20120*/  IMAD.WIDE.U32 R14, R8, R33, RZ ;  /* 0x00000021080e7225 */ /* 0x000fca00078e00ff */
[----:B------:R-:W2:Y:S01]  /*20130*/  @!P0 LDC R5, c[0x0][0xb54] ;  /* 0x0002d500ff058b82 */ /* 0x000ea20000000800 */
[-C--:B---3--:R-:W-:Y:S02]  /*20140*/  IMAD R29, R7, R207.reuse, RZ ;  /* 0x000000cf071d7224 */ /* 0x088fe400078e02ff */
[----:B------:R-:W-:Y:S01]  /*20150*/  IMAD.WIDE.U32 R6, R6, R207, RZ ;  /* 0x000000cf06067225 */ /* 0x000fe200078e00ff */
[----:B----4-:R-:W-:-:S03]  /*20160*/  @P1 SHF.R.U32.HI R21, RZ, R31, R0 ;  /* 0x0000001fff151219 */ /* 0x010fc60000011600 */
[----:B------:R-:W-:Y:S01]  /*20170*/  IMAD R31, R8, R30, R9 ;  /* 0x0000001e081f7224 */ /* 0x000fe200078e0209 */
[----:B------:R-:W-:Y:S01]  /*20180*/  SEL R9, R216, RZ, P0 ;  /* 0x000000ffd8097207 */ /* 0x000fe20000000000 */
        /* <DEDUP_REMOVED lines=10> */
[----:B0-----:R-:W-:Y:S01]  /*20230*/  IMAD R0, R13, R9, RZ ;  /* 0x000000090d007224 */ /* 0x001fe200078e02ff */
[----:B------:R-:W-:-:S04]  /*20240*/  SHF.R.S32.HI R21, RZ, 0x1f, R21 ;  /* 0x0000001fff157819 */ /* 0x000fc80000011415 */
[----:B------:R-:W-:Y:S02]  /*20250*/  IADD3.X R7, R21, R8, R11, P0, P1 ;  /* 0x0000000815077210 */ /* 0x000fe400007e240b */
[----:B------:R-:W-:Y:S01]  /*20260*/  SHF.R.S32.HI R11, RZ, 0x1f, R9 ;  /* 0x0000001fff0b7819 */ /* 0x000fe20000011409 */
[----:B------:R-:W-:-:S04]  /*20270*/  IMAD.WIDE.U32 R6, R12, R9, R6 ;  /* 0x000000090c067225 */ /* 0x000fc800078e0006 */
[----:B------:R-:W-:Y:S01]  /*20280*/  IMAD R11, R12, R11, R0 ;  /* 0x0000000b0c0b7224 */ /* 0x000fe200078e0200 */
[----:B-1----:R-:W-:-:S03]  /*20290*/  LEA R4, P0, R6, R4, 0x2 ;  /* 0x0000000406047211 */ /* 0x002fc600078010ff */
[----:B------:R-:W-:Y:S02]  /*202a0*/  IMAD.IADD R0, R7, 0x1, R11 ;  /* 0x0000000107007824 */ /* 0x000fe400078e020b */
[----:B------:R-:W-:-:S03]  /*202b0*/  IMAD.MOV.U32 R7, RZ, RZ, -0x800000 ;  /* 0xff800000ff077424 */ /* 0x000fc600078e00ff */
[----:B--2---:R-:W-:-:S05]  /*202c0*/  LEA.HI.X R5, R6, R5, R0, 0x2, P0 ;  /* 0x0000000506057211 */ /* 0x004fca00000f1400 */
[----:B------:R2:W-:Y:S02]  /*202d0*/  STG.E desc[UR40][R4.64], R7 ;  /* 0x0000000704007986 */ /* 0x0005e4000c101928 */
.L_x_1750:
[----:B------:R-:W-:Y:S05]  /*202e0*/  BSYNC B1 ;  /* 0x0000000000017941 */ /* 0x000fea0003800000 */
.L_x_1749:
[----:B------:R-:W-:Y:S05]  /*202f0*/  @P2 BRA `(.L_x_1743) ;  /* 0x0000000400b82947 */ /* 0x000fea0003800000 */
[----:B------:R-:W3:Y:S01]  /*20300*/  LDC R21, c[0x0][0xbe8] ;  /* 0x0002fa00ff157b82 */ /* 0x000ee20000000800 */
[----:B------:R-:W-:Y:S01]  /*20310*/  ULDC.64 UR4, c[0x0][0xaa0] ;  /* 0x0002a80000047ab9 */ /* 0x000fe20000000a00 */
[----:B------:R-:W-:Y:S01]  /*20320*/  ULDC.64 UR6, c[0x0][0xaf0] ;  /* 0x0002bc0000067ab9 */ /* 0x000fe20000000a00 */
[----:B------:R-:W-:Y:S02]  /*20330*/  IMAD R0, R28, UR4, RZ ;  /* 0x000000041c007c24 */ /* 0x000fe4000f8e02ff */
[----:B--2---:R-:W-:-:S04]  /*20340*/  IMAD.WIDE.U32 R4, R3, UR4, RZ ;  /* 0x0000000403047c25 */ /* 0x004fc8000f8e00ff */
[----:B------:R-:W-:Y:S01]  /*20350*/  IMAD R7, R3, UR5, R0 ;  /* 0x0000000503077c24 */ /* 0x000fe2000f8e0200 */
[----:B------:R-:W-:Y:S01]  /*20360*/  ULDC.64 UR4, c[0x0][0xae8] ;  /* 0x0002ba0000047ab9 */ /* 0x000fe20000000a00 */
[----:B------:R-:W-:Y:S02]  /*20370*/  IMAD R0, R208, 0x20, R23 ;  /* 0x00000020d0007824 */ /* 0x000fe400078e0217 */
[----:B------:R-:W-:Y:S02]  /*20380*/  IMAD.IADD R5, R5, 0x1, R7 ;  /* 0x0000000105057824 */ /* 0x000fe400078e0207 */
[----:B------:R-:W-:Y:S02]  /*20390*/  IMAD.IADD R8, R193, 0x1, R0 ;  /* 0x00000001c1087824 */ /* 0x000fe400078e0200 */
[----:B------:R-:W-:-:S04]  /*203a0*/  IMAD.WIDE.U32 R4, R207, UR4, R4 ;  /* 0x00000004cf047c25 */ /* 0x000fc8000f8e0004 */
[----:B------:R-:W-:Y:S02]  /*203b0*/  IMAD.MOV.U32 R3, RZ, RZ, R8 ;  /* 0x000000ffff037224 */ /* 0x000fe400078e0008 */
[----:B------:R-:W-:Y:S01]  /*203c0*/  IMAD R6, R30, UR6, RZ ;  /* 0x000000061e067c24 */ /* 0x000fe2000f8e02ff */
[----:B---3--:R-:W-:Y:S01]  /*203d0*/  ISETP.NE.AND P0, PT, R21, 0x1, PT ;  /* 0x000000011500780c */ /* 0x008fe20003f05270 */
[----:B------:R-:W-:Y:S01]  /*203e0*/  IMAD R5, R207, UR5, R5 ;  /* 0x00000005cf057c24 */ /* 0x000fe2000f8e0205 */
[----:B------:R-:W-:Y:S01]  /*203f0*/  ULDC.64 UR4, c[0x0][0xae0] ;  /* 0x0002b80000047ab9 */ /* 0x000fe20000000a00 */
[----:B------:R-:W-:Y:S02]  /*20400*/  IMAD.IADD R193, R23, 0x1, R193 ;  /* 0x0000000117c17824 */ /* 0x000fe400078e02c1 */
[----:B------:R-:W-:-:S08]  /*20410*/  IMAD.WIDE.U32 R4, R33, UR6, R4 ;  /* 0x0000000621047c25 */ /* 0x000fd0000f8e0004 */
[----:B------:R-:W2:Y:S08]  /*20420*/  @P0 LDC R9, c[0x0][0xbec] ;  /* 0x0002fb00ff090b82 */ /* 0x000eb00000000800 */
[----:B------:R-:W3:Y:S01]  /*20430*/  @P0 LDC R11, c[0x0][0xbf0] ;  /* 0x0002fc00ff0b0b82 */ /* 0x000ee20000000800 */
[----:B--2---:R-:W-:-:S04]  /*20440*/  @P0 IMAD.HI.U32 R0, R8, R9, RZ ;  /* 0x0000000908000227 */ /* 0x004fc800078e00ff */
[----:B------:R-:W-:Y:S01]  /*20450*/  IMAD R9, R33, UR7, R6 ;  /* 0x0000000721097c24 */ /* 0x000fe2000f8e0206 */
[----:B---3--:R-:W-:-:S03]  /*20460*/  @P0 SHF.R.U32.HI R3, RZ, R11, R0 ;  /* 0x0000000bff030219 */ /* 0x008fc60000011600 */
[----:B------:R-:W-:Y:S01]  /*20470*/  IMAD.IADD R5, R5, 0x1, R9 ;  /* 0x0000000105057824 */ /* 0x000fe200078e0209 */
[--C-:B------:R-:W-:Y:S01]  /*20480*/  SHF.R.S32.HI R0, RZ, 0x1f, R3.reuse ;  /* 0x0000001fff007819 */ /* 0x100fe20000011403 */
[----:B------:R-:W-:Y:S02]  /*20490*/  IMAD.MOV R7, RZ, RZ, -R3 ;  /* 0x000000ffff077224 */ /* 0x000fe400078e0a03 */
[----:B------:R-:W-:-:S04]  /*204a0*/  IMAD.WIDE.U32 R4, R3, UR4, R4 ;  /* 0x0000000403047c25 */ /* 0x000fc8000f8e0004 */
[----:B------:R-:W-:Y:S02]  /*204b0*/  IMAD R7, R21, R7, R8 ;  /* 0x0000000715077224 */ /* 0x000fe400078e0208 */
[----:B------:R-:W-:-:S04]  /*204c0*/  IMAD R0, R0, UR4, RZ ;  /* 0x0000000400007c24 */ /* 0x000fc8000f8e02ff */
        /* <DEDUP_REMOVED lines=12> */
[----:B------:R-:W-:Y:S06]  /*20590*/  BRA.DIV UR4, `(.L_x_1751) ;  /* 0x000000ae04187947 */ /* 0x000fec000b800000 */
[----:B------:R2:W3:Y:S04]  /*205a0*/  SHFL.IDX PT, R3, R4, RZ, 0x181f ;  /* 0x00181fff04037589 */ /* 0x0004e800000e0000 */
[----:B------:R2:W4:Y:S02]  /*205b0*/  SHFL.IDX PT, R14, R0, RZ, 0x181f ;  /* 0x00181fff000e7589 */ /* 0x00052400000e0000 */
.L_x_2014:
[----:B------:R-:W-:Y:S01]  /*205c0*/  IMAD R20, R20, R21, RZ ;  /* 0x0000001514147224 */ /* 0x000fe200078e02ff */
[----:B------:R-:W-:Y:S04]  /*205d0*/  BSSY B1, `(.L_x_1752) ;  /* 0x000000c000017945 */ /* 0x000fe80003800000 */
[----:B------:R-:W-:-:S13]  /*205e0*/  ISETP.GE.AND P0, PT, R193, R20, PT ;  /* 0x00000014c100720c */ /* 0x000fda0003f06270 */
[----:B------:R-:W-:Y:S05]  /*205f0*/  @P0 BRA `(.L_x_1753) ;  /* 0x0000000000240947 */ /* 0x000fea0003800000 */
[----:B------:R-:W-:Y:S02]  /*20600*/  ULDC UR4, c[0x0][0xac8] ;  /* 0x0002b20000047ab9 */ /* 0x000fe40000000800 */
[----:B------:R-:W-:Y:S02]  /*20610*/  ISETP.GE.AND P2, PT, R16, UR4, PT ;  /* 0x0000000410007c0c */ /* 0x000fe4000bf46270 */
[----:B------:R-:W-:-:S11]  /*20620*/  ISETP.GE.AND P3, PT, R190, UR4, PT ;  /* 0x00000004be007c0c */ /* 0x000fd6000bf66270 */
[-C--:B----4-:R-:W-:Y:S02]  /*20630*/  @!P2 LEA R6, P0, R16, R14.reuse, 0x1 ;  /* 0x0000000e1006a211 */ /* 0x090fe400078008ff */
[----:B------:R-:W-:Y:S02]  /*20640*/  @!P3 LEA R14, P1, R190, R14, 0x1 ;  /* 0x0000000ebe0eb211 */ /* 0x000fe400078208ff */
[-C--:B---3--:R-:W-:Y:S02]  /*20650*/  @!P2 LEA.HI.X R7, R16, R3.reuse, R17, 0x1, P0 ;  /* 0x000000031007a211 */ /* 0x088fe400000f0c11 */
[----:B------:R-:W-:-:S03]  /*20660*/  @!P3 LEA.HI.X R15, R190, R3, R215, 0x1, P1 ;  /* 0x00000003be0fb211 */ /* 0x000fc600008f0cd7 */
[----:B------:R3:W-:Y:S04]  /*20670*/  @!P2 ST.E.128 desc[UR40][R6.64], RZ ;  /* 0x000000ff0600a985 */ /* 0x0007e8000c101d28 */
[----:B------:R3:W-:Y:S02]  /*20680*/  @!P3 ST.E.128 desc[UR40][R14.64], RZ ;  /* 0x000000ff0e00b985 */ /* 0x0007e4000c101d28 */
.L_x_1753:
[----:B------:R-:W-:Y:S05]  /*20690*/  BSYNC B1 ;  /* 0x0000000000017941 */ /* 0x000fea0003800000 */
.L_x_1752:
[----:B------:R-:W-:-:S03]  /*206a0*/  UMOV UR4, 0xffffffff ;  /* 0xffffffff00047882 */ /* 0x000fc60000000000 */
[----:B------:R-:W-:Y:S05]  /*206b0*/  BRA.DIV UR4, `(.L_x_1754) ;  /* 0x000000ae04047947 */ /* 0x000fea000b800000 */
[----:B---3--:R3:W0:Y:S04]  /*206c0*/  SHFL.IDX PT, R3, R4, 0x1, 0x181f ;  /* 0x00381f0004037f89 */ /* 0x00862800000e0000 */
[----:B----4-:R3:W4:Y:S02]  /*206d0*/  SHFL.IDX PT, R14, R0, 0x1, 0x181f ;  /* 0x00381f00000e7f89 */ /* 0x01072400000e0000 */
.L_x_2018:
[----:B------:R-:W-:Y:S01]  /*206e0*/  VIADD R5, R193, 0x20 ;  /* 0x00000020c1057836 */ /* 0x000fe20000000000 */
        /* <DEDUP_REMOVED lines=8> */
[-C--:B0-----:R-:W-:Y:S02]  /*20770*/  @!P2 LEA.HI.X R7, R16, R3.reuse, R17, 0x1, P0 ;  /* 0x000000031007a211 */ /* 0x081fe400000f0c11 */
[----:B------:R-:W-:-:S03]  /*20780*/  @!P3 LEA.HI.X R15, R190, R3, R215, 0x1, P1 ;  /* 0x00000003be0fb211 */ /* 0x000fc600008f0cd7 */
[----:B------:R0:W-:Y:S04]  /*20790*/  @!P2 ST.E.128 desc[UR40][R6.64], RZ ;  /* 0x000000ff0600a985 */ /* 0x0001e8000c101d28 */
[----:B------:R0:W-:Y:S02]  /*207a0*/  @!P3 ST.E.128 desc[UR40][R14.64], RZ ;  /* 0x000000ff0e00b985 */ /* 0x0001e4000c101d28 */
.L_x_1756:
[----:B------:R-:W-:Y:S05]  /*207b0*/  BSYNC B1 ;  /* 0x0000000000017941 */ /* 0x000fea0003800000 */
.L_x_1755:
[----:B------:R-:W-:-:S03]  /*207c0*/  UMOV UR4, 0xffffffff ;  /* 0xffffffff00047882 */ /* 0x000fc60000000000 */
[----:B------:R-:W-:Y:S05]  /*207d0*/  BRA.DIV UR4, `(.L_x_1757) ;  /* 0x000000ae04047947 */ /* 0x000fea000b800000 */
[----:B0-----:R0:W0:Y:S04]  /*207e0*/  SHFL.IDX PT, R3, R4, 0x2, 0x181f ;  /* 0x00581f0004037f89 */ /* 0x00102800000e0000 */
[----:B----4-:R4:W0:Y:S02]  /*207f0*/  SHFL.IDX PT, R14, R0, 0x2, 0x181f ;  /* 0x00581f00000e7f89 */ /* 0x01082400000e0000 */
.L_x_2022:
[----:B------:R-:W-:Y:S01]  /*20800*/  VIADD R5, R193, 0x40 ;  /* 0x00000040c1057836 */ /* 0x000fe20000000000 */
[----:B------:R-:W-:Y:S04]  /*20810*/  BSSY B1, `(.L_x_1758) ;  /* 0x000000c000017945 */ /* 0x000fe80003800000 */
[----:B------:R-:W-:-:S13]  /*20820*/  ISETP.GE.AND P0, PT, R5, R20, PT ;  /* 0x000000140500720c */ /* 0x000fda0003f06270 */
[----:B------:R-:W-:Y:S05]  /*20830*/  @P0 BRA `(.L_x_1759) ;  /* 0x0000000000240947 */ /* 0x000fea0003800000 */
[----:B------:R-:W-:Y:S02]  /*20840*/  ULDC UR4, c[0x0][0xac8] ;  /* 0x0002b20000047ab9 */ /* 0x000fe40000000800 */
[----:B------:R-:W-:Y:S02]  /*20850*/  ISETP.GE.AND P2, PT, R16, UR4, PT ;  /* 0x0000000410007c0c */ /* 0x000fe4000bf46270 */
[----:B------:R-:W-:-:S11]  /*20860*/  ISETP.GE.AND P3, PT, R190, UR4, PT ;  /* 0x00000004be007c0c */ /* 0x000fd6000bf66270 */
[-C--:B0-----:R-:W-:Y:S02]  /*20870*/  @!P2 LEA R6, P0, R16, R14.reuse, 0x1 ;  /* 0x0000000e1006a211 */ /* 0x081fe400078008ff */
[----:B------:R-:W-:Y:S02]  /*20880*/  @!P3 LEA R14, P1, R190, R14, 0x1 ;  /* 0x0000000ebe0eb211 */ /* 0x000fe400078208ff */
[-C--:B------:R-:W-:Y:S02]  /*20890*/  @!P2 LEA.HI.X R7, R16, R3.reuse, R17, 0x1, P0 ;  /* 0x000000031007a211 */ /* 0x080fe400000f0c11 */
[----:B------:R-:W-:-:S03]  /*208a0*/  @!P3 LEA.HI.X R15, R190, R3, R215, 0x1, P1 ;  /* 0x00000003be0fb211 */ /* 0x000fc600008f0cd7 */
[----:B------:R0:W-:Y:S04]  /*208b0*/  @!P2 ST.E.128 desc[UR40][R6.64], RZ ;  /* 0x000000ff0600a985 */ /* 0x0001e8000c101d28 */
[----:B------:R0:W-:Y:S02]  /*208c0*/  @!P3 ST.E.128 desc[UR40][R14.64], RZ ;  /* 0x000000ff0e00b985 */ /* 0x0001e4000c101d28 */
.L_x_1759:
[----:B------:R-:W-:Y:S05]  /*208d0*/  BSYNC B1 ;  /* 0x0000000000017941 */ /* 0x000fea0003800000 */
.L_x_1758:
[----:B------:R-:W-:-:S03]  /*208e0*/  UMOV UR4, 0xffffffff ;  /* 0xffffffff00047882 */ /* 0x000fc60000000000 */
[----:B------:R-:W-:Y:S05]  /*208f0*/  BRA.DIV UR4, `(.L_x_1760) ;  /* 0x000000ae04047947 */ /* 0x000fea000b800000 */
[----:B0-----:R0:W0:Y:S04]  /*20900*/  SHFL.IDX PT, R3, R4, 0x3, 0x181f ;  /* 0x00781f0004037f89 */ /* 0x00102800000e0000 */
[----:B------:R0:W0:Y:S02]  /*20910*/  SHFL.IDX PT, R14, R0, 0x3, 0x181f ;  /* 0x00781f00000e7f89 */ /* 0x00002400000e0000 */
.L_x_2026:
[----:B0-234-:R-:W-:-:S05]  /*20920*/  VIADD R0, R193, 0x60 ;  /* 0x00000060c1007836 */ /* 0x01dfca0000000000 */
[----:B------:R-:W-:-:S13]  /*20930*/  ISETP.GE.AND P0, PT, R0, R20, PT ;  /* 0x000000140000720c */ /* 0x000fda0003f06270 */
[----:B------:R-:W-:Y:S05]  /*20940*/  @P0 BRA `(.L_x_1743) ;  /* 0x0000000000240947 */ /* 0x000fea0003800000 */
[----:B------:R-:W-:Y:S02]  /*20950*/  ULDC UR4, c[0x0][0xac8] ;  /* 0x0002b20000047ab9 */ /* 0x000fe40000000800 */
[----:B------:R-:W-:Y:S02]  /*20960*/  ISETP.GE.AND P2, PT, R16, UR4, PT ;  /* 0x0000000410007c0c */ /* 0x000fe4000bf46270 */
[----:B------:R-:W-:-:S11]  /*20970*/  ISETP.GE.AND P3, PT, R190, UR4, PT ;  /* 0x00000004be007c0c */ /* 0x000fd6000bf66270 */
[-C--:B------:R-:W-:Y:S02]  /*20980*/  @!P2 LEA R4, P0, R16, R14.reuse, 0x1 ;  /* 0x0000000e1004a211 */ /* 0x080fe400078008ff */
[----:B------:R-:W-:Y:S02]  /*20990*/  @!P3 LEA R14, P1, R190, R14, 0x1 ;  /* 0x0000000ebe0eb211 */ /* 0x000fe400078208ff */
[-C--:B------:R-:W-:Y:S02]  /*209a0*/  @!P2 LEA.HI.X R5, R16, R3.reuse, R17, 0x1, P0 ;  /* 0x000000031005a211 */ /* 0x080fe400000f0c11 */
[----:B------:R-:W-:-:S03]  /*209b0*/  @!P3 LEA.HI.X R15, R190, R3, R215, 0x1, P1 ;  /* 0x00000003be0fb211 */ /* 0x000fc600008f0cd7 */
[----:B------:R3:W-:Y:S04]  /*209c0*/  @!P2 ST.E.128 desc[UR40][R4.64], RZ ;  /* 0x000000ff0400a985 */ /* 0x0007e8000c101d28 */
[----:B------:R3:W-:Y:S02]  /*209d0*/  @!P3 ST.E.128 desc[UR40][R14.64], RZ ;  /* 0x000000ff0e00b985 */ /* 0x0007e4000c101d28 */
.L_x_1743:
[----:B------:R-:W-:Y:S05]  /*209e0*/  BSYNC B0 ;  /* 0x0000000000007941 */ /* 0x000fea0003800000 */
.L_x_1729:
[----:B------:R-:W-:Y:S02]  /*209f0*/  ULDC UR4, c[0x0][0xc3c] ;  /* 0x00030f0000047ab9 */ /* 0x000fe40000000800 */
[----:B-1----:R-:W-:-:S13]  /*20a00*/  ISETP.GE.AND P0, PT, R27, UR4, PT ;  /* 0x000000041b007c0c */ /* 0x002fda000bf06270 */
[----:B------:R-:W-:Y:S05]  /*20a10*/  @!P0 BRA `(.L_x_1761) ;  /* 0xfffffe0800748947 */ /* 0x000fea000383ffff */
[----:B------:R-:W-:Y:S05]  /*20a20*/  BRA `(.L_x_1486) ;  /* 0x0000008800707947 */ /* 0x000fea0003800000 */
.L_x_1484:
[----:B------:R-:W-:-:S08]  /*20a30*/  NOP ;  /* 0x0000000000007918 */ /* 0x000fd00000000000 */
[----:B--2---:R-:W0:-:S00]  /*20a40*/  USETMAXREG.DEALLOC.CTAPOOL 0x18 ;  /* 0x00000018000079c8 */ /* 0x004e0000080e0500 */
        /* <DEDUP_REMOVED lines=18> */
.L_x_1762:
        /* <DEDUP_REMOVED lines=43> */
.L_x_1766:
        /* <DEDUP_REMOVED lines=39> */
.L_x_1764:
        /* <DEDUP_REMOVED lines=12> */
.L_x_1767:
[----:B----4-:R-:W-:Y:S01]  /*21150*/  IMAD R3, R3, UR5, R10 ;  /* 0x0000000503037c24 */ /* 0x010fe2000f8e020a */
[----:B-1----:R-:W-:Y:S01]  /*21160*/  ISETP.NE.AND P0, PT, R8, 0x1, PT ;  /* 0x000000010800780c */ /* 0x002fe20003f05270 */
[----:B------:R-:W-:-:S03]  /*21170*/  VIADD R14, R9, UR4 ;  /* 0x00000004090e7c36 */ /* 0x000fc60008000000 */
[----:B------:R1:W-:Y:S01]  /*21180*/  STL [R1], R3 ;  /* 0x0000000301007387 */ /* 0x0003e20000100800 */
[----:B---3--:R-:W-:-:S03]  /*21190*/  IADD3 R5, -R3, UR6, RZ ;  /* 0x0000000603057c10 */ /* 0x008fc6000fffe1ff */
[----:B------:R1:W-:Y:S05]  /*211a0*/  STL [R1+0xc], R14 ;  /* 0x00000c0e01007387 */ /* 0x0003ea0000100800 */
[----:B------:R-:W-:Y:S05]  /*211b0*/  @!P0 BRA `(.L_x_1768) ;  /* 0x0000000000e08947 */ /* 0x000fea0003800000 */
[----:B0-2---:R-:W-:Y:S02]  /*211c0*/  IABS R7, R4 ;  /* 0x0000000400077213 */ /* 0x005fe40000000000 */
[----:B------:R-:W-:Y:S02]  /*211d0*/  IABS R9, R8 ;  /* 0x0000000800097213 */ /* 0x000fe40000000000 */
[----:B------:R-:W0:Y:S01]  /*211e0*/  I2F.RP R10, R7 ;  /* 0x00000007000a7306 */ /* 0x000e220000209400 */
[----:B------:R-:W-:-:S07]  /*211f0*/  IABS R12, R5 ;  /* 0x00000005000c7213 */ /* 0x000fce0000000000 */
[----:B------:R-:W-:Y:S08]  /*21200*/  I2F.RP R13, R9 ;  /* 0x00000009000d7306 */ /* 0x000ff00000209400 */
[----:B0-----:R-:W1:Y:S02]  /*21210*/  MUFU.RCP R10, R10 ;  /* 0x0000000a000a7308 */ /* 0x001e640000001000 */
[----:B-1----:R-:W-:-:S06]  /*21220*/  VIADD R3, R10, 0xffffffe ;  /* 0x0ffffffe0a037836 */ /* 0x002fcc0000000000 */
[----:B------:R-:W0:Y:S02]  /*21230*/  F2I.FTZ.U32.TRUNC.NTZ R3, R3 ;  /* 0x0000000300037305 */ /* 0x000e24000021f000 */
[----:B0-----:R-:W-:-:S04]  /*21240*/  IMAD.MOV R2, RZ, RZ, -R3 ;  /* 0x000000ffff027224 */ /* 0x001fc800078e0a03 */
[----:B------:R-:W-:Y:S02]  /*21250*/  IMAD R11, R2, R7, RZ ;  /* 0x00000007020b7224 */ /* 0x000fe400078e02ff */
[----:B------:R-:W-:-:S04]  /*21260*/  IMAD.MOV.U32 R2, RZ, RZ, RZ ;  /* 0x000000ffff027224 */ /* 0x000fc800078e00ff */
[----:B------:R-:W-:Y:S01]  /*21270*/  IMAD.HI.U32 R11, R3, R11, R2 ;  /* 0x0000000b030b7227 */ /* 0x000fe200078e0002 */
[----:B------:R-:W-:Y:S01]  /*21280*/  IABS R3, R4 ;  /* 0x0000000400037213 */ /* 0x000fe20000000000 */
[----:B------:R-:W0:Y:S04]  /*21290*/  MUFU.RCP R2, R13 ;  /* 0x0000000d00027308 */ /* 0x000e280000001000 */
[----:B------:R-:W-:Y:S02]  /*212a0*/  IMAD.MOV R3, RZ, RZ, -R3 ;  /* 0x000000ffff037224 */ /* 0x000fe400078e0a03 */
[----:B------:R-:W-:-:S04]  /*212b0*/  IMAD.HI.U32 R10, R11, R12, RZ ;  /* 0x0000000c0b0a7227 */ /* 0x000fc800078e00ff */
[----:B------:R-:W-:-:S05]  /*212c0*/  IMAD R12, R10, R3, R12 ;  /* 0x000000030a0c7224 */ /* 0x000fca00078e020c */
[----:B------:R-:W-:Y:S01]  /*212d0*/  ISETP.GT.U32.AND P1, PT, R7, R12, PT ;  /* 0x0000000c0700720c */ /* 0x000fe20003f24070 */
[----:B0-----:R-:W-:-:S06]  /*212e0*/  VIADD R3, R2, 0xffffffe ;  /* 0x0ffffffe02037836 */ /* 0x001fcc0000000000 */
[----:B------:R-:W0:Y:S06]  /*212f0*/  F2I.FTZ.U32.TRUNC.NTZ R3, R3 ;  /* 0x0000000300037305 */ /* 0x000e2c000021f000 */
[----:B------:R-:W-:Y:S02]  /*21300*/  @!P1 IMAD.IADD R12, R12, 0x1, -R7 ;  /* 0x000000010c0c9824 */ /* 0x000fe400078e0a07 */
[----:B------:R-:W-:Y:S01]  /*21310*/  @!P1 VIADD R10, R10, 0x1 ;  /* 0x000000010a0a9836 */ /* 0x000fe20000000000 */
[----:B------:R-:W-:Y:S02]  /*21320*/  ISETP.NE.AND P1, PT, R4, RZ, PT ;  /* 0x000000ff0400720c */ /* 0x000fe40003f25270 */
[----:B------:R-:W-:Y:S01]  /*21330*/  ISETP.GE.U32.AND P0, PT, R12, R7, PT ;  /* 0x000000070c00720c */ /* 0x000fe20003f06070 */
[----:B0-----:R-:W-:-:S04]  /*21340*/  IMAD.MOV R2, RZ, RZ, -R3 ;  /* 0x000000ffff027224 */ /* 0x001fc800078e0a03 */
[----:B------:R-:W-:Y:S02]  /*21350*/  IMAD R7, R2, R9, RZ ;  /* 0x0000000902077224 */ /* 0x000fe400078e02ff */
[----:B------:R-:W-:-:S06]  /*21360*/  IMAD.MOV.U32 R2, RZ, RZ, RZ ;  /* 0x000000ffff027224 */ /* 0x000fcc00078e00ff */
[----:B------:R-:W-:Y:S02]  /*21370*/  @P0 VIADD R10, R10, 0x1 ;  /* 0x000000010a0a0836 */ /* 0x000fe40000000000 */
[----:B------:R-:W-:Y:S01]  /*21380*/  IMAD.HI.U32 R7, R3, R7, R2 ;  /* 0x0000000703077227 */ /* 0x000fe200078e0002 */
[----:B------:R-:W-:Y:S02]  /*21390*/  LOP3.LUT R2, R5, R4, RZ, 0x3c, !PT ;  /* 0x0000000405027212 */ /* 0x000fe400078e3cff */
[----:B------:R-:W-:Y:S02]  /*213a0*/  IABS R3, R8 ;  /* 0x0000000800037213 */ /* 0x000fe40000000000 */
        /* <DEDUP_REMOVED lines=25> */
.L_x_1768:
        /* <DEDUP_REMOVED lines=61> */
.L_x_1769:
[----:B01----:R-:W-:-:S05]  /*21910*/  LOP3.LUT R3, RZ, R2, RZ, 0x33, !PT ;  /* 0x00000002ff037212 */ /* 0x003fca00078e33ff */
[----:B------:R-:W-:-:S05]  /*21920*/  IMAD.IADD R2, R4, 0x1, R3 ;  /* 0x0000000104027824 */ /* 0x000fca00078e0203 */
[----:B------:R1:W-:Y:S01]  /*21930*/  STL [R1+0x4], R2 ;  /* 0x0000040201007387 */ /* 0x0003e20000100800 */
[----:B------:R-:W-:Y:S05]  /*21940*/  BRA `(.L_x_1770) ;  /* 0x0000000000107947 */ /* 0x000fea0003800000 */
.L_x_1765:
[----:B------:R-:W-:Y:S01]  /*21950*/  IMAD.U32 R2, RZ, RZ, UR6 ;  /* 0x00000006ff027e24 */ /* 0x000fe2000f8e00ff */
[----:B------:R0:W-:Y:S04]  /*21960*/  STL [R1+0x4], RZ ;  /* 0x000004ff01007387 */ /* 0x0001e80000100800 */
[----:B------:R0:W-:Y:S04]  /*21970*/  STL [R1+0x8], RZ ;  /* 0x000008ff01007387 */ /* 0x0001e80000100800 */
[----:B------:R0:W-:Y:S02]  /*21980*/  STL [R1], R2 ;  /* 0x0000000201007387 */ /* 0x0001e40000100800 */
.L_x_1770:
        /* <DEDUP_REMOVED lines=10> */
.L_x_1763:
        /* <DEDUP_REMOVED lines=31> */
[----:B------:R0:W-:Y:S04]  /*21c20*/  STL [R1+0x20], R2 ;  /* 0x0000200201007387 */ /* 0x0001e80000100800 */
[----:B------:R0:W-:Y:S04]  /*21c30*/  STL [R1+0x1c], RZ ;  /* 0x00001cff01007387 */ /* 0x0001e80000100800 */
[----:B------:R0:W-:Y:S02]  /*21c40*/  STL [R1+0x14], R2 ;  /* 0x0000140201007387 */ /* 0x0001e40000100800 */
.L_x_1926:
[----:B------:R-:W2:Y:S01]  /*21c50*/  LDL R14, [R1+0xc] ;  /* 0x00000c00010e7983 */ /* 0x000ea20000100800 */
[----:B------:R-:W-:Y:S05]  /*21c60*/  YIELD ;  /* 0x0000000000007946 */ /* 0x000fea0003800000 */
[----:B------:R-:W-:Y:S01]  /*21c70*/  ULDC.64 UR4, c[0x0][0xa28] ;  /* 0x00028a0000047ab9 */ /* 0x000fe20000000a00 */
[----:B01----:R-:W-:Y:S02]  /*21c80*/  CS2R R6, SRZ ;  /* 0x0000000000067805 */ /* 0x003fe4000001ff00 */
[----:B------:R-:W-:Y:S01]  /*21c90*/  ISETP.NE.U32.AND P0, PT, RZ, UR4, PT ;  /* 0x00000004ff007c0c */ /* 0x000fe2000bf05070 */
[----:B------:R-:W1:Y:S01]  /*21ca0*/  LDC.64 R12, c[0x0][0xa00] ;  /* 0x00028000ff0c7b82 */ /* 0x000e620000000a00 */
[----:B------:R-:W-:Y:S01]  /*21cb0*/  ULDC.64 UR6, c[0x0][0xa08] ;  /* 0x0002820000067ab9 */ /* 0x000fe20000000a00 */
[----:B------:R-:W-:Y:S01]  /*21cc0*/  ULDC.64 UR8, c[0x0][0xa10] ;  /* 0x0002840000087ab9 */ /* 0x000fe20000000a00 */
[----:B------:R-:W-:Y:S01]  /*21cd0*/  ISETP.NE.AND.EX P0, PT, RZ, UR5, PT, P0 ;  /* 0x00000005ff007c0c */ /* 0x000fe2000bf05300 */
[----:B------:R-:W-:-:S04]  /*21ce0*/  ULDC.64 UR4, c[0x0][0xa18] ;  /* 0x0002860000047ab9 */ /* 0x000fc80000000a00 */
[----:B------:R-:W4:Y:S08]  /*21cf0*/  LDC.64 R4, c[0x0][0xa08] ;  /* 0x00028200ff047b82 */ /* 0x000f300000000a00 */
        /* <DEDUP_REMOVED lines=8> */
[----:B------:R-:W-:Y:S01]  /*21d80*/  ISETP.NE.U32.AND P4, PT, RZ, UR8, PT ;  /* 0x00000008ff007c0c */ /* 0x000fe2000bf85070 */
[----:B---3--:R-:W-:Y:S01]  /*21d90*/  IMAD.MOV.U32 R8, RZ, RZ, RZ ;  /* 0x000000ffff087224 */ /* 0x008fe200078e00ff */
[----:B------:R-:W-:Y:S01]  /*21da0*/  ISETP.NE.U32.AND P1, PT, RZ, UR4, PT ;  /* 0x00000004ff007c0c */ /* 0x000fe2000bf25070 */
[----:B0-----:R-:W0:Y:S01]  /*21db0*/  LDC.64 R2, c[0x0][0xa10] ;  /* 0x00028400ff027b82 */ /* 0x001e220000000a00 */
[----:B------:R-:W-:-:S02]  /*21dc0*/  IMAD.MOV.U32 R0, RZ, RZ, RZ ;  /* 0x000000ffff007224 */ /* 0x000fc400078e00ff */
[----:B------:R-:W-:Y:S01]  /*21dd0*/  ISETP.NE.AND.EX P3, PT, RZ, UR5, PT, P1 ;  /* 0x00000005ff007c0c */ /* 0x000fe2000bf65310 */
[----:B----4-:R-:W-:-:S04]  /*21de0*/  IMAD.WIDE R4, R14, 0x4, R4 ;  /* 0x000000040e047825 */ /* 0x010fc800078e0204 */
[----:B------:R-:W1:Y:S01]  /*21df0*/  @P0 LDC.64 R10, c[0x0][0xa18] ;  /* 0x00028600ff0a0b82 */ /* 0x000e620000000a00 */
[----:B------:R-:W-:Y:S01]  /*21e00*/  ULDC UR4, c[0x0][0x288] ;  /* 0x0000a20000047ab9 */ /* 0x000fe20000000800 */
[----:B------:R-:W-:Y:S02]  /*21e10*/  ISETP.NE.AND.EX P1, PT, RZ, UR7, PT, P2 ;  /* 0x00000007ff007c0c */ /* 0x000fe4000bf25320 */
[----:B------:R-:W-:-:S04]  /*21e20*/  ISETP.NE.AND.EX P2, PT, RZ, UR9, PT, P4 ;  /* 0x00000009ff007c0c */ /* 0x000fc8000bf45340 */
[----:B------:R-:W2:Y:S07]  /*21e30*/  @P3 LDG.E R7, desc[UR40][R12.64] ;  /* 0x000000280c073981 */ /* 0x000eae000c1e1900 */
[----:B------:R3:W5:Y:S01]  /*21e40*/  @P1 LDG.E R8, desc[UR40][R4.64] ;  /* 0x0000002804081981 */ /* 0x000762000c1e1900 */
[----:B0-----:R-:W-:-:S05]  /*21e50*/  IMAD.WIDE R2, R14, 0x4, R2 ;  /* 0x000000040e027825 */ /* 0x001fca00078e0202 */
[----:B------:R3:W5:Y:S01]  /*21e60*/  @P2 LDG.E R0, desc[UR40][R2.64] ;  /* 0x0000002802002981 */ /* 0x000762000c1e1900 */
[----:B-1----:R-:W-:-:S03]  /*21e70*/  @P0 IMAD.WIDE R10, R14, 0x4, R10 ;  /* 0x000000040e0a0825 */ /* 0x002fc600078e020a */
[----:B--2---:R0:W-:Y:S02]  /*21e80*/  STL [R1+0x48], R7 ;  /* 0x0000480701007387 */ /* 0x0041e40000100800 */
[----:B0-----:R-:W-:Y:S01]  /*21e90*/  IMAD.U32 R7, RZ, RZ, UR4 ;  /* 0x00000004ff077e24 */ /* 0x001fe2000f8e00ff */
[----:B------:R-:W-:-:S05]  /*21ea0*/  ULDC.64 UR4, c[0x0][0x418] ;  /* 0x0001060000047ab9 */ /* 0x000fca0000000a00 */
[----:B------:R-:W2:Y:S01]  /*21eb0*/  @P0 LDG.E R7, desc[UR40][R10.64] ;  /* 0x000000280a070981 */ /* 0x000ea2000c1e1900 */
[----:B------:R-:W-:-:S03]  /*21ec0*/  UISETP.NE.U32.AND UP0, UPT, UR4, URZ, UPT ;  /* 0x0000003f0400728c */ /* 0x000fc6000bf05070 */
[----:B------:R-:W-:Y:S01]  /*21ed0*/  ULDC UR4, c[0x0][0x424] ;  /* 0x0001090000047ab9 */ /* 0x000fe20000000800 */
[----:B------:R-:W-:-:S03]  /*21ee0*/  UISETP.NE.AND.EX UP0, UPT, UR5, URZ, UPT, UP0 ;  /* 0x0000003f0500728c */ /* 0x000fc6000bf05300 */
[----:B------:R-:W-:Y:S01]  /*21ef0*/  ULDC UR5, c[0x0][0x2f0] ;  /* 0x0000bc0000057ab9 */ /* 0x000fe20000000800 */
[----:B------:R-:W-:Y:S01]  /*21f00*/  USEL UR4, UR4, 0x1, UP0 ;  /* 0x0000000104047887 */ /* 0x000fe20008000000 */
[----:B--2---:R0:W-:Y:S04]  /*21f10*/  STL [R1+0x34], R7 ;  /* 0x0000340701007387 */ /* 0x0041e80000100800 */
[----:B------:R3:W5:Y:S01]  /*21f20*/  LDL R15, [R1+0x34] ;  /* 0x00003400010f7983 */ /* 0x0007620000100800 */
[----:B------:R-:W-:-:S03]  /*21f30*/  UIMAD UR4, UR4, UR5, URZ ;  /* 0x00000005040472a4 */ /* 0x000fc6000f8e023f */
[----:B------:R-:W-:Y:S02]  /*21f40*/  ULDC UR5, c[0x0][0x348] ;  /* 0x0000d20000057ab9 */ /* 0x000fe40000000800 */
[----:B------:R-:W-:Y:S02]  /*21f50*/  IMAD.U32 R10, RZ, RZ, UR5 ;  /* 0x00000005ff0a7e24 */ /* 0x000fe4000f8e00ff */
[----:B0-----:R-:W-:Y:S01]  /*21f60*/  IMAD.U32 R7, RZ, RZ, UR4 ;  /* 0x00000004ff077e24 */ /* 0x001fe2000f8e00ff */
[----:B---3--:R-:W-:Y:S06]  /*21f70*/  @P0 BRA `(.L_x_1772) ;  /* 0x0000000000140947 */ /* 0x008fec0003800000 */
[----:B------:R-:W-:Y:S05]  /*21f80*/  @!P3 BRA `(.L_x_1772) ;  /* 0x000000000010b947 */ /* 0x000fea0003800000 */
[----:B------:R-:W2:Y:S04]  /*21f90*/  LDG.E R9, desc[UR40][R12.64] ;  /* 0x000000280c097981 */ /* 0x000ea8000c1e1900 */
[----:B------:R-:W2:Y:S02]  /*21fa0*/  LDG.E R12, desc[UR40][R12.64+0x4] ;  /* 0x000004280c0c7981 */ /* 0x000ea4000c1e1900 */
[----:B--2--5:R-:W-:-:S05]  /*21fb0*/  IMAD.IADD R15, R12, 0x1, -R9 ;  /* 0x000000010c0f7824 */ /* 0x024fca00078e0a09 */
[----:B------:R0:W-:Y:S02]  /*21fc0*/  STL [R1+0x34], R15 ;  /* 0x0000340f01007387 */ /* 0x0001e40000100800 */
.L_x_1772:
[----:B------:R-:W2:Y:S01]  /*21fd0*/  LDL.LU R12, [R1+0x8] ;  /* 0x00000800010c7983 */ /* 0x000ea20000300800 */
[----:B-----5:R-:W-:Y:S01]  /*21fe0*/  IMAD.IADD R8, R8, 0x1, R6 ;  /* 0x0000000108087824 */ /* 0x020fe200078e0206 */
[----:B------:R-:W-:Y:S02]  /*21ff0*/  ULDC.64 UR4, c[0x0][0xa20] ;  /* 0x0002880000047ab9 */ /* 0x000fe40000000a00 */
[----:B------:R-:W-:Y:S02]  /*22000*/  ISETP.NE.U32.AND P0, PT, RZ, UR4, PT ;  /* 0x00000004ff007c0c */ /* 0x000fe4000bf05070 */
[----:B------:R1:W-:Y:S02]  /*22010*/  STL [R1+0x18], R8 ;  /* 0x0000180801007387 */ /* 0x0003e40000100800 */
[----:B------:R-:W-:Y:S02]  /*22020*/  ISETP.NE.AND.EX P0, PT, RZ, UR5, PT, P0 ;  /* 0x00000005ff007c0c */ /* 0x000fe4000bf05300 */
[----:B--2---:R-:W-:-:S02]  /*22030*/  LOP3.LUT R11, R12, 0xff000000, RZ, 0xc0, !PT ;  /* 0xff0000000c0b7812 */ /* 0x004fc400078ec0ff */
[C---:B------:R-:W-:Y:S02]  /*22040*/  LOP3.LUT R9, R12.reuse, 0xff0000, RZ, 0xc0, !PT ;  /* 0x00ff00000c097812 */ /* 0x040fe400078ec0ff */
[----:B------:R-:W-:Y:S02]  /*22050*/  SHF.R.U32.HI R11, RZ, 0x8, R11 ;  /* 0x00000008ff0b7819 */ /* 0x000fe4000001160b */
[----:B------:R-:W-:Y:S02]  /*22060*/  LOP3.LUT R16, R12, 0xffff, RZ, 0xc0, !PT ;  /* 0x0000ffff0c107812 */ /* 0x000fe400078ec0ff */
[----:B------:R-:W-:-:S03]  /*22070*/  LEA.HI R11, R9, R11, RZ, 0x10 ;  /* 0x0000000b090b7211 */ /* 0x000fc600078f80ff */
[----:B-1----:R-:W-:Y:S05]  /*22080*/  @!P0 BRA `(.L_x_1773) ;  /* 0x0000000000108947 */ /* 0x002fea0003800000 */
[----:B------:R-:W1:Y:S02]  /*22090*/  LDC.64 R4, c[0x0][0xa20] ;  /* 0x00028800ff047b82 */ /* 0x000e640000000a00 */
[----:B-1----:R-:W-:-:S05]  /*220a0*/  IMAD.WIDE R4, R14, 0x4, R4 ;  /* 0x000000040e047825 */ /* 0x002fca00078e0204 */
[----:B------:R1:W5:Y:S01]  /*220b0*/  LDG.E R7, desc[UR40][R4.64] ;  /* 0x0000002804077981 */ /* 0x000362000c1e1900 */
[----:B------:R-:W-:Y:S05]  /*220c0*/  BRA `(.L_x_1774) ;  /* 0x0000000000107947 */ /* 0x000fea0003800000 */
.L_x_1773:
[----:B------:R-:W-:Y:S05]  /*220d0*/  @!P1 BRA `(.L_x_1774) ;  /* 0x00000000000c9947 */ /* 0x000fea0003800000 */
[----:B------:R-:W2:Y:S04]  /*220e0*/  LDG.E R7, desc[UR40][R4.64] ;  /* 0x0000002804077981 */ /* 0x000ea8000c1e1900 */
[----:B------:R-:W2:Y:S02]  /*220f0*/  LDG.E R4, desc[UR40][R4.64+0x4] ;  /* 0x0000042804047981 */ /* 0x000ea4000c1e1900 */
[----:B--2---:R-:W-:-:S07]  /*22100*/  IMAD.IADD R7, R4, 0x1, -R7 ;  /* 0x0000000104077824 */ /* 0x004fce00078e0a07 */
.L_x_1774:
[----:B------:R-:W2:Y:S04]  /*22110*/  LDL.LU R8, [R1+0x4] ;  /* 0x0000040001087983 */ /* 0x000ea80000300800 */
[----:B-1----:R-:W3:Y:S04]  /*22120*/  @P2 LDG.E R4, desc[UR40][R2.64] ;  /* 0x0000002802042981 */ /* 0x002ee8000c1e1900 */
[----:B------:R1:W3:Y:S01]  /*22130*/  @P2 LDG.E R2, desc[UR40][R2.64+0x4] ;  /* 0x0000042802022981 */ /* 0x0002e2000c1e1900 */
[----:B-----5:R-:W-:Y:S01]  /*22140*/  IMAD.IADD R9, R7, 0x1, -R6 ;  /* 0x0000000107097824 */ /* 0x020fe200078e0a06 */
[----:B-1----:R-:W1:Y:S02]  /*22150*/  LDC R3, c[0x0][0x448] ;  /* 0x00011200ff037b82 */ /* 0x002e640000000800 */
[----:B-1----:R-:W-:-:S13]  /*22160*/  ISETP.NE.AND P1, PT, R3, 0x1, PT ;  /* 0x000000010300780c */ /* 0x002fda0003f25270 */
[----:B------:R-:W1:Y:S08]  /*22170*/  @P1 LDC R3, c[0x0][0x44c] ;  /* 0x00011300ff031b82 */ /* 0x000e700000000800 */
[----:B------:R-:W4:Y:S01]  /*22180*/  @P1 LDC R5, c[0x0][0x450] ;  /* 0x00011400ff051b82 */ /* 0x000f220000000800 */
[----:B--2---:R-:W-:-:S04]  /*22190*/  IMAD.SHL.U32 R13, R8, 0x80, RZ ;  /* 0x00000080080d7824 */ /* 0x004fc800078e00ff */
[----:B------:R-:W-:Y:S01]  /*221a0*/  VIADD R7, R13, 0x7f ;  /* 0x0000007f0d077836 */ /* 0x000fe20000000000 */
[----:B------:R2:W-:Y:S01]  /*221b0*/  STL [R1+0x30], R13 ;  /* 0x0000300d01007387 */ /* 0x0005e20000100800 */
[----:B---3--:R-:W-:Y:S02]  /*221c0*/  @P2 IMAD.IADD R10, R2, 0x1, -R4 ;  /* 0x00000001020a2824 */ /* 0x008fe400078e0a04 */
[----:B-1----:R-:W-:-:S04]  /*221d0*/  @P1 IMAD.HI.U32 R2, R7, R3, RZ ;  /* 0x0000000307021227 */ /* 0x002fc800078e00ff */
[----:B------:R-:W-:Y:S01]  /*221e0*/  IMAD.IADD R6, R9, 0x1, R10 ;  /* 0x0000000109067824 */ /* 0x000fe200078e020a */
[----:B----4-:R-:W-:-:S03]  /*221f0*/  @P1 SHF.R.U32.HI R7, RZ, R5, R2 ;  /* 0x00000005ff071219 */ /* 0x010fc60000011602 */
[C---:B------:R-:W-:Y:S01]  /*22200*/  VIADD R2, R6.reuse, 0x7f ;  /* 0x0000007f06027836 */ /* 0x040fe20000000000 */
[----:B------:R-:W-:-:S04]  /*22210*/  IADD3 R20, R6, 0x1, -R15 ;  /* 0x0000000106147810 */ /* 0x000fc80007ffe80f */
[----:B------:R-:W-:Y:S01]  /*22220*/  SHF.R.S32.HI R3, RZ, 0x1f, R2 ;  /* 0x0000001fff037819 */ /* 0x000fe20000011402 */
[----:B------:R-:W-:-:S03]  /*22230*/  IMAD.IADD R7, R20, 0x1, R7 ;  /* 0x0000000114077824 */ /* 0x000fc600078e0207 */
[----:B------:R-:W-:Y:S02]  /*22240*/  LEA.HI R4, R3, R2, RZ, 0x7 ;  /* 0x0000000203047211 */ /* 0x000fe400078f38ff */
[----:B------:R-:W1:Y:S02]  /*22250*/  LDC.64 R2, c[0x0][0x9e0] ;  /* 0x00027800ff027b82 */ /* 0x000e640000000a00 */
[----:B------:R-:W-:-:S05]  /*22260*/  SHF.R.S32.HI R12, RZ, 0x7, R4 ;  /* 0x00000007ff0c7819 */ /* 0x000fca0000011404 */
[----:B------:R2:W-:Y:S01]  /*22270*/  STL [R1+0x5c], R12 ;  /* 0x00005c0c01007387 */ /* 0x0005e20000100800 */
[----:B-1----:R-:W-:Y:S01]  /*22280*/  ISETP.GE.AND P3, PT, R3, 0x1, PT ;  /* 0x000000010300780c */ /* 0x002fe20003f66270 */
        /* <DEDUP_REMOVED lines=8> */
[----:B------:R-:W1:Y:S02]  /*22310*/  @P0 LDC.64 R4, c[0x0][0x9e8] ;  /* 0x00027a00ff040b82 */ /* 0x000e640000000a00 */
[----:B-1----:R-:W-:-:S05]  /*22320*/  @P0 IMAD.HI.U32 R4, R2, R4, RZ ;  /* 0x0000000402040227 */ /* 0x002fca00078e00ff */
[----:B------:R-:W-:-:S04]  /*22330*/  @P0 SHF.R.U32.HI R2, RZ, R5, R4 ;  /* 0x00000005ff020219 */ /* 0x000fc80000011604 */
[----:B------:R-:W-:Y:S01]  /*22340*/  LOP3.LUT R2, RZ, R2, RZ, 0x33, !PT ;  /* 0x00000002ff027212 */ /* 0x000fe200078e33ff */
[----:B------:R-:W-:Y:S06]  /*22350*/  BRA `(.L_x_1778) ;  /* 0x0000000000107947 */ /* 0x000fec0003800000 */
.L_x_1777:
[----:B------:R-:W-:-:S13]  /*22360*/  ISETP.NE.AND P0, PT, R3, 0x1, PT ;  /* 0x000000010300780c */ /* 0x000fda0003f05270 */
[----:B------:R-:W1:Y:S02]  /*22370*/  @P0 LDC.64 R4, c[0x0][0x9e8] ;  /* 0x00027a00ff040b82 */ /* 0x000e640000000a00 */
[----:B-1----:R-:W-:-:S05]  /*22380*/  @P0 IMAD.HI.U32 R4, R2, R4, RZ ;  /* 0x0000000402040227 */ /* 0x002fca00078e00ff */
[----:B------:R-:W-:-:S07]  /*22390*/  @P0 SHF.R.U32.HI R2, RZ, R5, R4 ;  /* 0x00000005ff020219 */ /* 0x000fce0000011604 */
.L_x_1778:
[----:B------:R-:W-:Y:S05]  /*223a0*/  BSYNC B0 ;  /* 0x0000000000007941 */ /* 0x000fea0003800000 */
.L_x_1776:
[----:B------:R-:W-:-:S05]  /*223b0*/  IMAD R2, R2, R3, R3 ;  /* 0x0000000302027224 */ /* 0x000fca00078e0203 */
[----:B------:R-:W-:-:S07]  /*223c0*/  VIMNMX R8, R8, R2, PT ;  /* 0x0000000208087248 */ /* 0x000fce0003fe0100 */
.L_x_1775:
[----:B------:R-:W1:Y:S01]  /*223d0*/  @P1 LDC R4, c[0x0][0x44c] ;  /* 0x00011300ff041b82 */ /* 0x000e620000000800 */
[----:B------:R-:W-:Y:S01]  /*223e0*/  VIADD R8, R8, 0x7f ;  /* 0x0000007f08087836 */ /* 0x000fe20000000000 */
[----:B------:R-:W-:Y:S01]  /*223f0*/  ULDC UR4, c[0x0][0x9dc] ;  /* 0x0002770000047ab9 */ /* 0x000fe20000000800 */
[----:B------:R-:W-:Y:S02]  /*22400*/  IMAD.MOV.U32 R2, RZ, RZ, R13 ;  /* 0x000000ffff027224 */ /* 0x000fe400078e000d */
[----:B------:R-:W-:-:S03]  /*22410*/  IMAD.IADD R17, R6, 0x1, -R15 ;  /* 0x0000000106117824 */ /* 0x000fc600078e0a0f */
[----:B------:R-:W2:Y:S01]  /*22420*/  @P1 LDC R5, c[0x0][0x450] ;  /* 0x00011400ff051b82 */ /* 0x000ea20000000800 */
[----:B-1----:R-:W-:-:S05]  /*22430*/  @P1 IMAD.HI.U32 R4, R13, R4, RZ ;  /* 0x000000040d041227 */ /* 0x002fca00078e00ff */
[----:B--2---:R-:W-:Y:S02]  /*22440*/  @P1 SHF.R.U32.HI R2, RZ, R5, R4 ;  /* 0x00000005ff021219 */ /* 0x004fe40000011604 */
[----:B------:R-:W-:-:S03]  /*22450*/  SHF.R.S32.HI R4, RZ, 0x1f, R8 ;  /* 0x0000001fff047819 */ /* 0x000fc60000011408 */
[----:B------:R-:W-:Y:S01]  /*22460*/  IMAD.IADD R6, R17, 0x1, R2 ;  /* 0x0000000111067824 */ /* 0x000fe200078e0202 */
[----:B------:R-:W-:-:S03]  /*22470*/  LEA.HI R8, R4, R8, RZ, 0x7 ;  /* 0x0000000804087211 */ /* 0x000fc600078f38ff */
[----:B------:R-:W-:Y:S01]  /*22480*/  VIADD R2, R6, -UR4 ;  /* 0x8000000406027c36 */ /* 0x000fe20008000000 */
[----:B------:R-:W-:-:S04]  /*22490*/  SHF.R.S32.HI R8, RZ, 0x7, R8 ;  /* 0x00000007ff087819 */ /* 0x000fc80000011408 */
[----:B------:R-:W-:Y:S01]  /*224a0*/  VIMNMX R8, R12, R8, PT ;  /* 0x000000080c087248 */ /* 0x000fe20003fe0100 */
[----:B------:R-:W-:Y:S06]  /*224b0*/  @!P3 BRA `(.L_x_1779) ;  /* 0x000000000044b947 */ /* 0x000fec0003800000 */
[----:B------:R-:W-:Y:S01]  /*224c0*/  ISETP.GT.AND P0, PT, R6, -0x1, PT ;  /* 0xffffffff0600780c */ /* 0x000fe20003f04270 */
[----:B------:R-:W-:-:S12]  /*224d0*/  BSSY B0, `(.L_x_1780) ;  /* 0x000000d000007945 */ /* 0x000fd80003800000 */
        /* <DEDUP_REMOVED lines=8> */
.L_x_1781:
[----:B------:R-:W-:-:S13]  /*22560*/  ISETP.NE.AND P0, PT, R3, 0x1, PT ;  /* 0x000000010300780c */ /* 0x000fda0003f05270 */
[----:B------:R-:W1:Y:S02]  /*22570*/  @P0 LDC.64 R4, c[0x0][0x9e8] ;  /* 0x00027a00ff040b82 */ /* 0x000e640000000a00 */
[----:B-1----:R-:W-:-:S05]  /*22580*/  @P0 IMAD.HI.U32 R4, R6, R4, RZ ;  /* 0x0000000406040227 */ /* 0x002fca00078e00ff */
[----:B------:R-:W-:-:S07]  /*22590*/  @P0 SHF.R.U32.HI R6, RZ, R5, R4 ;  /* 0x00000005ff060219 */ /* 0x000fce0000011604 */
.L_x_1782:
[----:B------:R-:W-:Y:S05]  /*225a0*/  BSYNC B0 ;  /* 0x0000000000007941 */ /* 0x000fea0003800000 */
.L_x_1780:
[----:B------:R-:W-:-:S05]  /*225b0*/  IMAD R3, R6, R3, RZ ;  /* 0x0000000306037224 */ /* 0x000fca00078e02ff */
[----:B------:R-:W-:-:S07]  /*225c0*/  VIMNMX R2, R2, R3, !PT ;  /* 0x0000000302027248 */ /* 0x000fce0007fe0100 */
.L_x_1779:
[----:B------:R-:W-:Y:S01]  /*225d0*/  SHF.R.S32.HI R5, RZ, 0x1f, R2 ;  /* 0x0000001fff057819 */ /* 0x000fe20000011402 */
[----:B------:R-:W-:Y:S01]  /*225e0*/  BSSY B0, `(.L_x_1783) ;  /* 0x0000028000007945 */ /* 0x000fe20003800000 */
[----:B------:R-:W-:Y:S02]  /*225f0*/  LOP3.LUT R13, R11, 0xff, RZ, 0xc0, !PT ;  /* 0x000000ff0b0d7812 */ /* 0x000fe400078ec0ff */
[----:B------:R-:W-:Y:S01]  /*22600*/  LEA.HI R5, R5, R2, RZ, 0x7 ;  /* 0x0000000205057211 */ /* 0x000fe200078f38ff */
[----:B------:R-:W-:Y:S01]  /*22610*/  IMAD.MOV.U32 R2, RZ, RZ, RZ ;  /* 0x000000ffff027224 */ /* 0x000fe200078e00ff */
[----:B------:R-:W-:Y:S01]  /*22620*/  SHF.R.U32.HI R4, RZ, 0x10, R11 ;  /* 0x00000010ff047819 */ /* 0x000fe2000001160b */
[----:B------:R1:W-:Y:S01]  /*22630*/  STL [R1+0x50], R13 ;  /* 0x0000500d01007387 */ /* 0x0003e20000100800 */
[----:B------:R-:W-:-:S04]  /*22640*/  SHF.R.S32.HI R5, RZ, 0x7, R5 ;  /* 0x00000007ff057819 */ /* 0x000fc80000011405 */
[----:B------:R-:W-:-:S04]  /*22650*/  VIMNMX R5, RZ, R5, !PT ;  /* 0x00000005ff057248 */ /* 0x000fc80007fe0100 */
[----:B------:R-:W-:-:S13]  /*22660*/  ISETP.GT.AND P0, PT, R8, R5, PT ;  /* 0x000000050800720c */ /* 0x000fda0003f04270 */
[----:B-1----:R-:W-:Y:S05]  /*22670*/  @!P0 BRA `(.L_x_1784) ;  /* 0x0000000000788947 */ /* 0x002fea0003800000 */
[----:B------:R-:W-:Y:S01]  /*22680*/  ISETP.NE.AND P0, PT, R4, RZ, PT ;  /* 0x000000ff0400720c */ /* 0x000fe20003f05270 */
[----:B------:R-:W-:-:S03]  /*22690*/  ULDC UR4, c[0x0][0x9f0] ;  /* 0x00027c0000047ab9 */ /* 0x000fc60000000800 */
[----:B------:R-:W-:-:S04]  /*226a0*/  SEL R6, R4, UR4, P0 ;  /* 0x0000000404067c07 */ /* 0x000fc80008000000 */
[----:B------:R-:W-:Y:S02]  /*226b0*/  IABS R7, R6 ;  /* 0x0000000600077213 */ /* 0x000fe40000000000 */
[----:B------:R-:W-:Y:S02]  /*226c0*/  IADD3 R11, R6, -0x1, R8 ;  /* 0xffffffff060b7810 */ /* 0x000fe40007ffe008 */
[----:B------:R-:W1:Y:S03]  /*226d0*/  I2F.RP R2, R7 ;  /* 0x0000000700027306 */ /* 0x000e660000209400 */
[----:B------:R-:W-:-:S05]  /*226e0*/  IMAD.IADD R11, R11, 0x1, -R5 ;  /* 0x000000010b0b7824 */ /* 0x000fca00078e0a05 */
        /* <DEDUP_REMOVED lines=10> */
[----:B------:R-:W-:-:S03]  /*22790*/  IABS R3, R11 ;  /* 0x0000000b00037213 */ /* 0x000fc60000000000 */
        /* <DEDUP_REMOVED lines=12> */
.L_x_1784:
[----:B------:R-:W-:Y:S05]  /*22860*/  BSYNC B0 ;  /* 0x0000000000007941 */ /* 0x000fea0003800000 */
.L_x_1783:
[-C--:B------:R-:W-:Y:S01]  /*22870*/  IMAD R5, R13, R2.reuse, R5 ;  /* 0x000000020d057224 */ /* 0x080fe200078e0205 */
[----:B------:R-:W-:Y:S03]  /*22880*/  BSSY B0, `(.L_x_1785) ;  /* 0x0000122000007945 */ /* 0x000fe60003800000 */
[C---:B------:R-:W-:Y:S01]  /*22890*/  IMAD R3, R5.reuse, 0x80, -R9 ;  /* 0x0000008005037824 */ /* 0x040fe200078e0a09 */
[----:B------:R-:W-:-:S04]  /*228a0*/  VIADDMNMX R2, R5, R2, R8, PT ;  /* 0x0000000205027246 */ /* 0x000fc80003800108 */
[----:B------:R-:W-:Y:S01]  /*228b0*/  VIMNMX R3, RZ, R3, !PT ;  /* 0x00000003ff037248 */ /* 0x000fe20007fe0100 */
[----:B------:R-:W-:-:S05]  /*228c0*/  IMAD R2, R2, 0x80, -R9 ;  /* 0x0000008002027824 */ /* 0x000fca00078e0a09 */
[----:B------:R-:W-:-:S04]  /*228d0*/  VIMNMX R2, R2, R10, PT ;  /* 0x0000000a02027248 */ /* 0x000fc80003fe0100 */
[----:B------:R-:W-:Y:S02]  /*228e0*/  ISETP.GT.AND P0, PT, R2, R3, PT ;  /* 0x000000030200720c */ /* 0x000fe40003f04270 */
[----:B------:R-:W-:-:S05]  /*228f0*/  SHF.R.U32.HI R3, RZ, 0x7, R3 ;  /* 0x00000007ff037819 */ /* 0x000fca0000011603 */
[----:B------:R-:W-:-:S06]  /*22900*/  IMAD.MOV.U32 R9, RZ, RZ, R3 ;  /* 0x000000ffff097224 */ /* 0x000fcc00078e0003 */
[----:B------:R-:W-:-:S05]  /*22910*/  @P0 VIADD R2, R2, 0x7f ;  /* 0x0000007f02020836 */ /* 0x000fca0000000000 */
[----:B------:R-:W-:-:S04]  /*22920*/  @P0 SHF.R.S32.HI R5, RZ, 0x1f, R2 ;  /* 0x0000001fff050819 */ /* 0x000fc80000011402 */
[----:B------:R-:W-:-:S04]  /*22930*/  @P0 LEA.HI R2, R5, R2, RZ, 0x7 ;  /* 0x0000000205020211 */ /* 0x000fc800078f38ff */
[----:B------:R-:W-:Y:S02]  /*22940*/  @P0 SHF.R.S32.HI R9, RZ, 0x7, R2 ;  /* 0x00000007ff090819 */ /* 0x000fe40000011402 */
        /* <DEDUP_REMOVED lines=10> */
.L_x_2029:
[----:B--2---:R-:W-:Y:S02]  /*229f0*/  ISETP.NE.AND P0, PT, R14, RZ, PT ;  /* 0x000000ff0e00720c */ /* 0x004fe40003f05270 */
[----:B------:R-:W-:-:S11]  /*22a00*/  PLOP3.LUT P6, PT, PT, PT, PT, 0x8, 0x0 ;  /* 0x000000000000781c */ /* 0x000fd60003fce170 */
[----:B------:R-:W-:Y:S05]  /*22a10*/  @P0 BRA `(.L_x_1788) ;  /* 0x00000000000c0947 */ /* 0x000fea0003800000 */
[----:B------:R-:W-:-:S03]  /*22a20*/  UMOV UR4, 0xffffffff ;  /* 0xffffffff00047882 */ /* 0x000fc60000000000 */
[----:B------:R-:W-:Y:S05]  /*22a30*/  BRA.DIV UR4, `(.L_x_1789) ;  /* 0x0000008e04307947 */ /* 0x000fea000b800000 */
[----:B------:R-:W-:-:S13]  /*22a40*/  ELECT P6, URZ, PT ;  /* 0x00000000003f782f */ /* 0x000fda00038c0000 */
.L_x_1788:
        /* <DEDUP_REMOVED lines=9> */
.L_x_2032:
[----:B------:R-:W-:Y:S05]  /*22ae0*/  BSYNC B1 ;  /* 0x0000000000017941 */ /* 0x000fea0003800000 */
.L_x_1790:
        /* <DEDUP_REMOVED lines=12> */
.L_x_2033:
[----:B------:R-:W-:Y:S05]  /*22bb0*/  BSYNC B2 ;  /* 0x0000000000027941 */ /* 0x000fea0003800000 */
.L_x_1794:
        /* <DEDUP_REMOVED lines=9> */
.L_x_1797:
[----:B------:R-:W-:Y:S05]  /*22c50*/  BSYNC B2 ;  /* 0x0000000000027941 */ /* 0x000fea0003800000 */
.L_x_1796:
        /* <DEDUP_REMOVED lines=11> */
[----:B------:R-:W-:Y:S02]  /*22d10*/  IMAD.SHL.U32 R12, R5, 0x4000, RZ ;  /* 0x00004000050c7824 */ /* 0x000fe400078e00ff */
[----:B------:R-:W-:Y:S02]  /*22d20*/  VIADD R5, R7, 0x28890 ;  /* 0x0002889007057836 */ /* 0x000fe40000000000 */
[----:B------:R-:W-:-:S07]  /*22d30*/  VIADD R8, R10, 0x18400 ;  /* 0x000184000a087836 */ /* 0x000fce0000000000 */
.L_x_1798:
        /* <DEDUP_REMOVED lines=10> */
[----:B------:R-:W-:Y:S01]  /*22de0*/  IMAD.MOV.U32 R14, RZ, RZ, 0x40 ;  /* 0x00000040ff0e7424 */ /* 0x000fe200078e00ff */
[----:B------:R-:W-:Y:S01]  /*22df0*/  PLOP3.LUT P0, PT, PT, PT, PT, 0x80, 0x0 ;  /* 0x000000000000781c */ /* 0x000fe20003f0f070 */
[----:B------:R-:W-:Y:S01]  /*22e00*/  VIADD R8, R10, 0x1c400 ;  /* 0x0001c4000a087836 */ /* 0x000fe20000000000 */
[----:B------:R-:W-:Y:S01]  /*22e10*/  UMOV UR6, 0x0 ;  /* 0x0000000000067882 */ /* 0x000fe20000000000 */
[----:B------:R-:W-:Y:S01]  /*22e20*/  UMOV UR7, 0x12f00000 ;  /* 0x12f0000000077882 */ /* 0x000fe20000000000 */
[----:B------:R-:W-:-:S15]  /*22e30*/  R2UR UR10, R14 ;  /* 0x000000000e0a72ca */ /* 0x000fde00000e0000 */
.L_x_1799:
        /* <DEDUP_REMOVED lines=10> */
[----:B------:R-:W1:Y:S01]  /*22ee0*/  SYNCS.PHASECHK.TRANS64.TRYWAIT P0, [R7+URZ+0x288c0], R11 ;  /* 0x0288c00b070075a7 */ /* 0x000e62000800017f */
[----:B------:R-:W-:Y:S04]  /*22ef0*/  BSSY B2, `(.L_x_1800) ;  /* 0x0000002000027945 */ /* 0x000fe80003800000 */
[----:B-1----:R-:W-:Y:S05]  /*22f00*/  @!P0 BRA `(.L_x_1801) ;  /* 0x0000008800448947 */ /* 0x002fea0003800000 */
.L_x_2034:
[----:B------:R-:W-:Y:S05]  /*22f10*/  BSYNC B2 ;  /* 0x0000000000027941 */ /* 0x000fea0003800000 */
.L_x_1800:
[----:B------:R-:W-:Y:S01]  /*22f20*/  BSSY B2, `(.L_x_1802) ;  /* 0x000000b000027945 */ /* 0x000fe20003800000 */
[----:B------:R-:W-:Y:S02]  /*22f30*/  IMAD.MOV.U32 R10, RZ, RZ, 0x0 ;  /* 0x00000000ff0a7424 */ /* 0x000fe400078e00ff */
[----:B-12---:R-:W-:Y:S01]  /*22f40*/  IMAD.MOV.U32 R11, RZ, RZ, 0x12f00000 ;  /* 0x12f00000ff0b7424 */ /* 0x006fe200078e00ff */
        /* <DEDUP_REMOVED lines=8> */
.L_x_1803:
[----:B------:R-:W-:Y:S05]  /*22fd0*/  BSYNC B2 ;  /* 0x0000000000027941 */ /* 0x000fea0003800000 */
.L_x_1802:
[----:B------:R-:W-:Y:S01]  /*22fe0*/  R2UR UR10, R13 ;  /* 0x000000000d0a72ca */ /* 0x000fe200000e0000 */
[----:B------:R-:W-:Y:S01]  /*22ff0*/  IMAD R8, R12, 0x2, R18 ;  /* 0x000000020c087824 */ /* 0x000fe200078e0212 */
[----:B------:R-:W-:Y:S01]  /*23000*/  R2UR UR6, R10 ;  /* 0x000000000a0672ca */ /* 0x000fe200000e0000 */
[----:B------:R-:W-:Y:S01]  /*23010*/  UIADD3 UR4, UP0, UR38, 0x670, URZ ;  /* 0x0000067026047890 */ /* 0x000fe2000ff1e03f */
[----:B------:R-:W-:Y:S01]  /*23020*/  R2UR UR7, R11 ;  /* 0x000000000b0772ca */ /* 0x000fe200000e0000 */
[----:B------:R-:W-:Y:S01]  /*23030*/  VIADD R7, R7, 0x288b0 ;  /* 0x000288b007077836 */ /* 0x000fe20000000000 */
[----:B------:R-:W-:Y:S01]  /*23040*/  PLOP3.LUT P0, PT, PT, PT, PT, 0x80, 0x0 ;  /* 0x000000000000781c */ /* 0x000fe20003f0f070 */
[----:B------:R-:W-:Y:S01]  /*23050*/  VIADD R5, R8, 0x400 ;  /* 0x0000040008057836 */ /* 0x000fe20000000000 */
[----:B------:R-:W-:-:S12]  /*23060*/  UIADD3.X UR5, URZ, UR39, URZ, UP0, !UPT ;  /* 0x000000273f057290 */ /* 0x000fd800087fe43f */
.L_x_1804:
        /* <DEDUP_REMOVED lines=10> */
[----:B------:R-:W-:Y:S01]  /*23110*/  R2UR UR10, R14 ;  /* 0x000000000e0a72ca */ /* 0x000fe200000e0000 */
[----:B------:R-:W-:Y:S01]  /*23120*/  VIADD R5, R8, 0x4400 ;  /* 0x0000440008057836 */ /* 0x000fe20000000000 */
[----:B------:R-:W-:Y:S02]  /*23130*/  R2UR UR6, R10 ;  /* 0x000000000a0672ca */ /* 0x000fe400000e0000 */
[----:B------:R-:W-:Y:S02]  /*23140*/  R2UR UR7, R11 ;  /* 0x000000000b0772ca */ /* 0x000fe400000e0000 */
[----:B------:R-:W-:-:S13]  /*23150*/  PLOP3.LUT P0, PT, PT, PT, PT, 0x80, 0x0 ;  /* 0x000000000000781c */ /* 0x000fda0003f0f070 */
.L_x_1805:
        /* <DEDUP_REMOVED lines=10> */
.L_x_1793:
[----:B------:R-:W-:Y:S05]  /*23200*/  BSYNC B1 ;  /* 0x0000000000017941 */ /* 0x000fea0003800000 */
.L_x_1792:
        /* <DEDUP_REMOVED lines=13> */
.L_x_1820:
        /* <DEDUP_REMOVED lines=13> */
.L_x_2035:
[----:B------:R-:W-:Y:S05]  /*233b0*/  BSYNC B2 ;  /* 0x0000000000027941 */ /* 0x000fea0003800000 */
.L_x_1808:
        /* <DEDUP_REMOVED lines=9> */
.L_x_1811:
[----:B------:R-:W-:Y:S05]  /*23450*/  BSYNC B2 ;  /* 0x0000000000027941 */ /* 0x000fea0003800000 */
.L_x_1810:
[----:B------:R-:W2:Y:S01]  /*23460*/  LDL R5, [R1+0x1c] ;  /* 0x00001c0001057983 */ /* 0x000ea20000100800 */
[----:B------:R-:W-:Y:S01]  /*23470*/  IMAD.MOV.U32 R14, RZ, RZ, RZ ;  /* 0x000000ffff0e7224 */ /* 0x000fe200078e00ff */
        /* <DEDUP_REMOVED lines=10> */
.L_x_1812:
        /* <DEDUP_REMOVED lines=10> */
[----:B0-----:R-:W-:Y:S01]  /*235c0*/  IMAD.MOV.U32 R15, RZ, RZ, 0x40 ;  /* 0x00000040ff0f7424 */ /* 0x001fe200078e00ff */
[----:B------:R-:W-:Y:S01]  /*235d0*/  PLOP3.LUT P1, PT, PT, PT, PT, 0x80, 0x0 ;  /* 0x000000000000781c */ /* 0x000fe20003f2f070 */
[----:B------:R-:W-:Y:S01]  /*235e0*/  VIADD R11, R7, 0x1c400 ;  /* 0x0001c400070b7836 */ /* 0x000fe20000000000 */
[----:B------:R-:W-:Y:S01]  /*235f0*/  UMOV UR6, 0x0 ;  /* 0x0000000000067882 */ /* 0x000fe20000000000 */
[----:B------:R-:W-:Y:S01]  /*23600*/  UMOV UR7, 0x12f00000 ;  /* 0x12f0000000077882 */ /* 0x000fe20000000000 */
[----:B------:R-:W-:-:S15]  /*23610*/  R2UR UR10, R15 ;  /* 0x000000000f0a72ca */ /* 0x000fde00000e0000 */
.L_x_1813:
        /* <DEDUP_REMOVED lines=13> */
.L_x_2036:
[----:B------:R-:W-:Y:S05]  /*236f0*/  BSYNC B2 ;  /* 0x0000000000027941 */ /* 0x000fea0003800000 */
.L_x_1814:
        /* <DEDUP_REMOVED lines=11> */
.L_x_1817:
[----:B------:R-:W-:Y:S05]  /*237b0*/  BSYNC B2 ;  /* 0x0000000000027941 */ /* 0x000fea0003800000 */
.L_x_1816:
        /* <DEDUP_REMOVED lines=8> */
.L_x_1818:
        /* <DEDUP_REMOVED lines=15> */
.L_x_1819:
        /* <DEDUP_REMOVED lines=10> */
.L_x_1807:
[----:B------:R-:W-:Y:S05]  /*239d0*/  BSYNC B1 ;  /* 0x0000000000017941 */ /* 0x000fea0003800000 */
.L_x_1806:
        /* <DEDUP_REMOVED lines=12> */
.L_x_1786:
[----:B------:R-:W-:Y:S05]  /*23aa0*/  BSYNC B0 ;  /* 0x0000000000007941 */ /* 0x000fea0003800000 */
.L_x_1785:
[----:B-12---:R-:W2:Y:S01]  /*23ab0*/  LDL R8, [R1+0x30] ;  /* 0x0000300001087983 */ /* 0x006ea20000100800 */
[----:B------:R-:W1:Y:S01]  /*23ac0*/  LDC R0, c[0x0][0x448] ;  /* 0x00011200ff007b82 */ /* 0x000e620000000800 */
[----:B------:R-:W-:Y:S07]  /*23ad0*/  @!P0 WARPSYNC.ALL ;  /* 0x0000000000008948 */ /* 0x000fee0003800000 */
[----:B------:R-:W-:Y:S01]  /*23ae0*/  @!P0 BAR.SYNC.DEFER_BLOCKING 0xc, 0x180 ;  /* 0x0306000000008b1d */ /* 0x000fe20000010000 */
[----:B-1----:R-:W-:-:S13]  /*23af0*/  ISETP.NE.AND P1, PT, R0, 0x1, PT ;  /* 0x000000010000780c */ /* 0x002fda0003f25270 */
[----:B------:R-:W1:Y:S08]  /*23b00*/  @P1 LDC R0, c[0x0][0x44c] ;  /* 0x00011300ff001b82 */ /* 0x000e700000000800 */
[----:B------:R-:W3:Y:S01]  /*23b10*/  @P1 LDC R3, c[0x0][0x450] ;  /* 0x00011400ff031b82 */ /* 0x000ee20000000800 */
[----:B--2---:R-:W-:-:S04]  /*23b20*/  VIADD R2, R8, 0x7f ;  /* 0x0000007f08027836 */ /* 0x004fc80000000000 */
[----:B-1----:R-:W-:-:S05]  /*23b30*/  @P1 IMAD.HI.U32 R0, R2, R0, RZ ;  /* 0x0000000002001227 */ /* 0x002fca00078e00ff */
[----:B---3--:R-:W-:-:S05]  /*23b40*/  @P1 SHF.R.U32.HI R2, RZ, R3, R0 ;  /* 0x00000003ff021219 */ /* 0x008fca0000011600 */
[----:B------:R-:W-:Y:S02]  /*23b50*/  IMAD.IADD R0, R20, 0x1, R2 ;  /* 0x0000000114007824 */ /* 0x000fe400078e0202 */
[----:B------:R-:W1:Y:S02]  /*23b60*/  LDC.64 R2, c[0x0][0x9e0] ;  /* 0x00027800ff027b82 */ /* 0x000e640000000a00 */
[----:B-1----:R-:W-:Y:S01]  /*23b70*/  ISETP.GE.AND P2, PT, R3, 0x1, PT ;  /* 0x000000010300780c */ /* 0x002fe20003f46270 */
[----:B------:R-:W-:-:S12]  /*23b80*/  IMAD.IADD R2, R0, 0x1, R2 ;  /* 0x0000000100027824 */ /* 0x000fd800078e0202 */
[----:B------:R-:W-:Y:S05]  /*23b90*/  @!P2 BRA `(.L_x_1821) ;  /* 0x000000000048a947 */ /* 0x000fea0003800000 */
        /* <DEDUP_REMOVED lines=11> */
.L_x_1823:
[----:B------:R-:W-:-:S13]  /*23c50*/  ISETP.NE.AND P0, PT, R3, 0x1, PT ;  /* 0x000000010300780c */ /* 0x000fda0003f05270 */
[----:B------:R-:W1:Y:S02]  /*23c60*/  @P0 LDC.64 R6, c[0x0][0x9e8] ;  /* 0x00027a00ff060b82 */ /* 0x000e640000000a00 */
[----:B-1----:R-:W-:-:S05]  /*23c70*/  @P0 IMAD.HI.U32 R6, R5, R6, RZ ;  /* 0x0000000605060227 */ /* 0x002fca00078e00ff */
[----:B------:R-:W-:-:S07]  /*23c80*/  @P0 SHF.R.U32.HI R5, RZ, R7, R6 ;  /* 0x00000007ff050219 */ /* 0x000fce0000011606 */
.L_x_1824:
[----:B------:R-:W-:Y:S05]  /*23c90*/  BSYNC B0 ;  /* 0x0000000000007941 */ /* 0x000fea0003800000 */
.L_x_1822:
[----:B------:R-:W-:-:S05]  /*23ca0*/  IMAD R5, R5, R3, R3 ;  /* 0x0000000305057224 */ /* 0x000fca00078e0203 */
[----:B------:R-:W-:-:S07]  /*23cb0*/  VIMNMX R2, R2, R5, PT ;  /* 0x0000000502027248 */ /* 0x000fce0003fe0100 */
.L_x_1821:
[----:B------:R-:W2:Y:S01]  /*23cc0*/  LDL R7, [R1+0x5c] ;  /* 0x00005c0001077983 */ /* 0x000ea20000100800 */
[----:B------:R-:W1:Y:S01]  /*23cd0*/  @P1 LDC R5, c[0x0][0x44c] ;  /* 0x00011300ff051b82 */ /* 0x000e620000000800 */
[----:B------:R-:W-:Y:S01]  /*23ce0*/  IMAD.MOV.U32 R0, RZ, RZ, R8 ;  /* 0x000000ffff007224 */ /* 0x000fe200078e0008 */
[----:B------:R-:W-:-:S06]  /*23cf0*/  ULDC UR4, c[0x0][0x9dc] ;  /* 0x0002770000047ab9 */ /* 0x000fcc0000000800 */
[----:B------:R-:W3:Y:S01]  /*23d00*/  @P1 LDC R6, c[0x0][0x450] ;  /* 0x00011400ff061b82 */ /* 0x000ee20000000800 */
[----:B-1----:R-:W-:-:S05]  /*23d10*/  @P1 IMAD.HI.U32 R5, R8, R5, RZ ;  /* 0x0000000508051227 */ /* 0x002fca00078e00ff */
[----:B---3--:R-:W-:Y:S01]  /*23d20*/  @P1 SHF.R.U32.HI R0, RZ, R6, R5 ;  /* 0x00000006ff001219 */ /* 0x008fe20000011605 */
[----:B------:R-:W-:-:S04]  /*23d30*/  VIADD R5, R2, 0x7f ;  /* 0x0000007f02057836 */ /* 0x000fc80000000000 */
[----:B------:R-:W-:Y:S01]  /*23d40*/  IMAD.IADD R2, R17, 0x1, R0 ;  /* 0x0000000111027824 */ /* 0x000fe200078e0200 */
[----:B------:R-:W-:-:S04]  /*23d50*/  SHF.R.S32.HI R0, RZ, 0x1f, R5 ;  /* 0x0000001fff007819 */ /* 0x000fc80000011405 */
[----:B------:R-:W-:-:S04]  /*23d60*/  LEA.HI R0, R0, R5, RZ, 0x7 ;  /* 0x0000000500007211 */ /* 0x000fc800078f38ff */
[----:B------:R-:W-:Y:S01]  /*23d70*/  SHF.R.S32.HI R8, RZ, 0x7, R0 ;  /* 0x00000007ff087819 */ /* 0x000fe20000011400 */
[----:B------:R-:W-:-:S04]  /*23d80*/  VIADD R0, R2, -UR4 ;  /* 0x8000000402007c36 */ /* 0x000fc80008000000 */
[----:B------:R1:W-:Y:S01]  /*23d90*/  STL [R1+0x60], R8 ;  /* 0x0000600801007387 */ /* 0x0003e20000100800 */
[----:B--2---:R-:W-:Y:S01]  /*23da0*/  VIMNMX R5, R7, R8, PT ;  /* 0x0000000807057248 */ /* 0x004fe20003fe0100 */
[----:B-1----:R-:W-:Y:S06]  /*23db0*/  @!P2 BRA `(.L_x_1825) ;  /* 0x000000000044a947 */ /* 0x002fec0003800000 */
        /* <DEDUP_REMOVED lines=10> */
.L_x_1827:
[----:B------:R-:W-:-:S13]  /*23e60*/  ISETP.NE.AND P0, PT, R3, 0x1, PT ;  /* 0x000000010300780c */ /* 0x000fda0003f05270 */
[----:B------:R-:W1:Y:S02]  /*23e70*/  @P0 LDC.64 R6, c[0x0][0x9e8] ;  /* 0x00027a00ff060b82 */ /* 0x000e640000000a00 */
[----:B-1----:R-:W-:-:S05]  /*23e80*/  @P0 IMAD.HI.U32 R6, R2, R6, RZ ;  /* 0x0000000602060227 */ /* 0x002fca00078e00ff */
[----:B------:R-:W-:-:S07]  /*23e90*/  @P0 SHF.R.U32.HI R2, RZ, R7, R6 ;  /* 0x00000007ff020219 */ /* 0x000fce0000011606 */
.L_x_1828:
[----:B------:R-:W-:Y:S05]  /*23ea0*/  BSYNC B0 ;  /* 0x0000000000007941 */ /* 0x000fea0003800000 */
.L_x_1826:
[----:B------:R-:W-:-:S05]  /*23eb0*/  IMAD R2, R2, R3, RZ ;  /* 0x0000000302027224 */ /* 0x000fca00078e02ff */
[----:B------:R-:W-:-:S07]  /*23ec0*/  VIMNMX R0, R0, R2, !PT ;  /* 0x0000000200007248 */ /* 0x000fce0007fe0100 */
.L_x_1825:
[----:B------:R-:W-:Y:S01]  /*23ed0*/  SHF.R.S32.HI R2, RZ, 0x1f, R0 ;  /* 0x0000001fff027819 */ /* 0x000fe20000011400 */
[----:B------:R-:W-:Y:S01]  /*23ee0*/  BSSY B0, `(.L_x_1829) ;  /* 0x0000026000007945 */ /* 0x000fe20003800000 */
[----:B------:R-:W-:Y:S02]  /*23ef0*/  ISETP.NE.AND P1, PT, R4, RZ, PT ;  /* 0x000000ff0400720c */ /* 0x000fe40003f25270 */
[----:B------:R-:W-:-:S04]  /*23f00*/  LEA.HI R2, R2, R0, RZ, 0x7 ;  /* 0x0000000002027211 */ /* 0x000fc800078f38ff */
[----:B------:R-:W-:-:S04]  /*23f10*/  SHF.R.S32.HI R2, RZ, 0x7, R2 ;  /* 0x00000007ff027819 */ /* 0x000fc80000011402 */
[----:B------:R-:W-:-:S03]  /*23f20*/  VIMNMX R9, RZ, R2, !PT ;  /* 0x00000002ff097248 */ /* 0x000fc60007fe0100 */
[----:B------:R-:W1:Y:S01]  /*23f30*/  @!P1 LDC R4, c[0x0][0x9f0] ;  /* 0x00027c00ff049b82 */ /* 0x000e620000000800 */
[----:B------:R-:W-:Y:S01]  /*23f40*/  ISETP.GT.AND P0, PT, R5, R9, PT ;  /* 0x000000090500720c */ /* 0x000fe20003f04270 */
[----:B------:R2:W-:Y:S04]  /*23f50*/  STL [R1+0x38], R9 ;  /* 0x0000380901007387 */ /* 0x0005e80000100800 */
[----:B------:R2:W-:Y:S08]  /*23f60*/  STL [R1+0x40], RZ ;  /* 0x000040ff01007387 */ /* 0x0005f00000100800 */
[----:B--2---:R-:W-:Y:S05]  /*23f70*/  @!P0 BRA `(.L_x_1830) ;  /* 0x0000000000708947 */ /* 0x004fea0003800000 */
[----:B-1----:R-:W-:-:S04]  /*23f80*/  IABS R0, R4 ;  /* 0x0000000400007213 */ /* 0x002fc80000000000 */
[----:B------:R-:W1:Y:S08]  /*23f90*/  I2F.RP R2, R0 ;  /* 0x0000000000027306 */ /* 0x000e700000209400 */
[----:B-1----:R-:W1:Y:S02]  /*23fa0*/  MUFU.RCP R2, R2 ;  /* 0x0000000200027308 */ /* 0x002e640000001000 */
[----:B-1----:R-:W-:-:S06]  /*23fb0*/  VIADD R2, R2, 0xffffffe ;  /* 0x0ffffffe02027836 */ /* 0x002fcc0000000000 */
[----:B------:R-:W1:Y:S02]  /*23fc0*/  F2I.FTZ.U32.TRUNC.NTZ R3, R2 ;  /* 0x0000000200037305 */ /* 0x000e64000021f000 */
[----:B-1----:R-:W-:-:S04]  /*23fd0*/  IMAD.MOV R2, RZ, RZ, -R3 ;  /* 0x000000ffff027224 */ /* 0x002fc800078e0a03 */
[----:B------:R-:W-:Y:S02]  /*23fe0*/  IMAD R6, R2, R0, RZ ;  /* 0x0000000002067224 */ /* 0x000fe400078e02ff */
[----:B------:R-:W-:-:S04]  /*23ff0*/  IMAD.MOV.U32 R2, RZ, RZ, RZ ;  /* 0x000000ffff027224 */ /* 0x000fc800078e00ff */
[----:B------:R-:W-:Y:S01]  /*24000*/  IMAD.HI.U32 R8, R3, R6, R2 ;  /* 0x0000000603087227 */ /* 0x000fe200078e0002 */
[----:B------:R-:W-:Y:S02]  /*24010*/  IADD3 R6, R4, -0x1, R5 ;  /* 0xffffffff04067810 */ /* 0x000fe40007ffe005 */
[----:B------:R-:W-:-:S03]  /*24020*/  IABS R2, R4 ;  /* 0x0000000400027213 */ /* 0x000fc60000000000 */
[----:B------:R-:W-:Y:S02]  /*24030*/  IMAD.IADD R6, R6, 0x1, -R9 ;  /* 0x0000000106067824 */ /* 0x000fe400078e0a09 */
[----:B------:R-:W-:-:S03]  /*24040*/  IMAD.MOV R2, RZ, RZ, -R2 ;  /* 0x000000ffff027224 */ /* 0x000fc600078e0a02 */
[----:B------:R-:W-:Y:S01]  /*24050*/  IABS R3, R6 ;  /* 0x0000000600037213 */ /* 0x000fe20000000000 */
[----:B------:R-:W-:Y:S01]  /*24060*/  IMAD.MOV.U32 R7, RZ, RZ, R2 ;  /* 0x000000ffff077224 */ /* 0x000fe200078e0002 */
        /* <DEDUP_REMOVED lines=13> */
.L_x_1830:
[----:B------:R-:W-:Y:S05]  /*24140*/  BSYNC B0 ;  /* 0x0000000000007941 */ /* 0x000fea0003800000 */
.L_x_1829:
[----:B------:R-:W3:Y:S04]  /*24150*/  LDL R0, [R1+0x40] ;  /* 0x0000400001007983 */ /* 0x000ee80000100800 */
[----:B--2---:R-:W3:Y:S01]  /*24160*/  LDL R2, [R1+0x50] ;  /* 0x0000500001027983 */ /* 0x004ee20000100800 */
[----:B------:R-:W-:Y:S01]  /*24170*/  BSSY B7, `(.L_x_1831) ;  /* 0x00003cf000077945 */ /* 0x000fe20003800000 */
[----:B---3--:R-:W-:-:S05]  /*24180*/  IMAD R2, R2, R0, R9 ;  /* 0x0000000002027224 */ /* 0x008fca00078e0209 */
[----:B------:R-:W-:Y:S01]  /*24190*/  VIADDMNMX R0, R2, R0, R5, PT ;  /* 0x0000000002007246 */ /* 0x000fe20003800105 */
[----:B------:R2:W-:Y:S03]  /*241a0*/  STL [R1+0x28], R2 ;  /* 0x0000280201007387 */ /* 0x0005e60000100800 */
[----:B------:R-:W-:Y:S01]  /*241b0*/  ISETP.GT.AND P0, PT, R0, R2, PT ;  /* 0x000000020000720c */ /* 0x000fe20003f04270 */
[----:B------:R2:W-:-:S12]  /*241c0*/  STL [R1+0x3c], R0 ;  /* 0x00003c0001007387 */ /* 0x0005d80000100800 */
[----:B--2---:R-:W-:Y:S05]  /*241d0*/  @P0 BRA `(.L_x_1832) ;  /* 0x0000000000480947 */ /* 0x004fea0003800000 */
[----:B------:R-:W2:Y:S02]  /*241e0*/  S2R R0, SR_TID.X ;  /* 0x0000000000007919 */ /* 0x000ea40000002100 */
[----:B--2---:R-:W-:-:S04]  /*241f0*/  LOP3.LUT R0, R0, 0x7f, RZ, 0xc0, !PT ;  /* 0x0000007f00007812 */ /* 0x004fc800078ec0ff */
[----:B------:R-:W-:-:S13]  /*24200*/  ISETP.NE.AND P0, PT, R0, RZ, PT ;  /* 0x000000ff0000720c */ /* 0x000fda0003f05270 */
[----:B------:R-:W-:Y:S05]  /*24210*/  @P0 BRA `(.L_x_1833) ;  /* 0x0000003c00100947 */ /* 0x000fea0003800000 */
[----:B------:R-:W2:Y:S01]  /*24220*/  S2R R3, SR_LANEID ;  /* 0x0000000000037919 */ /* 0x000ea20000000000 */
[----:B------:R-:W-:Y:S02]  /*24230*/  VOTEU.ANY UR4, UPT, PT ;  /* 0x0000000000047886 */ /* 0x000fe400038e0100 */
[----:B------:R-:W2:Y:S08]  /*24240*/  FLO.U32 R0, UR4 ;  /* 0x0000000400007d00 */ /* 0x000eb000080e0000 */
[----:B------:R-:W3:Y:S01]  /*24250*/  POPC R5, UR4 ;  /* 0x0000000400057d09 */ /* 0x000ee20008000000 */
[----:B--2---:R-:W-:-:S02]  /*24260*/  ISETP.EQ.U32.AND P0, PT, R0, R3, PT ;  /* 0x000000030000720c */ /* 0x004fc40003f02070 */
[----:B------:R-:W3:Y:S11]  /*24270*/  LDC.64 R2, c[0x0][0xc60] ;  /* 0x00031800ff027b82 */ /* 0x000ef60000000a00 */
[----:B---3--:R-:W2:Y:S01]  /*24280*/  @P0 ATOMG.E.ADD.STRONG.GPU PT, R3, desc[UR40][R2.64], R5 ;  /* 0x00000005020309a8 */ /* 0x008ea200081ee1e8 */
[----:B-1----:R-:W1:Y:S02]  /*24290*/  S2R R4, SR_LTMASK ;  /* 0x0000000000047919 */ /* 0x002e640000003900 */
[----:B-1----:R-:W-:-:S04]  /*242a0*/  LOP3.LUT R4, R4, UR4, RZ, 0xc0, !PT ;  /* 0x0000000404047c12 */ /* 0x002fc8000f8ec0ff */
[----:B------:R-:W1:Y:S01]  /*242b0*/  POPC R7, R4 ;  /* 0x0000000400077309 */ /* 0x000e620000000000 */
[----:B--2---:R-:W1:Y:S02]  /*242c0*/  SHFL.IDX PT, R0, R3, R0, 0x1f ;  /* 0x00001f0003007589 */ /* 0x004e6400000e0000 */
[----:B-1----:R-:W-:-:S05]  /*242d0*/  IADD3 R0, R0, UR36, R7 ;  /* 0x0000002400007c10 */ /* 0x002fca000fffe007 */
[----:B------:R2:W-:Y:S01]  /*242e0*/  STL [R1], R0 ;  /* 0x0000000001007387 */ /* 0x0005e20000100800 */
[----:B------:R-:W-:Y:S05]  /*242f0*/  BRA `(.L_x_1833) ;  /* 0x0000003800d87947 */ /* 0x000fea0003800000 */
.L_x_1832:
        /* <DEDUP_REMOVED lines=19> */
[----:B01----:R-:W-:Y:S05]  /*24430*/  CALL.ABS.NOINC R2 ;  /* 0x0000000002007343 */ /* 0x003fea0003c00000 */
.L_x_1835:
[----:B------:R-:W-:Y:S05]  /*24440*/  BSYNC B6 ;  /* 0x0000000000067941 */ /* 0x000fea0003800000 */
.L_x_1834:
        /* <DEDUP_REMOVED lines=8> */
[----:B------:R2:W3:Y:S01]  /*244d0*/  LDC.64 R2, c[0x4][R17] ;  /* 0x0100000011027b82 */ /* 0x0004e20000000a00 */
[----:B-1----:R-:W-:Y:S02]  /*244e0*/  IMAD.U32 R4, RZ, RZ, UR6 ;  /* 0x00000006ff047e24 */ /* 0x002fe4000f8e00ff */
[----:B------:R-:W-:Y:S02]  /*244f0*/  IMAD.U32 R5, RZ, RZ, UR7 ;  /* 0x00000007ff057e24 */ /* 0x000fe4000f8e00ff */
[----:B------:R-:W-:Y:S02]  /*24500*/  IMAD.U32 R6, RZ, RZ, UR8 ;  /* 0x00000008ff067e24 */ /* 0x000fe4000f8e00ff */
[----:B------:R-:W-:-:S02]  /*24510*/  IMAD.U32 R7, RZ, RZ, UR9 ;  /* 0x00000009ff077e24 */ /* 0x000fc4000f8e00ff */
[----:B------:R-:W-:Y:S02]  /*24520*/  IMAD.U32 R10, RZ, RZ, UR4 ;  /* 0x00000004ff0a7e24 */ /* 0x000fe4000f8e00ff */
[----:B------:R-:W-:Y:S02]  /*24530*/  IMAD.U32 R11, RZ, RZ, UR5 ;  /* 0x00000005ff0b7e24 */ /* 0x000fe4000f8e00ff */
[----:B------:R-:W-:Y:S02]  /*24540*/  IMAD.MOV.U32 R8, RZ, RZ, 0x70 ;  /* 0x00000070ff087424 */ /* 0x000fe400078e00ff */
[----:B------:R-:W-:Y:S02]  /*24550*/  IMAD.MOV.U32 R12, RZ, RZ, 0x1 ;  /* 0x00000001ff0c7424 */ /* 0x000fe400078e00ff */
[----:B--2---:R-:W-:-:S07]  /*24560*/  IMAD.MOV.U32 R13, RZ, RZ, RZ ;  /* 0x000000ffff0d7224 */ /* 0x004fce00078e00ff */
[----:B------:R-:W-:-:S07]  /*24570*/  LEPC R20, `(.L_x_1838) ;  /* 0x000000001014794e */ /* 0x000fce0000000000 */
[----:B0--3--:R-:W-:Y:S05]  /*24580*/  CALL.ABS.NOINC R2 ;  /* 0x0000000002007343 */ /* 0x009fea0003c00000 */
.L_x_1838:
        /* <DEDUP_REMOVED lines=15> */
.L_x_1837:
[----:B------:R-:W-:Y:S05]  /*24680*/  BSYNC B6 ;  /* 0x0000000000067941 */ /* 0x000fea0003800000 */
.L_x_1836:
[----:B------:R-:W2:Y:S01]  /*24690*/  LDL R0, [R1+0xc] ;  /* 0x00000c0001007983 */ /* 0x000ea20000100800 */
[----:B------:R-:W-:Y:S02]  /*246a0*/  ULDC.64 UR4, c[0x0][0x9f8] ;  /* 0x00027e0000047ab9 */ /* 0x000fe40000000a00 */
[----:B------:R-:W-:Y:S01]  /*246b0*/  ISETP.NE.U32.AND P0, PT, RZ, UR4, PT ;  /* 0x00000004ff007c0c */ /* 0x000fe2000bf05070 */
[----:B------:R-:W3:Y:S03]  /*246c0*/  LDL R17, [R1+0x3c] ;  /* 0x00003c0001117983 */ /* 0x000ee60000100800 */
[----:B------:R-:W-:Y:S01]  /*246d0*/  ISETP.NE.AND.EX P0, PT, RZ, UR5, PT, P0 ;  /* 0x00000005ff007c0c */ /* 0x000fe2000bf05300 */
[----:B------:R-:W-:-:S12]  /*246e0*/  ULDC.64 UR4, c[0x0][0xa08] ;  /* 0x0002820000047ab9 */ /* 0x000fd80000000a00 */
[----:B------:R-:W4:Y:S01]  /*246f0*/  @P0 LDC.64 R2, c[0x0][0x9f8] ;  /* 0x00027e00ff020b82 */ /* 0x000f220000000a00 */
[----:B--2---:R-:W-:Y:S02]  /*24700*/  IMAD.MOV.U32 R7, RZ, RZ, R0 ;  /* 0x000000ffff077224 */ /* 0x004fe400078e0000 */
[----:B----4-:R-:W-:-:S05]  /*24710*/  @P0 IMAD.WIDE R2, R0, 0x4, R2 ;  /* 0x0000000400020825 */ /* 0x010fca00078e0202 */
[----:B------:R2:W4:Y:S01]  /*24720*/  @P0 LDG.E R7, desc[UR40][R2.64] ;  /* 0x0000002802070981 */ /* 0x000522000c1e1900 */
[----:B---3--:R-:W-:Y:S01]  /*24730*/  VIADD R0, R17, 0xffffffff ;  /* 0xffffffff11007836 */ /* 0x008fe20000000000 */
[----:B--2---:R-:W2:Y:S02]  /*24740*/  LDC.64 R2, c[0x0][0x418] ;  /* 0x00010600ff027b82 */ /* 0x004ea40000000a00 */
[----:B--2---:R-:W-:Y:S01]  /*24750*/  LOP3.LUT P0, RZ, R2, UR4, RZ, 0xfc, !PT ;  /* 0x0000000402ff7c12 */ /* 0x004fe2000f80fcff */
[----:B------:R-:W-:-:S03]  /*24760*/  UMOV UR4, 0xffffffff ;  /* 0xffffffff00047882 */ /* 0x000fc60000000000 */
[----:B------:R-:W-:Y:S02]  /*24770*/  LOP3.LUT P0, RZ, R3, UR5, RZ, 0xfc, P0 ;  /* 0x0000000503ff7c12 */ /* 0x000fe4000800fcff */
[----:B----4-:R-:W-:Y:S01]  /*24780*/  SHF.R.S32.HI R8, RZ, 0x1f, R7 ;  /* 0x0000001fff087819 */ /* 0x010fe20000011407 */
        /* <DEDUP_REMOVED lines=8> */
.L_x_2039:
        /* <DEDUP_REMOVED lines=11> */
.L_x_2042:
        /* <DEDUP_REMOVED lines=24> */
.L_x_1842:
[----:B---3--:R-:W3:Y:S01]  /*24a40*/  LDL R2, [R1+0x14] ;  /* 0x0000140001027983 */ /* 0x008ee20000100800 */
[----:B-1----:R-:W-:Y:S01]  /*24a50*/  IMAD R0, R19, 0x8, R18 ;  /* 0x0000000813007824 */ /* 0x002fe200078e0212 */
[----:B---3--:R-:W-:-:S04]  /*24a60*/  SHF.L.U32 R2, R2, 0x1f, RZ ;  /* 0x0000001f02027819 */ /* 0x008fc800000006ff */
[----:B------:R-:W1:Y:S02]  /*24a70*/  SYNCS.PHASECHK.TRANS64.TRYWAIT P0, [R0+URZ+0x28840], R2 ;  /* 0x02884002000075a7 */ /* 0x000e64000800017f */
[----:B-1----:R-:W-:Y:S05]  /*24a80*/  @!P0 BRA `(.L_x_1843) ;  /* 0x0000006c00f48947 */ /* 0x002fea0003800000 */
.L_x_2043:
        /* <DEDUP_REMOVED lines=11> */
.L_x_1844:
        /* <DEDUP_REMOVED lines=29> */
.L_x_1840:
        /* <DEDUP_REMOVED lines=23> */
[----:B--2---:R-:W-:-:S02]  /*24e80*/  IMAD.U32 R7, RZ, RZ, UR7 ;  /* 0x00000007ff077e24 */ /* 0x004fc4000f8e00ff */
[----:B------:R-:W-:Y:S02]  /*24e90*/  IMAD.U32 R10, RZ, RZ, UR8 ;  /* 0x00000008ff0a7e24 */ /* 0x000fe4000f8e00ff */
[----:B------:R-:W-:Y:S02]  /*24ea0*/  IMAD.U32 R11, RZ, RZ, UR9 ;  /* 0x00000009ff0b7e24 */ /* 0x000fe4000f8e00ff */
[----:B------:R-:W-:Y:S02]  /*24eb0*/  IMAD.MOV.U32 R8, RZ, RZ, 0x70 ;  /* 0x00000070ff087424 */ /* 0x000fe400078e00ff */
[----:B------:R-:W-:Y:S02]  /*24ec0*/  IMAD.MOV.U32 R12, RZ, RZ, 0x1 ;  /* 0x00000001ff0c7424 */ /* 0x000fe400078e00ff */
[----:B------:R-:W-:-:S07]  /*24ed0*/  IMAD.MOV.U32 R13, RZ, RZ, RZ ;  /* 0x000000ffff0d7224 */ /* 0x000fce00078e00ff */
[----:B------:R-:W-:-:S07]  /*24ee0*/  LEPC R20, `(.L_x_1846) ;  /* 0x000000001014794e */ /* 0x000fce0000000000 */
[----:B01----:R-:W-:Y:S05]  /*24ef0*/  CALL.ABS.NOINC R2 ;  /* 0x0000000002007343 */ /* 0x003fea0003c00000 */
.L_x_1846:
[----:B------:R-:W-:Y:S05]  /*24f00*/  BSYNC B6 ;  /* 0x0000000000067941 */ /* 0x000fea0003800000 */
.L_x_1845:
[----:B-1----:R-:W3:Y:S01]  /*24f10*/  LDL.LU R0, [R1+0x54] ;  /* 0x0000540001007983 */ /* 0x002ee20000300800 */
[----:B------:R-:W-:Y:S01]  /*24f20*/  ULDC.64 UR6, c[0x0][0xa00] ;  /* 0x0002800000067ab9 */ /* 0x000fe20000000a00 */
[----:B--2---:R-:W1:Y:S01]  /*24f30*/  LDC R7, c[0x0][0x448] ;  /* 0x00011200ff077b82 */ /* 0x004e620000000800 */
[----:B------:R-:W-:Y:S01]  /*24f40*/  ULDC.64 UR4, c[0x0][0x2d8] ;  /* 0x0000b60000047ab9 */ /* 0x000fe20000000a00 */
[----:B------:R-:W3:Y:S04]  /*24f50*/  LDL.LU.64 R2, [R1+0x48] ;  /* 0x0000480001027983 */ /* 0x000ee80000300a00 */
[----:B------:R-:W2:Y:S04]  /*24f60*/  LDL R5, [R1+0xc] ;  /* 0x00000c0001057983 */ /* 0x000ea80000100800 */
[----:B------:R-:W4:Y:S01]  /*24f70*/  LDL R8, [R1+0x30] ;  /* 0x0000300001087983 */ /* 0x000f220000100800 */
[----:B------:R-:W-:-:S04]  /*24f80*/  ISETP.NE.U32.AND P0, PT, RZ, UR6, PT ;  /* 0x00000006ff007c0c */ /* 0x000fc8000bf05070 */
[----:B------:R-:W-:Y:S01]  /*24f90*/  ISETP.NE.AND.EX P0, PT, RZ, UR7, PT, P0 ;  /* 0x00000007ff007c0c */ /* 0x000fe2000bf05300 */
[----:B------:R-:W0:Y:S01]  /*24fa0*/  S2R R9, SR_TID.X ;  /* 0x0000000000097919 */ /* 0x000e220000002100 */
[----:B------:R-:W-:Y:S01]  /*24fb0*/  ULDC.64 UR6, c[0x0][0x280] ;  /* 0x0000a00000067ab9 */ /* 0x000fe20000000a00 */
[----:B0-----:R-:W-:Y:S02]  /*24fc0*/  IMAD.SHL.U32 R9, R9, 0x10, RZ ;  /* 0x0000001009097824 */ /* 0x001fe400078e00ff */
[----:B---3--:R-:W-:Y:S01]  /*24fd0*/  IMAD.MOV.U32 R3, RZ, RZ, R0 ;  /* 0x000000ffff037224 */ /* 0x008fe200078e0000 */
[----:B--2---:R-:W-:-:S04]  /*24fe0*/  SHF.R.S32.HI R0, RZ, 0x1f, R5 ;  /* 0x0000001fff007819 */ /* 0x004fc80000011405 */
[----:B------:R-:W-:Y:S02]  /*24ff0*/  SEL R4, R0, RZ, !P0 ;  /* 0x000000ff00047207 */ /* 0x000fe40004000000 */
[----:B------:R-:W-:Y:S02]  /*25000*/  SEL R0, R5, RZ, !P0 ;  /* 0x000000ff05007207 */ /* 0x000fe40004000000 */
[----:B------:R-:W0:Y:S01]  /*25010*/  S2R R5, SR_TID.X ;  /* 0x0000000000057919 */ /* 0x000e220000002100 */
[----:B-1----:R-:W-:Y:S01]  /*25020*/  ISETP.NE.AND P0, PT, R7, 0x1, PT ;  /* 0x000000010700780c */ /* 0x002fe20003f05270 */
[----:B------:R-:W-:-:S04]  /*25030*/  IMAD.WIDE.U32 R2, R16, UR4, R2 ;  /* 0x0000000410027c25 */ /* 0x000fc8000f8e0002 */
[----:B------:R-:W-:Y:S01]  /*25040*/  IMAD R3, R16, UR5, R3 ;  /* 0x0000000510037c24 */ /* 0x000fe2000f8e0203 */
[----:B------:R-:W-:Y:S02]  /*25050*/  ULDC.64 UR4, c[0x0][0x2e0] ;  /* 0x0000b80000047ab9 */ /* 0x000fe40000000a00 */
[----:B------:R-:W-:-:S05]  /*25060*/  IMAD R4, R4, UR4, RZ ;  /* 0x0000000404047c24 */ /* 0x000fca000f8e02ff */
[----:B------:R-:W1:Y:S01]  /*25070*/  @P0 LDC R6, c[0x0][0x450] ;  /* 0x00011400ff060b82 */ /* 0x000e620000000800 */
[----:B0-----:R-:W-:-:S04]  /*25080*/  LOP3.LUT R5, R5, 0x7f, RZ, 0xc0, !PT ;  /* 0x0000007f05057812 */ /* 0x001fc800078ec0ff */
[----:B------:R-:W-:-:S04]  /*25090*/  SHF.R.U32.HI R5, RZ, 0x3, R5 ;  /* 0x00000003ff057819 */ /* 0x000fc80000011605 */
[----:B------:R-:W-:Y:S02]  /*250a0*/  LOP3.LUT R9, R5, 0x70, R9, 0xf8, !PT ;  /* 0x0000007005097812 */ /* 0x000fe400078ef809 */
[----:B------:R-:W0:Y:S01]  /*250b0*/  @P0 LDC R5, c[0x0][0x44c] ;  /* 0x00011300ff050b82 */ /* 0x000e220000000800 */
[----:B------:R-:W-:-:S04]  /*250c0*/  IMAD.WIDE.U32 R2, R0, UR4, R2 ;  /* 0x0000000400027c25 */ /* 0x000fc8000f8e0002 */
[----:B------:R-:W-:Y:S01]  /*250d0*/  IMAD R0, R0, UR5, R4 ;  /* 0x0000000500007c24 */ /* 0x000fe2000f8e0204 */
[----:B------:R-:W-:Y:S01]  /*250e0*/  ULDC.64 UR4, c[0x0][0x2d0] ;  /* 0x0000b40000047ab9 */ /* 0x000fe20000000a00 */
[----:B----4-:R-:W-:Y:S02]  /*250f0*/  IMAD.IADD R4, R9, 0x1, R8 ;  /* 0x0000000109047824 */ /* 0x010fe400078e0208 */
[----:B------:R-:W2:Y:S01]  /*25100*/  S2R R9, SR_TID.X ;  /* 0x0000000000097919 */ /* 0x000ea20000002100 */
[----:B------:R-:W-:Y:S02]  /*25110*/  IMAD.IADD R3, R3, 0x1, R0 ;  /* 0x0000000103037824 */ /* 0x000fe400078e0200 */
[----:B------:R-:W-:Y:S02]  /*25120*/  IMAD.MOV.U32 R0, RZ, RZ, R4 ;  /* 0x000000ffff007224 */ /* 0x000fe400078e0004 */
[----:B0-----:R-:W-:-:S05]  /*25130*/  @P0 IMAD.HI.U32 R5, R4, R5, RZ ;  /* 0x0000000504050227 */ /* 0x001fca00078e00ff */
[----:B-1----:R-:W-:-:S05]  /*25140*/  @P0 SHF.R.U32.HI R0, RZ, R6, R5 ;  /* 0x00000006ff000219 */ /* 0x002fca0000011605 */
        /* <DEDUP_REMOVED lines=107> */
.L_x_2060:
        /* <DEDUP_REMOVED lines=11> */
.L_x_1849:
[----:B------:R-:W-:Y:S05]  /*258b0*/  BSYNC B0 ;  /* 0x0000000000007941 */ /* 0x000fea0003800000 */
.L_x_1848:
[----:B------:R-:W-:Y:S01]  /*258c0*/  NOP ;  /* 0x0000000000007918 */ /* 0x000fe20000000000 */
[----:B------:R-:W-:Y:S01]  /*258d0*/  PLOP3.LUT P0, PT, PT, PT, PT, 0x80, 0x0 ;  /* 0x000000000000781c */ /* 0x000fe20003f0f070 */
[----:B------:R-:W-:-:S12]  /*258e0*/  VIADD R11, R18, 0x28800 ;  /* 0x00028800120b7836 */ /* 0x000fd80000000000 */
.L_x_1850:
        /* <DEDUP_REMOVED lines=18> */
.L_x_2061:
[----:B------:R-:W-:Y:S05]  /*25a10*/  BSYNC B0 ;  /* 0x0000000000007941 */ /* 0x000fea0003800000 */
.L_x_1851:
[----:B------:R-:W3:Y:S04]  /*25a20*/  LDL R2, [R1+0x3c] ;  /* 0x00003c0001027983 */ /* 0x000ee80000100800 */
[----:B0-----:R-:W4:Y:S01]  /*25a30*/  LDL R4, [R1+0x28] ;  /* 0x0000280001047983 */ /* 0x001f220000100800 */
[----:B------:R-:W-:Y:S01]  /*25a40*/  BSSY B0, `(.L_x_1853) ;  /* 0x00001eb000007945 */ /* 0x000fe20003800000 */
[----:B---3--:R-:W-:-:S05]  /*25a50*/  VIADD R0, R2, 0xfffffffe ;  /* 0xfffffffe02007836 */ /* 0x008fca0000000000 */
[----:B----4-:R-:W-:-:S13]  /*25a60*/  ISETP.GE.AND P0, PT, R0, R4, PT ;  /* 0x000000040000720c */ /* 0x010fda0003f06270 */
[----:B------:R-:W-:Y:S05]  /*25a70*/  @!P0 BRA `(.L_x_1854) ;  /* 0x0000001c009c8947 */ /* 0x000fea0003800000 */
[----:B--2---:R-:W2:Y:S04]  /*25a80*/  LDL.LU R3, [R1+0x50] ;  /* 0x0000500001037983 */ /* 0x004ea80000300800 */
[----:B------:R-:W3:Y:S04]  /*25a90*/  LDL.LU R7, [R1+0x40] ;  /* 0x0000400001077983 */ /* 0x000ee80000300800 */
[----:B------:R-:W4:Y:S04]  /*25aa0*/  LDL.LU R2, [R1+0x60] ;  /* 0x0000600001027983 */ /* 0x000f280000300800 */
[----:B------:R-:W5:Y:S04]  /*25ab0*/  LDL.LU R6, [R1+0x38] ;  /* 0x0000380001067983 */ /* 0x000f680000300800 */
[----:B-1----:R-:W5:Y:S01]  /*25ac0*/  LDL.LU R5, [R1+0x5c] ;  /* 0x00005c0001057983 */ /* 0x002f620000300800 */
[----:B------:R-:W-:Y:S01]  /*25ad0*/  LOP3.LUT R10, RZ, R4, RZ, 0x33, !PT ;  /* 0x00000004ff0a7212 */ /* 0x000fe200078e33ff */
[----:B------:R-:W-:Y:S01]  /*25ae0*/  BSSY B2, `(.L_x_1855) ;  /* 0x00000aa000027945 */ /* 0x000fe20003800000 */
[----:B--2---:R-:W-:-:S04]  /*25af0*/  VIADD R3, R3, 0x1 ;  /* 0x0000000103037836 */ /* 0x004fc80000000000 */
[----:B---3--:R-:W-:Y:S01]  /*25b00*/  IMAD R3, R3, R7, RZ ;  /* 0x0000000703037224 */ /* 0x008fe200078e02ff */
[----:B----4-:R-:W-:-:S04]  /*25b10*/  LOP3.LUT R2, RZ, R2, RZ, 0x33, !PT ;  /* 0x00000002ff027212 */ /* 0x010fc800078e33ff */
        /* <DEDUP_REMOVED lines=44> */
.L_x_1859:
[----:B------:R-:W-:Y:S01]  /*25de0*/  IMAD R3, R7, 0x8, R18 ;  /* 0x0000000807037824 */ /* 0x000fe200078e0212 */
[----:B------:R-:W-:Y:S01]  /*25df0*/  SHF.L.U32 R2, R9, 0x1f, RZ ;  /* 0x0000001f09027819 */ /* 0x000fe200000006ff */
[----:B------:R-:W-:Y:S03]  /*25e00*/  BSSY B3, `(.L_x_1860) ;  /* 0x0000003000037945 */ /* 0x000fe60003800000 */
[----:B------:R-:W1:Y:S02]  /*25e10*/  SYNCS.PHASECHK.TRANS64.TRYWAIT P0, [R3+URZ+0x28840], R2 ;  /* 0x02884002030075a7 */ /* 0x000e64000800017f */
[----:B-1----:R-:W-:Y:S05]  /*25e20*/  @!P0 BRA `(.L_x_1861) ;  /* 0x0000006400f08947 */ /* 0x002fea0003800000 */
.L_x_2062:
[----:B------:R-:W-:Y:S05]  /*25e30*/  BSYNC B3 ;  /* 0x0000000000037941 */ /* 0x000fea0003800000 */
.L_x_1860:
        /* <DEDUP_REMOVED lines=12> */
.L_x_1863:
[----:B------:R-:W-:Y:S05]  /*25f00*/  BSYNC B3 ;  /* 0x0000000000037941 */ /* 0x000fea0003800000 */
.L_x_1862:
        /* <DEDUP_REMOVED lines=12> */
.L_x_1864:
        /* <DEDUP_REMOVED lines=16> */
.L_x_1865:
        /* <DEDUP_REMOVED lines=16> */
.L_x_2063:
[----:B------:R-:W-:Y:S05]  /*261d0*/  BSYNC B3 ;  /* 0x0000000000037941 */ /* 0x000fea0003800000 */
.L_x_1866:
        /* <DEDUP_REMOVED lines=12> */
.L_x_1869:
[----:B------:R-:W-:Y:S05]  /*262a0*/  BSYNC B3 ;  /* 0x0000000000037941 */ /* 0x000fea0003800000 */
.L_x_1868:
        /* <DEDUP_REMOVED lines=13> */
.L_x_1870:
        /* <DEDUP_REMOVED lines=15> */
.L_x_1871:
        /* <DEDUP_REMOVED lines=12> */
.L_x_1858:
[----:B------:R-:W-:Y:S05]  /*26530*/  BSYNC B1 ;  /* 0x0000000000017941 */ /* 0x000fea0003800000 */
.L_x_1857:
[----:B0-----:R-:W2:Y:S01]  /*26540*/  LDL.LU R0, [R1+0x3c] ;  /* 0x00003c0001007983 */ /* 0x001ea20000300800 */
[----:B------:R-:W-:-:S03]  /*26550*/  IMAD.MOV.U32 R19, RZ, RZ, R7 ;  /* 0x000000ffff137224 */ /* 0x000fc600078e0007 */
[----:B------:R0:W-:Y:S02]  /*26560*/  STL [R1+0x14], R9 ;  /* 0x0000140901007387 */ /* 0x0001e40000100800 */
[----:B0-2---:R-:W-:-:S07]  /*26570*/  VIADD R0, R0, 0xfffffffd ;  /* 0xfffffffd00007836 */ /* 0x005fce0000000000 */
.L_x_1856:
[----:B------:R-:W-:Y:S05]  /*26580*/  BSYNC B2 ;  /* 0x0000000000027941 */ /* 0x000fea0003800000 */
.L_x_1855:
[----:B------:R-:W-:-:S05]  /*26590*/  VIADD R10, R10, 0xfffffffe ;  /* 0xfffffffe0a0a7836 */ /* 0x000fca0000000000 */
[----:B------:R-:W-:-:S13]  /*265a0*/  ISETP.NE.AND P0, PT, R10, R6, PT ;  /* 0x000000060a00720c */ /* 0x000fda0003f05270 */
[----:B------:R-:W-:Y:S05]  /*265b0*/  @!P0 BRA `(.L_x_1854) ;  /* 0x0000001000cc8947 */ /* 0x000fea0003800000 */
[----:B------:R-:W-:-:S07]  /*265c0*/  IMAD.MOV.U32 R8, RZ, RZ, R17 ;  /* 0x000000ffff087224 */ /* 0x000fce00078e0011 */
.L_x_1902:
        /* <DEDUP_REMOVED lines=35> */
.L_x_1874:
[----:B------:R-:W-:Y:S01]  /*26800*/  IMAD R3, R4, 0x8, R18 ;  /* 0x0000000804037824 */ /* 0x000fe200078e0212 */
[----:B------:R-:W-:Y:S01]  /*26810*/  SHF.L.U32 R2, R5, 0x1f, RZ ;  /* 0x0000001f05027819 */ /* 0x000fe200000006ff */
[----:B------:R-:W-:Y:S03]  /*26820*/  BSSY B2, `(.L_x_1875) ;  /* 0x0000003000027945 */ /* 0x000fe60003800000 */
[----:B------:R-:W1:Y:S02]  /*26830*/  SYNCS.PHASECHK.TRANS64.TRYWAIT P0, [R3+URZ+0x28840], R2 ;  /* 0x02884002030075a7 */ /* 0x000e64000800017f */
[----:B-1----:R-:W-:Y:S05]  /*26840*/  @!P0 BRA `(.L_x_1876) ;  /* 0x0000005c00908947 */ /* 0x002fea0003800000 */
.L_x_2064:
[----:B------:R-:W-:Y:S05]  /*26850*/  BSYNC B2 ;  /* 0x0000000000027941 */ /* 0x000fea0003800000 */
.L_x_1875:
        /* <DEDUP_REMOVED lines=12> */
.L_x_1878:
[----:B------:R-:W-:Y:S05]  /*26920*/  BSYNC B2 ;  /* 0x0000000000027941 */ /* 0x000fea0003800000 */
.L_x_1877:
        /* <DEDUP_REMOVED lines=12> */
.L_x_1879:
        /* <DEDUP_REMOVED lines=16> */
.L_x_1880:
        /* <DEDUP_REMOVED lines=16> */
.L_x_2065:
[----:B------:R-:W-:Y:S05]  /*26bf0*/  BSYNC B2 ;  /* 0x0000000000027941 */ /* 0x000fea0003800000 */
.L_x_1881:
        /* <DEDUP_REMOVED lines=11> */
.L_x_1884:
[----:B------:R-:W-:Y:S05]  /*26cb0*/  BSYNC B2 ;  /* 0x0000000000027941 */ /* 0x000fea0003800000 */
.L_x_1883:
        /* <DEDUP_REMOVED lines=12> */
.L_x_1885:
        /* <DEDUP_REMOVED lines=15> */
.L_x_1886:
        /* <DEDUP_REMOVED lines=12> */
.L_x_1873:
[----:B------:R-:W-:Y:S05]  /*26f30*/  BSYNC B1 ;  /* 0x0000000000017941 */ /* 0x000fea0003800000 */
.L_x_1872:
        /* <DEDUP_REMOVED lines=35> */
.L_x_1889:
[----:B------:R-:W-:Y:S01]  /*27170*/  IMAD R2, R19, 0x8, R18 ;  /* 0x0000000813027824 */ /* 0x000fe200078e0212 */
[----:B------:R-:W-:Y:S01]  /*27180*/  SHF.L.U32 R3, R10, 0x1f, RZ ;  /* 0x0000001f0a037819 */ /* 0x000fe200000006ff */
[----:B------:R-:W-:Y:S03]  /*27190*/  BSSY B2, `(.L_x_1890) ;  /* 0x0000003000027945 */ /* 0x000fe60003800000 */
[----:B------:R-:W2:Y:S02]  /*271a0*/  SYNCS.PHASECHK.TRANS64.TRYWAIT P0, [R2+URZ+0x28840], R3 ;  /* 0x02884003020075a7 */ /* 0x000ea4000800017f */
[----:B--2---:R-:W-:Y:S05]  /*271b0*/  @!P0 BRA `(.L_x_1891) ;  /* 0x00000054005c8947 */ /* 0x004fea0003800000 */
.L_x_2066:
[----:B------:R-:W-:Y:S05]  /*271c0*/  BSYNC B2 ;  /* 0x0000000000027941 */ /* 0x000fea0003800000 */
.L_x_1890:
        /* <DEDUP_REMOVED lines=12> */
.L_x_1893:
[----:B------:R-:W-:Y:S05]  /*27290*/  BSYNC B2 ;  /* 0x0000000000027941 */ /* 0x000fea0003800000 */
.L_x_1892:
        /* <DEDUP_REMOVED lines=13> */
.L_x_1894:
        /* <DEDUP_REMOVED lines=16> */
.L_x_1895:
        /* <DEDUP_REMOVED lines=15> */
.L_x_2067:
[----:B------:R-:W-:Y:S05]  /*27560*/  BSYNC B2 ;  /* 0x0000000000027941 */ /* 0x000fea0003800000 */
.L_x_1896:
        /* <DEDUP_REMOVED lines=11> */
.L_x_1899:
[----:B------:R-:W-:Y:S05]  /*27620*/  BSYNC B2 ;  /* 0x0000000000027941 */ /* 0x000fea0003800000 */
.L_x_1898:
        /* <DEDUP_REMOVED lines=12> */
.L_x_1900:
        /* <DEDUP_REMOVED lines=15> */
.L_x_1901:
        /* <DEDUP_REMOVED lines=12> */
.L_x_1888:
[----:B------:R-:W-:Y:S05]  /*278a0*/  BSYNC B1 ;  /* 0x0000000000017941 */ /* 0x000fea0003800000 */
.L_x_1887:
[----:B------:R-:W2:Y:S01]  /*278b0*/  LDL R2, [R1+0x28] ;  /* 0x0000280001027983 */ /* 0x000ea20000100800 */
[----:B------:R-:W-:Y:S01]  /*278c0*/  VIADD R0, R0, 0xfffffffe ;  /* 0xfffffffe00007836 */ /* 0x000fe20000000000 */
[----:B--2---:R-:W-:-:S13]  /*278d0*/  ISETP.GT.AND P0, PT, R6, R2, PT ;  /* 0x000000020600720c */ /* 0x004fda0003f04270 */
[----:B------:R-:W-:Y:S05]  /*278e0*/  @P0 BRA `(.L_x_1902) ;  /* 0xffffffec00380947 */ /* 0x000fea000383ffff */
.L_x_1854:
[----:B------:R-:W-:Y:S05]  /*278f0*/  BSYNC B0 ;  /* 0x0000000000007941 */ /* 0x000fea0003800000 */
.L_x_1853:
[----:B--2---:R-:W2:Y:S01]  /*27900*/  S2R R3, SR_TID.X ;  /* 0x0000000000037919 */ /* 0x004ea20000002100 */
[----:B------:R-:W-:Y:S01]  /*27910*/  BSSY B0, `(.L_x_1903) ;  /* 0x0000011000007945 */ /* 0x000fe20003800000 */
[----:B--2---:R-:W-:-:S04]  /*27920*/  LOP3.LUT R3, R3, 0x7f, RZ, 0xc0, !PT ;  /* 0x0000007f03037812 */ /* 0x004fc800078ec0ff */
[----:B------:R-:W-:-:S13]  /*27930*/  ISETP.NE.AND P0, PT, R3, RZ, PT ;  /* 0x000000ff0300720c */ /* 0x000fda0003f05270 */
[----:B------:R-:W-:Y:S05]  /*27940*/  @P0 BRA `(.L_x_1904) ;  /* 0x0000000000340947 */ /* 0x000fea0003800000 */
[----:B------:R-:W2:Y:S01]  /*27950*/  S2R R2, SR_LANEID ;  /* 0x0000000000027919 */ /* 0x000ea20000000000 */
[----:B------:R-:W-:Y:S01]  /*27960*/  VOTEU.ANY UR4, UPT, PT ;  /* 0x0000000000047886 */ /* 0x000fe200038e0100 */
[----:B-1----:R-:W1:Y:S01]  /*27970*/  LDC.64 R4, c[0x0][0xc60] ;  /* 0x00031800ff047b82 */ /* 0x002e620000000a00 */
[----:B------:R-:W2:Y:S02]  /*27980*/  FLO.U32 R0, UR4 ;  /* 0x0000000400007d00 */ /* 0x000ea400080e0000 */
        /* <DEDUP_REMOVED lines=9> */
.L_x_1904:
[----:B------:R-:W-:Y:S05]  /*27a20*/  BSYNC B0 ;  /* 0x0000000000007941 */ /* 0x000fea0003800000 */
.L_x_1903:
[----:B--2---:R-:W2:Y:S01]  /*27a30*/  LDL R0, [R1+0x10] ;  /* 0x0000100001007983 */ /* 0x004ea20000100800 */
        /* <DEDUP_REMOVED lines=10> */
.L_x_2068:
[----:B------:R-:W-:Y:S05]  /*27ae0*/  BSYNC B1 ;  /* 0x0000000000017941 */ /* 0x000fea0003800000 */
.L_x_1907:
        /* <DEDUP_REMOVED lines=9> */
.L_x_1910:
[----:B------:R-:W-:Y:S05]  /*27b80*/  BSYNC B1 ;  /* 0x0000000000017941 */ /* 0x000fea0003800000 */
.L_x_1909:
        /* <DEDUP_REMOVED lines=12> */
.L_x_1911:
        /* <DEDUP_REMOVED lines=15> */
.L_x_1912:
        /* <DEDUP_REMOVED lines=10> */
.L_x_1906:
[----:B------:R-:W-:Y:S05]  /*27de0*/  BSYNC B0 ;  /* 0x0000000000007941 */ /* 0x000fea0003800000 */
.L_x_1905:
[----:B------:R-:W2:Y:S01]  /*27df0*/  LDL.LU R4, [R1+0x14] ;  /* 0x0000140001047983 */ /* 0x000ea20000300800 */
[----:B------:R-:W-:-:S05]  /*27e00*/  VIADD R19, R19, 0x1 ;  /* 0x0000000113137836 */ /* 0x000fca0000000000 */
[----:B------:R-:W-:-:S04]  /*27e10*/  ISETP.NE.AND P0, PT, R19, 0x2, PT ;  /* 0x000000021300780c */ /* 0x000fc80003f05270 */
[----:B------:R-:W-:Y:S02]  /*27e20*/  SEL R0, RZ, 0x1, P0 ;  /* 0x00000001ff007807 */ /* 0x000fe40000000000 */
[----:B------:R-:W-:Y:S02]  /*27e30*/  SEL R19, R19, RZ, P0 ;  /* 0x000000ff13137207 */ /* 0x000fe40000000000 */
[----:B--2---:R-:W-:-:S05]  /*27e40*/  LOP3.LUT R4, R4, R0, RZ, 0x3c, !PT ;  /* 0x0000000004047212 */ /* 0x004fca00078e3cff */
[----:B------:R3:W-:Y:S02]  /*27e50*/  STL [R1+0x14], R4 ;  /* 0x0000140401007387 */ /* 0x0007e40000100800 */
.L_x_1833:
[----:B------:R-:W-:Y:S05]  /*27e60*/  BSYNC B7 ;  /* 0x0000000000077941 */ /* 0x000fea0003800000 */
.L_x_1831:
[----:B--2---:R-:W2:Y:S02]  /*27e70*/  LDL R0, [R1+0x10] ;  /* 0x0000100001007983 */ /* 0x004ea40000100800 */
[----:B--2---:R-:W-:-:S13]  /*27e80*/  LOP3.LUT P0, RZ, R0, 0x2, RZ, 0xc0, !PT ;  /* 0x0000000200ff7812 */ /* 0x004fda000780c0ff */
[----:B------:R-:W-:Y:S05]  /*27e90*/  @!P0 BRA `(.L_x_1913) ;  /* 0x00000000002c8947 */ /* 0x000fea0003800000 */
[----:B------:R-:W-:Y:S05]  /*27ea0*/  WARPSYNC.ALL ;  /* 0x0000000000007948 */ /* 0x000fea0003800000 */
[----:B------:R-:W2:Y:S08]  /*27eb0*/  S2UR UR5, SR_CgaCtaId ;  /* 0x00000000000579c3 */ /* 0x000eb00000008800 */
[----:B------:R-:W-:Y:S06]  /*27ec0*/  BAR.SYNC.DEFER_BLOCKING 0x5, 0x180 ;  /* 0x0146000000007b1d */ /* 0x000fec0000010000 */
[----:B------:R-:W-:-:S02]  /*27ed0*/  UMOV UR4, 0x400 ;  /* 0x0000040000047882 */ /* 0x000fc40000000000 */
[----:B--2---:R-:W-:-:S06]  /*27ee0*/  ULEA UR4, UR5, UR4, 0x18 ;  /* 0x0000000405047291 */ /* 0x004fcc000f8ec03f */
[----:B------:R-:W-:-:S05]  /*27ef0*/  IMAD.U32 R18, RZ, RZ, UR4 ;  /* 0x00000004ff127e24 */ /* 0x000fca000f8e00ff */
[----:B-1-3--:R-:W1:Y:S04]  /*27f00*/  LDS.128 R4, [R18+0x288d0] ;  /* 0x0288d00012047984 */ /* 0x00ae680000000c00 */
[----:B-1----:R1:W-:Y:S04]  /*27f10*/  STL.64 [R1], R4 ;  /* 0x0000000401007387 */ /* 0x0023e80000100a00 */
[----:B------:R1:W-:Y:S01]  /*27f20*/  STL.64 [R1+0x8], R6 ;  /* 0x0000080601007387 */ /* 0x0003e20000100a00 */
[----:B------:R-:W-:Y:S06]  /*27f30*/  BAR.ARV 0x4, 0x180 ;  /* 0x0106000000007b1d */ /* 0x000fec0000002000 */
[----:B------:R-:W-:Y:S05]  /*27f40*/  BRA `(.L_x_1914) ;  /* 0x0000001000347947 */ /* 0x000fea0003800000 */
.L_x_1913:
[----:B------:R-:W2:Y:S01]  /*27f50*/  S2R R16, SR_TID.X ;  /* 0x0000000000107919 */ /* 0x000ea20000002100 */
[----:B------:R-:W-:Y:S01]  /*27f60*/  UMOV UR4, 0xffffffff ;  /* 0xffffffff00047882 */ /* 0x000fe20000000000 */
[----:B--2---:R-:W-:-:S04]  /*27f70*/  LOP3.LUT R16, R16, 0x1f, RZ, 0xc0, !PT ;  /* 0x0000001f10107812 */ /* 0x004fc800078ec0ff */
[----:B------:R-:W-:Y:S01]  /*27f80*/  ISETP.NE.AND P0, PT, R16, 0x1f, PT ;  /* 0x0000001f1000780c */ /* 0x000fe20003f05270 */
[----:B------:R-:W-:-:S12]  /*27f90*/  BRA.DIV UR4, `(.L_x_1915) ;  /* 0x0000004a04207947 */ /* 0x000fd8000b800000 */
[----:B------:R-:W0:Y:S01]  /*27fa0*/  LDL.LU R2, [R1] ;  /* 0x0000000001027983 */ /* 0x000e220000300800 */
[----:B------:R-:W-:-:S03]  /*27fb0*/  ULDC UR4, c[0x0][0xc3c] ;  /* 0x00030f0000047ab9 */ /* 0x000fc60000000800 */
[----:B------:R-:W2:Y:S01]  /*27fc0*/  LDL R3, [R1+0xc] ;  /* 0x00000c0001037983 */ /* 0x000ea20000100800 */
[----:B0-----:R-:W-:Y:S02]  /*27fd0*/  IMAD.MOV.U32 R10, RZ, RZ, R2 ;  /* 0x000000ffff0a7224 */ /* 0x001fe400078e0002 */
[----:B--2---:R-:W-:-:S05]  /*27fe0*/  IMAD.IADD R0, R3, 0x1, R16 ;  /* 0x0000000103007824 */ /* 0x004fca00078e0210 */
[----:B------:R-:W-:-:S13]  /*27ff0*/  ISETP.GE.OR P1, PT, R0, UR4, !P0 ;  /* 0x0000000400007c0c */ /* 0x000fda000c726670 */
[----:B------:R-:W0:Y:S08]  /*28000*/  @!P1 LDC.64 R2, c[0x0][0xc80] ;  /* 0x00032000ff029b82 */ /* 0x000e300000000a00 */
[----:B-1----:R-:W1:Y:S01]  /*28010*/  @!P1 LDC.64 R6, c[0x0][0xc78] ;  /* 0x00031e00ff069b82 */ /* 0x002e620000000a00 */
[----:B0-----:R-:W-:-:S05]  /*28020*/  @!P1 IMAD.WIDE R2, R0, 0x4, R2 ;  /* 0x0000000400029825 */ /* 0x001fca00078e0202 */
[----:B------:R1:W2:Y:S02]  /*28030*/  @!P1 LDG.E R8, desc[UR40][R2.64] ;  /* 0x0000002802089981 */ /* 0x0002a4000c1e1900 */
[----:B-1----:R-:W-:-:S06]  /*28040*/  @!P1 IMAD.WIDE R2, R0, 0x4, R6 ;  /* 0x0000000400029825 */ /* 0x002fcc00078e0206 */
[----:B------:R-:W4:Y:S01]  /*28050*/  @!P1 LDG.E R2, desc[UR40][R2.64] ;  /* 0x0000002802029981 */ /* 0x000f22000c1e1900 */
[----:B---3--:R-:W-:Y:S01]  /*28060*/  IMAD.MOV.U32 R4, RZ, RZ, RZ ;  /* 0x000000ffff047224 */ /* 0x008fe200078e00ff */
[C---:B------:R-:W-:Y:S01]  /*28070*/  ISETP.GE.U32.AND P2, PT, R16.reuse, 0x2, PT ;  /* 0x000000021000780c */ /* 0x040fe20003f46070 */
[----:B------:R-:W-:Y:S01]  /*28080*/  IMAD.MOV.U32 R6, RZ, RZ, RZ ;  /* 0x000000ffff067224 */ /* 0x000fe200078e00ff */
[C---:B------:R-:W-:Y:S01]  /*28090*/  ISETP.GE.U32.AND P3, PT, R16.reuse, 0x4, PT ;  /* 0x000000041000780c */ /* 0x040fe20003f66070 */
[----:B------:R-:W-:Y:S01]  /*280a0*/  SHFL.IDX PT, R5, R10, RZ, 0x1f ;  /* 0x00001fff0a057589 */ /* 0x000fe200000e0000 */
[C---:B------:R-:W-:Y:S02]  /*280b0*/  ISETP.GE.U32.AND P4, PT, R16.reuse, 0x8, PT ;  /* 0x000000081000780c */ /* 0x040fe40003f86070 */
[----:B------:R-:W-:Y:S01]  /*280c0*/  ISETP.GE.U32.AND P5, PT, R16, 0x10, PT ;  /* 0x000000101000780c */ /* 0x000fe20003fa6070 */
[----:B------:R-:W-:Y:S01]  /*280d0*/  SHFL.IDX PT, R0, R10, 0x1, 0x1f ;  /* 0x00201f000a007f89 */ /* 0x000fe200000e0000 */
[----:B--2---:R-:W-:-:S02]  /*280e0*/  @!P1 IMAD.MOV.U32 R4, RZ, RZ, R8 ;  /* 0x000000ffff049224 */ /* 0x004fc400078e0008 */
[----:B------:R-:W-:Y:S02]  /*280f0*/  IMAD.MOV.U32 R8, RZ, RZ, RZ ;  /* 0x000000ffff087224 */ /* 0x000fe400078e00ff */
[----:B----4-:R-:W-:Y:S01]  /*28100*/  @!P1 IMAD.MOV.U32 R6, RZ, RZ, R2 ;  /* 0x000000ffff069224 */ /* 0x010fe200078e0002 */
        /* <DEDUP_REMOVED lines=18> */
.L_x_2078:
[----:B------:R-:W-:Y:S02]  /*28230*/  ULDC UR4, c[0x0][0xc38] ;  /* 0x00030e0000047ab9 */ /* 0x000fe40000000800 */
[----:B------:R-:W-:-:S04]  /*28240*/  IMAD.U32 R2, RZ, RZ, UR4 ;  /* 0x00000004ff027e24 */ /* 0x000fc8000f8e00ff */
[----:B-1----:R-:W-:-:S04]  /*28250*/  IMAD R9, R9, R2, RZ ;  /* 0x0000000209097224 */ /* 0x002fc800078e02ff */
[----:B------:R-:W-:-:S05]  /*28260*/  IMAD.IADD R0, R0, 0x1, R9 ;  /* 0x0000000100007824 */ /* 0x000fca00078e0209 */
[----:B------:R-:W-:-:S13]  /*28270*/  ISETP.GT.AND P6, PT, R0, R5, PT ;  /* 0x000000050000720c */ /* 0x000fda0003fc4270 */
[----:B------:R-:W-:Y:S05]  /*28280*/  @P6 BRA `(.L_x_1916) ;  /* 0x0000000000ac6947 */ /* 0x000fea0003800000 */
.L_x_1919:
[----:B------:R-:W2:Y:S01]  /*28290*/  LDL.LU R3, [R1+0xc] ;  /* 0x00000c0001037983 */ /* 0x000ea20000300800 */
[----:B------:R-:W1:Y:S01]  /*282a0*/  LDC R2, c[0x0][0xc3c] ;  /* 0x00030f00ff027b82 */ /* 0x000e620000000800 */
[----:B--2---:R-:W-:-:S05]  /*282b0*/  VIADD R3, R3, 0x1f ;  /* 0x0000001f03037836 */ /* 0x004fca0000000000 */
[----:B-1----:R-:W-:-:S13]  /*282c0*/  ISETP.GE.AND P6, PT, R3, R2, PT ;  /* 0x000000020300720c */ /* 0x002fda0003fc6270 */
[----:B------:R-:W-:Y:S05]  /*282d0*/  @P6 BRA `(.L_x_1917) ;  /* 0x0000000800e86947 */ /* 0x000fea0003800000 */
[----:B------:R-:W1:Y:S01]  /*282e0*/  S2R R4, SR_TID.X ;  /* 0x0000000000047919 */ /* 0x000e620000002100 */
        /* <DEDUP_REMOVED lines=31> */
.L_x_2086:
[----:B------:R-:W-:Y:S02]  /*284e0*/  ULDC UR4, c[0x0][0xc38] ;  /* 0x00030e0000047ab9 */ /* 0x000fe40000000800 */
[----:B------:R-:W-:-:S04]  /*284f0*/  IMAD.U32 R2, RZ, RZ, UR4 ;  /* 0x00000004ff027e24 */ /* 0x000fc8000f8e00ff */
[----:B-1----:R-:W-:-:S04]  /*28500*/  IMAD R9, R9, R2, RZ ;  /* 0x0000000209097224 */ /* 0x002fc800078e02ff */
[----:B------:R-:W-:-:S05]  /*28510*/  IMAD.IADD R0, R9, 0x1, R0 ;  /* 0x0000000109007824 */ /* 0x000fca00078e0200 */
[----:B------:R-:W-:-:S13]  /*28520*/  ISETP.GT.AND P6, PT, R0, R5, PT ;  /* 0x000000050000720c */ /* 0x000fda0003fc4270 */
[----:B------:R-:W-:Y:S05]  /*28530*/  @!P6 BRA `(.L_x_1919) ;  /* 0xfffffffc0054e947 */ /* 0x000fea000383ffff */
.L_x_1916:
        /* <DEDUP_REMOVED lines=8> */
[----:B-1----:R1:W3:Y:S04]  /*285c0*/  SHFL.IDX PT, R4, R4, R3, 0x1f ;  /* 0x00001f0304047589 */ /* 0x0022e800000e0000 */
[----:B------:R1:W4:Y:S01]  /*285d0*/  SHFL.IDX PT, R6, R6, R3, 0x1f ;  /* 0x00001f0306067589 */ /* 0x00032200000e0000 */
[----:B--2---:R-:W-:-:S05]  /*285e0*/  IMAD.IADD R10, R3, 0x1, R10 ;  /* 0x00000001030a7824 */ /* 0x004fca00078e020a */
[----:B---34-:R1:W-:Y:S02]  /*285f0*/  STL [R1+0xc], R10 ;  /* 0x00000c0a01007387 */ /* 0x0183e40000100800 */
.L_x_2091:
[----:B------:R-:W-:-:S13]  /*28600*/  ISETP.NE.AND P0, PT, R0, RZ, PT ;  /* 0x000000ff0000720c */ /* 0x000fda0003f05270 */
[----:B------:R-:W-:Y:S05]  /*28610*/  @!P0 BRA `(.L_x_1921) ;  /* 0x0000000000148947 */ /* 0x000fea0003800000 */
[----:B------:R-:W-:Y:S01]  /*28620*/  UMOV UR4, 0xffffffff ;  /* 0xffffffff00047882 */ /* 0x000fe20000000000 */
[----:B-1----:R-:W-:Y:S02]  /*28630*/  VIADD R3, R3, 0xffffffff ;  /* 0xffffffff03037836 */ /* 0x002fe40000000000 */
[----:B------:R-:W-:Y:S05]  /*28640*/  BRA.DIV UR4, `(.L_x_1922) ;  /* 0x0000004e04147947 */ /* 0x000fea000b800000 */
[----:B------:R1:W3:Y:S02]  /*28650*/  SHFL.IDX PT, R3, R7, R3, 0x1f ;  /* 0x00001f0307037589 */ /* 0x0002e400000e0000 */
.L_x_2094:
[----:B---3--:R-:W-:-:S07]  /*28660*/  IMAD.MOV.U32 R8, RZ, RZ, R3 ;  /* 0x000000ffff087224 */ /* 0x008fce00078e0003 */
.L_x_1921:
[----:B------:R-:W-:Y:S01]  /*28670*/  ISETP.NE.AND P0, PT, R6, 0x1, PT ;  /* 0x000000010600780c */ /* 0x000fe20003f05270 */
[----:B------:R-:W-:-:S05]  /*28680*/  IMAD R0, R8, R2, R9 ;  /* 0x0000000208007224 */ /* 0x000fca00078e0209 */
[----:B------:R3:W-:Y:S02]  /*28690*/  STL [R1], R0 ;  /* 0x0000000001007387 */ /* 0x0007e40000100800 */
[----:B---3--:R-:W-:-:S05]  /*286a0*/  IMAD.IADD R0, R5, 0x1, -R0 ;  /* 0x0000000105007824 */ /* 0x008fca00078e0a00 */
[----:B------:R-:W-:Y:S05]  /*286b0*/  @!P0 BRA `(.L_x_1923) ;  /* 0x0000000000e48947 */ /* 0x000fea0003800000 */
[----:B------:R-:W-:-:S04]  /*286c0*/  IABS R5, R4 ;  /* 0x0000000400057213 */ /* 0x000fc80000000000 */
[----:B------:R-:W3:Y:S08]  /*286d0*/  I2F.RP R2, R5 ;  /* 0x0000000500027306 */ /* 0x000ef00000209400 */
[----:B---3--:R-:W3:Y:S02]  /*286e0*/  MUFU.RCP R2, R2 ;  /* 0x0000000200027308 */ /* 0x008ee40000001000 */
[----:B---3--:R-:W-:-:S06]  /*286f0*/  VIADD R2, R2, 0xffffffe ;  /* 0x0ffffffe02027836 */ /* 0x008fcc0000000000 */
[----:B-1----:R-:W1:Y:S02]  /*28700*/  F2I.FTZ.U32.TRUNC.NTZ R3, R2 ;  /* 0x0000000200037305 */ /* 0x002e64000021f000 */
[----:B-1----:R-:W-:-:S04]  /*28710*/  IMAD.MOV R2, RZ, RZ, -R3 ;  /* 0x000000ffff027224 */ /* 0x002fc800078e0a03 */
        /* <DEDUP_REMOVED lines=14> */
[----:B------:R-:W1:Y:S07]  /*28800*/  I2F.RP R2, R5 ;  /* 0x0000000500027306 */ /* 0x000e6e0000209400 */
[----:B------:R-:W-:Y:S01]  /*28810*/  @P0 VIADD R8, R8, 0x1 ;  /* 0x0000000108080836 */ /* 0x000fe20000000000 */
[----:B-1----:R-:W1:Y:S02]  /*28820*/  MUFU.RCP R2, R2 ;  /* 0x0000000200027308 */ /* 0x002e640000001000 */
[----:B-1----:R-:W-:-:S06]  /*28830*/  VIADD R2, R2, 0xffffffe ;  /* 0x0ffffffe02027836 */ /* 0x002fcc0000000000 */
[----:B------:R-:W1:Y:S02]  /*28840*/  F2I.FTZ.U32.TRUNC.NTZ R3, R2 ;  /* 0x0000000200037305 */ /* 0x000e64000021f000 */
[----:B-1----:R-:W-:-:S04]  /*28850*/  IMAD.MOV R2, RZ, RZ, -R3 ;  /* 0x000000ffff027224 */ /* 0x002fc800078e0a03 */
[----:B0-----:R-:W-:Y:S02]  /*28860*/  IMAD R7, R2, R5, RZ ;  /* 0x0000000502077224 */ /* 0x001fe400078e02ff */
        /* <DEDUP_REMOVED lines=17> */
[----:B------:R-:W-:-:S04]  /*28980*/  IMAD.MOV R2, RZ, RZ, -R3 ;  /* 0x000000ffff027224 */ /* 0x000fc800078e0a03 */
[----:B------:R-:W-:Y:S01]  /*28990*/  IMAD R0, R4, R2, R0 ;  /* 0x0000000204007224 */ /* 0x000fe200078e0200 */
[----:B------:R-:W-:-:S04]  /*289a0*/  LOP3.LUT R2, R3, R6, RZ, 0x3c, !PT ;  /* 0x0000000603027212 */ /* 0x000fc800078e3cff */
[----:B------:R-:W-:-:S03]  /*289b0*/  ISETP.GE.AND P2, PT, R2, RZ, PT ;  /* 0x000000ff0200720c */ /* 0x000fc60003f46270 */
[----:B------:R-:W-:-:S10]  /*289c0*/  @P0 VIADD R7, R7, 0x1 ;  /* 0x0000000107070836 */ /* 0x000fd40000000000 */
[----:B------:R-:W-:Y:S01]  /*289d0*/  @!P2 IMAD.MOV R7, RZ, RZ, -R7 ;  /* 0x000000ffff07a224 */ /* 0x000fe200078e0a07 */
[----:B------:R-:W-:-:S05]  /*289e0*/  @!P1 LOP3.LUT R7, RZ, R6, RZ, 0x33, !PT ;  /* 0x00000006ff079212 */ /* 0x000fca00078e33ff */
[----:B------:R-:W-:-:S04]  /*289f0*/  IMAD.MOV R2, RZ, RZ, -R7 ;  /* 0x000000ffff027224 */ /* 0x000fc800078e0a07 */
[C---:B------:R-:W-:Y:S02]  /*28a00*/  IMAD R2, R6.reuse, R2, R3 ;  /* 0x0000000206027224 */ /* 0x040fe400078e0203 */
[----:B------:R-:W-:-:S04]  /*28a10*/  IMAD R6, R6, 0x1000000, R7 ;  /* 0x0100000006067824 */ /* 0x000fc800078e0207 */
[----:B------:R-:W-:-:S05]  /*28a20*/  IMAD R2, R2, 0x10000, R6 ;  /* 0x0001000002027824 */ /* 0x000fca00078e0206 */
[----:B------:R1:W-:Y:S01]  /*28a30*/  STL [R1+0x8], R2 ;  /* 0x0000080201007387 */ /* 0x0003e20000100800 */
[----:B------:R-:W-:Y:S05]  /*28a40*/  BRA `(.L_x_1924) ;  /* 0x0000000000fc7947 */ /* 0x000fea0003800000 */
.L_x_1923:
[----:B-1----:R-:W3:Y:S01]  /*28a50*/  LDL R3, [R1+0xc] ;  /* 0x00000c0001037983 */ /* 0x002ee20000100800 */
[----:B0-----:R-:W3:Y:S02]  /*28a60*/  LDC.64 R6, c[0x0][0xc90] ;  /* 0x00032400ff067b82 */ /* 0x001ee40000000a00 */
[----:B---3--:R-:W-:-:S05]  /*28a70*/  IMAD.WIDE R6, R3, 0x4, R6 ;  /* 0x0000000403067825 */ /* 0x008fca00078e0206 */
[----:B------:R-:W3:Y:S02]  /*28a80*/  LDG.E R3, desc[UR40][R6.64] ;  /* 0x0000002806037981 */ /* 0x000ee4000c1e1900 */
[----:B---3--:R-:W-:-:S05]  /*28a90*/  IMAD R5, R4, R3, RZ ;  /* 0x0000000304057224 */ /* 0x008fca00078e02ff */
        /* <DEDUP_REMOVED lines=28> */
[----:B------:R-:W-:-:S04]  /*28c60*/  VIADDMNMX R8, R8, R2, R3, PT ;  /* 0x0000000208087246 */ /* 0x000fc80003800103 */
[----:B------:R-:W-:-:S04]  /*28c70*/  IABS R9, R8 ;  /* 0x0000000800097213 */ /* 0x000fc80000000000 */
[----:B------:R-:W0:Y:S08]  /*28c80*/  I2F.RP R2, R9 ;  /* 0x0000000900027306 */ /* 0x000e300000209400 */
[----:B0-----:R-:W0:Y:S02]  /*28c90*/  MUFU.RCP R2, R2 ;  /* 0x0000000200027308 */ /* 0x001e240000001000 */
[----:B0-----:R-:W-:-:S06]  /*28ca0*/  VIADD R2, R2, 0xffffffe ;  /* 0x0ffffffe02027836 */ /* 0x001fcc0000000000 */
[----:B------:R0:W1:Y:S02]  /*28cb0*/  F2I.FTZ.U32.TRUNC.NTZ R3, R2 ;  /* 0x0000000200037305 */ /* 0x000064000021f000 */
[----:B0-----:R-:W-:Y:S02]  /*28cc0*/  IMAD.MOV.U32 R2, RZ, RZ, RZ ;  /* 0x000000ffff027224 */ /* 0x001fe400078e00ff */
[----:B-1----:R-:W-:-:S04]  /*28cd0*/  IMAD.MOV R0, RZ, RZ, -R3 ;  /* 0x000000ffff007224 */ /* 0x002fc800078e0a03 */
[----:B------:R-:W-:-:S04]  /*28ce0*/  IMAD R0, R0, R9, RZ ;  /* 0x0000000900007224 */ /* 0x000fc800078e02ff */
        /* <DEDUP_REMOVED lines=11> */
[----:B------:R-:W-:Y:S02]  /*28da0*/  LOP3.LUT R0, R6, R8, RZ, 0x3c, !PT ;  /* 0x0000000806007212 */ /* 0x000fe400078e3cff */
[----:B------:R-:W-:Y:S02]  /*28db0*/  IADD3 R6, R7, 0x1000000, R6 ;  /* 0x0100000007067810 */ /* 0x000fe40007ffe006 */
[----:B------:R-:W-:-:S07]  /*28dc0*/  ISETP.GE.AND P2, PT, R0, RZ, PT ;  /* 0x000000ff0000720c */ /* 0x000fce0003f46270 */
[----:B------:R-:W-:-:S04]  /*28dd0*/  @P0 VIADD R2, R2, 0x1 ;  /* 0x0000000102020836 */ /* 0x000fc80000000000 */
[----:B------:R-:W-:-:S04]  /*28de0*/  IMAD.MOV.U32 R0, RZ, RZ, R2 ;  /* 0x000000ffff007224 */ /* 0x000fc800078e0002 */
[----:B------:R-:W-:Y:S01]  /*28df0*/  @!P2 IMAD.MOV R0, RZ, RZ, -R0 ;  /* 0x000000ffff00a224 */ /* 0x000fe200078e0a00 */
[----:B------:R-:W-:Y:S01]  /*28e00*/  @!P1 LOP3.LUT R0, RZ, R8, RZ, 0x33, !PT ;  /* 0x00000008ff009212 */ /* 0x000fe200078e33ff */
[----:B------:R-:W-:-:S04]  /*28e10*/  IMAD.MOV R8, RZ, RZ, -R8 ;  /* 0x000000ffff087224 */ /* 0x000fc800078e0a08 */
[----:B------:R-:W-:-:S05]  /*28e20*/  IMAD R2, R0, R8, R6 ;  /* 0x0000000800027224 */ /* 0x000fca00078e0206 */
[----:B------:R0:W-:Y:S02]  /*28e30*/  STL [R1+0x8], R2 ;  /* 0x0000080201007387 */ /* 0x0001e40000100800 */
.L_x_1924:
[----:B------:R-:W-:-:S05]  /*28e40*/  LOP3.LUT R3, RZ, R0, RZ, 0x33, !PT ;  /* 0x00000000ff037212 */ /* 0x000fca00078e33ff */
[----:B------:R-:W-:-:S05]  /*28e50*/  IMAD.IADD R0, R4, 0x1, R3 ;  /* 0x0000000104007824 */ /* 0x000fca00078e0203 */
[----:B------:R3:W-:Y:S01]  /*28e60*/  STL [R1+0x4], R0 ;  /* 0x0000040001007387 */ /* 0x0007e20000100800 */
[----:B------:R-:W-:Y:S05]  /*28e70*/  BRA `(.L_x_1925) ;  /* 0x0000000000287947 */ /* 0x000fea0003800000 */
.L_x_1917:
[----:B------:R-:W-:Y:S01]  /*28e80*/  UMOV UR4, URZ ;  /* 0x0000003f00047c82 */ /* 0x000fe20008000000 */
[----:B------:R-:W-:Y:S01]  /*28e90*/  ULDC UR6, c[0x0][0xc3c] ;  /* 0x00030f0000067ab9 */ /* 0x000fe20000000800 */
[----:B------:R-:W-:Y:S01]  /*28ea0*/  UMOV UR5, URZ ;  /* 0x0000003f00057c82 */ /* 0x000fe20008000000 */
[----:B------:R-:W-:Y:S01]  /*28eb0*/  IMAD.U32 R3, RZ, RZ, UR4 ;  /* 0x00000004ff037e24 */ /* 0x000fe2000f8e00ff */
[----:B------:R1:W-:Y:S01]  /*28ec0*/  STL [R1], R5 ;  /* 0x0000000501007387 */ /* 0x0003e20000100800 */
[----:B------:R-:W-:Y:S02]  /*28ed0*/  IMAD.U32 R0, RZ, RZ, UR6 ;  /* 0x00000006ff007e24 */ /* 0x000fe4000f8e00ff */
[----:B------:R-:W-:Y:S01]  /*28ee0*/  IMAD.U32 R2, RZ, RZ, UR5 ;  /* 0x00000005ff027e24 */ /* 0x000fe2000f8e00ff */
[----:B------:R1:W-:Y:S04]  /*28ef0*/  STL [R1+0x4], R3 ;  /* 0x0000040301007387 */ /* 0x0003e80000100800 */
[----:B------:R1:W-:Y:S04]  /*28f00*/  STL [R1+0xc], R0 ;  /* 0x00000c0001007387 */ /* 0x0003e80000100800 */
[----:B------:R1:W-:Y:S02]  /*28f10*/  STL [R1+0x8], R2 ;  /* 0x0000080201007387 */ /* 0x0003e40000100800 */
.L_x_1925:
[----:B01----:R-:W4:Y:S04]  /*28f20*/  LDL R2, [R1+0xc] ;  /* 0x00000c0001027983 */ /* 0x003f280000100800 */
[----:B------:R-:W5:Y:S04]  /*28f30*/  LDL R3, [R1+0x8] ;  /* 0x0000080001037983 */ /* 0x000f680000100800 */
[----:B------:R-:W2:Y:S04]  /*28f40*/  LDL R5, [R1+0x4] ;  /* 0x0000040001057983 */ /* 0x000ea80000100800 */
[----:B------:R-:W2:Y:S01]  /*28f50*/  LDL R4, [R1] ;  /* 0x0000000001047983 */ /* 0x000ea20000100800 */
[----:B---3--:R-:W0:Y:S01]  /*28f60*/  S2R R0, SR_TID.X ;  /* 0x0000000000007919 */ /* 0x008e220000002100 */
[----:B------:R-:W-:Y:S05]  /*28f70*/  WARPSYNC.ALL ;  /* 0x0000000000007948 */ /* 0x000fea0003800000 */
[----:B0-----:R-:W-:Y:S01]  /*28f80*/  LOP3.LUT R0, R0, 0x1f, RZ, 0xc0, !PT ;  /* 0x0000001f00007812 */ /* 0x001fe200078ec0ff */
[----:B------:R-:W-:Y:S03]  /*28f90*/  BAR.SYNC.DEFER_BLOCKING 0x4, 0x180 ;  /* 0x0106000000007b1d */ /* 0x000fe60000010000 */
[----:B------:R-:W-:-:S13]  /*28fa0*/  ISETP.NE.AND P0, PT, R0, RZ, PT ;  /* 0x000000ff0000720c */ /* 0x000fda0003f05270 */
[----:B------:R-:W0:Y:S01]  /*28fb0*/  @!P0 S2R R0, SR_CgaCtaId ;  /* 0x0000000000008919 */ /* 0x000e220000008800 */
[----:B----4-:R-:W-:Y:S01]  /*28fc0*/  IMAD.MOV.U32 R7, RZ, RZ, R2 ;  /* 0x000000ffff077224 */ /* 0x010fe200078e0002 */
[----:B------:R-:W-:Y:S01]  /*28fd0*/  @!P0 MOV R2, 0x400 ;  /* 0x0000040000028802 */ /* 0x000fe20000000f00 */
[----:B-----5:R-:W-:-:S03]  /*28fe0*/  IMAD.MOV.U32 R6, RZ, RZ, R3 ;  /* 0x000000ffff067224 */ /* 0x020fc600078e0003 */
[----:B0-----:R-:W-:-:S05]  /*28ff0*/  @!P0 LEA R18, R0, R2, 0x18 ;  /* 0x0000000200128211 */ /* 0x001fca00078ec0ff */
[----:B--2---:R0:W-:Y:S01]  /*29000*/  @!P0 STS.128 [R18+0x288d0], R4 ;  /* 0x0288d00412008388 */ /* 0x0041e20000000c00 */
[----:B------:R-:W-:Y:S06]  /*29010*/  BAR.ARV 0x5, 0x180 ;  /* 0x0146000000007b1d */ /* 0x000fec0000002000 */
.L_x_1914:
[----:B------:R-:W2:Y:S01]  /*29020*/  LDL R0, [R1+0xc] ;  /* 0x00000c0001007983 */ /* 0x000ea20000100800 */
[----:B------:R-:W-:Y:S02]  /*29030*/  ULDC UR4, c[0x0][0xc3c] ;  /* 0x00030f0000047ab9 */ /* 0x000fe40000000800 */
[----:B--2---:R-:W-:-:S13]  /*29040*/  ISETP.GE.AND P0, PT, R0, UR4, PT ;  /* 0x0000000400007c0c */ /* 0x004fda000bf06270 */
[----:B------:R-:W-:Y:S05]  /*29050*/  @!P0 BRA `(.L_x_1926) ;  /* 0xffffff8800fc8947 */ /* 0x000fea000383ffff */
[----:B------:R-:W-:Y:S05]  /*29060*/  BSYNC B8 ;  /* 0x0000000000087941 */ /* 0x000fea0003800000 */
.L_x_1771:
        /* <DEDUP_REMOVED lines=12> */
.L_x_2095:
[----:B------:R-:W-:Y:S05]  /*29130*/  BSYNC B0 ;  /* 0x0000000000007941 */ /* 0x000fea0003800000 */
.L_x_1927:
[----:B------:R-:W-:-:S03]  /*29140*/  UMOV UR4, 0xffffffff ;  /* 0xffffffff00047882 */ /* 0x000fc60000000000 */
[----:B------:R-:W-:Y:S05]  /*29150*/  BRA.DIV UR4, `(.L_x_1929) ;  /* 0x0000004204907947 */ /* 0x000fea000b800000 */
[----:B------:R-:W1:Y:S02]  /*29160*/  S2R R2, SR_TID.X ;  /* 0x0000000000027919 */ /* 0x000e640000002100 */
[----:B-1----:R-:W-:-:S04]  /*29170*/  SHF.R.U32.HI R2, RZ, 0x5, R2 ;  /* 0x00000005ff027819 */ /* 0x002fc80000011602 */
[----:B------:R-:W-:-:S05]  /*29180*/  LOP3.LUT R2, R2, 0x3, RZ, 0xc0, !PT ;  /* 0x0000000302027812 */ /* 0x000fca00078ec0ff */
[----:B------:R1:W2:Y:S02]  /*29190*/  SHFL.IDX PT, R14, R2, RZ, 0x1f ;  /* 0x00001fff020e7589 */ /* 0x0002a400000e0000 */
.L_x_2098:
[----:B--2---:R-:W-:-:S13]  /*291a0*/  ISETP.NE.AND P0, PT, R14, RZ, PT ;  /* 0x000000ff0e00720c */ /* 0x004fda0003f05270 */
[----:B------:R-:W-:Y:S05]  /*291b0*/  @P0 BRA `(.L_x_1486) ;  /* 0x00000000008c0947 */ /* 0x000fea0003800000 */
[----:B------:R-:W-:-:S03]  /*291c0*/  UMOV UR4, 0xffffffff ;  /* 0xffffffff00047882 */ /* 0x000fc60000000000 */
[----:B------:R-:W-:Y:S05]  /*291d0*/  BRA.DIV UR4, `(.L_x_1930) ;  /* 0x0000004204a47947 */ /* 0x000fea000b800000 */
[----:B------:R-:W-:-:S13]  /*291e0*/  ELECT P6, URZ, PT ;  /* 0x00000000003f782f */ /* 0x000fda00038c0000 */
.L_x_2101:
[----:B------:R-:W-:Y:S05]  /*291f0*/  @!P6 BRA `(.L_x_1486) ;  /* 0x00000000007ce947 */ /* 0x000fea0003800000 */
[----:B-1----:R-:W2:Y:S02]  /*29200*/  LDL.LU R2, [R1+0x64] ;  /* 0x0000640001027983 */ /* 0x002ea40000300800 */
[----:B--2---:R-:W-:-:S04]  /*29210*/  LOP3.LUT R2, R2, 0x2, RZ, 0xfc, !PT ;  /* 0x0000000202027812 */ /* 0x004fc800078efcff */
[----:B------:R-:W-:-:S13]  /*29220*/  ISETP.NE.AND P2, PT, R2, 0x3, PT ;  /* 0x000000030200780c */ /* 0x000fda0003f45270 */
[----:B------:R-:W-:Y:S05]  /*29230*/  @!P2 BRA `(.L_x_1931) ;  /* 0x000000000004a947 */ /* 0x000fea0003800000 */
[----:B------:R-:W-:Y:S01]  /*29240*/  BPT.TRAP 0x1 ;  /* 0x000000040000795c */ /* 0x000fe20000300000 */
.L_x_1931:
        /* <DEDUP_REMOVED lines=13> */
.L_x_2102:
[----:B------:R-:W1:Y:S02]  /*29320*/  SYNCS.PHASECHK.TRANS64.TRYWAIT P0, [R7+URZ], R2 ;  /* 0x00000002070075a7 */ /* 0x000e64000800017f */
[----:B-1----:R-:W-:Y:S05]  /*29330*/  @!P0 BRA `(.L_x_1933) ;  /* 0x0000004000808947 */ /* 0x002fea0003800000 */
.L_x_2103:
[----:B------:R-:W-:Y:S05]  /*29340*/  @!P2 BRA `(.L_x_1934) ;  /* 0x000000000004a947 */ /* 0x000fea0003800000 */
[----:B------:R-:W-:Y:S01]  /*29350*/  BPT.TRAP 0x1 ;  /* 0x000000040000795c */ /* 0x000fe20000300000 */
.L_x_1934:
[----:B------:R-:W-:-:S04]  /*29360*/  VIADD R0, R0, 0x28860 ;  /* 0x0002886000007836 */ /* 0x000fc80000000000 */
[----:B------:R-:W-:-:S04]  /*29370*/  IMAD R4, R19, 0x8, R0 ;  /* 0x0000000813047824 */ /* 0x000fc800078e0200 */
[----:B------:R-:W2:Y:S02]  /*29380*/  SYNCS.PHASECHK.TRANS64.TRYWAIT P0, [R4+URZ], R5 ;  /* 0x00000005040075a7 */ /* 0x000ea4000800017f */
[----:B--2---:R-:W-:Y:S05]  /*29390*/  @!P0 BRA `(.L_x_1935) ;  /* 0x00000040007c8947 */ /* 0x004fea0003800000 */
.L_x_2104:
[----:B------:R-:W-:-:S07]  /*293a0*/  IMAD R3, R3, 0x8, R0 ;  /* 0x0000000803037824 */ /* 0x000fce00078e0200 */
.L_x_1936:
[----:B----4-:R4:W0:Y:S02]  /*293b0*/  SYNCS.PHASECHK.TRANS64.TRYWAIT P0, [R3+URZ], R2 ;  /* 0x00000002030075a7 */ /* 0x010824000800017f */
[----:B0-----:R-:W-:Y:S05]  /*293c0*/  @!P0 NANOSLEEP.SYNCS 0x989680 ;  /* 0x009896800000895d */ /* 0x001fea0003900000 */
[----:B------:R-:W0:Y:S02]  /*293d0*/  @!P0 SYNCS.PHASECHK.TRANS64 P0, [R3+URZ], R2 ;  /* 0x00000002030085a7 */ /* 0x000e24000800007f */
[----:B0-----:R-:W-:Y:S05]  /*293e0*/  @!P0 BRA `(.L_x_1936) ;  /* 0xfffffffc00f08947 */ /* 0x001fea000383ffff */
.L_x_1486:
[----:B------:R-:W-:Y:S05]  /*293f0*/  BSYNC B9 ;  /* 0x0000000000097941 */ /* 0x000fea0003800000 */
.L_x_1483:
[----:B------:R-:W-:Y:S05]  /*29400*/  EXIT ;  /* 0x000000000000794d */ /* 0x000fea0003800000 */
.L_x_1518:
[----:B0-----:R0:W1:Y:S02]  /*29410*/  SYNCS.PHASECHK.TRANS64.TRYWAIT P6, [R106+URZ+0x28890], R117 ;  /* 0x028890756a0075a7 */ /* 0x00106400080c017f */
[----:B-1----:R-:W-:Y:S05]  /*29420*/  @!P6 NANOSLEEP.SYNCS 0x989680 ;  /* 0x009896800000e95d */ /* 0x002fea0003900000 */
[----:B------:R-:W1:Y:S02]  /*29430*/  @!P6 SYNCS.PHASECHK.TRANS64 P6, [R106+URZ+0x28890], R117 ;  /* 0x028890756a00e5a7 */ /* 0x000e6400080c007f */
[----:B-1----:R-:W-:Y:S05]  /*29440*/  @!P6 BRA `(.L_x_1518) ;  /* 0xfffffffc00f0e947 */ /* 0x002fea000383ffff */
[----:B------:R-:W-:Y:S05]  /*29450*/  BRA `(.L_x_1937) ;  /* 0xfffffda4007c7947 */ /* 0x000fea000383ffff */
.L_x_1554:
[----:B0-----:R0:W1:Y:S02]  /*29460*/  SYNCS.PHASECHK.TRANS64.TRYWAIT P4, [R106+URZ+0x28890], R117 ;  /* 0x028890756a0075a7 */ /* 0x001064000808017f */
[----:B-1----:R-:W-:Y:S05]  /*29470*/  @!P4 NANOSLEEP.SYNCS 0x989680 ;  /* 0x009896800000c95d */ /* 0x002fea0003900000 */
[----:B------:R-:W1:Y:S02]  /*29480*/  @!P4 SYNCS.PHASECHK.TRANS64 P4, [R106+URZ+0x28890], R117 ;  /* 0x028890756a00c5a7 */ /* 0x000e64000808007f */
[----:B-1----:R-:W-:Y:S05]  /*29490*/  @!P4 BRA `(.L_x_1554) ;  /* 0xfffffffc00f0c947 */ /* 0x002fea000383ffff */
[----:B------:R-:W-:Y:S05]  /*294a0*/  BRA `(.L_x_1938) ;  /* 0xfffffdcc00887947 */ /* 0x000fea000383ffff */
.L_x_1571:
[----:B0-----:R0:W1:Y:S02]  /*294b0*/  SYNCS.PHASECHK.TRANS64.TRYWAIT P3, [R106+URZ+0x28890], R117 ;  /* 0x028890756a0075a7 */ /* 0x001064000806017f */
[----:B-1----:R-:W-:Y:S05]  /*294c0*/  @!P3 NANOSLEEP.SYNCS 0x989680 ;  /* 0x009896800000b95d */ /* 0x002fea0003900000 */
[----:B------:R-:W1:Y:S02]  /*294d0*/  @!P3 SYNCS.PHASECHK.TRANS64 P3, [R106+URZ+0x28890], R117 ;  /* 0x028890756a00b5a7 */ /* 0x000e64000806007f */
[----:B-1----:R-:W-:Y:S05]  /*294e0*/  @!P3 BRA `(.L_x_1571) ;  /* 0xfffffffc00f0b947 */ /* 0x002fea000383ffff */
[----:B------:R-:W-:Y:S05]  /*294f0*/  BRA `(.L_x_1939) ;  /* 0xfffffdf0003c7947 */ /* 0x000fea000383ffff */
.L_x_1581:
[----:B--2---:R2:W3:Y:S02]  /*29500*/  SYNCS.PHASECHK.TRANS64.TRYWAIT P0, [R106+URZ+0x288b0], R117 ;  /* 0x0288b0756a0075a7 */ /* 0x0044e4000800017f */
[----:B---3--:R-:W-:Y:S05]  /*29510*/  @!P0 NANOSLEEP.SYNCS 0x989680 ;  /* 0x009896800000895d */ /* 0x008fea0003900000 */
[----:B------:R-:W3:Y:S02]  /*29520*/  @!P0 SYNCS.PHASECHK.TRANS64 P0, [R106+URZ+0x288b0], R117 ;  /* 0x0288b0756a0085a7 */ /* 0x000ee4000800007f */
[----:B---3--:R-:W-:Y:S05]  /*29530*/  @!P0 BRA `(.L_x_1581) ;  /* 0xfffffffc00f08947 */ /* 0x008fea000383ffff */
[----:B------:R-:W-:Y:S05]  /*29540*/  BRA `(.L_x_1940) ;  /* 0xfffffdf400d87947 */ /* 0x000fea000383ffff */
.L_x_1603:
[----:B------:R-:W0:Y:S01]  /*29550*/  S2R R5, SR_TID.X ;  /* 0x0000000000057919 */ /* 0x000e220000002100 */
[----:B------:R-:W-:Y:S01]  /*29560*/  BSSY B0, `(.L_x_1941) ;  /* 0x000000c000007945 */ /* 0x000fe20003800000 */
[----:B------:R-:W-:Y:S02]  /*29570*/  IMAD.MOV.U32 R12, RZ, RZ, RZ ;  /* 0x000000ffff0c7224 */ /* 0x000fe400078e00ff */
[----:B------:R-:W-:Y:S02]  /*29580*/  IMAD.MOV.U32 R11, RZ, RZ, 0x1f ;  /* 0x0000001fff0b7424 */ /* 0x000fe400078e00ff */
[----:B------:R-:W-:Y:S02]  /*29590*/  IMAD.MOV.U32 R15, RZ, RZ, -0x1 ;  /* 0xffffffffff0f7424 */ /* 0x000fe400078e00ff */
[----:B0-----:R-:W-:-:S05]  /*295a0*/  VIADD R5, R5, 0xffffff80 ;  /* 0xffffff8005057836 */ /* 0x001fca0000000000 */
[----:B------:R-:W-:-:S04]  /*295b0*/  SHF.R.S32.HI R4, RZ, 0x1f, R5 ;  /* 0x0000001fff047819 */ /* 0x000fc80000011405 */
[----:B------:R-:W-:-:S04]  /*295c0*/  LEA.HI R4, R4, R5, RZ, 0x7 ;  /* 0x0000000504047211 */ /* 0x000fc800078f38ff */
[----:B------:R-:W-:-:S05]  /*295d0*/  SHF.R.S32.HI R4, RZ, 0x7, R4 ;  /* 0x00000007ff047819 */ /* 0x000fca0000011404 */
[----:B------:R-:W-:-:S07]  /*295e0*/  IMAD.MOV.U32 R13, RZ, RZ, R4 ;  /* 0x000000ffff0d7224 */ /* 0x000fce00078e0004 */
[----:B-----5:R-:W-:Y:S05]  /*295f0*/  WARPSYNC.COLLECTIVE R15, `(.L_x_1942) ;  /* 0x000000000f087348 */ /* 0x020fea0003c00000 */
[----:B------:R0:W1:Y:S02]  /*29600*/  SHFL.IDX P6, R14, R13, R12, R11 ;  /* 0x0000000c0d0e7389 */ /* 0x00006400000c000b */
[----:B01---5:R-:W-:Y:S01]  /*29610*/  ENDCOLLECTIVE ;  /* 0x000000000000791b */ /* 0x023fe20003800000 */
.L_x_1942:
[----:B------:R-:W-:Y:S05]  /*29620*/  BSYNC B0 ;  /* 0x0000000000007941 */ /* 0x000fea0003800000 */
.L_x_1941:
[----:B------:R-:W-:Y:S01]  /*29630*/  IMAD.MOV.U32 R194, RZ, RZ, R14 ;  /* 0x000000ffffc27224 */ /* 0x000fe200078e000e */
[----:B------:R-:W-:Y:S06]  /*29640*/  BRA `(.L_x_1943) ;  /* 0xfffffe0400987947 */ /* 0x000fec000383ffff */
.L_x_1613:
[----:B------:R-:W-:Y:S01]  /*29650*/  BSSY B1, `(.L_x_1944) ;  /* 0x0000008000017945 */ /* 0x000fe20003800000 */
[----:B------:R-:W-:Y:S02]  /*29660*/  IMAD.MOV.U32 R13, RZ, RZ, R7 ;  /* 0x000000ffff0d7224 */ /* 0x000fe400078e0007 */
[----:B------:R-:W-:Y:S02]  /*29670*/  IMAD.MOV.U32 R12, RZ, RZ, RZ ;  /* 0x000000ffff0c7224 */ /* 0x000fe400078e00ff */
[----:B------:R-:W-:Y:S02]  /*29680*/  IMAD.MOV.U32 R11, RZ, RZ, 0x181f ;  /* 0x0000181fff0b7424 */ /* 0x000fe400078e00ff */
[----:B------:R-:W-:-:S07]  /*29690*/  IMAD.MOV.U32 R15, RZ, RZ, -0x1 ;  /* 0xffffffffff0f7424 */ /* 0x000fce00078e00ff */
[----:B------:R-:W-:Y:S05]  /*296a0*/  WARPSYNC.COLLECTIVE R15, `(.L_x_1945) ;  /* 0x000000000f087348 */ /* 0x000fea0003c00000 */
[----:B------:R0:W1:Y:S02]  /*296b0*/  SHFL.IDX P6, R14, R13, R12, R11 ;  /* 0x0000000c0d0e7389 */ /* 0x00006400000c000b */
[----:B01----:R-:W-:Y:S01]  /*296c0*/  ENDCOLLECTIVE ;  /* 0x000000000000791b */ /* 0x003fe20003800000 */
.L_x_1945:
[----:B------:R-:W-:Y:S05]  /*296d0*/  BSYNC B1 ;  /* 0x0000000000017941 */ /* 0x000fea0003800000 */
.L_x_1944:
        /* <DEDUP_REMOVED lines=8> */
.L_x_1946:
[----:B------:R-:W-:Y:S02]  /*29760*/  IMAD.MOV.U32 R13, RZ, RZ, R10 ;  /* 0x000000ffff0d7224 */ /* 0x000fe400078e000a */
[----:B------:R-:W-:-:S07]  /*29770*/  IMAD.MOV.U32 R4, RZ, RZ, R14 ;  /* 0x000000ffff047224 */ /* 0x000fce00078e000e */
[----:B------:R-:W-:Y:S05]  /*29780*/  WARPSYNC.COLLECTIVE R15, `(.L_x_1947) ;  /* 0x000000000f087348 */ /* 0x000fea0003c00000 */
[----:B------:R0:W1:Y:S02]  /*29790*/  SHFL.IDX P6, R14, R13, R12, R11 ;  /* 0x0000000c0d0e7389 */ /* 0x00006400000c000b */
[----:B01----:R-:W-:Y:S01]  /*297a0*/  ENDCOLLECTIVE ;  /* 0x000000000000791b */ /* 0x003fe20003800000 */
.L_x_1947:
[----:B------:R-:W-:Y:S02]  /*297b0*/  IMAD.MOV.U32 R13, RZ, RZ, R0 ;  /* 0x000000ffff0d7224 */ /* 0x000fe400078e0000 */
[----:B------:R-:W-:-:S07]  /*297c0*/  IMAD.MOV.U32 R5, RZ, RZ, R14 ;  /* 0x000000ffff057224 */ /* 0x000fce00078e000e */
[----:B------:R-:W-:Y:S05]  /*297d0*/  WARPSYNC.COLLECTIVE R15, `(.L_x_1948) ;  /* 0x000000000f087348 */ /* 0x000fea0003c00000 */
[----:B------:R0:W1:Y:S02]  /*297e0*/  SHFL.IDX P6, R14, R13, R12, R11 ;  /* 0x0000000c0d0e7389 */ /* 0x00006400000c000b */
[----:B01----:R-:W-:Y:S01]  /*297f0*/  ENDCOLLECTIVE ;  /* 0x000000000000791b */ /* 0x003fe20003800000 */
.L_x_1948:
[----:B------:R-:W-:Y:S05]  /*29800*/  BRA `(.L_x_1949) ;  /* 0xfffffe0800e87947 */ /* 0x000fea000383ffff */
.L_x_1616:
[----:B------:R-:W-:Y:S01]  /*29810*/  BSSY B1, `(.L_x_1950) ;  /* 0x0000008000017945 */ /* 0x000fe20003800000 */
[----:B------:R-:W-:Y:S02]  /*29820*/  IMAD.MOV.U32 R13, RZ, RZ, R7 ;  /* 0x000000ffff0d7224 */ /* 0x000fe400078e0007 */
[----:B------:R-:W-:Y:S02]  /*29830*/  IMAD.MOV.U32 R12, RZ, RZ, 0x1 ;  /* 0x00000001ff0c7424 */ /* 0x000fe400078e00ff */
[----:B------:R-:W-:Y:S02]  /*29840*/  IMAD.MOV.U32 R11, RZ, RZ, 0x181f ;  /* 0x0000181fff0b7424 */ /* 0x000fe400078e00ff */
[----:B------:R-:W-:-:S07]  /*29850*/  IMAD.MOV.U32 R15, RZ, RZ, -0x1 ;  /* 0xffffffffff0f7424 */ /* 0x000fce00078e00ff */
[----:B0---4-:R-:W-:Y:S05]  /*29860*/  WARPSYNC.COLLECTIVE R15, `(.L_x_1951) ;  /* 0x000000000f087348 */ /* 0x011fea0003c00000 */
[----:B----4-:R1:W2:Y:S02]  /*29870*/  SHFL.IDX P6, R14, R13, R12, R11 ;  /* 0x0000000c0d0e7389 */ /* 0x0102a400000c000b */
[----:B012---:R-:W-:Y:S01]  /*29880*/  ENDCOLLECTIVE ;  /* 0x000000000000791b */ /* 0x007fe20003800000 */
.L_x_1951:
[----:B------:R-:W-:Y:S05]  /*29890*/  BSYNC B1 ;  /* 0x0000000000017941 */ /* 0x000fea0003800000 */
.L_x_1950:
        /* <DEDUP_REMOVED lines=8> */
.L_x_1952:
[----:B------:R-:W-:Y:S02]  /*29920*/  IMAD.MOV.U32 R13, RZ, RZ, R10 ;  /* 0x000000ffff0d7224 */ /* 0x000fe400078e000a */
[----:B------:R-:W-:-:S07]  /*29930*/  IMAD.MOV.U32 R4, RZ, RZ, R14 ;  /* 0x000000ffff047224 */ /* 0x000fce00078e000e */
[----:B------:R-:W-:Y:S05]  /*29940*/  WARPSYNC.COLLECTIVE R15, `(.L_x_1953) ;  /* 0x000000000f087348 */ /* 0x000fea0003c00000 */
[----:B------:R0:W1:Y:S02]  /*29950*/  SHFL.IDX P6, R14, R13, R12, R11 ;  /* 0x0000000c0d0e7389 */ /* 0x00006400000c000b */
[----:B01----:R-:W-:Y:S01]  /*29960*/  ENDCOLLECTIVE ;  /* 0x000000000000791b */ /* 0x003fe20003800000 */
.L_x_1953:
[----:B------:R-:W-:Y:S02]  /*29970*/  IMAD.MOV.U32 R13, RZ, RZ, R0 ;  /* 0x000000ffff0d7224 */ /* 0x000fe400078e0000 */
[----:B------:R-:W-:-:S07]  /*29980*/  IMAD.MOV.U32 R5, RZ, RZ, R14 ;  /* 0x000000ffff057224 */ /* 0x000fce00078e000e */
[----:B------:R-:W-:Y:S05]  /*29990*/  WARPSYNC.COLLECTIVE R15, `(.L_x_1954) ;  /* 0x000000000f087348 */ /* 0x000fea0003c00000 */
[----:B------:R0:W1:Y:S02]  /*299a0*/  SHFL.IDX P6, R14, R13, R12, R11 ;  /* 0x0000000c0d0e7389 */ /* 0x00006400000c000b */
[----:B01----:R-:W-:Y:S01]  /*299b0*/  ENDCOLLECTIVE ;  /* 0x000000000000791b */ /* 0x003fe20003800000 */
.L_x_1954:
[----:B------:R-:W-:Y:S05]  /*299c0*/  BRA `(.L_x_1955) ;  /* 0xfffffe0c00547947 */ /* 0x000fea000383ffff */
.L_x_1619:
[----:B------:R-:W-:Y:S01]  /*299d0*/  BSSY B1, `(.L_x_1956) ;  /* 0x0000008000017945 */ /* 0x000fe20003800000 */
[----:B------:R-:W-:Y:S02]  /*299e0*/  IMAD.MOV.U32 R13, RZ, RZ, R7 ;  /* 0x000000ffff0d7224 */ /* 0x000fe400078e0007 */
[----:B------:R-:W-:Y:S02]  /*299f0*/  IMAD.MOV.U32 R12, RZ, RZ, 0x2 ;  /* 0x00000002ff0c7424 */ /* 0x000fe400078e00ff */
[----:B------:R-:W-:Y:S02]  /*29a00*/  IMAD.MOV.U32 R11, RZ, RZ, 0x181f ;  /* 0x0000181fff0b7424 */ /* 0x000fe400078e00ff */
[----:B------:R-:W-:-:S07]  /*29a10*/  IMAD.MOV.U32 R15, RZ, RZ, -0x1 ;  /* 0xffffffffff0f7424 */ /* 0x000fce00078e00ff */
[----:B-1--4-:R-:W-:Y:S05]  /*29a20*/  WARPSYNC.COLLECTIVE R15, `(.L_x_1957) ;  /* 0x000000000f087348 */ /* 0x012fea0003c00000 */
[----:B----4-:R0:W2:Y:S02]  /*29a30*/  SHFL.IDX P6, R14, R13, R12, R11 ;  /* 0x0000000c0d0e7389 */ /* 0x0100a400000c000b */
[----:B012---:R-:W-:Y:S01]  /*29a40*/  ENDCOLLECTIVE ;  /* 0x000000000000791b */ /* 0x007fe20003800000 */
.L_x_1957:
[----:B------:R-:W-:Y:S05]  /*29a50*/  BSYNC B1 ;  /* 0x0000000000017941 */ /* 0x000fea0003800000 */
.L_x_1956:
        /* <DEDUP_REMOVED lines=8> */
.L_x_1958:
[----:B------:R-:W-:Y:S02]  /*29ae0*/  IMAD.MOV.U32 R13, RZ, RZ, R10 ;  /* 0x000000ffff0d7224 */ /* 0x000fe400078e000a */
[----:B------:R-:W-:-:S07]  /*29af0*/  IMAD.MOV.U32 R4, RZ, RZ, R14 ;  /* 0x000000ffff047224 */ /* 0x000fce00078e000e */
[----:B------:R-:W-:Y:S05]  /*29b00*/  WARPSYNC.COLLECTIVE R15, `(.L_x_1959) ;  /* 0x000000000f087348 */ /* 0x000fea0003c00000 */
[----:B------:R0:W1:Y:S02]  /*29b10*/  SHFL.IDX P6, R14, R13, R12, R11 ;  /* 0x0000000c0d0e7389 */ /* 0x00006400000c000b */
[----:B01----:R-:W-:Y:S01]  /*29b20*/  ENDCOLLECTIVE ;  /* 0x000000000000791b */ /* 0x003fe20003800000 */
.L_x_1959:
[----:B------:R-:W-:Y:S02]  /*29b30*/  IMAD.MOV.U32 R13, RZ, RZ, R0 ;  /* 0x000000ffff0d7224 */ /* 0x000fe400078e0000 */
[----:B------:R-:W-:-:S07]  /*29b40*/  IMAD.MOV.U32 R5, RZ, RZ, R14 ;  /* 0x000000ffff057224 */ /* 0x000fce00078e000e */
[----:B------:R-:W-:Y:S05]  /*29b50*/  WARPSYNC.COLLECTIVE R15, `(.L_x_1960) ;  /* 0x000000000f087348 */ /* 0x000fea0003c00000 */
[----:B------:R0:W1:Y:S02]  /*29b60*/  SHFL.IDX P6, R14, R13, R12, R11 ;  /* 0x0000000c0d0e7389 */ /* 0x00006400000c000b */
[----:B01----:R-:W-:Y:S01]  /*29b70*/  ENDCOLLECTIVE ;  /* 0x000000000000791b */ /* 0x003fe20003800000 */
.L_x_1960:
[----:B------:R-:W-:Y:S05]  /*29b80*/  BRA `(.L_x_1961) ;  /* 0xfffffe0c00b87947 */ /* 0x000fea000383ffff */
.L_x_1622:
[----:B------:R-:W-:Y:S01]  /*29b90*/  BSSY B1, `(.L_x_1962) ;  /* 0x0000008000017945 */ /* 0x000fe20003800000 */
[----:B------:R-:W-:Y:S02]  /*29ba0*/  IMAD.MOV.U32 R13, RZ, RZ, R7 ;  /* 0x000000ffff0d7224 */ /* 0x000fe400078e0007 */
[----:B------:R-:W-:Y:S02]  /*29bb0*/  IMAD.MOV.U32 R12, RZ, RZ, 0x3 ;  /* 0x00000003ff0c7424 */ /* 0x000fe400078e00ff */
[----:B------:R-:W-:Y:S02]  /*29bc0*/  IMAD.MOV.U32 R11, RZ, RZ, 0x181f ;  /* 0x0000181fff0b7424 */ /* 0x000fe400078e00ff */
[----:B------:R-:W-:-:S07]  /*29bd0*/  IMAD.MOV.U32 R15, RZ, RZ, -0x1 ;  /* 0xffffffffff0f7424 */ /* 0x000fce00078e00ff */
[----:B-1--4-:R-:W-:Y:S05]  /*29be0*/  WARPSYNC.COLLECTIVE R15, `(.L_x_1963) ;  /* 0x000000000f087348 */ /* 0x012fea0003c00000 */
[----:B------:R0:W2:Y:S02]  /*29bf0*/  SHFL.IDX P6, R14, R13, R12, R11 ;  /* 0x0000000c0d0e7389 */ /* 0x0000a400000c000b */
[----:B012-4-:R-:W-:Y:S01]  /*29c00*/  ENDCOLLECTIVE ;  /* 0x000000000000791b */ /* 0x017fe20003800000 */
.L_x_1963:
[----:B------:R-:W-:Y:S05]  /*29c10*/  BSYNC B1 ;  /* 0x0000000000017941 */ /* 0x000fea0003800000 */
.L_x_1962:
        /* <DEDUP_REMOVED lines=8> */
.L_x_1964:
[----:B------:R-:W-:Y:S02]  /*29ca0*/  IMAD.MOV.U32 R13, RZ, RZ, R10 ;  /* 0x000000ffff0d7224 */ /* 0x000fe400078e000a */
[----:B------:R-:W-:-:S07]  /*29cb0*/  IMAD.MOV.U32 R4, RZ, RZ, R14 ;  /* 0x000000ffff047224 */ /* 0x000fce00078e000e */
[----:B------:R-:W-:Y:S05]  /*29cc0*/  WARPSYNC.COLLECTIVE R15, `(.L_x_1965) ;  /* 0x000000000f087348 */ /* 0x000fea0003c00000 */
[----:B------:R0:W1:Y:S02]  /*29cd0*/  SHFL.IDX P6, R14, R13, R12, R11 ;  /* 0x0000000c0d0e7389 */ /* 0x00006400000c000b */
[----:B01----:R-:W-:Y:S01]  /*29ce0*/  ENDCOLLECTIVE ;  /* 0x000000000000791b */ /* 0x003fe20003800000 */
.L_x_1965:
[----:B------:R-:W-:Y:S02]  /*29cf0*/  IMAD.MOV.U32 R13, RZ, RZ, R0 ;  /* 0x000000ffff0d7224 */ /* 0x000fe400078e0000 */
[----:B------:R-:W-:-:S07]  /*29d00*/  IMAD.MOV.U32 R5, RZ, RZ, R14 ;  /* 0x000000ffff057224 */ /* 0x000fce00078e000e */
[----:B------:R-:W-:Y:S05]  /*29d10*/  WARPSYNC.COLLECTIVE R15, `(.L_x_1966) ;  /* 0x000000000f087348 */ /* 0x000fea0003c00000 */
[----:B------:R0:W1:Y:S02]  /*29d20*/  SHFL.IDX P6, R14, R13, R12, R11 ;  /* 0x0000000c0d0e7389 */ /* 0x00006400000c000b */
[----:B01----:R-:W-:Y:S01]  /*29d30*/  ENDCOLLECTIVE ;  /* 0x000000000000791b */ /* 0x003fe20003800000 */
.L_x_1966:
[----:B------:R-:W-:Y:S01]  /*29d40*/  IMAD.MOV.U32 R0, RZ, RZ, R14 ;  /* 0x000000ffff007224 */ /* 0x000fe200078e000e */
[----:B------:R-:W-:Y:S06]  /*29d50*/  BRA `(.L_x_1967) ;  /* 0xfffffe1000207947 */ /* 0x000fec000383ffff */
.L_x_1626:
[----:B0-----:R0:W1:Y:S02]  /*29d60*/  SYNCS.PHASECHK.TRANS64.TRYWAIT P0, [R2+URZ+0x28800], R75 ;  /* 0x0288004b020075a7 */ /* 0x001064000800017f */
[----:B-1----:R-:W-:Y:S05]  /*29d70*/  @!P0 NANOSLEEP.SYNCS 0x989680 ;  /* 0x009896800000895d */ /* 0x002fea0003900000 */
[----:B------:R-:W1:Y:S02]  /*29d80*/  @!P0 SYNCS.PHASECHK.TRANS64 P0, [R2+URZ+0x28800], R75 ;  /* 0x0288004b020085a7 */ /* 0x000e64000800007f */
[----:B-1----:R-:W-:Y:S05]  /*29d90*/  @!P0 BRA `(.L_x_1626) ;  /* 0xfffffffc00f08947 */ /* 0x002fea000383ffff */
[----:B------:R-:W-:Y:S05]  /*29da0*/  BRA `(.L_x_1968) ;  /* 0xfffffe1000e07947 */ /* 0x000fea000383ffff */
.L_x_1642:
[----:B------:R-:W0:Y:S01]  /*29db0*/  LDC R55, c[0x0][0x3f4] ;  /* 0x0000fd00ff377b82 */ /* 0x000e220000000800 */
[----:B------:R-:W-:Y:S01]  /*29dc0*/  BSSY B1, `(.L_x_1969) ;  /* 0x0000008000017945 */ /* 0x000fe20003800000 */
[----:B------:R-:W-:Y:S02]  /*29dd0*/  IMAD.MOV.U32 R13, RZ, RZ, R35 ;  /* 0x000000ffff0d7224 */ /* 0x000fe400078e0023 */
[----:B------:R-:W-:Y:S02]  /*29de0*/  IMAD.MOV.U32 R12, RZ, RZ, RZ ;  /* 0x000000ffff0c7224 */ /* 0x000fe400078e00ff */
[----:B------:R-:W-:Y:S02]  /*29df0*/  IMAD.MOV.U32 R11, RZ, RZ, 0x181f ;  /* 0x0000181fff0b7424 */ /* 0x000fe400078e00ff */
[----:B------:R-:W-:-:S07]  /*29e00*/  IMAD.MOV.U32 R15, RZ, RZ, -0x1 ;  /* 0xffffffffff0f7424 */ /* 0x000fce00078e00ff */
[----:B0-----:R-:W-:Y:S05]  /*29e10*/  WARPSYNC.COLLECTIVE R15, `(.L_x_1970) ;  /* 0x000000000f087348 */ /* 0x001fea0003c00000 */
[----:B------:R1:W2:Y:S02]  /*29e20*/  SHFL.IDX P6, R14, R13, R12, R11 ;  /* 0x0000000c0d0e7389 */ /* 0x0002a400000c000b */
[----:B012---:R-:W-:Y:S01]  /*29e30*/  ENDCOLLECTIVE ;  /* 0x000000000000791b */ /* 0x007fe20003800000 */
.L_x_1970:
[----:B------:R-:W-:Y:S05]  /*29e40*/  BSYNC B1 ;  /* 0x0000000000017941 */ /* 0x000fea0003800000 */
.L_x_1969:
[----:B------:R-:W-:Y:S01]  /*29e50*/  IMAD.MOV.U32 R13, RZ, RZ, R32 ;  /* 0x000000ffff0d7224 */ /* 0x000fe200078e0020 */
[----:B------:R-:W-:Y:S01]  /*29e60*/  ISETP.GE.AND P0, PT, R16, R55, PT ;  /* 0x000000371000720c */ /* 0x000fe20003f06270 */
[----:B------:R-:W-:Y:S02]  /*29e70*/  IMAD.MOV.U32 R12, RZ, RZ, RZ ;  /* 0x000000ffff0c7224 */ /* 0x000fe400078e00ff */
[----:B------:R-:W-:Y:S02]  /*29e80*/  IMAD.MOV.U32 R11, RZ, RZ, 0x181f ;  /* 0x0000181fff0b7424 */ /* 0x000fe400078e00ff */
[----:B------:R-:W-:Y:S02]  /*29e90*/  IMAD.MOV.U32 R15, RZ, RZ, -0x1 ;  /* 0xffffffffff0f7424 */ /* 0x000fe400078e00ff */
[----:B------:R-:W-:Y:S02]  /*29ea0*/  IMAD.MOV.U32 R3, RZ, RZ, R14 ;  /* 0x000000ffff037224 */ /* 0x000fe400078e000e */
[----:B------:R-:W-:-:S07]  /*29eb0*/  IMAD R0, R187, R0, RZ ;  /* 0x00000000bb007224 */ /* 0x000fce00078e02ff */
[----:B------:R-:W-:Y:S05]  /*29ec0*/  WARPSYNC.COLLECTIVE R15, `(.L_x_1971) ;  /* 0x000000000f087348 */ /* 0x000fea0003c00000 */
[----:B------:R0:W1:Y:S02]  /*29ed0*/  SHFL.IDX P6, R14, R13, R12, R11 ;  /* 0x0000000c0d0e7389 */ /* 0x00006400000c000b */
[----:B01----:R-:W-:Y:S01]  /*29ee0*/  ENDCOLLECTIVE ;  /* 0x000000000000791b */ /* 0x003fe20003800000 */
.L_x_1971:
[----:B------:R-:W-:Y:S01]  /*29ef0*/  ISETP.GE.OR P1, PT, R57, R0, P0 ;  /* 0x000000003900720c */ /* 0x000fe20000726670 */
[----:B------:R-:W-:-:S12]  /*29f00*/  IMAD.MOV.U32 R13, RZ, RZ, R33 ;  /* 0x000000ffff0d7224 */ /* 0x000fd800078e0021 */
[C---:B------:R-:W-:Y:S01]  /*29f10*/  @!P1 IMAD.SHL.U32 R7, R16.reuse, 0x2, RZ ;  /* 0x0000000210079824 */ /* 0x040fe200078e00ff */
[----:B------:R-:W-:Y:S01]  /*29f20*/  @!P1 SHF.L.U64.HI R6, R16, 0x1, R17 ;  /* 0x0000000110069819 */ /* 0x000fe20000010211 */
[----:B------:R-:W-:-:S07]  /*29f30*/  IMAD.MOV.U32 R4, RZ, RZ, R14 ;  /* 0x000000ffff047224 */ /* 0x000fce00078e000e */
[----:B------:R-:W-:Y:S05]  /*29f40*/  WARPSYNC.COLLECTIVE R15, `(.L_x_1972) ;  /* 0x000000000f087348 */ /* 0x000fea0003c00000 */
[----:B------:R0:W1:Y:S02]  /*29f50*/  SHFL.IDX P6, R14, R13, R12, R11 ;  /* 0x0000000c0d0e7389 */ /* 0x00006400000c000b */
[----:B01----:R-:W-:Y:S01]  /*29f60*/  ENDCOLLECTIVE ;  /* 0x000000000000791b */ /* 0x003fe20003800000 */
.L_x_1972:
[----:B------:R-:W-:-:S05]  /*29f70*/  @!P1 IADD3 R4, P2, R4, R7, RZ ;  /* 0x0000000704049210 */ /* 0x000fca0007f5e0ff */
[----:B------:R-:W-:Y:S02]  /*29f80*/  @!P1 IMAD.X R3, R3, 0x1, R6, P2 ;  /* 0x0000000103039824 */ /* 0x000fe400010e0606 */
[----:B------:R-:W-:Y:S02]  /*29f90*/  @!P1 IMAD.MOV.U32 R8, RZ, RZ, R4 ;  /* 0x000000ffff089224 */ /* 0x000fe400078e0004 */
[----:B------:R-:W-:Y:S02]  /*29fa0*/  @!P1 IMAD.MOV.U32 R9, RZ, RZ, R3 ;  /* 0x000000ffff099224 */ /* 0x000fe400078e0003 */
[----:B------:R-:W-:Y:S02]  /*29fb0*/  IMAD.MOV.U32 R13, RZ, RZ, R34 ;  /* 0x000000ffff0d7224 */ /* 0x000fe400078e0022 */
[----:B------:R-:W-:-:S07]  /*29fc0*/  IMAD.MOV.U32 R5, RZ, RZ, R14 ;  /* 0x000000ffff057224 */ /* 0x000fce00078e000e */
[----:B------:R-:W-:Y:S05]  /*29fd0*/  WARPSYNC.COLLECTIVE R15, `(.L_x_1973) ;  /* 0x000000000f087348 */ /* 0x000fea0003c00000 */
[----:B------:R0:W1:Y:S02]  /*29fe0*/  SHFL.IDX P6, R14, R13, R12, R11 ;  /* 0x0000000c0d0e7389 */ /* 0x00006400000c000b */
[----:B01----:R-:W-:Y:S01]  /*29ff0*/  ENDCOLLECTIVE ;  /* 0x000000000000791b */ /* 0x003fe20003800000 */
.L_x_1973:
[----:B------:R-:W2:Y:S01]  /*2a000*/  @!P1 LD.E.128 R8, desc[UR40][R8.64] ;  /* 0x0000002808089980 */ /* 0x000ea2000c101d00 */
[----:B------:R-:W-:-:S05]  /*2a010*/  @!P1 IADD3 R14, P2, R14, R7, RZ ;  /* 0x000000070e0e9210 */ /* 0x000fca0007f5e0ff */
[----:B------:R-:W-:Y:S02]  /*2a020*/  @!P1 IMAD.X R5, R5, 0x1, R6, P2 ;  /* 0x0000000105059824 */ /* 0x000fe400010e0606 */
[----:B------:R-:W-:-:S06]  /*2a030*/  @!P1 IMAD.MOV.U32 R4, RZ, RZ, R14 ;  /* 0x000000ffff049224 */ /* 0x000fcc00078e000e */
[----:B------:R-:W5:Y:S01]  /*2a040*/  @!P1 LD.E.128 R4, desc[UR40][R4.64] ;  /* 0x0000002804049980 */ /* 0x000f62000c101d00 */
[----:B------:R-:W-:Y:S02]  /*2a050*/  CS2R R46, SRZ ;  /* 0x00000000002e7805 */ /* 0x000fe4000001ff00 */
[----:B------:R-:W-:Y:S01]  /*2a060*/  CS2R R48, SRZ ;  /* 0x0000000000307805 */ /* 0x000fe2000001ff00 */
[----:B------:R-:W-:Y:S01]  /*2a070*/  IMAD.MOV.U32 R13, RZ, RZ, R35 ;  /* 0x000000ffff0d7224 */ /* 0x000fe200078e0023 */
[----:B------:R-:W-:Y:S02]  /*2a080*/  CS2R R44, SRZ ;  /* 0x00000000002c7805 */ /* 0x000fe4000001ff00 */
[----:B------:R-:W-:Y:S02]  /*2a090*/  CS2R R50, SRZ ;  /* 0x0000000000327805 */ /* 0x000fe4000001ff00 */
[----:B------:R-:W-:Y:S01]  /*2a0a0*/  CS2R R24, SRZ ;  /* 0x0000000000187805 */ /* 0x000fe2000001ff00 */
[----:B--2---:R-:W-:-:S02]  /*2a0b0*/  @!P1 IMAD.MOV.U32 R47, RZ, RZ, R9 ;  /* 0x000000ffff2f9224 */ /* 0x004fc400078e0009 */
[----:B------:R-:W-:Y:S02]  /*2a0c0*/  @!P1 IMAD.MOV.U32 R49, RZ, RZ, R11 ;  /* 0x000000ffff319224 */ /* 0x000fe400078e000b */
[----:B------:R-:W-:Y:S02]  /*2a0d0*/  IMAD.MOV.U32 R12, RZ, RZ, R47 ;  /* 0x000000ffff0c7224 */ /* 0x000fe400078e002f */
[----:B------:R-:W-:Y:S02]  /*2a0e0*/  IMAD.MOV.U32 R11, RZ, RZ, 0x181f ;  /* 0x0000181fff0b7424 */ /* 0x000fe400078e00ff */
[----:B------:R-:W-:Y:S01]  /*2a0f0*/  @!P1 IMAD.MOV.U32 R46, RZ, RZ, R8 ;  /* 0x000000ffff2e9224 */ /* 0x000fe200078e0008 */
[----:B------:R-:W-:Y:S01]  /*2a100*/  PRMT R78, R12, 0x7610, R78 ;  /* 0x000076100c4e7816 */ /* 0x000fe2000000004e */
[----:B------:R-:W-:Y:S02]  /*2a110*/  IMAD.MOV.U32 R12, RZ, RZ, 0x1 ;  /* 0x00000001ff0c7424 */ /* 0x000fe400078e00ff */
[----:B------:R-:W-:-:S02]  /*2a120*/  IMAD.MOV.U32 R3, RZ, RZ, R46 ;  /* 0x000000ffff037224 */ /* 0x000fc400078e002e */
[----:B------:R-:W-:-:S07]  /*2a130*/  @!P1 IMAD.MOV.U32 R48, RZ, RZ, R10 ;  /* 0x000000ffff309224 */ /* 0x000fce00078e000a */
[----:B-----5:R-:W-:Y:S05]  /*2a140*/  WARPSYNC.COLLECTIVE R15, `(.L_x_1974) ;  /* 0x000000000f087348 */ /* 0x020fea0003c00000 */
[----:B------:R0:W1:Y:S02]  /*2a150*/  SHFL.IDX P6, R14, R13, R12, R11 ;  /* 0x0000000c0d0e7389 */ /* 0x00006400000c000b */
[----:B01---5:R-:W-:Y:S01]  /*2a160*/  ENDCOLLECTIVE ;  /* 0x000000000000791b */ /* 0x023fe20003800000 */
.L_x_1974:
[----:B------:R-:W-:Y:S01]  /*2a170*/  IMAD.MOV.U32 R20, RZ, RZ, R49 ;  /* 0x000000ffff147224 */ /* 0x000fe200078e0031 */
[----:B------:R-:W-:Y:S01]  /*2a180*/  PRMT R77, R3, 0x7610, R77 ;  /* 0x00007610034d7816 */ /* 0x000fe2000000004d */
[----:B------:R-:W-:-:S03]  /*2a190*/  IMAD.MOV.U32 R10, RZ, RZ, R48 ;  /* 0x000000ffff0a7224 */ /* 0x000fc600078e0030 */
[----:B------:R-:W-:Y:S01]  /*2a1a0*/  PRMT R52, R20, 0x7610, R52 ;  /* 0x0000761014347816 */ /* 0x000fe20000000034 */
[----:B------:R-:W-:Y:S01]  /*2a1b0*/  @!P1 IMAD.MOV.U32 R44, RZ, RZ, R4 ;  /* 0x000000ffff2c9224 */ /* 0x000fe200078e0004 */
[----:B------:R-:W-:Y:S01]  /*2a1c0*/  PRMT R37, R10, 0x7610, R37 ;  /* 0x000076100a257816 */ /* 0x000fe20000000025 */
[----:B------:R-:W-:Y:S02]  /*2a1d0*/  @!P1 IMAD.MOV.U32 R45, RZ, RZ, R5 ;  /* 0x000000ffff2d9224 */ /* 0x000fe400078e0005 */
[----:B------:R-:W-:Y:S02]  /*2a1e0*/  @!P1 IMAD.MOV.U32 R50, RZ, RZ, R6 ;  /* 0x000000ffff329224 */ /* 0x000fe400078e0006 */
[----:B------:R-:W-:Y:S02]  /*2a1f0*/  IMAD.MOV.U32 R13, RZ, RZ, R32 ;  /* 0x000000ffff0d7224 */ /* 0x000fe400078e0020 */
[----:B------:R-:W-:Y:S02]  /*2a200*/  @!P1 IMAD.MOV.U32 R51, RZ, RZ, R7 ;  /* 0x000000ffff339224 */ /* 0x000fe400078e0007 */
[----:B------:R-:W-:-:S02]  /*2a210*/  IMAD.MOV.U32 R4, RZ, RZ, R44 ;  /* 0x000000ffff047224 */ /* 0x000fc400078e002c */
[----:B------:R-:W-:Y:S02]  /*2a220*/  IMAD.MOV.U32 R5, RZ, RZ, R45 ;  /* 0x000000ffff057224 */ /* 0x000fe400078e002d */
[----:B------:R-:W-:Y:S01]  /*2a230*/  IMAD.MOV.U32 R6, RZ, RZ, R50 ;  /* 0x000000ffff067224 */ /* 0x000fe200078e0032 */
[----:B------:R-:W-:Y:S01]  /*2a240*/  PRMT R79, R4, 0x7610, R79 ;  /* 0x00007610044f7816 */ /* 0x000fe2000000004f */
[----:B------:R-:W-:Y:S01]  /*2a250*/  IMAD.MOV.U32 R3, RZ, RZ, R14 ;  /* 0x000000ffff037224 */ /* 0x000fe200078e000e */
[----:B------:R-:W-:-:S07]  /*2a260*/  PRMT R80, R5, 0x7610, R80 ;  /* 0x0000761005507816 */ /* 0x000fce0000000050 */
[----:B------:R-:W-:Y:S05]  /*2a270*/  WARPSYNC.COLLECTIVE R15, `(.L_x_1975) ;  /* 0x000000000f087348 */ /* 0x000fea0003c00000 */
[----:B------:R0:W1:Y:S02]  /*2a280*/  SHFL.IDX P6, R14, R13, R12, R11 ;  /* 0x0000000c0d0e7389 */ /* 0x00006400000c000b */
[----:B01----:R-:W-:Y:S01]  /*2a290*/  ENDCOLLECTIVE ;  /* 0x000000000000791b */ /* 0x003fe20003800000 */
.L_x_1975:
[----:B------:R-:W-:Y:S01]  /*2a2a0*/  IMAD.MOV.U32 R7, RZ, RZ, R51 ;  /* 0x000000ffff077224 */ /* 0x000fe200078e0033 */
[----:B------:R-:W-:-:S04]  /*2a2b0*/  PRMT R81, R6, 0x7610, R81 ;  /* 0x0000761006517816 */ /* 0x000fc80000000051 */
[----:B------:R-:W-:Y:S01]  /*2a2c0*/  PRMT R82, R7, 0x7610, R82 ;  /* 0x0000761007527816 */ /* 0x000fe20000000052 */
[----:B------:R-:W-:Y:S02]  /*2a2d0*/  IMAD.MOV.U32 R13, RZ, RZ, R33 ;  /* 0x000000ffff0d7224 */ /* 0x000fe400078e0021 */
[----:B------:R-:W-:-:S07]  /*2a2e0*/  IMAD.MOV.U32 R8, RZ, RZ, R14 ;  /* 0x000000ffff087224 */ /* 0x000fce00078e000e */
[----:B------:R-:W-:Y:S05]  /*2a2f0*/  WARPSYNC.COLLECTIVE R15, `(.L_x_1976) ;  /* 0x000000000f087348 */ /* 0x000fea0003c00000 */
[----:B------:R0:W1:Y:S02]  /*2a300*/  SHFL.IDX P6, R14, R13, R12, R11 ;  /* 0x0000000c0d0e7389 */ /* 0x00006400000c000b */
[----:B01----:R-:W-:Y:S01]  /*2a310*/  ENDCOLLECTIVE ;  /* 0x000000000000791b */ /* 0x003fe20003800000 */
.L_x_1976:
[----:B------:R-:W-:Y:S02]  /*2a320*/  IMAD.MOV.U32 R13, RZ, RZ, R34 ;  /* 0x000000ffff0d7224 */ /* 0x000fe400078e0022 */
[----:B------:R-:W-:-:S07]  /*2a330*/  IMAD.MOV.U32 R9, RZ, RZ, R14 ;  /* 0x000000ffff097224 */ /* 0x000fce00078e000e */
[----:B------:R-:W-:Y:S05]  /*2a340*/  WARPSYNC.COLLECTIVE R15, `(.L_x_1977) ;  /* 0x000000000f087348 */ /* 0x000fea0003c00000 */
[----:B------:R0:W1:Y:S02]  /*2a350*/  SHFL.IDX P6, R14, R13, R12, R11 ;  /* 0x0000000c0d0e7389 */ /* 0x00006400000c000b */
[----:B01----:R-:W-:Y:S01]  /*2a360*/  ENDCOLLECTIVE ;  /* 0x000000000000791b */ /* 0x003fe20003800000 */
.L_x_1977:
[----:B------:R-:W-:Y:S05]  /*2a370*/  BRA `(.L_x_1978) ;  /* 0xfffffe2c001c7947 */ /* 0x000fea000383ffff */
.L_x_1645:
[----:B------:R-:W-:Y:S01]  /*2a380*/  BSSY B1, `(.L_x_1979) ;  /* 0x0000008000017945 */ /* 0x000fe20003800000 */
[----:B------:R-:W-:Y:S02]  /*2a390*/  IMAD.MOV.U32 R13, RZ, RZ, R35 ;  /* 0x000000ffff0d7224 */ /* 0x000fe400078e0023 */
[----:B------:R-:W-:Y:S02]  /*2a3a0*/  IMAD.MOV.U32 R12, RZ, RZ, 0x2 ;  /* 0x00000002ff0c7424 */ /* 0x000fe400078e00ff */
[----:B------:R-:W-:Y:S02]  /*2a3b0*/  IMAD.MOV.U32 R11, RZ, RZ, 0x181f ;  /* 0x0000181fff0b7424 */ /* 0x000fe400078e00ff */
[----:B0-----:R-:W-:-:S07]  /*2a3c0*/  IMAD.MOV.U32 R15, RZ, RZ, -0x1 ;  /* 0xffffffffff0f7424 */ /* 0x001fce00078e00ff */
[----:B------:R-:W-:Y:S05]  /*2a3d0*/  WARPSYNC.COLLECTIVE R15, `(.L_x_1980) ;  /* 0x000000000f087348 */ /* 0x000fea0003c00000 */
[----:B------:R0:W1:Y:S02]  /*2a3e0*/  SHFL.IDX P6, R14, R13, R12, R11 ;  /* 0x0000000c0d0e7389 */ /* 0x00006400000c000b */
[----:B01----:R-:W-:Y:S01]  /*2a3f0*/  ENDCOLLECTIVE ;  /* 0x000000000000791b */ /* 0x003fe20003800000 */
.L_x_1980:
[----:B------:R-:W-:Y:S05]  /*2a400*/  BSYNC B1 ;  /* 0x0000000000017941 */ /* 0x000fea0003800000 */
.L_x_1979:
[----:B------:R-:W-:Y:S02]  /*2a410*/  IMAD.MOV.U32 R13, RZ, RZ, R32 ;  /* 0x000000ffff0d7224 */ /* 0x000fe400078e0020 */
[----:B------:R-:W-:Y:S02]  /*2a420*/  IMAD.MOV.U32 R12, RZ, RZ, 0x2 ;  /* 0x00000002ff0c7424 */ /* 0x000fe400078e00ff */
[----:B------:R-:W-:Y:S02]  /*2a430*/  IMAD.MOV.U32 R11, RZ, RZ, 0x181f ;  /* 0x0000181fff0b7424 */ /* 0x000fe400078e00ff */
[----:B------:R-:W-:Y:S02]  /*2a440*/  IMAD.MOV.U32 R15, RZ, RZ, -0x1 ;  /* 0xffffffffff0f7424 */ /* 0x000fe400078e00ff */
[----:B------:R-:W-:Y:S02]  /*2a450*/  IMAD.MOV.U32 R3, RZ, RZ, R14 ;  /* 0x000000ffff037224 */ /* 0x000fe400078e000e */
[----:B------:R-:W-:-:S07]  /*2a460*/  VIADD R9, R57, 0x40 ;  /* 0x0000004039097836 */ /* 0x000fce0000000000 */
[----:B------:R-:W-:Y:S05]  /*2a470*/  WARPSYNC.COLLECTIVE R15, `(.L_x_1981) ;  /* 0x000000000f087348 */ /* 0x000fea0003c00000 */
[----:B------:R0:W1:Y:S02]  /*2a480*/  SHFL.IDX P6, R14, R13, R12, R11 ;  /* 0x0000000c0d0e7389 */ /* 0x00006400000c000b */
[----:B01----:R-:W-:Y:S01]  /*2a490*/  ENDCOLLECTIVE ;  /* 0x000000000000791b */ /* 0x003fe20003800000 */
.L_x_1981:
        /* <DEDUP_REMOVED lines=8> */
.L_x_1982:
[----:B------:R-:W-:-:S05]  /*2a520*/  @!P1 IADD3 R8, P2, R8, R21, RZ ;  /* 0x0000001508089210 */ /* 0x000fca0007f5e0ff */
[----:B------:R-:W-:Y:S02]  /*2a530*/  @!P1 IMAD.X R9, R3, 0x1, R29, P2 ;  /* 0x0000000103099824 */ /* 0x000fe400010e061d */
[----:B------:R-:W-:Y:S02]  /*2a540*/  IMAD.MOV.U32 R13, RZ, RZ, R34 ;  /* 0x000000ffff0d7224 */ /* 0x000fe400078e0022 */
[----:B------:R-:W-:-:S07]  /*2a550*/  IMAD.MOV.U32 R20, RZ, RZ, R14 ;  /* 0x000000ffff147224 */ /* 0x000fce00078e000e */
[----:B------:R-:W-:Y:S05]  /*2a560*/  WARPSYNC.COLLECTIVE R15, `(.L_x_1983) ;  /* 0x000000000f087348 */ /* 0x000fea0003c00000 */
[----:B------:R0:W1:Y:S02]  /*2a570*/  SHFL.IDX P6, R14, R13, R12, R11 ;  /* 0x0000000c0d0e7389 */ /* 0x00006400000c000b */
[----:B01----:R-:W-:Y:S01]  /*2a580*/  ENDCOLLECTIVE ;  /* 0x000000000000791b */ /* 0x003fe20003800000 */
.L_x_1983:
[----:B------:R-:W2:Y:S01]  /*2a590*/  @!P1 LD.E.128 R8, desc[UR40][R8.64] ;  /* 0x0000002808089980 */ /* 0x000ea2000c101d00 */
[----:B------:R-:W-:-:S05]  /*2a5a0*/  @!P1 IADD3 R28, P2, R14, R21, RZ ;  /* 0x000000150e1c9210 */ /* 0x000fca0007f5e0ff */
[----:B------:R-:W-:-:S06]  /*2a5b0*/  @!P1 IMAD.X R29, R20, 0x1, R29, P2 ;  /* 0x00000001141d9824 */ /* 0x000fcc00010e061d */
[----:B------:R-:W5:Y:S01]  /*2a5c0*/  @!P1 LD.E.128 R28, desc[UR40][R28.64] ;  /* 0x000000281c1c9980 */ /* 0x000f62000c101d00 */
[----:B------:R-:W-:Y:S02]  /*2a5d0*/  CS2R R20, SRZ ;  /* 0x0000000000147805 */ /* 0x000fe4000001ff00 */
[----:B------:R-:W-:Y:S01]  /*2a5e0*/  CS2R R38, SRZ ;  /* 0x0000000000267805 */ /* 0x000fe2000001ff00 */
[----:B------:R-:W-:Y:S01]  /*2a5f0*/  IMAD.MOV.U32 R13, RZ, RZ, R35 ;  /* 0x000000ffff0d7224 */ /* 0x000fe200078e0023 */
[----:B------:R-:W-:Y:S02]  /*2a600*/  CS2R R40, SRZ ;  /* 0x0000000000287805 */ /* 0x000fe4000001ff00 */
[----:B------:R-:W-:Y:S01]  /*2a610*/  CS2R R42, SRZ ;  /* 0x00000000002a7805 */ /* 0x000fe2000001ff00 */
[----:B--2---:R-:W-:Y:S02]  /*2a620*/  @!P1 IMAD.MOV.U32 R21, RZ, RZ, R9 ;  /* 0x000000ffff159224 */ /* 0x004fe400078e0009 */
[----:B------:R-:W-:-:S02]  /*2a630*/  @!P1 IMAD.MOV.U32 R39, RZ, RZ, R11 ;  /* 0x000000ffff279224 */ /* 0x000fc400078e000b */
[----:B------:R-:W-:Y:S02]  /*2a640*/  IMAD.MOV.U32 R12, RZ, RZ, R21 ;  /* 0x000000ffff0c7224 */ /* 0x000fe400078e0015 */
[----:B------:R-:W-:Y:S02]  /*2a650*/  IMAD.MOV.U32 R11, RZ, RZ, 0x181f ;  /* 0x0000181fff0b7424 */ /* 0x000fe400078e00ff */
[----:B------:R-:W-:Y:S01]  /*2a660*/  @!P1 IMAD.MOV.U32 R20, RZ, RZ, R8 ;  /* 0x000000ffff149224 */ /* 0x000fe200078e0008 */
[----:B------:R-:W-:Y:S01]  /*2a670*/  PRMT R66, R12, 0x7610, R66 ;  /* 0x000076100c427816 */ /* 0x000fe20000000042 */
[----:B------:R-:W-:Y:S02]  /*2a680*/  IMAD.MOV.U32 R12, RZ, RZ, 0x3 ;  /* 0x00000003ff0c7424 */ /* 0x000fe400078e00ff */
[----:B------:R-:W-:Y:S02]  /*2a690*/  IMAD.MOV.U32 R3, RZ, RZ, R20 ;  /* 0x000000ffff037224 */ /* 0x000fe400078e0014 */
[----:B------:R-:W-:-:S07]  /*2a6a0*/  @!P1 IMAD.MOV.U32 R38, RZ, RZ, R10 ;  /* 0x000000ffff269224 */ /* 0x000fce00078e000a */
[----:B-----5:R-:W-:Y:S05]  /*2a6b0*/  WARPSYNC.COLLECTIVE R15, `(.L_x_1984) ;  /* 0x000000000f087348 */ /* 0x020fea0003c00000 */
[----:B------:R0:W1:Y:S02]  /*2a6c0*/  SHFL.IDX P6, R14, R13, R12, R11 ;  /* 0x0000000c0d0e7389 */ /* 0x00006400000c000b */
[----:B01---5:R-:W-:Y:S01]  /*2a6d0*/  ENDCOLLECTIVE ;  /* 0x000000000000791b */ /* 0x023fe20003800000 */
.L_x_1984:
[----:B------:R-:W-:Y:S01]  /*2a6e0*/  IMAD.MOV.U32 R9, RZ, RZ, R39 ;  /* 0x000000ffff097224 */ /* 0x000fe200078e0027 */
[----:B------:R-:W-:Y:S01]  /*2a6f0*/  PRMT R65, R3, 0x7610, R65 ;  /* 0x0000761003417816 */ /* 0x000fe20000000041 */
[----:B------:R-:W-:Y:S02]  /*2a700*/  IMAD.MOV.U32 R8, RZ, RZ, R38 ;  /* 0x000000ffff087224 */ /* 0x000fe400078e0026 */
[----:B------:R-:W-:Y:S01]  /*2a710*/  @!P1 IMAD.MOV.U32 R40, RZ, RZ, R28 ;  /* 0x000000ffff289224 */ /* 0x000fe200078e001c */
[----:B------:R-:W-:Y:S01]  /*2a720*/  PRMT R54, R9, 0x7610, R54 ;  /* 0x0000761009367816 */ /* 0x000fe20000000036 */
[----:B------:R-:W-:Y:S01]  /*2a730*/  @!P1 IMAD.MOV.U32 R41, RZ, RZ, R29 ;  /* 0x000000ffff299224 */ /* 0x000fe200078e001d */
[----:B------:R-:W-:Y:S01]  /*2a740*/  PRMT R53, R8, 0x7610, R53 ;  /* 0x0000761008357816 */ /* 0x000fe20000000035 */
[----:B------:R-:W-:Y:S02]  /*2a750*/  @!P1 IMAD.MOV.U32 R42, RZ, RZ, R30 ;  /* 0x000000ffff2a9224 */ /* 0x000fe400078e001e */
[----:B------:R-:W-:-:S02]  /*2a760*/  @!P1 IMAD.MOV.U32 R43, RZ, RZ, R31 ;  /* 0x000000ffff2b9224 */ /* 0x000fc400078e001f */
[----:B------:R-:W-:Y:S02]  /*2a770*/  IMAD.MOV.U32 R13, RZ, RZ, R32 ;  /* 0x000000ffff0d7224 */ /* 0x000fe400078e0020 */
[----:B------:R-:W-:Y:S02]  /*2a780*/  IMAD.MOV.U32 R8, RZ, RZ, R40 ;  /* 0x000000ffff087224 */ /* 0x000fe400078e0028 */
[----:B------:R-:W-:Y:S02]  /*2a790*/  IMAD.MOV.U32 R9, RZ, RZ, R41 ;  /* 0x000000ffff097224 */ /* 0x000fe400078e0029 */
[----:B------:R-:W-:Y:S01]  /*2a7a0*/  IMAD.MOV.U32 R10, RZ, RZ, R42 ;  /* 0x000000ffff0a7224 */ /* 0x000fe200078e002a */
[----:B------:R-:W-:Y:S02]  /*2a7b0*/  PRMT R72, R8, 0x7610, R72 ;  /* 0x0000761008487816 */ /* 0x000fe40000000048 */
[----:B------:R-:W-:Y:S01]  /*2a7c0*/  PRMT R73, R9, 0x7610, R73 ;  /* 0x0000761009497816 */ /* 0x000fe20000000049 */
[----:B------:R-:W-:Y:S01]  /*2a7d0*/  IMAD.MOV.U32 R3, RZ, RZ, R14 ;  /* 0x000000ffff037224 */ /* 0x000fe200078e000e */
[----:B------:R-:W-:-:S07]  /*2a7e0*/  PRMT R74, R10, 0x7610, R74 ;  /* 0x000076100a4a7816 */ /* 0x000fce000000004a */
[----:B------:R-:W-:Y:S05]  /*2a7f0*/  WARPSYNC.COLLECTIVE R15, `(.L_x_1985) ;  /* 0x000000000f087348 */ /* 0x000fea0003c00000 */
[----:B------:R0:W1:Y:S02]  /*2a800*/  SHFL.IDX P6, R14, R13, R12, R11 ;  /* 0x0000000c0d0e7389 */ /* 0x00006400000c000b */
[----:B01----:R-:W-:Y:S01]  /*2a810*/  ENDCOLLECTIVE ;  /* 0x000000000000791b */ /* 0x003fe20003800000 */
.L_x_1985:
[----:B------:R-:W-:Y:S01]  /*2a820*/  CS2R R8, SRZ ;  /* 0x0000000000087805 */ /* 0x000fe2000001ff00 */
[----:B------:R-:W-:Y:S02]  /*2a830*/  IMAD.MOV.U32 R13, RZ, RZ, R33 ;  /* 0x000000ffff0d7224 */ /* 0x000fe400078e0021 */
[----:B------:R-:W-:-:S07]  /*2a840*/  IMAD.MOV.U32 R32, RZ, RZ, R14 ;  /* 0x000000ffff207224 */ /* 0x000fce00078e000e */
[----:B------:R-:W-:Y:S05]  /*2a850*/  WARPSYNC.COLLECTIVE R15, `(.L_x_1986) ;  /* 0x000000000f087348 */ /* 0x000fea0003c00000 */
[----:B------:R0:W1:Y:S02]  /*2a860*/  SHFL.IDX P6, R14, R13, R12, R11 ;  /* 0x0000000c0d0e7389 */ /* 0x00006400000c000b */
[----:B01----:R-:W-:Y:S01]  /*2a870*/  ENDCOLLECTIVE ;  /* 0x000000000000791b */ /* 0x003fe20003800000 */
.L_x_1986:
[----:B------:R-:W-:Y:S02]  /*2a880*/  IMAD.MOV.U32 R13, RZ, RZ, R34 ;  /* 0x000000ffff0d7224 */ /* 0x000fe400078e0022 */
[----:B------:R-:W-:-:S07]  /*2a890*/  IMAD.MOV.U32 R33, RZ, RZ, R14 ;  /* 0x000000ffff217224 */ /* 0x000fce00078e000e */
[----:B------:R-:W-:Y:S05]  /*2a8a0*/  WARPSYNC.COLLECTIVE R15, `(.L_x_1987) ;  /* 0x000000000f087348 */ /* 0x000fea0003c00000 */
[----:B------:R0:W1:Y:S02]  /*2a8b0*/  SHFL.IDX P6, R14, R13, R12, R11 ;  /* 0x0000000c0d0e7389 */ /* 0x00006400000c000b */
[----:B01----:R-:W-:Y:S01]  /*2a8c0*/  ENDCOLLECTIVE ;  /* 0x000000000000791b */ /* 0x003fe20003800000 */
.L_x_1987:
[----:B------:R-:W-:-:S05]  /*2a8d0*/  IMAD.MOV.U32 R11, RZ, RZ, R43 ;  /* 0x000000ffff0b7224 */ /* 0x000fca00078e002b */
[----:B------:R-:W-:Y:S01]  /*2a8e0*/  PRMT R75, R11, 0x7610, R75 ;  /* 0x000076100b4b7816 */ /* 0x000fe2000000004b */
[----:B------:R-:W-:Y:S01]  /*2a8f0*/  IMAD.MOV.U32 R34, RZ, RZ, R14 ;  /* 0x000000ffff227224 */ /* 0x000fe200078e000e */
[----:B------:R-:W-:Y:S06]  /*2a900*/  BRA `(.L_x_1988) ;  /* 0xfffffe2c000c7947 */ /* 0x000fec000383ffff */
.L_x_1649:
[----:B0-----:R0:W1:Y:S02]  /*2a910*/  SYNCS.PHASECHK.TRANS64.TRYWAIT P4, [R2+URZ+0x28800], R29 ;  /* 0x0288001d020075a7 */ /* 0x001064000808017f */
[----:B-1----:R-:W-:Y:S05]  /*2a920*/  @!P4 NANOSLEEP.SYNCS 0x989680 ;  /* 0x009896800000c95d */ /* 0x002fea0003900000 */
[----:B------:R-:W1:Y:S02]  /*2a930*/  @!P4 SYNCS.PHASECHK.TRANS64 P4, [R2+URZ+0x28800], R29 ;  /* 0x0288001d0200c5a7 */ /* 0x000e64000808007f */
[----:B-1----:R-:W-:Y:S05]  /*2a940*/  @!P4 BRA `(.L_x_1649) ;  /* 0xfffffffc00f0c947 */ /* 0x002fea000383ffff */
[----:B------:R-:W-:Y:S05]  /*2a950*/  BRA `(.L_x_1989) ;  /* 0xfffffe2c00b07947 */ /* 0x000fea000383ffff */
.L_x_1659:
[----:B0-----:R0:W1:Y:S02]  /*2a960*/  SYNCS.PHASECHK.TRANS64.TRYWAIT P2, [R89+URZ+0x28830], R0 ;  /* 0x02883000590075a7 */ /* 0x001064000804017f */
[----:B-1----:R-:W-:Y:S05]  /*2a970*/  @!P2 NANOSLEEP.SYNCS 0x989680 ;  /* 0x009896800000a95d */ /* 0x002fea0003900000 */
[----:B------:R-:W1:Y:S02]  /*2a980*/  @!P2 SYNCS.PHASECHK.TRANS64 P2, [R89+URZ+0x28830], R0 ;  /* 0x028830005900a5a7 */ /* 0x000e64000804007f */
[----:B-1----:R-:W-:Y:S05]  /*2a990*/  @!P2 BRA `(.L_x_1659) ;  /* 0xfffffffc00f0a947 */ /* 0x002fea000383ffff */
[----:B------:R-:W-:Y:S05]  /*2a9a0*/  BRA `(.L_x_1658) ;  /* 0xfffffe4800a87947 */ /* 0x000fea000383ffff */
.L_x_1677:
[----:B-1----:R1:W2:Y:S02]  /*2a9b0*/  SYNCS.PHASECHK.TRANS64.TRYWAIT P5, [R7+URZ+0x28830], R6 ;  /* 0x02883006070075a7 */ /* 0x0022a400080a017f */
[----:B--2---:R-:W-:Y:S05]  /*2a9c0*/  @!P5 NANOSLEEP.SYNCS 0x989680 ;  /* 0x009896800000d95d */ /* 0x004fea0003900000 */
[----:B------:R-:W2:Y:S02]  /*2a9d0*/  @!P5 SYNCS.PHASECHK.TRANS64 P5, [R7+URZ+0x28830], R6 ;  /* 0x028830060700d5a7 */ /* 0x000ea400080a007f */
[----:B--2---:R-:W-:Y:S05]  /*2a9e0*/  @!P5 BRA `(.L_x_1677) ;  /* 0xfffffffc00f0d947 */ /* 0x004fea000383ffff */
[----:B------:R-:W-:Y:S05]  /*2a9f0*/  BRA `(.L_x_1676) ;  /* 0xfffffe8400787947 */ /* 0x000fea000383ffff */
.L_x_1681:
[----:B-1----:R1:W2:Y:S02]  /*2aa00*/  SYNCS.PHASECHK.TRANS64.TRYWAIT P4, [R7+URZ+0x28850], R6 ;  /* 0x02885006070075a7 */ /* 0x0022a4000808017f */
[----:B--2---:R-:W-:Y:S05]  /*2aa10*/  @!P4 NANOSLEEP.SYNCS 0x989680 ;  /* 0x009896800000c95d */ /* 0x004fea0003900000 */
[----:B------:R-:W2:Y:S02]  /*2aa20*/  @!P4 SYNCS.PHASECHK.TRANS64 P4, [R7+URZ+0x28850], R6 ;  /* 0x028850060700c5a7 */ /* 0x000ea4000808007f */
[----:B--2---:R-:W-:Y:S05]  /*2aa30*/  @!P4 BRA `(.L_x_1681) ;  /* 0xfffffffc00f0c947 */ /* 0x004fea000383ffff */
[----:B------:R-:W-:Y:S05]  /*2aa40*/  BRA `(.L_x_1678) ;  /* 0xfffffe8800787947 */ /* 0x000fea000383ffff */
.L_x_1700:
[----:B-1----:R1:W2:Y:S02]  /*2aa50*/  SYNCS.PHASECHK.TRANS64.TRYWAIT P3, [R7+URZ+0x28830], R8 ;  /* 0x02883008070075a7 */ /* 0x0022a4000806017f */
[----:B--2---:R-:W-:Y:S05]  /*2aa60*/  @!P3 NANOSLEEP.SYNCS 0x989680 ;  /* 0x009896800000b95d */ /* 0x004fea0003900000 */
[----:B------:R-:W2:Y:S02]  /*2aa70*/  @!P3 SYNCS.PHASECHK.TRANS64 P3, [R7+URZ+0x28830], R8 ;  /* 0x028830080700b5a7 */ /* 0x000ea4000806007f */
[----:B--2---:R-:W-:Y:S05]  /*2aa80*/  @!P3 BRA `(.L_x_1700) ;  /* 0xfffffffc00f0b947 */ /* 0x004fea000383ffff */
[----:B------:R-:W-:Y:S05]  /*2aa90*/  BRA `(.L_x_1699) ;  /* 0xfffffec000847947 */ /* 0x000fea000383ffff */
.L_x_1704:
[----:B-1----:R1:W2:Y:S02]  /*2aaa0*/  SYNCS.PHASECHK.TRANS64.TRYWAIT P2, [R7+URZ+0x28850], R6 ;  /* 0x02885006070075a7 */ /* 0x0022a4000804017f */
[----:B--2---:R-:W-:Y:S05]  /*2aab0*/  @!P2 NANOSLEEP.SYNCS 0x989680 ;  /* 0x009896800000a95d */ /* 0x004fea0003900000 */
[----:B------:R-:W2:Y:S02]  /*2aac0*/  @!P2 SYNCS.PHASECHK.TRANS64 P2, [R7+URZ+0x28850], R6 ;  /* 0x028850060700a5a7 */ /* 0x000ea4000804007f */
[----:B--2---:R-:W-:Y:S05]  /*2aad0*/  @!P2 BRA `(.L_x_1704) ;  /* 0xfffffffc00f0a947 */ /* 0x004fea000383ffff */
[----:B------:R-:W-:Y:S05]  /*2aae0*/  BRA `(.L_x_1701) ;  /* 0xfffffec400847947 */ /* 0x000fea000383ffff */
.L_x_1711:
[----:B-1----:R1:W2:Y:S02]  /*2aaf0*/  SYNCS.PHASECHK.TRANS64.TRYWAIT P3, [R7+URZ+0x28830], R8 ;  /* 0x02883008070075a7 */ /* 0x0022a4000806017f */
[----:B--2---:R-:W-:Y:S05]  /*2ab00*/  @!P3 NANOSLEEP.SYNCS 0x989680 ;  /* 0x009896800000b95d */ /* 0x004fea0003900000 */
[----:B------:R-:W2:Y:S02]  /*2ab10*/  @!P3 SYNCS.PHASECHK.TRANS64 P3, [R7+URZ+0x28830], R8 ;  /* 0x028830080700b5a7 */ /* 0x000ea4000806007f */
[----:B--2---:R-:W-:Y:S05]  /*2ab20*/  @!P3 BRA `(.L_x_1711) ;  /* 0xfffffffc00f0b947 */ /* 0x004fea000383ffff */
[----:B------:R-:W-:Y:S05]  /*2ab30*/  BRA `(.L_x_1710) ;  /* 0xfffffee800d87947 */ /* 0x000fea000383ffff */
.L_x_1715:
[----:B-1----:R1:W2:Y:S02]  /*2ab40*/  SYNCS.PHASECHK.TRANS64.TRYWAIT P2, [R7+URZ+0x28850], R6 ;  /* 0x02885006070075a7 */ /* 0x0022a4000804017f */
[----:B--2---:R-:W-:Y:S05]  /*2ab50*/  @!P2 NANOSLEEP.SYNCS 0x989680 ;  /* 0x009896800000a95d */ /* 0x004fea0003900000 */
[----:B------:R-:W2:Y:S02]  /*2ab60*/  @!P2 SYNCS.PHASECHK.TRANS64 P2, [R7+URZ+0x28850], R6 ;  /* 0x028850060700a5a7 */ /* 0x000ea4000804007f */
[----:B--2---:R-:W-:Y:S05]  /*2ab70*/  @!P2 BRA `(.L_x_1715) ;  /* 0xfffffffc00f0a947 */ /* 0x004fea000383ffff */
[----:B------:R-:W-:Y:S05]  /*2ab80*/  BRA `(.L_x_1712) ;  /* 0xfffffeec00d87947 */ /* 0x000fea000383ffff */
.L_x_1728:
[----:B-1----:R1:W2:Y:S02]  /*2ab90*/  SYNCS.PHASECHK.TRANS64.TRYWAIT P0, [R9+URZ+0x28850], R4 ;  /* 0x02885004090075a7 */ /* 0x0022a4000800017f */
[----:B--2---:R-:W-:Y:S05]  /*2aba0*/  @!P0 NANOSLEEP.SYNCS 0x989680 ;  /* 0x009896800000895d */ /* 0x004fea0003900000 */
[----:B------:R-:W2:Y:S02]  /*2abb0*/  @!P0 SYNCS.PHASECHK.TRANS64 P0, [R9+URZ+0x28850], R4 ;  /* 0x02885004090085a7 */ /* 0x000ea4000800007f */
[----:B--2---:R-:W-:Y:S05]  /*2abc0*/  @!P0 BRA `(.L_x_1728) ;  /* 0xfffffffc00f08947 */ /* 0x004fea000383ffff */
[----:B------:R-:W-:Y:S05]  /*2abd0*/  BRA `(.L_x_1727) ;  /* 0xffffff24001c7947 */ /* 0x000fea000383ffff */
.L_x_1733:
[----:B------:R-:W-:Y:S02]  /*2abe0*/  IMAD.MOV.U32 R13, RZ, RZ, R8 ;  /* 0x000000ffff0d7224 */ /* 0x000fe400078e0008 */
[----:B------:R-:W-:Y:S02]  /*2abf0*/  IMAD.MOV.U32 R12, RZ, RZ, RZ ;  /* 0x000000ffff0c7224 */ /* 0x000fe400078e00ff */
[----:B------:R-:W-:Y:S02]  /*2ac00*/  IMAD.MOV.U32 R11, RZ, RZ, 0x181f ;  /* 0x0000181fff0b7424 */ /* 0x000fe400078e00ff */
[----:B------:R-:W-:-:S07]  /*2ac10*/  IMAD.MOV.U32 R15, RZ, RZ, -0x1 ;  /* 0xffffffffff0f7424 */ /* 0x000fce00078e00ff */
[----:B-----5:R-:W-:Y:S05]  /*2ac20*/  WARPSYNC.COLLECTIVE R15, `(.L_x_1990) ;  /* 0x000000000f087348 */ /* 0x020fea0003c00000 */
[----:B------:R0:W1:Y:S02]  /*2ac30*/  SHFL.IDX P6, R14, R13, R12, R11 ;  /* 0x0000000c0d0e7389 */ /* 0x00006400000c000b */
[----:B01---5:R-:W-:Y:S01]  /*2ac40*/  ENDCOLLECTIVE ;  /* 0x000000000000791b */ /* 0x023fe20003800000 */
.L_x_1990:
[----:B------:R-:W-:Y:S02]  /*2ac50*/  IMAD.MOV.U32 R13, RZ, RZ, R0 ;  /* 0x000000ffff0d7224 */ /* 0x000fe400078e0000 */
[----:B------:R-:W-:-:S07]  /*2ac60*/  IMAD.MOV.U32 R3, RZ, RZ, R14 ;  /* 0x000000ffff037224 */ /* 0x000fce00078e000e */
[----:B------:R-:W-:Y:S05]  /*2ac70*/  WARPSYNC.COLLECTIVE R15, `(.L_x_1991) ;  /* 0x000000000f087348 */ /* 0x000fea0003c00000 */
[----:B------:R0:W1:Y:S02]  /*2ac80*/  SHFL.IDX P6, R14, R13, R12, R11 ;  /* 0x0000000c0d0e7389 */ /* 0x00006400000c000b */
[----:B01----:R-:W-:Y:S01]  /*2ac90*/  ENDCOLLECTIVE ;  /* 0x000000000000791b */ /* 0x003fe20003800000 */
.L_x_1991:
[----:B------:R-:W-:Y:S05]  /*2aca0*/  BRA `(.L_x_1992) ;  /* 0xffffff3c00e47947 */ /* 0x000fea000383ffff */
.L_x_1736:
[----:B------:R-:W-:Y:S01]  /*2acb0*/  BSSY B1, `(.L_x_1993) ;  /* 0x0000008000017945 */ /* 0x000fe20003800000 */
[----:B---3--:R-:W-:Y:S02]  /*2acc0*/  IMAD.MOV.U32 R13, RZ, RZ, R8 ;  /* 0x000000ffff0d7224 */ /* 0x008fe400078e0008 */
[----:B------:R-:W-:Y:S02]  /*2acd0*/  IMAD.MOV.U32 R12, RZ, RZ, 0x1 ;  /* 0x00000001ff0c7424 */ /* 0x000fe400078e00ff */
[----:B------:R-:W-:Y:S02]  /*2ace0*/  IMAD.MOV.U32 R11, RZ, RZ, 0x181f ;  /* 0x0000181fff0b7424 */ /* 0x000fe400078e00ff */
[----:B------:R-:W-:-:S07]  /*2acf0*/  IMAD.MOV.U32 R15, RZ, RZ, -0x1 ;  /* 0xffffffffff0f7424 */ /* 0x000fce00078e00ff */
[----:B012--5:R-:W-:Y:S05]  /*2ad00*/  WARPSYNC.COLLECTIVE R15, `(.L_x_1994) ;  /* 0x000000000f087348 */ /* 0x027fea0003c00000 */
[----:B--2---:R2:W3:Y:S02]  /*2ad10*/  SHFL.IDX P6, R14, R13, R12, R11 ;  /* 0x0000000c0d0e7389 */ /* 0x0044e400000c000b */
[----:B0123-5:R-:W-:Y:S01]  /*2ad20*/  ENDCOLLECTIVE ;  /* 0x000000000000791b */ /* 0x02ffe20003800000 */
.L_x_1994:
[----:B------:R-:W-:Y:S05]  /*2ad30*/  BSYNC B1 ;  /* 0x0000000000017941 */ /* 0x000fea0003800000 */
.L_x_1993:
        /* <DEDUP_REMOVED lines=8> */
.L_x_1995:
[----:B------:R-:W-:Y:S05]  /*2adc0*/  BRA `(.L_x_1996) ;  /* 0xffffff3c00e07947 */ /* 0x000fea000383ffff */
.L_x_1739:
        /* <DEDUP_REMOVED lines=8> */
.L_x_1998:
[----:B------:R-:W-:Y:S05]  /*2ae50*/  BSYNC B1 ;  /* 0x0000000000017941 */ /* 0x000fea0003800000 */
.L_x_1997:
        /* <DEDUP_REMOVED lines=8> */
.L_x_1999:
[----:B------:R-:W-:Y:S05]  /*2aee0*/  BRA `(.L_x_2000) ;  /* 0xffffff3c00e07947 */ /* 0x000fea000383ffff */
.L_x_1742:
        /* <DEDUP_REMOVED lines=8> */
.L_x_2002:
[----:B------:R-:W-:Y:S05]  /*2af70*/  BSYNC B1 ;  /* 0x0000000000017941 */ /* 0x000fea0003800000 */
.L_x_2001:
        /* <DEDUP_REMOVED lines=8> */
.L_x_2003:
[----:B------:R-:W-:Y:S05]  /*2b000*/  BRA `(.L_x_2004) ;  /* 0xffffff3c00e07947 */ /* 0x000fea000383ffff */
.L_x_1744:
[----:B------:R-:W-:Y:S02]  /*2b010*/  IMAD.MOV.U32 R13, RZ, RZ, R4 ;  /* 0x000000ffff0d7224 */ /* 0x000fe400078e0004 */
[----:B------:R-:W-:Y:S02]  /*2b020*/  IMAD.MOV.U32 R12, RZ, RZ, RZ ;  /* 0x000000ffff0c7224 */ /* 0x000fe400078e00ff */
[----:B------:R-:W-:Y:S02]  /*2b030*/  IMAD.MOV.U32 R11, RZ, RZ, 0x1c1f ;  /* 0x00001c1fff0b7424 */ /* 0x000fe400078e00ff */
[----:B------:R-:W-:-:S07]  /*2b040*/  IMAD.MOV.U32 R15, RZ, RZ, -0x1 ;  /* 0xffffffffff0f7424 */ /* 0x000fce00078e00ff */
[----:B------:R-:W-:Y:S05]  /*2b050*/  WARPSYNC.COLLECTIVE R15, `(.L_x_2005) ;  /* 0x000000000f087348 */ /* 0x000fea0003c00000 */
[----:B------:R0:W1:Y:S02]  /*2b060*/  SHFL.IDX P6, R14, R13, R12, R11 ;  /* 0x0000000c0d0e7389 */ /* 0x00006400000c000b */
[----:B01----:R-:W-:Y:S01]  /*2b070*/  ENDCOLLECTIVE ;  /* 0x000000000000791b */ /* 0x003fe20003800000 */
.L_x_2005:
[----:B------:R-:W-:Y:S02]  /*2b080*/  IMAD.MOV.U32 R13, RZ, RZ, R0 ;  /* 0x000000ffff0d7224 */ /* 0x000fe400078e0000 */
[----:B------:R-:W-:-:S07]  /*2b090*/  IMAD.MOV.U32 R3, RZ, RZ, R14 ;  /* 0x000000ffff037224 */ /* 0x000fce00078e000e */
[----:B------:R-:W-:Y:S05]  /*2b0a0*/  WARPSYNC.COLLECTIVE R15, `(.L_x_2006) ;  /* 0x000000000f087348 */ /* 0x000fea0003c00000 */
[----:B------:R0:W1:Y:S02]  /*2b0b0*/  SHFL.IDX P6, R14, R13, R12, R11 ;  /* 0x0000000c0d0e7389 */ /* 0x00006400000c000b */
[----:B01----:R-:W-:Y:S01]  /*2b0c0*/  ENDCOLLECTIVE ;  /* 0x000000000000791b */ /* 0x003fe20003800000 */
.L_x_2006:
[----:B------:R-:W-:Y:S05]  /*2b0d0*/  BRA `(.L_x_2007) ;  /* 0xffffff40009c7947 */ /* 0x000fea000383ffff */
.L_x_1747:
[----:B------:R-:W-:Y:S01]  /*2b0e0*/  BSSY B1, `(.L_x_2008) ;  /* 0x0000008000017945 */ /* 0x000fe20003800000 */
[----:B0-----:R-:W-:Y:S02]  /*2b0f0*/  IMAD.MOV.U32 R13, RZ, RZ, R4 ;  /* 0x000000ffff0d7224 */ /* 0x001fe400078e0004 */
[----:B------:R-:W-:Y:S02]  /*2b100*/  IMAD.MOV.U32 R12, RZ, RZ, 0x1 ;  /* 0x00000001ff0c7424 */ /* 0x000fe400078e00ff */
[----:B------:R-:W-:Y:S02]  /*2b110*/  IMAD.MOV.U32 R11, RZ, RZ, 0x1c1f ;  /* 0x00001c1fff0b7424 */ /* 0x000fe400078e00ff */
[----:B------:R-:W-:-:S07]  /*2b120*/  IMAD.MOV.U32 R15, RZ, RZ, -0x1 ;  /* 0xffffffffff0f7424 */ /* 0x000fce00078e00ff */
[----:B-12---:R-:W-:Y:S05]  /*2b130*/  WARPSYNC.COLLECTIVE R15, `(.L_x_2009) ;  /* 0x000000000f087348 */ /* 0x006fea0003c00000 */
[----:B--2---:R0:W2:Y:S02]  /*2b140*/  SHFL.IDX P6, R14, R13, R12, R11 ;  /* 0x0000000c0d0e7389 */ /* 0x0040a400000c000b */
[----:B012---:R-:W-:Y:S01]  /*2b150*/  ENDCOLLECTIVE ;  /* 0x000000000000791b */ /* 0x007fe20003800000 */
.L_x_2009:
[----:B------:R-:W-:Y:S05]  /*2b160*/  BSYNC B1 ;  /* 0x0000000000017941 */ /* 0x000fea0003800000 */
.L_x_2008:
        /* <DEDUP_REMOVED lines=8> */
.L_x_2010:
[----:B------:R-:W-:Y:S05]  /*2b1f0*/  BRA `(.L_x_2011) ;  /* 0xffffff4400ac7947 */ /* 0x000fea000383ffff */
.L_x_1751:
[----:B------:R-:W-:Y:S02]  /*2b200*/  IMAD.MOV.U32 R13, RZ, RZ, R4 ;  /* 0x000000ffff0d7224 */ /* 0x000fe400078e0004 */
[----:B------:R-:W-:Y:S02]  /*2b210*/  IMAD.MOV.U32 R12, RZ, RZ, RZ ;  /* 0x000000ffff0c7224 */ /* 0x000fe400078e00ff */
[----:B------:R-:W-:Y:S02]  /*2b220*/  IMAD.MOV.U32 R11, RZ, RZ, 0x181f ;  /* 0x0000181fff0b7424 */ /* 0x000fe400078e00ff */
[----:B------:R-:W-:-:S07]  /*2b230*/  IMAD.MOV.U32 R15, RZ, RZ, -0x1 ;  /* 0xffffffffff0f7424 */ /* 0x000fce00078e00ff */
[----:B01----:R-:W-:Y:S05]  /*2b240*/  WARPSYNC.COLLECTIVE R15, `(.L_x_2012) ;  /* 0x000000000f087348 */ /* 0x003fea0003c00000 */
[----:B------:R2:W3:Y:S02]  /*2b250*/  SHFL.IDX P6, R14, R13, R12, R11 ;  /* 0x0000000c0d0e7389 */ /* 0x0004e400000c000b */
[----:B0123--:R-:W-:Y:S01]  /*2b260*/  ENDCOLLECTIVE ;  /* 0x000000000000791b */ /* 0x00ffe20003800000 */
.L_x_2012:
[----:B------:R-:W-:Y:S02]  /*2b270*/  IMAD.MOV.U32 R13, RZ, RZ, R0 ;  /* 0x000000ffff0d7224 */ /* 0x000fe400078e0000 */
[----:B------:R-:W-:-:S07]  /*2b280*/  IMAD.MOV.U32 R3, RZ, RZ, R14 ;  /* 0x000000ffff037224 */ /* 0x000fce00078e000e */
[----:B------:R-:W-:Y:S05]  /*2b290*/  WARPSYNC.COLLECTIVE R15, `(.L_x_2013) ;  /* 0x000000000f087348 */ /* 0x000fea0003c00000 */
[----:B------:R0:W1:Y:S02]  /*2b2a0*/  SHFL.IDX P6, R14, R13, R12, R11 ;  /* 0x0000000c0d0e7389 */ /* 0x00006400000c000b */
[----:B01----:R-:W-:Y:S01]  /*2b2b0*/  ENDCOLLECTIVE ;  /* 0x000000000000791b */ /* 0x003fe20003800000 */
.L_x_2013:
[----:B------:R-:W-:Y:S05]  /*2b2c0*/  BRA `(.L_x_2014) ;  /* 0xffffff5000bc7947 */ /* 0x000fea000383ffff */
.L_x_1754:
        /* <DEDUP_REMOVED lines=8> */
.L_x_2016:
[----:B------:R-:W-:Y:S05]  /*2b350*/  BSYNC B1 ;  /* 0x0000000000017941 */ /* 0x000fea0003800000 */
.L_x_2015:
        /* <DEDUP_REMOVED lines=8> */
.L_x_2017:
[----:B------:R-:W-:Y:S05]  /*2b3e0*/  BRA `(.L_x_2018) ;  /* 0xffffff5000bc7947 */ /* 0x000fea000383ffff */
.L_x_1757:
        /* <DEDUP_REMOVED lines=8> */
.L_x_2020:
[----:B------:R-:W-:Y:S05]  /*2b470*/  BSYNC B1 ;  /* 0x0000000000017941 */ /* 0x000fea0003800000 */
.L_x_2019:
        /* <DEDUP_REMOVED lines=8> */
.L_x_2021:
[----:B------:R-:W-:Y:S05]  /*2b500*/  BRA `(.L_x_2022) ;  /* 0xffffff5000bc7947 */ /* 0x000fea000383ffff */
.L_x_1760:
        /* <DEDUP_REMOVED lines=8> */
.L_x_2024:
[----:B------:R-:W-:Y:S05]  /*2b590*/  BSYNC B1 ;  /* 0x0000000000017941 */ /* 0x000fea0003800000 */
.L_x_2023:
        /* <DEDUP_REMOVED lines=8> */
.L_x_2025:
[----:B------:R-:W-:Y:S05]  /*2b620*/  BRA `(.L_x_2026) ;  /* 0xffffff5000bc7947 */ /* 0x000fea000383ffff */
.L_x_1787:
[----:B------:R-:W1:Y:S01]  /*2b630*/  S2R R6, SR_TID.X ;  /* 0x0000000000067919 */ /* 0x000e620000002100 */
[----:B------:R-:W-:Y:S01]  /*2b640*/  BSSY B1, `(.L_x_2027) ;  /* 0x000000a000017945 */ /* 0x000fe20003800000 */
[----:B------:R-:W-:Y:S02]  /*2b650*/  IMAD.MOV.U32 R12, RZ, RZ, RZ ;  /* 0x000000ffff0c7224 */ /* 0x000fe400078e00ff */
[----:B------:R-:W-:Y:S02]  /*2b660*/  IMAD.MOV.U32 R11, RZ, RZ, 0x1f ;  /* 0x0000001fff0b7424 */ /* 0x000fe400078e00ff */
[----:B0-----:R-:W-:Y:S01]  /*2b670*/  IMAD.MOV.U32 R15, RZ, RZ, -0x1 ;  /* 0xffffffffff0f7424 */ /* 0x001fe200078e00ff */
[----:B-1----:R-:W-:-:S04]  /*2b680*/  SHF.R.U32.HI R6, RZ, 0x5, R6 ;  /* 0x00000005ff067819 */ /* 0x002fc80000011606 */
[----:B------:R-:W-:-:S05]  /*2b690*/  LOP3.LUT R6, R6, 0x3, RZ, 0xc0, !PT ;  /* 0x0000000306067812 */ /* 0x000fca00078ec0ff */
[----:B------:R-:W-:-:S07]  /*2b6a0*/  IMAD.MOV.U32 R13, RZ, RZ, R6 ;  /* 0x000000ffff0d7224 */ /* 0x000fce00078e0006 */
[----:B------:R-:W-:Y:S05]  /*2b6b0*/  WARPSYNC.COLLECTIVE R15, `(.L_x_2028) ;  /* 0x000000000f087348 */ /* 0x000fea0003c00000 */
[----:B------:R0:W1:Y:S02]  /*2b6c0*/  SHFL.IDX P6, R14, R13, R12, R11 ;  /* 0x0000000c0d0e7389 */ /* 0x00006400000c000b */
[----:B01----:R-:W-:Y:S01]  /*2b6d0*/  ENDCOLLECTIVE ;  /* 0x000000000000791b */ /* 0x003fe20003800000 */
.L_x_2028:
[----:B------:R-:W-:Y:S05]  /*2b6e0*/  BSYNC B1 ;  /* 0x0000000000017941 */ /* 0x000fea0003800000 */
.L_x_2027:
[----:B------:R-:W-:Y:S05]  /*2b6f0*/  BRA `(.L_x_2029) ;  /* 0xffffff7000bc7947 */ /* 0x000fea000383ffff */
.L_x_1789:
[----:B------:R-:W-:Y:S01]  /*2b700*/  BSSY B1, `(.L_x_2030) ;  /* 0x0000006000017945 */ /* 0x000fe20003800000 */
[----:B0-----:R-:W-:-:S07]  /*2b710*/  IMAD.MOV.U32 R15, RZ, RZ, -0x1 ;  /* 0xffffffffff0f7424 */ /* 0x001fce00078e00ff */
[----:B-1----:R-:W-:Y:S05]  /*2b720*/  WARPSYNC.COLLECTIVE R15, `(.L_x_2031) ;  /* 0x000000000f0c7348 */ /* 0x002fea0003c00000 */
[----:B------:R-:W-:Y:S02]  /*2b730*/  ELECT P6, UR62, PT ;  /* 0x00000000003e782f */ /* 0x000fe400038c0000 */
[----:B------:R-:W-:Y:S01]  /*2b740*/  MOV R14, UR62 ;  /* 0x0000003e000e7c02 */ /* 0x000fe20008000f00 */
[----:B-1----:R-:W-:Y:S10]  /*2b750*/  ENDCOLLECTIVE ;  /* 0x000000000000791b */ /* 0x002ff40003800000 */
.L_x_2031:
[----:B------:R-:W-:Y:S05]  /*2b760*/  BSYNC B1 ;  /* 0x0000000000017941 */ /* 0x000fea0003800000 */
.L_x_2030:
[----:B------:R-:W-:Y:S05]  /*2b770*/  BRA `(.L_x_1788) ;  /* 0xffffff7000b47947 */ /* 0x000fea000383ffff */
.L_x_1791:
[----:B-1----:R1:W2:Y:S02]  /*2b780*/  SYNCS.PHASECHK.TRANS64.TRYWAIT P0, [R18+URZ+0x28820], R5 ;  /* 0x02882005120075a7 */ /* 0x0022a4000800017f */
[----:B--2---:R-:W-:Y:S05]  /*2b790*/  @!P0 NANOSLEEP.SYNCS 0x989680 ;  /* 0x009896800000895d */ /* 0x004fea0003900000 */
[----:B------:R-:W2:Y:S02]  /*2b7a0*/  @!P0 SYNCS.PHASECHK.TRANS64 P0, [R18+URZ+0x28820], R5 ;  /* 0x02882005120085a7 */ /* 0x000ea4000800007f */
[----:B--2---:R-:W-:Y:S05]  /*2b7b0*/  @!P0 BRA `(.L_x_1791) ;  /* 0xfffffffc00f08947 */ /* 0x004fea000383ffff */
[----:B------:R-:W-:Y:S05]  /*2b7c0*/  BRA `(.L_x_2032) ;  /* 0xffffff7000c47947 */ /* 0x000fea000383ffff */
.L_x_1795:
[----:B--2---:R2:W3:Y:S02]  /*2b7d0*/  SYNCS.PHASECHK.TRANS64.TRYWAIT P0, [R7+URZ+0x288a0], R11 ;  /* 0x0288a00b070075a7 */ /* 0x0044e4000800017f */
[----:B---3--:R-:W-:Y:S05]  /*2b7e0*/  @!P0 NANOSLEEP.SYNCS 0x989680 ;  /* 0x009896800000895d */ /* 0x008fea0003900000 */
[----:B------:R-:W3:Y:S02]  /*2b7f0*/  @!P0 SYNCS.PHASECHK.TRANS64 P0, [R7+URZ+0x288a0], R11 ;  /* 0x0288a00b070085a7 */ /* 0x000ee4000800007f */
[----:B---3--:R-:W-:Y:S05]  /*2b800*/  @!P0 BRA `(.L_x_1795) ;  /* 0xfffffffc00f08947 */ /* 0x008fea000383ffff */
[----:B------:R-:W-:Y:S05]  /*2b810*/  BRA `(.L_x_2033) ;  /* 0xffffff7000e47947 */ /* 0x000fea000383ffff */
.L_x_1801:
[----:B-1----:R1:W3:Y:S02]  /*2b820*/  SYNCS.PHASECHK.TRANS64.TRYWAIT P0, [R7+URZ+0x288c0], R11 ;  /* 0x0288c00b070075a7 */ /* 0x0022e4000800017f */
[----:B---3--:R-:W-:Y:S05]  /*2b830*/  @!P0 NANOSLEEP.SYNCS 0x989680 ;  /* 0x009896800000895d */ /* 0x008fea0003900000 */
[----:B------:R-:W3:Y:S02]  /*2b840*/  @!P0 SYNCS.PHASECHK.TRANS64 P0, [R7+URZ+0x288c0], R11 ;  /* 0x0288c00b070085a7 */ /* 0x000ee4000800007f */
[----:B---3--:R-:W-:Y:S05]  /*2b850*/  @!P0 BRA `(.L_x_1801) ;  /* 0xfffffffc00f08947 */ /* 0x008fea000383ffff */
[----:B------:R-:W-:Y:S05]  /*2b860*/  BRA `(.L_x_2034) ;  /* 0xffffff7400a87947 */ /* 0x000fea000383ffff */
.L_x_1809:
[----:B-1----:R1:W2:Y:S02]  /*2b870*/  SYNCS.PHASECHK.TRANS64.TRYWAIT P1, [R9+URZ+0x288a0], R8 ;  /* 0x0288a008090075a7 */ /* 0x0022a4000802017f */
[----:B--2---:R-:W-:Y:S05]  /*2b880*/  @!P1 NANOSLEEP.SYNCS 0x989680 ;  /* 0x009896800000995d */ /* 0x004fea0003900000 */
[----:B------:R-:W2:Y:S02]  /*2b890*/  @!P1 SYNCS.PHASECHK.TRANS64 P1, [R9+URZ+0x288a0], R8 ;  /* 0x0288a008090095a7 */ /* 0x000ea4000802007f */
[----:B--2---:R-:W-:Y:S05]  /*2b8a0*/  @!P1 BRA `(.L_x_1809) ;  /* 0xfffffffc00f09947 */ /* 0x004fea000383ffff */
[----:B------:R-:W-:Y:S05]  /*2b8b0*/  BRA `(.L_x_2035) ;  /* 0xffffff7800bc7947 */ /* 0x000fea000383ffff */
.L_x_1815:
[----:B0-----:R0:W2:Y:S02]  /*2b8c0*/  SYNCS.PHASECHK.TRANS64.TRYWAIT P1, [R9+URZ+0x288c0], R8 ;  /* 0x0288c008090075a7 */ /* 0x0010a4000802017f */
[----:B--2---:R-:W-:Y:S05]  /*2b8d0*/  @!P1 NANOSLEEP.SYNCS 0x989680 ;  /* 0x009896800000995d */ /* 0x004fea0003900000 */
[----:B------:R-:W2:Y:S02]  /*2b8e0*/  @!P1 SYNCS.PHASECHK.TRANS64 P1, [R9+URZ+0x288c0], R8 ;  /* 0x0288c008090095a7 */ /* 0x000ea4000802007f */
[----:B--2---:R-:W-:Y:S05]  /*2b8f0*/  @!P1 BRA `(.L_x_1815) ;  /* 0xfffffffc00f09947 */ /* 0x004fea000383ffff */
[----:B------:R-:W-:Y:S05]  /*2b900*/  BRA `(.L_x_2036) ;  /* 0xffffff7c00787947 */ /* 0x000fea000383ffff */
.L_x_1839:
[----:B-1----:R-:W1:Y:S01]  /*2b910*/  S2R R4, SR_TID.X ;  /* 0x0000000000047919 */ /* 0x002e620000002100 */
[----:B------:R-:W-:Y:S01]  /*2b920*/  BSSY B0, `(.L_x_2037) ;  /* 0x000000a000007945 */ /* 0x000fe20003800000 */
[----:B------:R-:W-:Y:S02]  /*2b930*/  IMAD.MOV.U32 R12, RZ, RZ, RZ ;  /* 0x000000ffff0c7224 */ /* 0x000fe400078e00ff */
[----:B------:R-:W-:Y:S02]  /*2b940*/  IMAD.MOV.U32 R11, RZ, RZ, 0x1f ;  /* 0x0000001fff0b7424 */ /* 0x000fe400078e00ff */
[----:B0-----:R-:W-:Y:S01]  /*2b950*/  IMAD.MOV.U32 R15, RZ, RZ, -0x1 ;  /* 0xffffffffff0f7424 */ /* 0x001fe200078e00ff */
[----:B-1----:R-:W-:-:S04]  /*2b960*/  SHF.R.U32.HI R4, RZ, 0x5, R4 ;  /* 0x00000005ff047819 */ /* 0x002fc80000011604 */
[----:B------:R-:W-:-:S05]  /*2b970*/  LOP3.LUT R4, R4, 0x3, RZ, 0xc0, !PT ;  /* 0x0000000304047812 */ /* 0x000fca00078ec0ff */
[----:B------:R-:W-:-:S07]  /*2b980*/  IMAD.MOV.U32 R13, RZ, RZ, R4 ;  /* 0x000000ffff0d7224 */ /* 0x000fce00078e0004 */
[----:B--2---:R-:W-:Y:S05]  /*2b990*/  WARPSYNC.COLLECTIVE R15, `(.L_x_2038) ;  /* 0x000000000f087348 */ /* 0x004fea0003c00000 */
[----:B------:R0:W1:Y:S02]  /*2b9a0*/  SHFL.IDX P6, R14, R13, R12, R11 ;  /* 0x0000000c0d0e7389 */ /* 0x00006400000c000b */
[----:B012---:R-:W-:Y:S01]  /*2b9b0*/  ENDCOLLECTIVE ;  /* 0x000000000000791b */ /* 0x007fe20003800000 */
.L_x_2038:
[----:B------:R-:W-:Y:S05]  /*2b9c0*/  BSYNC B0 ;  /* 0x0000000000007941 */ /* 0x000fea0003800000 */
.L_x_2037:
[----:B------:R-:W-:Y:S05]  /*2b9d0*/  BRA `(.L_x_2039) ;  /* 0xffffff8c008c7947 */ /* 0x000fea000383ffff */
.L_x_1841:
[----:B------:R-:W-:Y:S01]  /*2b9e0*/  BSSY B0, `(.L_x_2040) ;  /* 0x0000006000007945 */ /* 0x000fe20003800000 */
[----:B0-----:R-:W-:-:S07]  /*2b9f0*/  IMAD.MOV.U32 R15, RZ, RZ, -0x1 ;  /* 0xffffffffff0f7424 */ /* 0x001fce00078e00ff */
[----:B-12---:R-:W-:Y:S05]  /*2ba00*/  WARPSYNC.COLLECTIVE R15, `(.L_x_2041) ;  /* 0x000000000f0c7348 */ /* 0x006fea0003c00000 */
[----:B------:R-:W-:Y:S02]  /*2ba10*/  ELECT P6, UR62, PT ;  /* 0x00000000003e782f */ /* 0x000fe400038c0000 */
[----:B------:R-:W-:Y:S01]  /*2ba20*/  MOV R14, UR62 ;  /* 0x0000003e000e7c02 */ /* 0x000fe20008000f00 */
[----:B-12---:R-:W-:Y:S10]  /*2ba30*/  ENDCOLLECTIVE ;  /* 0x000000000000791b */ /* 0x006ff40003800000 */
.L_x_2041:
[----:B------:R-:W-:Y:S05]  /*2ba40*/  BSYNC B0 ;  /* 0x0000000000007941 */ /* 0x000fea0003800000 */
.L_x_2040:
[----:B------:R-:W-:Y:S05]  /*2ba50*/  BRA `(.L_x_2042) ;  /* 0xffffff8c00987947 */ /* 0x000fea000383ffff */
.L_x_1843:
[----:B-1----:R1:W3:Y:S02]  /*2ba60*/  SYNCS.PHASECHK.TRANS64.TRYWAIT P0, [R0+URZ+0x28840], R2 ;  /* 0x02884002000075a7 */ /* 0x0022e4000800017f */
[----:B---3--:R-:W-:Y:S05]  /*2ba70*/  @!P0 NANOSLEEP.SYNCS 0x989680 ;  /* 0x009896800000895d */ /* 0x008fea0003900000 */
[----:B------:R-:W3:Y:S02]  /*2ba80*/  @!P0 SYNCS.PHASECHK.TRANS64 P0, [R0+URZ+0x28840], R2 ;  /* 0x02884002000085a7 */ /* 0x000ee4000800007f */
[----:B---3--:R-:W-:Y:S05]  /*2ba90*/  @!P0 BRA `(.L_x_1843) ;  /* 0xfffffffc00f08947 */ /* 0x008fea000383ffff */
[----:B------:R-:W-:Y:S05]  /*2baa0*/  BRA `(.L_x_2043) ;  /* 0xffffff8c00f87947 */ /* 0x000fea000383ffff */
.L_x_1847:
        /* <DEDUP_REMOVED lines=15> */
.L_x_2044:
[----:B------:R-:W-:Y:S02]  /*2bba0*/  IMAD.MOV.U32 R13, RZ, RZ, R4 ;  /* 0x000000ffff0d7224 */ /* 0x000fe400078e0004 */
[----:B------:R-:W-:-:S07]  /*2bbb0*/  IMAD.MOV.U32 R6, RZ, RZ, R14 ;  /* 0x000000ffff067224 */ /* 0x000fce00078e000e */
[----:B------:R-:W-:Y:S05]  /*2bbc0*/  WARPSYNC.COLLECTIVE R15, `(.L_x_2045) ;  /* 0x000000000f087348 */ /* 0x000fea0003c00000 */
[----:B------:R0:W1:Y:S02]  /*2bbd0*/  SHFL.IDX P6, R14, R13, R12, R11 ;  /* 0x0000000c0d0e7389 */ /* 0x00006400000c000b */
[----:B01----:R-:W-:Y:S01]  /*2bbe0*/  ENDCOLLECTIVE ;  /* 0x000000000000791b */ /* 0x003fe20003800000 */
.L_x_2045:
[----:B------:R-:W-:Y:S02]  /*2bbf0*/  IMAD.MOV.U32 R13, RZ, RZ, R3 ;  /* 0x000000ffff0d7224 */ /* 0x000fe400078e0003 */
[----:B------:R-:W-:Y:S02]  /*2bc00*/  IMAD.MOV.U32 R12, RZ, RZ, 0x1 ;  /* 0x00000001ff0c7424 */ /* 0x000fe400078e00ff */
[----:B------:R-:W-:-:S07]  /*2bc10*/  IMAD.MOV.U32 R7, RZ, RZ, R14 ;  /* 0x000000ffff077224 */ /* 0x000fce00078e000e */
[----:B------:R-:W-:Y:S05]  /*2bc20*/  WARPSYNC.COLLECTIVE R15, `(.L_x_2046) ;  /* 0x000000000f087348 */ /* 0x000fea0003c00000 */
[----:B------:R0:W1:Y:S02]  /*2bc30*/  SHFL.IDX P6, R14, R13, R12, R11 ;  /* 0x0000000c0d0e7389 */ /* 0x00006400000c000b */
[----:B01----:R-:W-:Y:S01]  /*2bc40*/  ENDCOLLECTIVE ;  /* 0x000000000000791b */ /* 0x003fe20003800000 */
.L_x_2046:
        /* <DEDUP_REMOVED lines=10> */
.L_x_2047:
        /* <DEDUP_REMOVED lines=12> */
.L_x_2048:
        /* <DEDUP_REMOVED lines=17> */
.L_x_2049:
[----:B------:R-:W-:Y:S02]  /*2bec0*/  IMAD.MOV.U32 R13, RZ, RZ, R3 ;  /* 0x000000ffff0d7224 */ /* 0x000fe400078e0003 */
[----:B------:R-:W-:Y:S02]  /*2bed0*/  IMAD.MOV.U32 R12, RZ, RZ, 0x3 ;  /* 0x00000003ff0c7424 */ /* 0x000fe400078e00ff */
[----:B------:R-:W-:-:S07]  /*2bee0*/  IMAD.MOV.U32 R5, RZ, RZ, R14 ;  /* 0x000000ffff057224 */ /* 0x000fce00078e000e */
[----:B------:R-:W-:Y:S05]  /*2bef0*/  WARPSYNC.COLLECTIVE R15, `(.L_x_2050) ;  /* 0x000000000f087348 */ /* 0x000fea0003c00000 */
[----:B------:R0:W1:Y:S02]  /*2bf00*/  SHFL.IDX P6, R14, R13, R12, R11 ;  /* 0x0000000c0d0e7389 */ /* 0x00006400000c000b */
[----:B01----:R-:W-:Y:S01]  /*2bf10*/  ENDCOLLECTIVE ;  /* 0x000000000000791b */ /* 0x003fe20003800000 */
.L_x_2050:
        /* <DEDUP_REMOVED lines=16> */
.L_x_2051:
[----:B------:R-:W-:Y:S02]  /*2c020*/  IMAD.MOV.U32 R13, RZ, RZ, R3 ;  /* 0x000000ffff0d7224 */ /* 0x000fe400078e0003 */
[----:B------:R-:W-:Y:S02]  /*2c030*/  IMAD.MOV.U32 R12, RZ, RZ, 0x4 ;  /* 0x00000004ff0c7424 */ /* 0x000fe400078e00ff */
[----:B------:R-:W-:-:S07]  /*2c040*/  IMAD.MOV.U32 R5, RZ, RZ, R14 ;  /* 0x000000ffff057224 */ /* 0x000fce00078e000e */
[----:B------:R-:W-:Y:S05]  /*2c050*/  WARPSYNC.COLLECTIVE R15, `(.L_x_2052) ;  /* 0x000000000f087348 */ /* 0x000fea0003c00000 */
[----:B------:R0:W1:Y:S02]  /*2c060*/  SHFL.IDX P6, R14, R13, R12, R11 ;  /* 0x0000000c0d0e7389 */ /* 0x00006400000c000b */
[----:B01----:R-:W-:Y:S01]  /*2c070*/  ENDCOLLECTIVE ;  /* 0x000000000000791b */ /* 0x003fe20003800000 */
.L_x_2052:
        /* <DEDUP_REMOVED lines=16> */
.L_x_2053:
[----:B------:R-:W-:Y:S02]  /*2c180*/  IMAD.MOV.U32 R13, RZ, RZ, R3 ;  /* 0x000000ffff0d7224 */ /* 0x000fe400078e0003 */
[----:B------:R-:W-:Y:S02]  /*2c190*/  IMAD.MOV.U32 R12, RZ, RZ, 0x5 ;  /* 0x00000005ff0c7424 */ /* 0x000fe400078e00ff */
[----:B------:R-:W-:-:S07]  /*2c1a0*/  IMAD.MOV.U32 R5, RZ, RZ, R14 ;  /* 0x000000ffff057224 */ /* 0x000fce00078e000e */
[----:B------:R-:W-:Y:S05]  /*2c1b0*/  WARPSYNC.COLLECTIVE R15, `(.L_x_2054) ;  /* 0x000000000f087348 */ /* 0x000fea0003c00000 */
[----:B------:R0:W1:Y:S02]  /*2c1c0*/  SHFL.IDX P6, R14, R13, R12, R11 ;  /* 0x0000000c0d0e7389 */ /* 0x00006400000c000b */
[----:B01----:R-:W-:Y:S01]  /*2c1d0*/  ENDCOLLECTIVE ;  /* 0x000000000000791b */ /* 0x003fe20003800000 */
.L_x_2054:
        /* <DEDUP_REMOVED lines=16> */
.L_x_2055:
[----:B------:R-:W-:Y:S02]  /*2c2e0*/  IMAD.MOV.U32 R13, RZ, RZ, R3 ;  /* 0x000000ffff0d7224 */ /* 0x000fe400078e0003 */
[----:B------:R-:W-:Y:S02]  /*2c2f0*/  IMAD.MOV.U32 R12, RZ, RZ, 0x6 ;  /* 0x00000006ff0c7424 */ /* 0x000fe400078e00ff */
[----:B------:R-:W-:-:S07]  /*2c300*/  IMAD.MOV.U32 R5, RZ, RZ, R14 ;  /* 0x000000ffff057224 */ /* 0x000fce00078e000e */
[----:B------:R-:W-:Y:S05]  /*2c310*/  WARPSYNC.COLLECTIVE R15, `(.L_x_2056) ;  /* 0x000000000f087348 */ /* 0x000fea0003c00000 */
[----:B------:R0:W1:Y:S02]  /*2c320*/  SHFL.IDX P6, R14, R13, R12, R11 ;  /* 0x0000000c0d0e7389 */ /* 0x00006400000c000b */
[----:B01----:R-:W-:Y:S01]  /*2c330*/  ENDCOLLECTIVE ;  /* 0x000000000000791b */ /* 0x003fe20003800000 */
.L_x_2056:
        /* <DEDUP_REMOVED lines=14> */
.L_x_2057:
        /* <DEDUP_REMOVED lines=8> */
.L_x_2058:
        /* <DEDUP_REMOVED lines=14> */
.L_x_2059:
[----:B------:R-:W-:Y:S01]  /*2c580*/  IMAD.MOV.U32 R3, RZ, RZ, R14 ;  /* 0x000000ffff037224 */ /* 0x000fe200078e000e */
[----:B------:R-:W-:Y:S06]  /*2c590*/  BRA `(.L_x_2060) ;  /* 0xffffff9000987947 */ /* 0x000fec000383ffff */
.L_x_1852:
[----:B---3--:R3:W4:Y:S02]  /*2c5a0*/  SYNCS.PHASECHK.TRANS64.TRYWAIT P0, [R18+URZ+0x28820], R0 ;  /* 0x02882000120075a7 */ /* 0x008724000800017f */
[----:B----4-:R-:W-:Y:S05]  /*2c5b0*/  @!P0 NANOSLEEP.SYNCS 0x989680 ;  /* 0x009896800000895d */ /* 0x010fea0003900000 */
[----:B------:R-:W4:Y:S02]  /*2c5c0*/  @!P0 SYNCS.PHASECHK.TRANS64 P0, [R18+URZ+0x28820], R0 ;  /* 0x02882000120085a7 */ /* 0x000f24000800007f */
[----:B----4-:R-:W-:Y:S05]  /*2c5d0*/  @!P0 BRA `(.L_x_1852) ;  /* 0xfffffffc00f08947 */ /* 0x010fea000383ffff */
[----:B------:R-:W-:Y:S05]  /*2c5e0*/  BRA `(.L_x_2061) ;  /* 0xffffff9400087947 */ /* 0x000fea000383ffff */
.L_x_1861:
[----:B-1----:R1:W2:Y:S02]  /*2c5f0*/  SYNCS.PHASECHK.TRANS64.TRYWAIT P0, [R3+URZ+0x28840], R2 ;  /* 0x02884002030075a7 */ /* 0x0022a4000800017f */
[----:B--2---:R-:W-:Y:S05]  /*2c600*/  @!P0 NANOSLEEP.SYNCS 0x989680 ;  /* 0x009896800000895d */ /* 0x004fea0003900000 */
[----:B------:R-:W2:Y:S02]  /*2c610*/  @!P0 SYNCS.PHASECHK.TRANS64 P0, [R3+URZ+0x28840], R2 ;  /* 0x02884002030085a7 */ /* 0x000ea4000800007f */
[----:B--2---:R-:W-:Y:S05]  /*2c620*/  @!P0 BRA `(.L_x_1861) ;  /* 0xfffffffc00f08947 */ /* 0x004fea000383ffff */
[----:B------:R-:W-:Y:S05]  /*2c630*/  BRA `(.L_x_2062) ;  /* 0xffffff9400fc7947 */ /* 0x000fea000383ffff */
.L_x_1867:
[----:B0-----:R0:W1:Y:S02]  /*2c640*/  SYNCS.PHASECHK.TRANS64.TRYWAIT P0, [R3+URZ+0x60], R2 ;  /* 0x00006002030075a7 */ /* 0x001064000800017f */
[----:B-1----:R-:W-:Y:S05]  /*2c650*/  @!P0 NANOSLEEP.SYNCS 0x989680 ;  /* 0x009896800000895d */ /* 0x002fea0003900000 */
[----:B------:R-:W1:Y:S02]  /*2c660*/  @!P0 SYNCS.PHASECHK.TRANS64 P0, [R3+URZ+0x60], R2 ;  /* 0x00006002030085a7 */ /* 0x000e64000800007f */
[----:B-1----:R-:W-:Y:S05]  /*2c670*/  @!P0 BRA `(.L_x_1867) ;  /* 0xfffffffc00f08947 */ /* 0x002fea000383ffff */
[----:B------:R-:W-:Y:S05]  /*2c680*/  BRA `(.L_x_2063) ;  /* 0xffffff9800d07947 */ /* 0x000fea000383ffff */
.L_x_1876:
[----:B-1----:R1:W2:Y:S02]  /*2c690*/  SYNCS.PHASECHK.TRANS64.TRYWAIT P0, [R3+URZ+0x28840], R2 ;  /* 0x02884002030075a7 */ /* 0x0022a4000800017f */
[----:B--2---:R-:W-:Y:S05]  /*2c6a0*/  @!P0 NANOSLEEP.SYNCS 0x989680 ;  /* 0x009896800000895d */ /* 0x004fea0003900000 */
[----:B------:R-:W2:Y:S02]  /*2c6b0*/  @!P0 SYNCS.PHASECHK.TRANS64 P0, [R3+URZ+0x28840], R2 ;  /* 0x02884002030085a7 */ /* 0x000ea4000800007f */
[----:B--2---:R-:W-:Y:S05]  /*2c6c0*/  @!P0 BRA `(.L_x_1876) ;  /* 0xfffffffc00f08947 */ /* 0x004fea000383ffff */
[----:B------:R-:W-:Y:S05]  /*2c6d0*/  BRA `(.L_x_2064) ;  /* 0xffffffa0005c7947 */ /* 0x000fea000383ffff */
.L_x_1882:
[----:B0-----:R0:W1:Y:S02]  /*2c6e0*/  SYNCS.PHASECHK.TRANS64.TRYWAIT P0, [R2+URZ+0x60], R3 ;  /* 0x00006003020075a7 */ /* 0x001064000800017f */
[----:B-1----:R-:W-:Y:S05]  /*2c6f0*/  @!P0 NANOSLEEP.SYNCS 0x989680 ;  /* 0x009896800000895d */ /* 0x002fea0003900000 */
[----:B------:R-:W1:Y:S02]  /*2c700*/  @!P0 SYNCS.PHASECHK.TRANS64 P0, [R2+URZ+0x60], R3 ;  /* 0x00006003020085a7 */ /* 0x000e64000800007f */
[----:B-1----:R-:W-:Y:S05]  /*2c710*/  @!P0 BRA `(.L_x_1882) ;  /* 0xfffffffc00f08947 */ /* 0x002fea000383ffff */
[----:B------:R-:W-:Y:S05]  /*2c720*/  BRA `(.L_x_2065) ;  /* 0xffffffa400307947 */ /* 0x000fea000383ffff */
.L_x_1891:
[----:B--2---:R2:W3:Y:S02]  /*2c730*/  SYNCS.PHASECHK.TRANS64.TRYWAIT P0, [R2+URZ+0x28840], R3 ;  /* 0x02884003020075a7 */ /* 0x0044e4000800017f */
[----:B---3--:R-:W-:Y:S05]  /*2c740*/  @!P0 NANOSLEEP.SYNCS 0x989680 ;  /* 0x009896800000895d */ /* 0x008fea0003900000 */
[----:B------:R-:W3:Y:S02]  /*2c750*/  @!P0 SYNCS.PHASECHK.TRANS64 P0, [R2+URZ+0x28840], R3 ;  /* 0x02884003020085a7 */ /* 0x000ee4000800007f */
[----:B---3--:R-:W-:Y:S05]  /*2c760*/  @!P0 BRA `(.L_x_1891) ;  /* 0xfffffffc00f08947 */ /* 0x008fea000383ffff */
[----:B------:R-:W-:Y:S05]  /*2c770*/  BRA `(.L_x_2066) ;  /* 0xffffffa800907947 */ /* 0x000fea000383ffff */
.L_x_1897:
[----:B0-----:R0:W1:Y:S02]  /*2c780*/  SYNCS.PHASECHK.TRANS64.TRYWAIT P0, [R2+URZ+0x60], R5 ;  /* 0x00006005020075a7 */ /* 0x001064000800017f */
[----:B-1----:R-:W-:Y:S05]  /*2c790*/  @!P0 NANOSLEEP.SYNCS 0x989680 ;  /* 0x009896800000895d */ /* 0x002fea0003900000 */
[----:B------:R-:W1:Y:S02]  /*2c7a0*/  @!P0 SYNCS.PHASECHK.TRANS64 P0, [R2+URZ+0x60], R5 ;  /* 0x00006005020085a7 */ /* 0x000e64000800007f */
[----:B-1----:R-:W-:Y:S05]  /*2c7b0*/  @!P0 BRA `(.L_x_1897) ;  /* 0xfffffffc00f08947 */ /* 0x002fea000383ffff */
[----:B------:R-:W-:Y:S05]  /*2c7c0*/  BRA `(.L_x_2067) ;  /* 0xffffffac00647947 */ /* 0x000fea000383ffff */
.L_x_1908:
[----:B--2---:R2:W3:Y:S02]  /*2c7d0*/  SYNCS.PHASECHK.TRANS64.TRYWAIT P0, [R0+URZ+0x28860], R2 ;  /* 0x02886002000075a7 */ /* 0x0044e4000800017f */
[----:B---3--:R-:W-:Y:S05]  /*2c7e0*/  @!P0 NANOSLEEP.SYNCS 0x989680 ;  /* 0x009896800000895d */ /* 0x008fea0003900000 */
[----:B------:R-:W3:Y:S02]  /*2c7f0*/  @!P0 SYNCS.PHASECHK.TRANS64 P0, [R0+URZ+0x28860], R2 ;  /* 0x02886002000085a7 */ /* 0x000ee4000800007f */
[----:B---3--:R-:W-:Y:S05]  /*2c800*/  @!P0 BRA `(.L_x_1908) ;  /* 0xfffffffc00f08947 */ /* 0x008fea000383ffff */
[----:B------:R-:W-:Y:S05]  /*2c810*/  BRA `(.L_x_2068) ;  /* 0xffffffb000b07947 */ /* 0x000fea000383ffff */
.L_x_1915:
[----:B------:R-:W2:Y:S01]  /*2c820*/  LDL R0, [R1] ;  /* 0x0000000001007983 */ /* 0x000ea20000100800 */
[----:B------:R-:W-:Y:S01]  /*2c830*/  BSSY B0, `(.L_x_2069) ;  /* 0x0000008000007945 */ /* 0x000fe20003800000 */
[----:B------:R-:W-:Y:S02]  /*2c840*/  IMAD.MOV.U32 R12, RZ, RZ, RZ ;  /* 0x000000ffff0c7224 */ /* 0x000fe400078e00ff */
[----:B------:R-:W-:Y:S02]  /*2c850*/  IMAD.MOV.U32 R11, RZ, RZ, 0x1f ;  /* 0x0000001fff0b7424 */ /* 0x000fe400078e00ff */
[----:B0-----:R-:W-:Y:S02]  /*2c860*/  IMAD.MOV.U32 R15, RZ, RZ, -0x1 ;  /* 0xffffffffff0f7424 */ /* 0x001fe400078e00ff */
[----:B--2---:R-:W-:-:S07]  /*2c870*/  IMAD.MOV.U32 R13, RZ, RZ, R0 ;  /* 0x000000ffff0d7224 */ /* 0x004fce00078e0000 */
[----:B-1-3--:R-:W-:Y:S05]  /*2c880*/  WARPSYNC.COLLECTIVE R15, `(.L_x_2070) ;  /* 0x000000000f087348 */ /* 0x00afea0003c00000 */
[----:B------:R0:W2:Y:S02]  /*2c890*/  SHFL.IDX P6, R14, R13, R12, R11 ;  /* 0x0000000c0d0e7389 */ /* 0x0000a400000c000b */
[----:B0123--:R-:W-:Y:S01]  /*2c8a0*/  ENDCOLLECTIVE ;  /* 0x000000000000791b */ /* 0x00ffe20003800000 */
.L_x_2070:
[----:B------:R-:W-:Y:S05]  /*2c8b0*/  BSYNC B0 ;  /* 0x0000000000007941 */ /* 0x000fea0003800000 */
.L_x_2069:
        /* <DEDUP_REMOVED lines=9> */
.L_x_2071:
        /* <DEDUP_REMOVED lines=26> */
.L_x_2072:
        /* <DEDUP_REMOVED lines=8> */
.L_x_2073:
        /* <DEDUP_REMOVED lines=8> */
.L_x_2074:
        /* <DEDUP_REMOVED lines=8> */
.L_x_2075:
        /* <DEDUP_REMOVED lines=8> */
.L_x_2076:
        /* <DEDUP_REMOVED lines=9> */
.L_x_2077:
[----:B------:R-:W-:Y:S01]  /*2cd80*/  IMAD.MOV.U32 R9, RZ, RZ, R14 ;  /* 0x000000ffff097224 */ /* 0x000fe200078e000e */
[----:B------:R-:W-:Y:S06]  /*2cd90*/  BRA `(.L_x_2078) ;  /* 0xffffffb400247947 */ /* 0x000fec000383ffff */
.L_x_1918:
        /* <DEDUP_REMOVED lines=8> */
.L_x_2080:
[----:B------:R-:W-:Y:S05]  /*2ce20*/  BSYNC B0 ;  /* 0x0000000000007941 */ /* 0x000fea0003800000 */
.L_x_2079:
        /* <DEDUP_REMOVED lines=10> */
.L_x_2081:
        /* <DEDUP_REMOVED lines=8> */
.L_x_2082:
        /* <DEDUP_REMOVED lines=8> */
.L_x_2083:
        /* <DEDUP_REMOVED lines=8> */
.L_x_2084:
        /* <DEDUP_REMOVED lines=9> */
.L_x_2085:
[----:B------:R-:W-:Y:S01]  /*2d0e0*/  IMAD.MOV.U32 R9, RZ, RZ, R14 ;  /* 0x000000ffff097224 */ /* 0x000fe200078e000e */
[----:B------:R-:W-:Y:S06]  /*2d0f0*/  BRA `(.L_x_2086) ;  /* 0xffffffb000f87947 */ /* 0x000fec000383ffff */
.L_x_1920:
[----:B------:R-:W-:Y:S01]  /*2d100*/  BSSY B0, `(.L_x_2087) ;  /* 0x0000006000007945 */ /* 0x000fe20003800000 */
[----:B------:R-:W-:Y:S01]  /*2d110*/  PLOP3.LUT P6, PT, P6, PT, PT, 0x8, 0x0 ;  /* 0x000000000000781c */ /* 0x000fe200037ce170 */
[----:B------:R-:W-:-:S12]  /*2d120*/  IMAD.MOV.U32 R15, RZ, RZ, -0x1 ;  /* 0xffffffffff0f7424 */ /* 0x000fd800078e00ff */
[----:B0-----:R-:W-:Y:S05]  /*2d130*/  WARPSYNC.COLLECTIVE R15, `(.L_x_2088) ;  /* 0x000000000f087348 */ /* 0x001fea0003c00000 */
[----:B------:R-:W-:Y:S01]  /*2d140*/  VOTE.ANY R14, PT, P6 ;  /* 0x00000000000e7806 */ /* 0x000fe200030e0100 */
[----:B0-----:R-:W-:Y:S06]  /*2d150*/  ENDCOLLECTIVE ;  /* 0x000000000000791b */ /* 0x001fec0003800000 */
.L_x_2088:
[----:B------:R-:W-:Y:S05]  /*2d160*/  BSYNC B0 ;  /* 0x0000000000007941 */ /* 0x000fea0003800000 */
.L_x_2087:
        /* <DEDUP_REMOVED lines=10> */
.L_x_2089:
[----:B------:R-:W-:Y:S02]  /*2d210*/  IMAD.MOV.U32 R13, RZ, RZ, R6 ;  /* 0x000000ffff0d7224 */ /* 0x000fe400078e0006 */
[----:B------:R-:W-:-:S07]  /*2d220*/  IMAD.MOV.U32 R4, RZ, RZ, R14 ;  /* 0x000000ffff047224 */ /* 0x000fce00078e000e */
[----:B------:R-:W-:Y:S05]  /*2d230*/  WARPSYNC.COLLECTIVE R15, `(.L_x_2090) ;  /* 0x000000000f087348 */ /* 0x000fea0003c00000 */
[----:B------:R0:W1:Y:S02]  /*2d240*/  SHFL.IDX P6, R14, R13, R12, R11 ;  /* 0x0000000c0d0e7389 */ /* 0x00006400000c000b */
[----:B01----:R-:W-:Y:S01]  /*2d250*/  ENDCOLLECTIVE ;  /* 0x000000000000791b */ /* 0x003fe20003800000 */
.L_x_2090:
[----:B------:R-:W-:Y:S02]  /*2d260*/  IMAD.MOV.U32 R6, RZ, RZ, R14 ;  /* 0x000000ffff067224 */ /* 0x000fe400078e000e */
[----:B------:R-:W-:-:S05]  /*2d270*/  IMAD.IADD R10, R3, 0x1, R10 ;  /* 0x00000001030a7824 */ /* 0x000fca00078e020a */
[----:B------:R2:W-:Y:S01]  /*2d280*/  STL [R1+0xc], R10 ;  /* 0x00000c0a01007387 */ /* 0x0005e20000100800 */
[----:B------:R-:W-:Y:S05]  /*2d290*/  BRA `(.L_x_2091) ;  /* 0xffffffb000d87947 */ /* 0x000fea000383ffff */
.L_x_1922:
[----:B------:R-:W-:Y:S01]  /*2d2a0*/  BSSY B0, `(.L_x_2092) ;  /* 0x0000008000007945 */ /* 0x000fe20003800000 */
[----:B------:R-:W-:Y:S02]  /*2d2b0*/  IMAD.MOV.U32 R13, RZ, RZ, R7 ;  /* 0x000000ffff0d7224 */ /* 0x000fe400078e0007 */
[----:B------:R-:W-:Y:S02]  /*2d2c0*/  IMAD.MOV.U32 R12, RZ, RZ, R3 ;  /* 0x000000ffff0c7224 */ /* 0x000fe400078e0003 */
[----:B------:R-:W-:Y:S02]  /*2d2d0*/  IMAD.MOV.U32 R11, RZ, RZ, 0x1f ;  /* 0x0000001fff0b7424 */ /* 0x000fe400078e00ff */
[----:B------:R-:W-:-:S07]  /*2d2e0*/  IMAD.MOV.U32 R15, RZ, RZ, -0x1 ;  /* 0xffffffffff0f7424 */ /* 0x000fce00078e00ff */
[----:B0-2---:R-:W-:Y:S05]  /*2d2f0*/  WARPSYNC.COLLECTIVE R15, `(.L_x_2093) ;  /* 0x000000000f087348 */ /* 0x005fea0003c00000 */
[----:B------:R1:W3:Y:S02]  /*2d300*/  SHFL.IDX P6, R14, R13, R12, R11 ;  /* 0x0000000c0d0e7389 */ /* 0x0002e400000c000b */
[----:B0123--:R-:W-:Y:S01]  /*2d310*/  ENDCOLLECTIVE ;  /* 0x000000000000791b */ /* 0x00ffe20003800000 */
.L_x_2093:
[----:B------:R-:W-:Y:S05]  /*2d320*/  BSYNC B0 ;  /* 0x0000000000007941 */ /* 0x000fea0003800000 */
.L_x_2092:
[----:B------:R-:W-:Y:S01]  /*2d330*/  IMAD.MOV.U32 R3, RZ, RZ, R14 ;  /* 0x000000ffff037224 */ /* 0x000fe200078e000e */
[----:B------:R-:W-:Y:S06]  /*2d340*/  BRA `(.L_x_2094) ;  /* 0xffffffb000c47947 */ /* 0x000fec000383ffff */
.L_x_1928:
[----:B0-----:R0:W1:Y:S02]  /*2d350*/  SYNCS.PHASECHK.TRANS64.TRYWAIT P0, [R0+URZ+0x28820], R3 ;  /* 0x02882003000075a7 */ /* 0x001064000800017f */
[----:B-1----:R-:W-:Y:S05]  /*2d360*/  @!P0 NANOSLEEP.SYNCS 0x989680 ;  /* 0x009896800000895d */ /* 0x002fea0003900000 */
[----:B------:R-:W1:Y:S02]  /*2d370*/  @!P0 SYNCS.PHASECHK.TRANS64 P0, [R0+URZ+0x28820], R3 ;  /* 0x02882003000085a7 */ /* 0x000e64000800007f */
[----:B-1----:R-:W-:Y:S05]  /*2d380*/  @!P0 BRA `(.L_x_1928) ;  /* 0xfffffffc00f08947 */ /* 0x002fea000383ffff */
[----:B------:R-:W-:Y:S05]  /*2d390*/  BRA `(.L_x_2095) ;  /* 0xffffffbc00647947 */ /* 0x000fea000383ffff */
.L_x_1929:
        /* <DEDUP_REMOVED lines=11> */
.L_x_2097:
[----:B------:R-:W-:Y:S05]  /*2d450*/  BSYNC B0 ;  /* 0x0000000000007941 */ /* 0x000fea0003800000 */
.L_x_2096:
[----:B------:R-:W-:Y:S05]  /*2d460*/  BRA `(.L_x_2098) ;  /* 0xffffffbc004c7947 */ /* 0x000fea000383ffff */
.L_x_1930:
[----:B------:R-:W-:Y:S01]  /*2d470*/  BSSY B0, `(.L_x_2099) ;  /* 0x0000006000007945 */ /* 0x000fe20003800000 */
[----:B------:R-:W-:-:S07]  /*2d480*/  IMAD.MOV.U32 R15, RZ, RZ, -0x1 ;  /* 0xffffffffff0f7424 */ /* 0x000fce00078e00ff */
[----:B01-3--:R-:W-:Y:S05]  /*2d490*/  WARPSYNC.COLLECTIVE R15, `(.L_x_2100) ;  /* 0x000000000f0c7348 */ /* 0x00bfea0003c00000 */
[----:B------:R-:W-:Y:S02]  /*2d4a0*/  ELECT P6, UR62, PT ;  /* 0x00000000003e782f */ /* 0x000fe400038c0000 */
[----:B------:R-:W-:Y:S01]  /*2d4b0*/  MOV R14, UR62 ;  /* 0x0000003e000e7c02 */ /* 0x000fe20008000f00 */
[----:B01-3--:R-:W-:Y:S10]  /*2d4c0*/  ENDCOLLECTIVE ;  /* 0x000000000000791b */ /* 0x00bff40003800000 */
.L_x_2100:
[----:B------:R-:W-:Y:S05]  /*2d4d0*/  BSYNC B0 ;  /* 0x0000000000007941 */ /* 0x000fea0003800000 */
.L_x_2099:
[----:B------:R-:W-:Y:S05]  /*2d4e0*/  BRA `(.L_x_2101) ;  /* 0xffffffbc00407947 */ /* 0x000fea000383ffff */
.L_x_1932:
[----:B0-----:R0:W1:Y:S02]  /*2d4f0*/  SYNCS.PHASECHK.TRANS64.TRYWAIT P0, [R6+URZ], R5 ;  /* 0x00000005060075a7 */ /* 0x001064000800017f */
[----:B-1----:R-:W-:Y:S05]  /*2d500*/  @!P0 NANOSLEEP.SYNCS 0x989680 ;  /* 0x009896800000895d */ /* 0x002fea0003900000 */
[----:B------:R-:W1:Y:S02]  /*2d510*/  @!P0 SYNCS.PHASECHK.TRANS64 P0, [R6+URZ], R5 ;  /* 0x00000005060085a7 */ /* 0x000e64000800007f */
[----:B-1----:R-:W-:Y:S05]  /*2d520*/  @!P0 BRA `(.L_x_1932) ;  /* 0xfffffffc00f08947 */ /* 0x002fea000383ffff */
[----:B------:R-:W-:Y:S05]  /*2d530*/  BRA `(.L_x_2102) ;  /* 0xffffffbc00787947 */ /* 0x000fea000383ffff */
.L_x_1933:
[----:B-1----:R1:W2:Y:S02]  /*2d540*/  SYNCS.PHASECHK.TRANS64.TRYWAIT P0, [R7+URZ], R2 ;  /* 0x00000002070075a7 */ /* 0x0022a4000800017f */
[----:B--2---:R-:W-:Y:S05]  /*2d550*/  @!P0 NANOSLEEP.SYNCS 0x989680 ;  /* 0x009896800000895d */ /* 0x004fea0003900000 */
[----:B------:R-:W2:Y:S02]  /*2d560*/  @!P0 SYNCS.PHASECHK.TRANS64 P0, [R7+URZ], R2 ;  /* 0x00000002070085a7 */ /* 0x000ea4000800007f */
[----:B--2---:R-:W-:Y:S05]  /*2d570*/  @!P0 BRA `(.L_x_1933) ;  /* 0xfffffffc00f08947 */ /* 0x004fea000383ffff */
[----:B------:R-:W-:Y:S05]  /*2d580*/  BRA `(.L_x_2103) ;  /* 0xffffffbc006c7947 */ /* 0x000fea000383ffff */
.L_x_1935:
[----:B--2---:R2:W4:Y:S02]  /*2d590*/  SYNCS.PHASECHK.TRANS64.TRYWAIT P0, [R4+URZ], R5 ;  /* 0x00000005040075a7 */ /* 0x004524000800017f */
[----:B----4-:R-:W-:Y:S05]  /*2d5a0*/  @!P0 NANOSLEEP.SYNCS 0x989680 ;  /* 0x009896800000895d */ /* 0x010fea0003900000 */
[----:B------:R-:W4:Y:S02]  /*2d5b0*/  @!P0 SYNCS.PHASECHK.TRANS64 P0, [R4+URZ], R5 ;  /* 0x00000005040085a7 */ /* 0x000f24000800007f */
[----:B----4-:R-:W-:Y:S05]  /*2d5c0*/  @!P0 BRA `(.L_x_1935) ;  /* 0xfffffffc00f08947 */ /* 0x010fea000383ffff */
[----:B------:R-:W-:Y:S05]  /*2d5d0*/  BRA `(.L_x_2104) ;  /* 0xffffffbc00707947 */ /* 0x000fea000383ffff */
.L_x_2105:
        /* <DEDUP_REMOVED lines=10> */
.L_x_3096:


//--------------------- .text._ZN7cutlass13device_kernelIN5flash11enable_sm90INS1_16FlashAttnFwdSm90INS1_25CollectiveMainloopFwdSm90ILi2EN4cute5tupleIJNS5_1CILi1EEES8_S8_EEENS6_IJNS7_ILi128EEESA_SA_EEELi128ENS_10bfloat16_tEfNS_4arch4Sm90ELb1ELb0ELb1ELb0ELb0ELb0ELb0ELb1ELb1ELb1ELb1ELb0EEENS1_21CollectiveEpilogueFwdISB_S9_SC_SE_Li256ELb0ELb1ELb1ELb0EEENS1_19SingleTileSchedulerILb0ELb1ELb1ELi128EEEEEEEEEvNT_6ParamsE --------------------------
	.section	.text._ZN7cutlass13device_kernelIN5flash11enable_sm90INS1_16FlashAttnFwdSm90INS1_25CollectiveMainloopFwdSm90ILi2EN4cute5tupleIJNS5_1CILi1EEES8_S8_EEENS6_IJNS7_ILi128EEESA_SA_EEELi128ENS_10bfloat16_tEfNS_4arch4Sm90ELb1ELb0ELb1ELb0ELb0ELb0ELb0ELb1ELb1ELb1ELb1ELb0EEENS1_21CollectiveEpilogueFwdISB_S9_SC_SE_Li256ELb0ELb1ELb1ELb0EEENS1_19SingleTileSchedulerILb0ELb1ELb1ELi128EEEEEEEEEvNT_6ParamsE,"ax",@progbits
	.align	128
.text._ZN7cutlass13device_kernelIN5flash11enable_sm90INS1_16FlashAttnFwdSm90INS1_25CollectiveMainloopFwdSm90ILi2EN4cute5tupleIJNS5_1CILi1EEES8_S8_EEENS6_IJNS7_ILi128EEESA_SA_EEELi128ENS_10bfloat16_tEfNS_4arch4Sm90ELb1ELb0ELb1ELb0ELb0ELb0ELb0ELb1ELb1ELb1ELb1ELb0EEENS1_21CollectiveEpilogueFwdISB_S9_SC_SE_Li256ELb0ELb1ELb1ELb0EEENS1_19SingleTileSchedulerILb0ELb1ELb1ELi128EEEEEEEEEvNT_6ParamsE:
        .type           _ZN7cutlass13device_kernelIN5flash11enable_sm90INS1_16FlashAttnFwdSm90INS1_25CollectiveMainloopFwdSm90ILi2EN4cute5tupleIJNS5_1CILi1EEES8_S8_EEENS6_IJNS7_ILi128EEESA_SA_EEELi128ENS_10bfloat16_tEfNS_4arch4Sm90ELb1ELb0ELb1ELb0ELb0ELb0ELb0ELb1ELb1ELb1ELb1ELb0EEENS1_21CollectiveEpilogueFwdISB_S9_SC_SE_Li256ELb0ELb1ELb1ELb0EEENS1_19SingleTileSchedulerILb0ELb1ELb1ELi128EEEEEEEEEvNT_6ParamsE,@function
        .size           _ZN7cutlass13device_kernelIN5flash11enable_sm90INS1_16FlashAttnFwdSm90INS1_25CollectiveMainloopFwdSm90ILi2EN4cute5tupleIJNS5_1CILi1EEES8_S8_EEENS6_IJNS7_ILi128EEESA_SA_EEELi128ENS_10bfloat16_tEfNS_4arch4Sm90ELb1ELb0ELb1ELb0ELb0ELb0ELb0ELb1ELb1ELb1ELb1ELb0EEENS1_21CollectiveEpilogueFwdISB_S9_SC_SE_Li256ELb0ELb1ELb1ELb0EEENS1_19SingleTileSchedulerILb0ELb1ELb1ELi128EEEEEEEEEvNT_6ParamsE,(.L_x_3097 - _ZN7cutlass13device_kernelIN5flash11enable_sm90INS1_16FlashAttnFwdSm90INS1_25CollectiveMainloopFwdSm90ILi2EN4cute5tupleIJNS5_1CILi1EEES8_S8_EEENS6_IJNS7_ILi128EEESA_SA_EEELi128ENS_10bfloat16_tEfNS_4arch4Sm90ELb1ELb0ELb1ELb0ELb0ELb0ELb0ELb1ELb1ELb1ELb1ELb0EEENS1_21CollectiveEpilogueFwdISB_S9_SC_SE_Li256ELb0ELb1ELb1ELb0EEENS1_19SingleTileSchedulerILb0ELb1ELb1ELi128EEEEEEEEEvNT_6ParamsE)
        .other          _ZN7cutlass13device_kernelIN5flash11enable_sm90INS1_16FlashAttnFwdSm90INS1_25CollectiveMainloopFwdSm90ILi2EN4cute5tupleIJNS5_1CILi1EEES8_S8_EEENS6_IJNS7_ILi128EEESA_SA_EEELi128ENS_10bfloat16_tEfNS_4arch4Sm90ELb1ELb0ELb1ELb0ELb0ELb0ELb0ELb1ELb1ELb1ELb1ELb0EEENS1_21CollectiveEpilogueFwdISB_S9_SC_SE_Li256ELb0ELb1ELb1ELb0EEENS1_19SingleTileSchedulerILb0ELb1ELb1ELi128EEEEEEEEEvNT_6ParamsE,@"STO_CUDA_ENTRY STV_DEFAULT"
_ZN7cutlass13device_kernelIN5flash11enable_sm90INS1_16FlashAttnFwdSm90INS1_25CollectiveMainloopFwdSm90ILi2EN4cute5tupleIJNS5_1CILi1EEES8_S8_EEENS6_IJNS7_ILi128EEESA_SA_EEELi128ENS_10bfloat16_tEfNS_4arch4Sm90ELb1ELb0ELb1ELb0ELb0ELb0ELb0ELb1ELb1ELb1ELb1ELb0EEENS1_21CollectiveEpilogueFwdISB_S9_SC_SE_Li256ELb0ELb1ELb1ELb0EEENS1_19SingleTileSchedulerILb0ELb1ELb1ELi128EEEEEEEEEvNT_6ParamsE:
        /* <DEDUP_REMOVED lines=17> */
.L_x_2107:
[----:B------:R-:W-:Y:S05]  /*0110*/  BSYNC B0 ;  /* 0x0000000000007941 */ /* 0x000fea0003800000 */
.L_x_2106:
        /* <DEDUP_REMOVED lines=40> */
.L_x_2108:
        /* <DEDUP_REMOVED lines=22> */
.L_x_2109:
        /* <DEDUP_REMOVED lines=18> */
.L_x_2110:
        /* <DEDUP_REMOVED lines=22> */
.L_x_2111:
        /* <DEDUP_REMOVED lines=22> */
.L_x_2112:
        /* <DEDUP_REMOVED lines=9> */
.L_x_2115:
        /* <DEDUP_REMOVED lines=24> */
[----:B------:R-:W-:Y:S01]  /*0af0*/  SHF.R.U32.HI R4, RZ, 0x10, R17 ;  /* 0x00000010ff047819 */ /* 0x000fe20000011611 */
[----:B------:R-:W-:Y:S01]  /*0b00*/  IMAD.MOV.U32 R22, RZ, RZ, RZ ;  /* 0x000000ffff167224 */ /* 0x000fe200078e00ff */
[----:B------:R-:W-:-:S04]  /*0b10*/  LOP3.LUT R17, R17, 0xffff, RZ, 0xc0, !PT ;  /* 0x0000ffff11117812 */ /* 0x000fc800078ec0ff */
[----:B------:R-:W2:Y:S08]  /*0b20*/  LDC.64 R10, c[0x0][0x418] ;  /* 0x00010600ff0a7b82 */ /* 0x000eb00000000a00 */
[----:B------:R-:W3:Y:S01]  /*0b30*/  LDC R3, c[0x0][0x288] ;  /* 0x0000a200ff037b82 */ /* 0x000ee20000000800 */
[----:B0-----:R-:W-:-:S07]  /*0b40*/  ISETP.NE.AND P1, PT, R0, 0x1, PT ;  /* 0x000000010000780c */ /* 0x001fce0003f25270 */
[----:B------:R-:W0:Y:S01]  /*0b50*/  LDC R16, c[0x0][0x424] ;  /* 0x00010900ff107b82 */ /* 0x000e220000000800 */
[----:B--2---:R-:W-:-:S07]  /*0b60*/  ISETP.NE.U32.AND P0, PT, R10, RZ, PT ;  /* 0x000000ff0a00720c */ /* 0x004fce0003f05070 */
[----:B------:R-:W2:Y:S01]  /*0b70*/  LDC R9, c[0x0][0x2f0] ;  /* 0x0000bc00ff097b82 */ /* 0x000ea20000000800 */
[----:B-1----:R-:W-:Y:S01]  /*0b80*/  IMAD.SHL.U32 R23, R23, 0x80, RZ ;  /* 0x0000008017177824 */ /* 0x002fe200078e00ff */
[----:B------:R-:W-:-:S04]  /*0b90*/  ISETP.NE.AND.EX P0, PT, R11, RZ, PT, P0 ;  /* 0x000000ff0b00720c */ /* 0x000fc80003f05300 */
[----:B------:R-:W-:Y:S02]  /*0ba0*/  @P1 IADD3 R0, R23, 0x7f, RZ ;  /* 0x0000007f17001810 */ /* 0x000fe40007ffe0ff */
[----:B------:R-:W1:Y:S01]  /*0bb0*/  @P1 LDC R5, c[0x0][0x44c] ;  /* 0x00011300ff051b82 */ /* 0x000e620000000800 */
[----:B---3--:R-:W-:-:S07]  /*0bc0*/  IADD3 R3, -R3, 0x80, RZ ;  /* 0x0000008003037810 */ /* 0x008fce0007ffe1ff */
[----:B------:R-:W3:Y:S01]  /*0bd0*/  @P1 LDC R7, c[0x0][0x450] ;  /* 0x00011400ff071b82 */ /* 0x000ee20000000800 */
[----:B0-----:R-:W-:Y:S02]  /*0be0*/  SEL R16, R16, 0x1, P0 ;  /* 0x0000000110107807 */ /* 0x001fe40000000000 */
[----:B------:R-:W-:-:S03]  /*0bf0*/  ISETP.NE.AND P0, PT, R4, RZ, PT ;  /* 0x000000ff0400720c */ /* 0x000fc60003f05270 */
[----:B--2---:R-:W-:Y:S02]  /*0c00*/  IMAD R3, R16, R9, R3 ;  /* 0x0000000910037224 */ /* 0x004fe400078e0203 */
[----:B-1----:R-:W-:-:S08]  /*0c10*/  @P1 IMAD.HI.U32 R2, R0, R5, RZ ;  /* 0x0000000500021227 */ /* 0x002fd000078e00ff */
[----:B------:R-:W0:Y:S01]  /*0c20*/  @!P0 LDC R4, c[0x0][0x9f0] ;  /* 0x00027c00ff048b82 */ /* 0x000e220000000800 */
[----:B------:R-:W-:Y:S01]  /*0c30*/  VIADD R0, R23, 0x7f ;  /* 0x0000007f17007836 */ /* 0x000fe20000000000 */
[----:B---3--:R-:W-:Y:S01]  /*0c40*/  @P1 SHF.R.U32.HI R0, RZ, R7, R2 ;  /* 0x00000007ff001219 */ /* 0x008fe20000011602 */
[----:B------:R-:W-:-:S04]  /*0c50*/  IMAD R2, R16, R9, 0x7f ;  /* 0x0000007f10027424 */ /* 0x000fc800078e0209 */
[----:B------:R-:W-:Y:S01]  /*0c60*/  IMAD.IADD R0, R3, 0x1, R0 ;  /* 0x0000000103007824 */ /* 0x000fe200078e0200 */
[----:B------:R-:W-:-:S04]  /*0c70*/  SHF.R.S32.HI R3, RZ, 0x1f, R2 ;  /* 0x0000001fff037819 */ /* 0x000fc80000011402 */
[----:B------:R-:W-:Y:S02]  /*0c80*/  SHF.R.S32.HI R5, RZ, 0x1f, R0 ;  /* 0x0000001fff057819 */ /* 0x000fe40000011400 */
[----:B------:R-:W-:Y:S02]  /*0c90*/  LEA.HI R3, R3, R2, RZ, 0x7 ;  /* 0x0000000203037211 */ /* 0x000fe400078f38ff */
[----:B------:R-:W-:Y:S02]  /*0ca0*/  LEA.HI R5, R5, R0, RZ, 0x7 ;  /* 0x0000000005057211 */ /* 0x000fe400078f38ff */
[----:B------:R-:W-:Y:S02]  /*0cb0*/  SHF.R.S32.HI R3, RZ, 0x7, R3 ;  /* 0x00000007ff037819 */ /* 0x000fe40000011403 */
[----:B------:R-:W-:-:S04]  /*0cc0*/  SHF.R.S32.HI R0, RZ, 0x7, R5 ;  /* 0x00000007ff007819 */ /* 0x000fc80000011405 */
[----:B------:R-:W-:-:S04]  /*0cd0*/  VIMNMX R11, R3, R0, PT ;  /* 0x00000000030b7248 */ /* 0x000fc80003fe0100 */
[----:B------:R-:W-:-:S13]  /*0ce0*/  ISETP.GE.AND P1, PT, R11, 0x1, PT ;  /* 0x000000010b00780c */ /* 0x000fda0003f26270 */
[----:B------:R-:W-:Y:S05]  /*0cf0*/  @!P1 BRA `(.L_x_2117) ;  /* 0x00000000006c9947 */ /* 0x000fea0003800000 */
[-C--:B0-----:R-:W-:Y:S02]  /*0d00*/  IABS R7, R4.reuse ;  /* 0x0000000400077213 */ /* 0x081fe40000000000 */
[----:B------:R-:W-:Y:S02]  /*0d10*/  IADD3 R5, R4, -0x1, R11 ;  /* 0xffffffff04057810 */ /* 0x000fe40007ffe00b */
[----:B------:R-:W0:Y:S01]  /*0d20*/  I2F.RP R0, R7 ;  /* 0x0000000700007306 */ /* 0x000e220000209400 */
[----:B------:R-:W-:-:S04]  /*0d30*/  IABS R8, R4 ;  /* 0x0000000400087213 */ /* 0x000fc80000000000 */
[----:B------:R-:W-:-:S03]  /*0d40*/  IADD3 R8, RZ, -R8, RZ ;  /* 0x80000008ff087210 */ /* 0x000fc60007ffe0ff */
[----:B0-----:R-:W0:Y:S02]  /*0d50*/  MUFU.RCP R0, R0 ;  /* 0x0000000000007308 */ /* 0x001e240000001000 */
[----:B0-----:R-:W-:Y:S01]  /*0d60*/  VIADD R2, R0, 0xffffffe ;  /* 0x0ffffffe00027836 */ /* 0x001fe20000000000 */
[----:B------:R-:W-:Y:S02]  /*0d70*/  IABS R0, R5 ;  /* 0x0000000500007213 */ /* 0x000fe40000000000 */
[----:B------:R-:W-:-:S03]  /*0d80*/  LOP3.LUT R5, R5, R4, RZ, 0x3c, !PT ;  /* 0x0000000405057212 */ /* 0x000fc600078e3cff */
[----:B------:R0:W1:Y:S01]  /*0d90*/  F2I.FTZ.U32.TRUNC.NTZ R3, R2 ;  /* 0x0000000200037305 */ /* 0x000062000021f000 */
[----:B------:R-:W-:Y:S01]  /*0da0*/  ISETP.GE.AND P2, PT, R5, RZ, PT ;  /* 0x000000ff0500720c */ /* 0x000fe20003f46270 */
[----:B0-----:R-:W-:Y:S02]  /*0db0*/  IMAD.MOV.U32 R2, RZ, RZ, RZ ;  /* 0x000000ffff027224 */ /* 0x001fe400078e00ff */
[----:B-1----:R-:W-:-:S04]  /*0dc0*/  IMAD.MOV R6, RZ, RZ, -R3 ;  /* 0x000000ffff067224 */ /* 0x002fc800078e0a03 */
[----:B------:R-:W-:-:S04]  /*0dd0*/  IMAD R9, R6, R7, RZ ;  /* 0x0000000706097224 */ /* 0x000fc800078e02ff */
[----:B------:R-:W-:-:S04]  /*0de0*/  IMAD.HI.U32 R3, R3, R9, R2 ;  /* 0x0000000903037227 */ /* 0x000fc800078e0002 */
        /* <DEDUP_REMOVED lines=8> */
[----:B------:R-:W-:-:S05]  /*0e70*/  @P0 VIADD R3, R3, 0x1 ;  /* 0x0000000103030836 */ /* 0x000fca0000000000 */
[----:B------:R-:W-:Y:S02]  /*0e80*/  @!P2 IADD3 R3, -R3, RZ, RZ ;  /* 0x000000ff0303a210 */ /* 0x000fe40007ffe1ff */
[----:B------:R-:W-:-:S05]  /*0e90*/  @!P1 LOP3.LUT R3, RZ, R4, RZ, 0x33, !PT ;  /* 0x00000004ff039212 */ /* 0x000fca00078e33ff */
[----:B------:R-:W-:-:S07]  /*0ea0*/  IMAD.MOV.U32 R22, RZ, RZ, R3 ;  /* 0x000000ffff167224 */ /* 0x000fce00078e0003 */
.L_x_2117:
[-C--:B------:R-:W-:Y:S01]  /*0eb0*/  IMAD R17, R17, R22.reuse, RZ ;  /* 0x0000001611117224 */ /* 0x080fe200078e02ff */
[----:B------:R-:W-:Y:S01]  /*0ec0*/  PLOP3.LUT P0, PT, PT, PT, PT, 0x80, 0x0 ;  /* 0x000000000000781c */ /* 0x000fe20003f0f070 */
[----:B------:R-:W-:Y:S01]  /*0ed0*/  VIADD R152, R12, 0xffffff80 ;  /* 0xffffff800c987836 */ /* 0x000fe20000000000 */
[----:B------:R-:W-:Y:S01]  /*0ee0*/  CS2R R150, SRZ ;  /* 0x0000000000967805 */ /* 0x000fe2000001ff00 */
[----:B------:R-:W-:Y:S01]  /*0ef0*/  IMAD.MOV.U32 R0, RZ, RZ, RZ ;  /* 0x000000ffff007224 */ /* 0x000fe200078e00ff */
[----:B------:R-:W-:Y:S01]  /*0f00*/  VIADDMNMX R22, R17, R22, R11, PT ;  /* 0x0000001611167246 */ /* 0x000fe2000380010b */
[----:B------:R-:W-:Y:S01]  /*0f10*/  IMAD.MOV.U32 R2, RZ, RZ, RZ ;  /* 0x000000ffff027224 */ /* 0x000fe200078e00ff */
[----:B------:R-:W-:Y:S02]  /*0f20*/  CS2R R148, SRZ ;  /* 0x0000000000947805 */ /* 0x000fe4000001ff00 */
[----:B------:R-:W-:Y:S02]  /*0f30*/  CS2R R146, SRZ ;  /* 0x0000000000927805 */ /* 0x000fe4000001ff00 */
[----:B------:R-:W-:-:S02]  /*0f40*/  ISETP.GT.AND P1, PT, R22, R17, PT ;  /* 0x000000111600720c */ /* 0x000fc40003f24270 */
        /* <DEDUP_REMOVED lines=31> */
[----:B------:R-:W1:Y:S01]  /*1140*/  S2UR UR5, SR_CgaCtaId ;  /* 0x00000000000579c3 */ /* 0x000e620000008800 */
[----:B------:R-:W-:Y:S02]  /*1150*/  UMOV UR36, 0x400 ;  /* 0x0000040000247882 */ /* 0x000fe40000000000 */
[----:B------:R-:W-:-:S04]  /*1160*/  LEA.HI R88, R89, R152, RZ, 0x7 ;  /* 0x0000009859587211 */ /* 0x000fc800078f38ff */
[----:B------:R-:W-:-:S05]  /*1170*/  SHF.R.S32.HI R90, RZ, 0x7, R88 ;  /* 0x00000007ff5a7819 */ /* 0x000fca0000011458 */
[----:B------:R-:W2:Y:S01]  /*1180*/  SHFL.IDX PT, R0, R90, RZ, 0x1f ;  /* 0x00001fff5a007589 */ /* 0x000ea200000e0000 */
[----:B-1----:R-:W-:-:S04]  /*1190*/  ULEA UR36, UR5, UR36, 0x18 ;  /* 0x0000002405247291 */ /* 0x002fc8000f8ec03f */
[----:B------:R-:W-:-:S04]  /*11a0*/  UIADD3 UR5, UR36, 0x10400, URZ ;  /* 0x0001040024057890 */ /* 0x000fc8000fffe03f */
[----:B------:R-:W-:Y:S01]  /*11b0*/  ULOP3.LUT UP0, URZ, UR5, 0x3ff, URZ, 0xc0, !UPT ;  /* 0x000003ff053f7892 */ /* 0x000fe2000f80c03f */
[----:B--2---:R-:W-:-:S05]  /*11c0*/  R2UR UR37, R0 ;  /* 0x00000000002572ca */ /* 0x004fca00000e0000 */
        /* <DEDUP_REMOVED lines=11> */
[----:B0-----:R-:W-:Y:S01]  /*1280*/  IMAD.U32 R4, RZ, RZ, UR4 ;  /* 0x00000004ff047e24 */ /* 0x001fe2000f8e00ff */
[----:B------:R0:W1:Y:S01]  /*1290*/  LDC.64 R2, c[0x4][R0] ;  /* 0x0100000000027b82 */ /* 0x0000620000000a00 */
[----:B------:R-:W-:Y:S01]  /*12a0*/  MOV R5, UR5 ;  /* 0x0000000500057c02 */ /* 0x000fe20008000f00 */
[----:B------:R-:W-:Y:S01]  /*12b0*/  ULDC.64 UR4, c[0x4][0xa8] ;  /* 0x01002a0000047ab9 */ /* 0x000fe20000000a00 */
[----:B------:R-:W-:Y:S01]  /*12c0*/  IMAD.U32 R10, RZ, RZ, UR6 ;  /* 0x00000006ff0a7e24 */ /* 0x000fe2000f8e00ff */
[----:B------:R-:W-:Y:S01]  /*12d0*/  MOV R12, 0x1 ;  /* 0x00000001000c7802 */ /* 0x000fe20000000f00 */
[----:B------:R-:W-:Y:S02]  /*12e0*/  IMAD.U32 R6, RZ, RZ, UR4 ;  /* 0x00000004ff067e24 */ /* 0x000fe4000f8e00ff */
[----:B------:R-:W-:-:S02]  /*12f0*/  IMAD.U32 R7, RZ, RZ, UR5 ;  /* 0x00000005ff077e24 */ /* 0x000fc4000f8e00ff */
[----:B------:R-:W-:Y:S02]  /*1300*/  IMAD.U32 R11, RZ, RZ, UR7 ;  /* 0x00000007ff0b7e24 */ /* 0x000fe4000f8e00ff */
[----:B------:R-:W-:Y:S02]  /*1310*/  IMAD.MOV.U32 R8, RZ, RZ, 0x70 ;  /* 0x00000070ff087424 */ /* 0x000fe400078e00ff */
[----:B0-----:R-:W-:-:S07]  /*1320*/  IMAD.MOV.U32 R13, RZ, RZ, RZ ;  /* 0x000000ffff0d7224 */ /* 0x001fce00078e00ff */
[----:B------:R-:W-:-:S07]  /*1330*/  LEPC R20, `(.L_x_2119) ;  /* 0x000000001014794e */ /* 0x000fce0000000000 */
[----:B-1----:R-:W-:Y:S05]  /*1340*/  CALL.ABS.NOINC R2 ;  /* 0x0000000002007343 */ /* 0x002fea0003c00000 */
.L_x_2119:
[----:B------:R-:W2:Y:S01]  /*1350*/  LDL.LU R2, [R1+0x14] ;  /* 0x0000140001027983 */ /* 0x000ea20000300800 */
[----:B------:R-:W-:-:S04]  /*1360*/  SHF.L.U32 R3, RZ, 0x1f, RZ ;  /* 0x0000001fff037819 */ /* 0x000fc800000006ff */
[----:B------:R-:W1:Y:S01]  /*1370*/  SYNCS.PHASECHK.TRANS64.TRYWAIT P1, [UR36+0x28800], R3 ;  /* 0x02880003ff0075a7 */ /* 0x000e620008020164 */
[----:B--2---:R-:W-:-:S04]  /*1380*/  LOP3.LUT R0, R2, 0x1, RZ, 0xfc, !PT ;  /* 0x0000000102007812 */ /* 0x004fc800078efcff */
[----:B------:R-:W-:Y:S01]  /*1390*/  ISETP.NE.AND P0, PT, R0, 0x3, PT ;  /* 0x000000030000780c */ /* 0x000fe20003f05270 */
[----:B-1----:R-:W-:-:S12]  /*13a0*/  @!P1 BRA `(.L_x_2120) ;  /* 0x000000e000f89947 */ /* 0x002fd80003800000 */
.L_x_2234:
[----:B------:R-:W-:Y:S05]  /*13b0*/  @!P0 BRA `(.L_x_2121) ;  /* 0x0000000000048947 */ /* 0x000fea0003800000 */
[----:B------:R-:W-:Y:S01]  /*13c0*/  BPT.TRAP 0x1 ;  /* 0x000000040000795c */ /* 0x000fe20000300000 */
.L_x_2121:
[----:B------:R2:W3:Y:S01]  /*13d0*/  SYNCS.PHASECHK.TRANS64.TRYWAIT P2, [UR36+0x28830], R3 ;  /* 0x02883003ff0075a7 */ /* 0x0004e20008040164 */
[----:B------:R-:W-:Y:S05]  /*13e0*/  @!P0 BRA `(.L_x_2122) ;  /* 0x0000000000048947 */ /* 0x000fea0003800000 */
[----:B------:R-:W-:Y:S01]  /*13f0*/  BPT.TRAP 0x1 ;  /* 0x000000040000795c */ /* 0x000fe20000300000 */
.L_x_2122:
[----:B-1----:R-:W1:Y:S01]  /*1400*/  S2R R0, SR_TID.X ;  /* 0x0000000000007919 */ /* 0x002e620000002100 */
[----:B------:R-:W-:-:S05]  /*1410*/  IMAD.U32 R2, RZ, RZ, UR38 ;  /* 0x00000026ff027e24 */ /* 0x000fca000f8e00ff */
[----:B------:R-:W-:Y:S02]  /*1420*/  LOP3.LUT R2, R2, 0x10000, RZ, 0xfc, !PT ;  /* 0x0001000002027812 */ /* 0x000fe400078efcff */
[----:B-1----:R-:W-:-:S04]  /*1430*/  LOP3.LUT R0, R0, 0x7f, RZ, 0xc0, !PT ;  /* 0x0000007f00007812 */ /* 0x002fc800078ec0ff */
[----:B------:R-:W-:Y:S01]  /*1440*/  ISETP.NE.AND P1, PT, R0, RZ, PT ;  /* 0x000000ff0000720c */ /* 0x000fe20003f25270 */
[----:B---3--:R-:W-:-:S12]  /*1450*/  @P2 BRA `(.L_x_2123) ;  /* 0x0000000000082947 */ /* 0x008fd80003800000 */
[----:B------:R-:W1:Y:S02]  /*1460*/  SYNCS.PHASECHK.TRANS64.TRYWAIT P2, [UR36+0x28830], R3 ;  /* 0x02883003ff0075a7 */ /* 0x000e640008040164 */
[----:B-1----:R-:W-:Y:S05]  /*1470*/  @!P2 BRA `(.L_x_2124) ;  /* 0x000000e000dca947 */ /* 0x002fea0003800000 */
.L_x_2123:
[----:B------:R-:W-:Y:S05]  /*1480*/  WARPSYNC.ALL ;  /* 0x0000000000007948 */ /* 0x000fea0003800000 */
[----:B-12---:R-:W-:Y:S01]  /*1490*/  IMAD.MOV.U32 R3, RZ, RZ, 0x40000040 ;  /* 0x40000040ff037424 */ /* 0x006fe200078e00ff */
[----:B------:R-:W-:Y:S01]  /*14a0*/  UIADD3 UR4, UR36, 0x18400, URZ ;  /* 0x0001840024047890 */ /* 0x000fe2000fffe03f */
[C---:B------:R-:W-:Y:S01]  /*14b0*/  R2UR UR8, R2.reuse ;  /* 0x00000000020872ca */ /* 0x040fe200000e0000 */
[----:B------:R-:W-:Y:S02]  /*14c0*/  WARPGROUP.ARRIVE ;  /* 0x00000000000079c5 */ /* 0x000fe40000000000 */
[----:B------:R-:W-:Y:S01]  /*14d0*/  R2UR UR9, R3 ;  /* 0x00000000030972ca */ /* 0x000fe200000e0000 */
[----:B------:R-:W-:Y:S01]  /*14e0*/  USHF.R.U32.HI UR4, URZ, 0x4, UR4 ;  /* 0x000000043f047899 */ /* 0x000fe20008011604 */
[----:B------:R-:W-:Y:S01]  /*14f0*/  R2UR UR28, R2 ;  /* 0x00000000021c72ca */ /* 0x000fe200000e0000 */
[----:B------:R-:W-:Y:S01]  /*1500*/  UMOV UR11, 0x40000040 ;  /* 0x40000040000b7882 */ /* 0x000fe20000000000 */
[----:B------:R-:W-:Y:S01]  /*1510*/  UMOV UR33, 0x40000040 ;  /* 0x4000004000217882 */ /* 0x000fe20000000000 */
[----:B------:R-:W-:Y:S01]  /*1520*/  ULOP3.LUT UR4, UR4, 0x3fff, URZ, 0xc0, !UPT ;  /* 0x00003fff04047892 */ /* 0x000fe2000f8ec03f */
[----:B------:R-:W1:Y:S01]  /*1530*/  LDC R0, c[0x0][0x448] ;  /* 0x00011200ff007b82 */ /* 0x000e620000000800 */
[----:B------:R-:W-:Y:S01]  /*1540*/  UMOV UR35, 0x40000040 ;  /* 0x4000004000237882 */ /* 0x000fe20000000000 */
[----:B------:R-:W-:Y:S01]  /*1550*/  UMOV UR13, 0x40000040 ;  /* 0x40000040000d7882 */ /* 0x000fe20000000000 */
[----:B------:R-:W-:Y:S01]  /*1560*/  ULOP3.LUT UR6, UR4, 0x10000, URZ, 0xfc, !UPT ;  /* 0x0001000004067892 */ /* 0x000fe2000f8efc3f */
[----:B------:R-:W-:Y:S01]  /*1570*/  LOP3.LUT R5, R88, 0xffffff80, RZ, 0xc0, !PT ;  /* 0xffffff8058057812 */ /* 0x000fe200078ec0ff */
[----:B------:R-:W-:Y:S01]  /*1580*/  UMOV UR15, 0x40000040 ;  /* 0x40000040000f7882 */ /* 0x000fe20000000000 */
[----:B------:R-:W-:Y:S01]  /*1590*/  UMOV UR17, 0x40000040 ;  /* 0x4000004000117882 */ /* 0x000fe20000000000 */
[----:B------:R-:W-:Y:S01]  /*15a0*/  UIADD3 UR34, UR6, 0x2, URZ ;  /* 0x0000000206227890 */ /* 0x000fe2000fffe03f */
[----:B0-----:R-:W-:Y:S01]  /*15b0*/  LEA.HI R4, R90, R90, RZ, 0x1 ;  /* 0x0000005a5a047211 */ /* 0x001fe200078f08ff */
[----:B------:R-:W-:Y:S01]  /*15c0*/  UIADD3 UR32, UR28, 0x2, URZ ;  /* 0x000000021c207890 */ /* 0x000fe2000fffe03f */
[----:B------:R-:W-:Y:S01]  /*15d0*/  IMAD.IADD R7, R152, 0x1, -R5 ;  /* 0x0000000198077824 */ /* 0x000fe200078e0a05 */
[----:B------:R-:W-:Y:S01]  /*15e0*/  UMOV UR10, UR6 ;  /* 0x00000006000a7c82 */ /* 0x000fe20008000000 */
[----:B------:R-:W-:Y:S01]  /*15f0*/  UIADD3 UR12, UR28, 0x6, URZ ;  /* 0x000000061c0c7890 */ /* 0x000fe2000fffe03f */
[----:B------:R-:W-:Y:S01]  /*1600*/  HGMMA.64x128x16.F32.BF16 R24, gdesc[UR8], RZ, !UPT, gsb0 ;  /* 0x01e00000081879f0 */ /* 0x000fe2000c0018ff */
[----:B------:R-:W-:Y:S01]  /*1610*/  UIADD3 UR8, UR28, 0x4, URZ ;  /* 0x000000041c087890 */ /* 0x000fe2000fffe03f */
[----:B------:R-:W-:Y:S01]  /*1620*/  LEA.HI R89, R89, R152, RZ, 0x2 ;  /* 0x0000009859597211 */ /* 0x000fe200078f10ff */
[----:B------:R-:W-:Y:S01]  /*1630*/  UIADD3 UR10, UR6, 0x4, URZ ;  /* 0x00000004060a7890 */ /* 0x000fe2000fffe03f */
[----:B------:R-:W-:Y:S01]  /*1640*/  LOP3.LUT R11, R4, 0x3fffffe, RZ, 0xc0, !PT ;  /* 0x03fffffe040b7812 */ /* 0x000fe200078ec0ff */
[----:B------:R-:W-:Y:S01]  /*1650*/  UMOV UR9, 0x40000040 ;  /* 0x4000004000097882 */ /* 0x000fe20000000000 */
[----:B------:R-:W-:Y:S01]  /*1660*/  UMOV UR11, 0x40000040 ;  /* 0x40000040000b7882 */ /* 0x000fe20000000000 */
[----:B------:R-:W-:Y:S01]  /*1670*/  UIADD3 UR14, UR6, 0x6, URZ ;  /* 0x00000006060e7890 */ /* 0x000fe2000fffe03f */
[----:B------:R-:W-:Y:S01]  /*1680*/  LOP3.LUT R89, R89, 0xfffffffc, RZ, 0xc0, !PT ;  /* 0xfffffffc59597812 */ /* 0x000fe200078ec0ff */
[----:B------:R-:W-:Y:S01]  /*1690*/  UIADD3 UR16, UR28, 0x400, URZ ;  /* 0x000004001c107890 */ /* 0x000fe2000fffe03f */
[----:B------:R-:W-:Y:S01]  /*16a0*/  IMAD.IADD R11, R90, 0x1, -R11 ;  /* 0x000000015a0b7824 */ /* 0x000fe200078e0a0b */
[----:B------:R-:W-:Y:S01]  /*16b0*/  UIADD3 UR18, UR6, 0x400, URZ ;  /* 0x0000040006127890 */ /* 0x000fe2000fffe03f */
[----:B-1----:R-:W-:Y:S01]  /*16c0*/  ISETP.NE.AND P2, PT, R0, 0x1, PT ;  /* 0x000000010000780c */ /* 0x002fe20003f45270 */
[----:B------:R-:W-:Y:S01]  /*16d0*/  UMOV UR19, 0x40000040 ;  /* 0x4000004000137882 */ /* 0x000fe20000000000 */
[----:B------:R-:W-:Y:S01]  /*16e0*/  UIADD3 UR20, UR28, 0x402, URZ ;  /* 0x000004021c147890 */ /* 0x000fe2000fffe03f */
[----:B------:R-:W-:Y:S01]  /*16f0*/  SHF.R.S32.HI R0, RZ, 0x1f, R7 ;  /* 0x0000001fff007819 */ /* 0x000fe20000011407 */
[----:B------:R-:W-:Y:S01]  /*1700*/  UIADD3 UR22, UR6, 0x402, URZ ;  /* 0x0000040206167890 */ /* 0x000fe2000fffe03f */
[----:B------:R-:W-:Y:S01]  /*1710*/  IMAD.IADD R89, R152, 0x1, -R89 ;  /* 0x0000000198597824 */ /* 0x000fe200078e0a59 */
[----:B------:R-:W-:Y:S01]  /*1720*/  UMOV UR21, 0x40000040 ;  /* 0x4000004000157882 */ /* 0x000fe20000000000 */
[----:B------:R-:W-:Y:S01]  /*1730*/  UMOV UR23, 0x40000040 ;  /* 0x4000004000177882 */ /* 0x000fe20000000000 */
[----:B------:R-:W-:Y:S01]  /*1740*/  UIADD3 UR24, UR28, 0x404, URZ ;  /* 0x000004041c187890 */ /* 0x000fe2000fffe03f */
[CC--:B------:R-:W-:Y:S01]  /*1750*/  LEA.HI R4, R0.reuse, R7.reuse, RZ, 0x2 ;  /* 0x0000000700047211 */ /* 0x0c0fe200078f10ff */
[----:B------:R-:W-:Y:S01]  /*1760*/  UIADD3 UR26, UR6, 0x404, URZ ;  /* 0x00000404061a7890 */ /* 0x000fe2000fffe03f */
[----:B------:R-:W-:Y:S01]  /*1770*/  LEA.HI R5, R0, R7, RZ, 0x5 ;  /* 0x0000000700057211 */ /* 0x000fe200078f28ff */
[----:B------:R-:W-:Y:S01]  /*1780*/  UMOV UR25, 0x40000040 ;  /* 0x4000004000197882 */ /* 0x000fe20000000000 */
[----:B------:R-:W-:Y:S01]  /*1790*/  UMOV UR27, 0x40000040 ;  /* 0x40000040001b7882 */ /* 0x000fe20000000000 */
[----:B------:R-:W-:Y:S01]  /*17a0*/  UIADD3 UR28, UR28, 0x406, URZ ;  /* 0x000004061c1c7890 */ /* 0x000fe2000fffe03f */
[--C-:B------:R-:W-:Y:S01]  /*17b0*/  SHF.R.S32.HI R0, RZ, 0x2, R4.reuse ;  /* 0x00000002ff007819 */ /* 0x100fe20000011404 */
[----:B------:R-:W-:Y:S01]  /*17c0*/  UIADD3 UR30, UR6, 0x406, URZ ;  /* 0x00000406061e7890 */ /* 0x000fe2000fffe03f */
[----:B------:R-:W-:Y:S01]  /*17d0*/  SHF.R.S32.HI R9, RZ, 0x1f, R4 ;  /* 0x0000001fff097819 */ /* 0x000fe20000011404 */
[----:B------:R-:W-:Y:S01]  /*17e0*/  UMOV UR29, 0x40000040 ;  /* 0x40000040001d7882 */ /* 0x000fe20000000000 */
[----:B------:R-:W-:Y:S01]  /*17f0*/  UMOV UR31, 0x40000040 ;  /* 0x40000040001f7882 */ /* 0x000fe20000000000 */
[----:B------:R-:W-:Y:S01]  /*1800*/  ULDC UR4, c[0x0][0x9d8] ;  /* 0x0002760000047ab9 */ /* 0x000fe20000000800 */
[----:B------:R-:W-:Y:S01]  /*1810*/  SHF.R.S32.HI R6, RZ, 0x5, R5 ;  /* 0x00000005ff067819 */ /* 0x000fe20000011405 */
[----:B------:R-:W0:Y:S01]  /*1820*/  @P2 LDC R10, c[0x0][0x450] ;  /* 0x00011400ff0a2b82 */ /* 0x000e220000000800 */
[----:B------:R-:W-:Y:S01]  /*1830*/  LEA.HI R9, R9, R0, RZ, 0x3 ;  /* 0x0000000009097211 */ /* 0x000fe200078f18ff */
[----:B------:R-:W-:Y:S01]  /*1840*/  ULDC UR5, c[0x0][0x2f0] ;  /* 0x0000bc0000057ab9 */ /* 0x000fe20000000800 */
[----:B------:R-:W-:Y:S01]  /*1850*/  LEA.HI R5, R89, R89, RZ, 0x1 ;  /* 0x0000005959057211 */ /* 0x000fe200078f08ff */
[----:B------:R-:W-:Y:S01]  /*1860*/  ULDC UR7, c[0x0][0x988] ;  /* 0x0002620000077ab9 */ /* 0x000fe20000000800 */
[----:B------:R-:W-:-:S02]  /*1870*/  LEA R8, R6, R23, 0x4 ;  /* 0x0000001706087211 */ /* 0x000fc400078e20ff */
[----:B------:R-:W-:Y:S02]  /*1880*/  CS2R R150, SRZ ;  /* 0x0000000000967805 */ /* 0x000fe4000001ff00 */
[----:B------:R-:W-:Y:S02]  /*1890*/  LOP3.LUT R9, R9, 0xfffffff8, RZ, 0xc0, !PT ;  /* 0xfffffff809097812 */ /* 0x000fe400078ec0ff */
[----:B------:R-:W-:Y:S02]  /*18a0*/  CS2R R148, SRZ ;  /* 0x0000000000947805 */ /* 0x000fe4000001ff00 */
[----:B------:R-:W-:Y:S02]  /*18b0*/  LOP3.LUT R6, R5, 0x1ffffffe, RZ, 0xc0, !PT ;  /* 0x1ffffffe05067812 */ /* 0x000fe400078ec0ff */
[----:B------:R-:W-:Y:S02]  /*18c0*/  CS2R R146, SRZ ;  /* 0x0000000000927805 */ /* 0x000fe4000001ff00 */
[----:B------:R-:W-:-:S02]  /*18d0*/  IADD3 R8, R8, R0, -R9 ;  /* 0x0000000008087210 */ /* 0x000fc40007ffe809 */
[----:B------:R-:W-:Y:S02]  /*18e0*/  CS2R R144, SRZ ;  /* 0x0000000000907805 */ /* 0x000fe4000001ff00 */
[----:B------:R-:W-:Y:S01]  /*18f0*/  MOV R9, 0xffffff80 ;  /* 0xffffff8000097802 */ /* 0x000fe20000000f00 */
[----:B------:R-:W-:Y:S01]  /*1900*/  IMAD.IADD R6, R89, 0x1, -R6 ;  /* 0x0000000159067824 */ /* 0x000fe200078e0a06 */
[----:B------:R-:W-:Y:S01]  /*1910*/  LOP3.LUT R4, R4, 0x7ffffffc, RZ, 0xc0, !PT ;  /* 0x7ffffffc04047812 */ /* 0x000fe200078ec0ff */
[----:B------:R-:W-:Y:S01]  /*1920*/  IMAD R11, R11, 0x40, R8 ;  /* 0x000000400b0b7824 */ /* 0x000fe200078e0208 */
[----:B------:R-:W-:Y:S01]  /*1930*/  CS2R R142, SRZ ;  /* 0x00000000008e7805 */ /* 0x000fe2000001ff00 */
[----:B------:R-:W-:Y:S01]  /*1940*/  IMAD R9, R22, R9, 0x80 ;  /* 0x0000008016097424 */ /* 0x000fe200078e0209 */
[----:B------:R-:W-:Y:S01]  /*1950*/  CS2R R140, SRZ ;  /* 0x00000000008c7805 */ /* 0x000fe2000001ff00 */
[----:B------:R-:W-:Y:S01]  /*1960*/  IMAD R6, R6, 0x8, R11 ;  /* 0x0000000806067824 */ /* 0x000fe200078e020b */
[----:B------:R-:W-:Y:S01]  /*1970*/  CS2R R138, SRZ ;  /* 0x00000000008a7805 */ /* 0x000fe2000001ff00 */
[----:B------:R-:W-:Y:S01]  /*1980*/  IMAD.IADD R7, R7, 0x1, -R4 ;  /* 0x0000000107077824 */ /* 0x000fe200078e0a04 */
[----:B------:R-:W-:Y:S01]  /*1990*/  CS2R R136, SRZ ;  /* 0x0000000000887805 */ /* 0x000fe2000001ff00 */
[----:B------:R-:W-:Y:S01]  /*19a0*/  IMAD.MOV.U32 R0, RZ, RZ, R6 ;  /* 0x000000ffff007224 */ /* 0x000fe200078e0006 */
[----:B------:R-:W-:Y:S01]  /*19b0*/  CS2R R134, SRZ ;  /* 0x0000000000867805 */ /* 0x000fe2000001ff00 */
[----:B------:R-:W-:Y:S01]  /*19c0*/  VIADD R4, R9, 0x1 ;  /* 0x0000000109047836 */ /* 0x000fe20000000000 */
[----:B------:R-:W-:-:S02]  /*19d0*/  CS2R R132, SRZ ;  /* 0x0000000000847805 */ /* 0x000fc4000001ff00 */
[----:B------:R-:W-:Y:S02]  /*19e0*/  CS2R R130, SRZ ;  /* 0x0000000000827805 */ /* 0x000fe4000001ff00 */
[----:B------:R-:W-:Y:S01]  /*19f0*/  CS2R R128, SRZ ;  /* 0x0000000000807805 */ /* 0x000fe2000001ff00 */
[C---:B------:R-:W-:Y:S01]  /*1a00*/  IMAD R11, R7.reuse, -0x2, R4 ;  /* 0xfffffffe070b7824 */ /* 0x040fe200078e0204 */
[----:B------:R-:W-:Y:S01]  /*1a10*/  CS2R R126, SRZ ;  /* 0x00000000007e7805 */ /* 0x000fe2000001ff00 */
[C---:B------:R-:W-:Y:S01]  /*1a20*/  IMAD R4, R16.reuse, UR5, R9 ;  /* 0x0000000510047c24 */ /* 0x040fe2000f8e0209 */
[----:B------:R-:W-:Y:S01]  /*1a30*/  CS2R R124, SRZ ;  /* 0x00000000007c7805 */ /* 0x000fe2000001ff00 */
[----:B------:R-:W-:Y:S02]  /*1a40*/  IMAD R8, R16, UR5, R11 ;  /* 0x0000000510087c24 */ /* 0x000fe4000f8e020b */
[----:B------:R-:W-:Y:S01]  /*1a50*/  IMAD R4, R7, -0x2, R4 ;  /* 0xfffffffe07047824 */ /* 0x000fe200078e0204 */
[----:B------:R-:W-:-:S02]  /*1a60*/  WARPGROUP.DEPBAR.LE gsb0, 0x0 ;  /* 0x00008000000079c5 */ /* 0x000fc40000010000 */
        /* <DEDUP_REMOVED lines=24> */
[----:B------:R-:W-:Y:S01]  /*1bf0*/  FMUL.FTZ R28, R28, UR4 ;  /* 0x000000041c1c7c20 */ /* 0x000fe20008410000 */
[----:B------:R1:W-:Y:S01]  /*1c00*/  MUFU.TANH R14, R69 ;  /* 0x00000045000e7308 */ /* 0x0003e20000002400 */
        /* <DEDUP_REMOVED lines=8> */
[----:B-1----:R-:W1:Y:S01]  /*1c90*/  @P2 LDC R69, c[0x0][0x44c] ;  /* 0x00011300ff452b82 */ /* 0x002e620000000800 */
        /* <DEDUP_REMOVED lines=13> */
[----:B------:R-:W-:Y:S01]  /*1d70*/  FMUL.FTZ R57, R57, UR4 ;  /* 0x0000000439397c20 */ /* 0x000fe20008410000 */
[----:B------:R-:W4:Y:S01]  /*1d80*/  MUFU.TANH R15, R28 ;  /* 0x0000001c000f7308 */ /* 0x000f220000002400 */
[----:B------:R-:W-:Y:S01]  /*1d90*/  FMUL.FTZ R31, R31, UR4 ;  /* 0x000000041f1f7c20 */ /* 0x000fe20008410000 */
[----:B------:R-:W-:Y:S01]  /*1da0*/  FMUL.FTZ R73, R73, UR4 ;  /* 0x0000000449497c20 */ /* 0x000fe20008410000 */
[----:B------:R-:W-:Y:S01]  /*1db0*/  FMUL.FTZ R61, R61, UR4 ;  /* 0x000000043d3d7c20 */ /* 0x000fe20008410000 */
[----:B------:R-:W-:Y:S01]  /*1dc0*/  FMUL.FTZ R64, R64, UR4 ;  /* 0x0000000440407c20 */ /* 0x000fe20008410000 */
[----:B------:R-:W-:Y:S01]  /*1dd0*/  FMUL.FTZ R65, R65, UR4 ;  /* 0x0000000441417c20 */ /* 0x000fe20008410000 */
[----:B------:R-:W-:Y:S01]  /*1de0*/  FMUL.FTZ R68, R68, UR4 ;  /* 0x0000000444447c20 */ /* 0x000fe20008410000 */
[----:B------:R-:W-:Y:S01]  /*1df0*/  FMUL.FTZ R35, R35, UR4 ;  /* 0x0000000423237c20 */ /* 0x000fe20008410000 */
[----:B------:R-:W5:Y:S01]  /*1e00*/  MUFU.TANH R29, R29 ;  /* 0x0000001d001d7308 */ /* 0x000f620000002400 */
[----:B-1----:R-:W-:-:S04]  /*1e10*/  @P2 IMAD.HI.U32 R5, R6, R69, RZ ;  /* 0x0000004506052227 */ /* 0x002fc800078e00ff */
[----:B------:R-:W-:Y:S01]  /*1e20*/  FMUL.FTZ R72, R72, UR4 ;  /* 0x0000000448487c20 */ /* 0x000fe20008410000 */
[----:B------:R-:W-:Y:S01]  /*1e30*/  FMUL.FTZ R39, R39, UR4 ;  /* 0x0000000427277c20 */ /* 0x000fe20008410000 */
[----:B------:R-:W-:Y:S01]  /*1e40*/  FMUL.FTZ R76, R76, UR4 ;  /* 0x000000044c4c7c20 */ /* 0x000fe20008410000 */
[----:B------:R-:W-:Y:S01]  /*1e50*/  FMUL.FTZ R80, R80, UR4 ;  /* 0x0000000450507c20 */ /* 0x000fe20008410000 */
[----:B0-----:R-:W-:Y:S01]  /*1e60*/  @P2 SHF.R.U32.HI R0, RZ, R10, R5 ;  /* 0x0000000aff002219 */ /* 0x001fe20000011605 */
[----:B------:R-:W-:Y:S01]  /*1e70*/  FMUL.FTZ R47, R47, UR4 ;  /* 0x000000042f2f7c20 */ /* 0x000fe20008410000 */
[----:B------:R-:W0:Y:S01]  /*1e80*/  LDC R5, c[0x0][0x288] ;  /* 0x0000a200ff057b82 */ /* 0x000e220000000800 */
[----:B------:R-:W1:Y:S01]  /*1e90*/  MUFU.TANH R32, R32 ;  /* 0x0000002000207308 */ /* 0x000e620000002400 */
[----:B------:R-:W-:Y:S01]  /*1ea0*/  FMUL.FTZ R84, R84, UR4 ;  /* 0x0000000454547c20 */ /* 0x000fe20008410000 */
[----:B------:R-:W2:Y:S01]  /*1eb0*/  SHFL.IDX PT, R10, R0, RZ, 0x1c1f ;  /* 0x001c1fff000a7589 */ /* 0x000ea200000e0000 */
[----:B------:R-:W-:Y:S01]  /*1ec0*/  FMUL.FTZ R55, R55, UR4 ;  /* 0x0000000437377c20 */ /* 0x000fe20008410000 */
[----:B------:R-:W-:Y:S01]  /*1ed0*/  FMUL.FTZ R51, R51, UR4 ;  /* 0x0000000433337c20 */ /* 0x000fe20008410000 */
[----:B------:R-:W-:Y:S01]  /*1ee0*/  FMUL.FTZ R43, R43, UR4 ;  /* 0x000000042b2b7c20 */ /* 0x000fe20008410000 */
[----:B------:R-:W-:Y:S01]  /*1ef0*/  SHFL.IDX PT, R0, R0, 0x1, 0x1c1f ;  /* 0x003c1f0000007f89 */ /* 0x000fe200000e0000 */
        /* <DEDUP_REMOVED lines=16> */
[----:B0-----:R-:W-:Y:S01]  /*2000*/  IMAD.IADD R9, R8, 0x1, -R5 ;  /* 0x0000000108097824 */ /* 0x001fe200078e0a05 */
[----:B------:R-:W0:Y:S01]  /*2010*/  MUFU.TANH R37, R37 ;  /* 0x0000002500257308 */ /* 0x000e220000002400 */
[----:B------:R-:W-:Y:S01]  /*2020*/  FMUL.FTZ R87, R87, UR4 ;  /* 0x0000000457577c20 */ /* 0x000fe20008410000 */
[----:B------:R-:W-:Y:S01]  /*2030*/  FMUL.FTZ R54, R54, UR4 ;  /* 0x0000000436367c20 */ /* 0x000fe20008410000 */
[----:B------:R-:W-:Y:S01]  /*2040*/  FMUL.FTZ R58, R58, UR4 ;  /* 0x000000043a3a7c20 */ /* 0x000fe20008410000 */
[----:B--2---:R-:W-:Y:S01]  /*2050*/  VIADDMNMX R9, R10, R9, R4, PT ;  /* 0x000000090a097246 */ /* 0x004fe20003800104 */
[----:B------:R-:W-:Y:S01]  /*2060*/  FMUL.FTZ R62, R62, UR4 ;  /* 0x000000043e3e7c20 */ /* 0x000fe20008410000 */
[----:B------:R-:W-:Y:S01]  /*2070*/  FMUL.FTZ R66, R66, UR4 ;  /* 0x0000000442427c20 */ /* 0x000fe20008410000 */
[----:B------:R-:W-:Y:S01]  /*2080*/  FMUL.FTZ R70, R70, UR4 ;  /* 0x0000000446467c20 */ /* 0x000fe20008410000 */
[C---:B------:R-:W-:Y:S01]  /*2090*/  ISETP.GT.AND P3, PT, R9.reuse, RZ, PT ;  /* 0x000000ff0900720c */ /* 0x040fe20003f64270 */
[----:B------:R-:W-:Y:S01]  /*20a0*/  MUFU.TANH R40, R40 ;  /* 0x0000002800287308 */ /* 0x000fe20000002400 */
[C---:B------:R-:W-:Y:S01]  /*20b0*/  ISETP.GT.AND P4, PT, R9.reuse, 0x1, PT ;  /* 0x000000010900780c */ /* 0x040fe20003f84270 */
[----:B------:R-:W-:Y:S01]  /*20c0*/  FMUL.FTZ R74, R74, UR4 ;  /* 0x000000044a4a7c20 */ /* 0x000fe20008410000 */
[----:B------:R-:W-:Y:S01]  /*20d0*/  ISETP.GT.AND P5, PT, R9, 0x8, PT ;  /* 0x000000080900780c */ /* 0x000fe20003fa4270 */
[----:B------:R-:W-:Y:S01]  /*20e0*/  FMUL.FTZ R78, R78, UR4 ;  /* 0x000000044e4e7c20 */ /* 0x000fe20008410000 */
[----:B------:R-:W-:Y:S01]  /*20f0*/  FSEL R11, R24, -INF , P3 ;  /* 0xff800000180b7808 */ /* 0x000fe20001800000 */
[----:B------:R-:W-:Y:S01]  /*2100*/  FMUL.FTZ R82, R82, UR4 ;  /* 0x0000000452527c20 */ /* 0x000fe20008410000 */
[----:B---3--:R-:W-:Y:S01]  /*2110*/  FSEL R10, R25, -INF , P4 ;  /* 0xff800000190a7808 */ /* 0x008fe20002000000 */
[----:B------:R1:W-:Y:S01]  /*2120*/  MUFU.TANH R20, R27 ;  /* 0x0000001b00147308 */ /* 0x0003e20000002400 */
[----:B------:R-:W-:Y:S01]  /*2130*/  ISETP.GT.AND P3, PT, R9, 0x9, PT ;  /* 0x000000090900780c */ /* 0x000fe20003f64270 */
[----:B------:R-:W-:Y:S01]  /*2140*/  FMUL.FTZ R86, R86, UR4 ;  /* 0x0000000456567c20 */ /* 0x000fe20008410000 */
[----:B----4-:R-:W-:Y:S01]  /*2150*/  FSEL R15, R15, -INF , P5 ;  /* 0xff8000000f0f7808 */ /* 0x010fe20002800000 */
[----:B------:R-:W-:Y:S01]  /*2160*/  UMOV UR4, URZ ;  /* 0x0000003f00047c82 */ /* 0x000fe20008000000 */
[----:B------:R-:W-:-:S02]  /*2170*/  FMNMX.FTZ R12, R11, R10, !PT ;  /* 0x0000000a0b0c7209 */ /* 0x000fc40007810000 */
[----:B------:R-:W-:Y:S01]  /*2180*/  ISETP.GT.AND P4, PT, R9, 0x10, PT ;  /* 0x000000100900780c */ /* 0x000fe20003f84270 */
[----:B------:R-:W2:Y:S01]  /*2190*/  MUFU.TANH R41, R41 ;  /* 0x0000002900297308 */ /* 0x000ea20000002400 */
[----:B-----5:R-:W-:Y:S02]  /*21a0*/  FSEL R25, R29, -INF , P3 ;  /* 0xff8000001d197808 */ /* 0x020fe40001800000 */
[----:B------:R-:W-:Y:S02]  /*21b0*/  FMNMX.FTZ R12, R15, R12, !PT ;  /* 0x0000000c0f0c7209 */ /* 0x000fe40007810000 */
[----:B------:R-:W-:Y:S02]  /*21c0*/  ISETP.GT.AND P3, PT, R9, 0x11, PT ;  /* 0x000000110900780c */ /* 0x000fe40003f64270 */
[----:B-1----:R-:W-:Y:S01]  /*21d0*/  FSEL R27, R32, -INF , P4 ;  /* 0xff800000201b7808 */ /* 0x002fe20002000000 */
[----:B------:R-:W-:Y:S01]  /*21e0*/  MUFU.TANH R13, R60 ;  /* 0x0000003c000d7308 */ /* 0x000fe20000002400 */
[----:B------:R-:W-:-:S02]  /*21f0*/  FMNMX.FTZ R12, R25, R12, !PT ;  /* 0x0000000c190c7209 */ /* 0x000fc40007810000 */
[----:B------:R-:W-:Y:S02]  /*2200*/  ISETP.GT.AND P4, PT, R9, 0x18, PT ;  /* 0x000000180900780c */ /* 0x000fe40003f84270 */
[----:B------:R-:W-:Y:S02]  /*2210*/  FSEL R29, R33, -INF , P3 ;  /* 0xff800000211d7808 */ /* 0x000fe40001800000 */
[----:B------:R-:W-:Y:S01]  /*2220*/  FMNMX.FTZ R12, R27, R12, !PT ;  /* 0x0000000c1b0c7209 */ /* 0x000fe20007810000 */
[----:B------:R-:W-:Y:S01]  /*2230*/  MUFU.TANH R44, R44 ;  /* 0x0000002c002c7308 */ /* 0x000fe20000002400 */
[----:B------:R-:W-:Y:S02]  /*2240*/  ISETP.GT.AND P3, PT, R9, 0x19, PT ;  /* 0x000000190900780c */ /* 0x000fe40003f64270 */
[----:B------:R-:W-:-:S05]  /*2250*/  FMNMX.FTZ R12, R29, R12, !PT ;  /* 0x0000000c1d0c7209 */ /* 0x000fca0007810000 */
[----:B------:R1:W-:Y:S08]  /*2260*/  MUFU.TANH R60, R77 ;  /* 0x0000004d003c7308 */ /* 0x0003f00000002400 */
[----:B------:R-:W3:Y:S01]  /*2270*/  MUFU.TANH R45, R45 ;  /* 0x0000002d002d7308 */ /* 0x000ee20000002400 */
[----:B-1----:R-:W-:Y:S02]  /*2280*/  FSEL R77, R36, -INF , P4 ;  /* 0xff800000244d7808 */ /* 0x002fe40002000000 */
[----:B------:R-:W-:-:S02]  /*2290*/  ISETP.GT.AND P4, PT, R9, 0x20, PT ;  /* 0x000000200900780c */ /* 0x000fc40003f84270 */
[----:B------:R-:W-:-:S03]  /*22a0*/  FMNMX.FTZ R12, R77, R12, !PT ;  /* 0x0000000c4d0c7209 */ /* 0x000fc60007810000 */
[----:B------:R0:W-:Y:S08]  /*22b0*/  MUFU.TANH R88, R81 ;  /* 0x0000005100587308 */ /* 0x0001f00000002400 */
[----:B------:R-:W1:Y:S01]  /*22c0*/  MUFU.TANH R48, R48 ;  /* 0x0000003000307308 */ /* 0x000e620000002400 */
[----:B0-----:R-:W-:Y:S02]  /*22d0*/  FSEL R81, R37, -INF , P3 ;  /* 0xff80000025517808 */ /* 0x001fe40001800000 */
[----:B------:R-:W-:-:S02]  /*22e0*/  ISETP.GT.AND P3, PT, R9, 0x21, PT ;  /* 0x000000210900780c */ /* 0x000fc40003f64270 */
[----:B------:R-:W-:Y:S02]  /*22f0*/  FMNMX.FTZ R12, R81, R12, !PT ;  /* 0x0000000c510c7209 */ /* 0x000fe40007810000 */
[----:B--2---:R-:W-:Y:S01]  /*2300*/  FSEL R89, R41, -INF , P3 ;  /* 0xff80000029597808 */ /* 0x004fe20001800000 */
[----:B------:R0:W-:Y:S01]  /*2310*/  MUFU.TANH R90, R85 ;  /* 0x00000055005a7308 */ /* 0x0001e20000002400 */
[----:B------:R-:W-:-:S04]  /*2320*/  ISETP.GT.AND P3, PT, R9, 0x29, PT ;  /* 0x000000290900780c */ /* 0x000fc80003f64270 */
[----:B---3--:R-:W-:Y:S02]  /*2330*/  FSEL R93, R45, -INF , P3 ;  /* 0xff8000002d5d7808 */ /* 0x008fe40001800000 */
[C---:B------:R-:W-:Y:S01]  /*2340*/  ISETP.GT.AND P3, PT, R9.reuse, 0x31, PT ;  /* 0x000000310900780c */ /* 0x040fe20003f64270 */
[----:B------:R-:W2:Y:S01]  /*2350*/  MUFU.TANH R49, R49 ;  /* 0x0000003100317308 */ /* 0x000ea20000002400 */
[----:B0-----:R-:W-:Y:S02]  /*2360*/  FSEL R85, R40, -INF , P4 ;  /* 0xff80000028557808 */ /* 0x001fe40002000000 */
[----:B------:R-:W-:Y:S02]  /*2370*/  ISETP.GT.AND P4, PT, R9, 0x28, PT ;  /* 0x000000280900780c */ /* 0x000fe40003f84270 */
[----:B------:R-:W-:Y:S02]  /*2380*/  FMNMX.FTZ R12, R85, R12, !PT ;  /* 0x0000000c550c7209 */ /* 0x000fe40007810000 */
[----:B------:R-:W-:Y:S01]  /*2390*/  FSEL R91, R44, -INF , P4 ;  /* 0xff8000002c5b7808 */ /* 0x000fe20002000000 */
[----:B------:R-:W-:Y:S01]  /*23a0*/  MUFU.TANH R52, R52 ;  /* 0x0000003400347308 */ /* 0x000fe20000002400 */
[----:B------:R-:W-:-:S02]  /*23b0*/  FMNMX.FTZ R12, R89, R12, !PT ;  /* 0x0000000c590c7209 */ /* 0x000fc40007810000 */
[----:B------:R-:W-:Y:S02]  /*23c0*/  ISETP.GT.AND P4, PT, R9, 0x30, PT ;  /* 0x000000300900780c */ /* 0x000fe40003f84270 */
[----:B------:R-:W-:Y:S02]  /*23d0*/  FMNMX.FTZ R12, R91, R12, !PT ;  /* 0x0000000c5b0c7209 */ /* 0x000fe40007810000 */
[----:B-1----:R-:W-:Y:S01]  /*23e0*/  FSEL R95, R48, -INF , P4 ;  /* 0xff800000305f7808 */ /* 0x002fe20002000000 */
[----:B------:R-:W0:Y:S01]  /*23f0*/  MUFU.TANH R53, R53 ;  /* 0x0000003500357308 */ /* 0x000e220000002400 */
[----:B------:R-:W-:Y:S02]  /*2400*/  FMNMX.FTZ R12, R93, R12, !PT ;  /* 0x0000000c5d0c7209 */ /* 0x000fe40007810000 */
[----:B------:R-:W-:Y:S02]  /*2410*/  ISETP.GT.AND P4, PT, R9, 0x38, PT ;  /* 0x000000380900780c */ /* 0x000fe40003f84270 */
[----:B------:R-:W-:-:S03]  /*2420*/  FMNMX.FTZ R12, R95, R12, !PT ;  /* 0x0000000c5f0c7209 */ /* 0x000fc60007810000 */
[----:B------:R-:W1:Y:S08]  /*2430*/  MUFU.TANH R56, R56 ;  /* 0x0000003800387308 */ /* 0x000e700000002400 */
[----:B------:R-:W3:Y:S08]  /*2440*/  MUFU.TANH R57, R57 ;  /* 0x0000003900397308 */ /* 0x000ef00000002400 */
[----:B------:R2:W-:Y:S08]  /*2450*/  MUFU.TANH R28, R31 ;  /* 0x0000001f001c7308 */ /* 0x0005f00000002400 */
[----:B------:R4:W-:Y:S01]  /*2460*/  MUFU.TANH R21, R73 ;  /* 0x0000004900157308 */ /* 0x0009e20000002400 */
[----:B--2---:R-:W-:-:S02]  /*2470*/  FSEL R31, R49, -INF , P3 ;  /* 0xff800000311f7808 */ /* 0x004fc40001800000 */
[----:B------:R-:W-:Y:S02]  /*2480*/  ISETP.GT.AND P3, PT, R9, 0x39, PT ;  /* 0x000000390900780c */ /* 0x000fe40003f64270 */
[----:B------:R-:W-:Y:S02]  /*2490*/  FMNMX.FTZ R12, R31, R12, !PT ;  /* 0x0000000c1f0c7209 */ /* 0x000fe40007810000 */
[----:B0-----:R-:W-:Y:S01]  /*24a0*/  FSEL R33, R53, -INF , P3 ;  /* 0xff80000035217808 */ /* 0x001fe20001800000 */
[----:B------:R-:W-:Y:S01]  /*24b0*/  MUFU.TANH R61, R61 ;  /* 0x0000003d003d7308 */ /* 0x000fe20000002400 */
[----:B----4-:R-:W-:Y:S02]  /*24c0*/  FSEL R73, R52, -INF , P4 ;  /* 0xff80000034497808 */ /* 0x010fe40002000000 */
[----:B------:R-:W-:Y:S02]  /*24d0*/  ISETP.GT.AND P4, PT, R9, 0x40, PT ;  /* 0x000000400900780c */ /* 0x000fe40003f84270 */
[----:B------:R-:W-:-:S02]  /*24e0*/  FMNMX.FTZ R12, R73, R12, !PT ;  /* 0x0000000c490c7209 */ /* 0x000fc40007810000 */
[----:B------:R-:W-:Y:S01]  /*24f0*/  ISETP.GT.AND P3, PT, R9, 0x41, PT ;  /* 0x000000410900780c */ /* 0x000fe20003f64270 */
[----:B------:R-:W0:Y:S01]  /*2500*/  MUFU.TANH R64, R64 ;  /* 0x0000004000407308 */ /* 0x000e220000002400 */
[----:B-1----:R-:W-:Y:S02]  /*2510*/  FSEL R69, R56, -INF , P4 ;  /* 0xff80000038457808 */ /* 0x002fe40002000000 */
[----:B------:R-:W-:Y:S02]  /*2520*/  FMNMX.FTZ R12, R33, R12, !PT ;  /* 0x0000000c210c7209 */ /* 0x000fe40007810000 */
[----:B------:R-:W-:Y:S02]  /*2530*/  ISETP.GT.AND P4, PT, R9, 0x48, PT ;  /* 0x000000480900780c */ /* 0x000fe40003f84270 */
[----:B---3--:R-:W-:Y:S01]  /*2540*/  FSEL R45, R57, -INF , P3 ;  /* 0xff800000392d7808 */ /* 0x008fe20001800000 */
[----:B------:R-:W-:Y:S01]  /*2550*/  MUFU.TANH R65, R65 ;  /* 0x0000004100417308 */ /* 0x000fe20000002400 */
[----:B------:R-:W-:-:S02]  /*2560*/  FMNMX.FTZ R12, R69, R12, !PT ;  /* 0x0000000c450c7209 */ /* 0x000fc40007810000 */
[----:B------:R-:W-:Y:S02]  /*2570*/  ISETP.GT.AND P3, PT, R9, 0x49, PT ;  /* 0x000000490900780c */ /* 0x000fe40003f64270 */
[----:B------:R-:W-:Y:S02]  /*2580*/  FSEL R13, R13, -INF , P4 ;  /* 0xff8000000d0d7808 */ /* 0x000fe40002000000 */
[----:B------:R-:W-:Y:S01]  /*2590*/  FMNMX.FTZ R12, R45, R12, !PT ;  /* 0x0000000c2d0c7209 */ /* 0x000fe20007810000 */
[----:B------:R-:W1:Y:S01]  /*25a0*/  MUFU.TANH R68, R68 ;  /* 0x0000004400447308 */ /* 0x000e620000002400 */
[----:B------:R-:W-:Y:S02]  /*25b0*/  ISETP.GT.AND P4, PT, R9, 0x50, PT ;  /* 0x000000500900780c */ /* 0x000fe40003f84270 */
[----:B------:R-:W-:Y:S02]  /*25c0*/  FMNMX.FTZ R12, R13, R12, !PT ;  /* 0x0000000c0d0c7209 */ /* 0x000fe40007810000 */
[----:B0-----:R-:W-:-:S02]  /*25d0*/  FSEL R37, R64, -INF , P4 ;  /* 0xff80000040257808 */ /* 0x001fc40002000000 */
[----:B------:R-:W-:Y:S01]  /*25e0*/  ISETP.GT.AND P4, PT, R9, 0x58, PT ;  /* 0x000000580900780c */ /* 0x000fe20003f84270 */
[----:B------:R0:W-:Y:S08]  /*25f0*/  MUFU.TANH R24, R35 ;  /* 0x0000002300187308 */ /* 0x0001f00000002400 */
[----:B------:R-:W2:Y:S01]  /*2600*/  MUFU.TANH R72, R72 ;  /* 0x0000004800487308 */ /* 0x000ea20000002400 */
[----:B0-----:R-:W-:-:S02]  /*2610*/  FSEL R35, R61, -INF , P3 ;  /* 0xff8000003d237808 */ /* 0x001fc40001800000 */
[----:B------:R-:W-:Y:S02]  /*2620*/  ISETP.GT.AND P3, PT, R9, 0x51, PT ;  /* 0x000000510900780c */ /* 0x000fe40003f64270 */
[----:B------:R-:W-:Y:S02]  /*2630*/  FMNMX.FTZ R12, R35, R12, !PT ;  /* 0x0000000c230c7209 */ /* 0x000fe40007810000 */
[----:B-1----:R-:W-:Y:S01]  /*2640*/  FSEL R41, R68, -INF , P4 ;  /* 0xff80000044297808 */ /* 0x002fe20002000000 */
[----:B------:R0:W-:Y:S01]  /*2650*/  MUFU.TANH R32, R39 ;  /* 0x0000002700207308 */ /* 0x0001e20000002400 */
[----:B------:R-:W-:Y:S02]  /*2660*/  FMNMX.FTZ R12, R37, R12, !PT ;  /* 0x0000000c250c7209 */ /* 0x000fe40007810000 */
[----:B------:R-:W-:-:S05]  /*2670*/  ISETP.GT.AND P4, PT, R9, 0x60, PT ;  /* 0x000000600900780c */ /* 0x000fca0003f84270 */
[----:B------:R-:W1:Y:S01]  /*2680*/  MUFU.TANH R76, R76 ;  /* 0x0000004c004c7308 */ /* 0x000e620000002400 */
[----:B0-----:R-:W-:Y:S02]  /*2690*/  FSEL R39, R65, -INF , P3 ;  /* 0xff80000041277808 */ /* 0x001fe40001800000 */
[----:B------:R-:W-:Y:S02]  /*26a0*/  ISETP.GT.AND P3, PT, R9, 0x59, PT ;  /* 0x000000590900780c */ /* 0x000fe40003f64270 */
[----:B------:R-:W-:Y:S02]  /*26b0*/  FMNMX.FTZ R12, R39, R12, !PT ;  /* 0x0000000c270c7209 */ /* 0x000fe40007810000 */
[----:B------:R-:W-:Y:S01]  /*26c0*/  FSEL R65, R14, -INF , P3 ;  /* 0xff8000000e417808 */ /* 0x000fe20001800000 */
[----:B------:R-:W0:Y:S01]  /*26d0*/  MUFU.TANH R80, R80 ;  /* 0x0000005000507308 */ /* 0x000e220000002400 */
[----:B------:R-:W-:Y:S02]  /*26e0*/  FMNMX.FTZ R12, R41, R12, !PT ;  /* 0x0000000c290c7209 */ /* 0x000fe40007810000 */
[----:B------:R-:W-:-:S02]  /*26f0*/  ISETP.GT.AND P3, PT, R9, 0x61, PT ;  /* 0x000000610900780c */ /* 0x000fc40003f64270 */
[----:B--2---:R-:W-:Y:S02]  /*2700*/  FSEL R61, R72, -INF , P4 ;  /* 0xff800000483d7808 */ /* 0x004fe40002000000 */
[----:B------:R-:W-:Y:S01]  /*2710*/  FMNMX.FTZ R12, R65, R12, !PT ;  /* 0x0000000c410c7209 */ /* 0x000fe20007810000 */
[----:B------:R2:W-:Y:S01]  /*2720*/  MUFU.TANH R40, R47 ;  /* 0x0000002f00287308 */ /* 0x0005e20000002400 */
[----:B------:R-:W-:Y:S02]  /*2730*/  ISETP.GT.AND P4, PT, R9, 0x68, PT ;  /* 0x000000680900780c */ /* 0x000fe40003f84270 */
[----:B------:R-:W-:Y:S02]  /*2740*/  FMNMX.FTZ R12, R61, R12, !PT ;  /* 0x0000000c3d0c7209 */ /* 0x000fe40007810000 */
[----:B-1----:R-:W-:Y:S02]  /*2750*/  FSEL R53, R76, -INF , P4 ;  /* 0xff8000004c357808 */ /* 0x002fe40002000000 */
[----:B------:R-:W-:Y:S01]  /*2760*/  ISETP.GT.AND P4, PT, R9, 0x70, PT ;  /* 0x000000700900780c */ /* 0x000fe20003f84270 */
[----:B------:R-:W1:Y:S01]  /*2770*/  MUFU.TANH R84, R84 ;  /* 0x0000005400547308 */ /* 0x000e620000002400 */
[----:B--2---:R-:W-:-:S02]  /*2780*/  FSEL R47, R21, -INF , P3 ;  /* 0xff800000152f7808 */ /* 0x004fc40001800000 */
[----:B------:R-:W-:Y:S02]  /*2790*/  ISETP.GT.AND P3, PT, R9, 0x69, PT ;  /* 0x000000690900780c */ /* 0x000fe40003f64270 */
[----:B------:R-:W-:Y:S02]  /*27a0*/  FMNMX.FTZ R12, R47, R12, !PT ;  /* 0x0000000c2f0c7209 */ /* 0x000fe40007810000 */
[----:B------:R-:W-:Y:S01]  /*27b0*/  FSEL R57, R60, -INF , P3 ;  /* 0xff8000003c397808 */ /* 0x000fe20001800000 */
[----:B------:R2:W-:Y:S01]  /*27c0*/  MUFU.TANH R48, R55 ;  /* 0x0000003700307308 */ /* 0x0005e20000002400 */
[----:B------:R-:W-:Y:S02]  /*27d0*/  FMNMX.FTZ R12, R53, R12, !PT ;  /* 0x0000000c350c7209 */ /* 0x000fe40007810000 */
[----:B------:R-:W-:Y:S02]  /*27e0*/  ISETP.GT.AND P3, PT, R9, 0x71, PT ;  /* 0x000000710900780c */ /* 0x000fe40003f64270 */
[----:B0-----:R-:W-:-:S02]  /*27f0*/  FSEL R49, R80, -INF , P4 ;  /* 0xff80000050317808 */ /* 0x001fc40002000000 */
[----:B------:R-:W-:Y:S01]  /*2800*/  FMNMX.FTZ R12, R57, R12, !PT ;  /* 0x0000000c390c7209 */ /* 0x000fe20007810000 */
[----:B------:R1:W-:Y:S01]  /*2810*/  MUFU.TANH R44, R51 ;  /* 0x00000033002c7308 */ /* 0x0003e20000002400 */
[----:B------:R-:W-:Y:S02]  /*2820*/  ISETP.GT.AND P4, PT, R9, 0x78, PT ;  /* 0x000000780900780c */ /* 0x000fe40003f84270 */
[----:B--2---:R-:W-:Y:S02]  /*2830*/  FSEL R55, R88, -INF , P3 ;  /* 0xff80000058377808 */ /* 0x004fe40001800000 */
[----:B------:R-:W-:Y:S02]  /*2840*/  FMNMX.FTZ R12, R49, R12, !PT ;  /* 0x0000000c310c7209 */ /* 0x000fe40007810000 */
[----:B------:R-:W-:Y:S01]  /*2850*/  ISETP.GT.AND P3, PT, R9, 0x79, PT ;  /* 0x000000790900780c */ /* 0x000fe20003f64270 */
[----:B------:R0:W-:Y:S01]  /*2860*/  MUFU.TANH R36, R43 ;  /* 0x0000002b00247308 */ /* 0x0001e20000002400 */
[----:B-1----:R-:W-:-:S02]  /*2870*/  FSEL R51, R84, -INF , P4 ;  /* 0xff80000054337808 */ /* 0x002fc40002000000 */
[----:B------:R-:W-:-:S04]  /*2880*/  FMNMX.FTZ R12, R55, R12, !PT ;  /* 0x0000000c370c7209 */ /* 0x000fc80007810000 */
[----:B------:R-:W-:Y:S01]  /*2890*/  FMNMX.FTZ R12, R51, R12, !PT ;  /* 0x0000000c330c7209 */ /* 0x000fe20007810000 */
[----:B------:R-:W1:Y:S01]  /*28a0*/  MUFU.TANH R26, R26 ;  /* 0x0000001a001a7308 */ /* 0x000e620000002400 */
[----:B0-----:R-:W-:-:S04]  /*28b0*/  FSEL R43, R90, -INF , P3 ;  /* 0xff8000005a2b7808 */ /* 0x001fc80001800000 */
[----:B------:R-:W-:-:S03]  /*28c0*/  FMNMX.FTZ R12, R43, R12, !PT ;  /* 0x0000000c2b0c7209 */ /* 0x000fc60007810000 */
[----:B------:R-:W0:Y:S02]  /*28d0*/  MUFU.TANH R30, R30 ;  /* 0x0000001e001e7308 */ /* 0x000e240000002400 */
[----:B------:R-:W2:Y:S06]  /*28e0*/  SHFL.BFLY PT, R9, R12, 0x2, 0x1f ;  /* 0x0c401f000c097f89 */ /* 0x000eac00000e0000 */
[----:B------:R-:W3:Y:S08]  /*28f0*/  MUFU.TANH R34, R34 ;  /* 0x0000002200227308 */ /* 0x000ef00000002400 */
[----:B------:R1:W-:Y:S08]  /*2900*/  MUFU.TANH R52, R59 ;  /* 0x0000003b00347308 */ /* 0x0003f00000002400 */
[----:B------:R-:W4:Y:S01]  /*2910*/  MUFU.TANH R38, R38 ;  /* 0x0000002600267308 */ /* 0x000f220000002400 */
[----:B--2---:R-:W-:-:S05]  /*2920*/  FMNMX.FTZ R9, R12, R9, !PT ;  /* 0x000000090c097209 */ /* 0x004fca0007810000 */
[----:B------:R-:W2:Y:S02]  /*2930*/  SHFL.BFLY PT, R12, R9, 0x1, 0x1f ;  /* 0x0c201f00090c7f89 */ /* 0x000ea400000e0000 */
[----:B------:R0:W-:Y:S08]  /*2940*/  MUFU.TANH R56, R63 ;  /* 0x0000003f00387308 */ /* 0x0001f00000002400 */
[----:B------:R5:W-:Y:S08]  /*2950*/  MUFU.TANH R60, R67 ;  /* 0x00000043003c7308 */ /* 0x000bf00000002400 */
[----:B------:R-:W4:Y:S01]  /*2960*/  MUFU.TANH R42, R42 ;  /* 0x0000002a002a7308 */ /* 0x000f220000002400 */
[----:B--2---:R-:W-:Y:S01]  /*2970*/  FMNMX.FTZ R21, R9, R12, !PT ;  /* 0x0000000c09157209 */ /* 0x004fe20007810000 */
[----:B------:R-:W-:-:S06]  /*2980*/  IMAD.U32 R12, RZ, RZ, UR7 ;  /* 0x00000007ff0c7e24 */ /* 0x000fcc000f8e00ff */
[----:B------:R3:W-:Y:S01]  /*2990*/  MUFU.TANH R111, R71 ;  /* 0x00000047006f7308 */ /* 0x0007e20000002400 */
[C---:B------:R-:W-:Y:S01]  /*29a0*/  FSETP.NEU.FTZ.AND P3, PT, R21.reuse, -INF , PT ;  /* 0xff8000001500780b */ /* 0x040fe20003f7d000 */
[----:B------:R-:W-:-:S05]  /*29b0*/  FMUL.FTZ R9, R21, R12 ;  /* 0x0000000c15097220 */ /* 0x000fca0000410000 */
[----:B------:R-:W-:Y:S01]  /*29c0*/  FSEL R14, R9, RZ, P3 ;  /* 0x000000ff090e7208 */ /* 0x000fe20001800000 */
[----:B------:R2:W-:Y:S01]  /*29d0*/  MUFU.TANH R64, R75 ;  /* 0x0000004b00407308 */ /* 0x0005e20000002400 */
[----:B------:R-:W-:-:S03]  /*29e0*/  IADD3 R9, R0, -R5, R8 ;  /* 0x8000000500097210 */ /* 0x000fc60007ffe008 */
[-CC-:B------:R-:W-:Y:S01]  /*29f0*/  FFMA.FTZ R178, R77, R12.reuse, -R14.reuse ;  /* 0x0000000c4db27223 */ /* 0x180fe2000001080e */
[----:B------:R-:W-:Y:S01]  /*2a00*/  VIMNMX R4, R4, R9, PT ;  /* 0x0000000904047248 */ /* 0x000fe20003fe0100 */
[-CC-:B------:R-:W-:Y:S01]  /*2a10*/  FFMA.FTZ R180, R11, R12.reuse, -R14.reuse ;  /* 0x0000000c0bb47223 */ /* 0x180fe2000001080e */
[-CC-:B------:R-:W-:Y:S01]  /*2a20*/  FFMA.FTZ R11, R25, R12.reuse, -R14.reuse ;  /* 0x0000000c190b7223 */ /* 0x180fe2000001080e */
[----:B------:R-:W4:Y:S01]  /*2a30*/  MUFU.TANH R46, R46 ;  /* 0x0000002e002e7308 */ /* 0x000f220000002400 */
[C---:B------:R-:W-:Y:S01]  /*2a40*/  ISETP.GT.AND P3, PT, R4.reuse, RZ, PT ;  /* 0x000000ff0400720c */ /* 0x040fe20003f64270 */
[-CC-:B------:R-:W-:Y:S01]  /*2a50*/  FFMA.FTZ R25, R81, R12.reuse, -R14.reuse ;  /* 0x0000000c51197223 */ /* 0x180fe2000001080e */
[C---:B------:R-:W-:Y:S01]  /*2a60*/  ISETP.GT.AND P4, PT, R4.reuse, 0x1, PT ;  /* 0x000000010400780c */ /* 0x040fe20003f84270 */
[-CC-:B------:R-:W-:Y:S01]  /*2a70*/  FFMA.FTZ R172, R85, R12.reuse, -R14.reuse ;  /* 0x0000000c55ac7223 */ /* 0x180fe2000001080e */
[----:B------:R-:W-:Y:S01]  /*2a80*/  ISETP.GT.AND P5, PT, R4, 0x8, PT ;  /* 0x000000080400780c */ /* 0x000fe20003fa4270 */
[-CC-:B------:R-:W-:Y:S01]  /*2a90*/  FFMA.FTZ R176, R27, R12.reuse, -R14.reuse ;  /* 0x0000000c1bb07223 */ /* 0x180fe2000001080e */
[----:B-1----:R-:W-:Y:S01]  /*2aa0*/  FSEL R59, R26, -INF , P3 ;  /* 0xff8000001a3b7808 */ /* 0x002fe20001800000 */
[----:B------:R4:W-:Y:S01]  /*2ab0*/  MUFU.TANH R117, R79 ;  /* 0x0000004f00757308 */ /* 0x0009e20000002400 */
[----:B------:R-:W-:Y:S01]  /*2ac0*/  FSEL R0, R20, -INF , P4 ;  /* 0xff80000014007808 */ /* 0x000fe20002000000 */
[-CC-:B------:R-:W-:Y:S01]  /*2ad0*/  FFMA.FTZ R27, R89, R12.reuse, -R14.reuse ;  /* 0x0000000c591b7223 */ /* 0x180fe2000001080e */
[----:B------:R-:W-:Y:S01]  /*2ae0*/  ISETP.GT.AND P3, PT, R4, 0x9, PT ;  /* 0x000000090400780c */ /* 0x000fe20003f64270 */
[-CC-:B------:R-:W-:Y:S01]  /*2af0*/  FFMA.FTZ R174, R91, R12.reuse, -R14.reuse ;  /* 0x0000000c5bae7223 */ /* 0x180fe2000001080e */
[----:B0-----:R-:W-:Y:S01]  /*2b00*/  FSEL R63, R30, -INF , P5 ;  /* 0xff8000001e3f7808 */ /* 0x001fe20002800000 */
[--C-:B------:R-:W-:Y:S01]  /*2b10*/  FFMA.FTZ R182, R15, R12, -R14.reuse ;  /* 0x0000000c0fb67223 */ /* 0x100fe2000001080e */
[----:B------:R-:W-:Y:S01]  /*2b20*/  FMNMX.FTZ R8, R59, R0, !PT ;  /* 0x000000003b087209 */ /* 0x000fe20007810000 */
[----:B------:R0:W-:Y:S01]  /*2b30*/  MUFU.TANH R68, R83 ;  /* 0x0000005300447308 */ /* 0x0001e20000002400 */
[----:B------:R-:W-:Y:S01]  /*2b40*/  ISETP.GT.AND P4, PT, R4, 0x10, PT ;  /* 0x000000100400780c */ /* 0x000fe20003f84270 */
[-CC-:B------:R-:W-:Y:S01]  /*2b50*/  FFMA.FTZ R15, R29, R12.reuse, -R14.reuse ;  /* 0x0000000c1d0f7223 */ /* 0x180fe2000001080e */
[----:B-----5:R-:W-:Y:S01]  /*2b60*/  FSEL R67, R28, -INF , P3 ;  /* 0xff8000001c437808 */ /* 0x020fe20001800000 */
[--C-:B------:R-:W-:Y:S01]  /*2b70*/  FFMA.FTZ R29, R93, R12, -R14.reuse ;  /* 0x0000000c5d1d7223 */ /* 0x100fe2000001080e */
[----:B------:R-:W-:Y:S01]  /*2b80*/  FMNMX.FTZ R8, R63, R8, !PT ;  /* 0x000000083f087209 */ /* 0x000fe20007810000 */
[-CC-:B------:R-:W-:Y:S01]  /*2b90*/  FFMA.FTZ R168, R95, R12.reuse, -R14.reuse ;  /* 0x0000000c5fa87223 */ /* 0x180fe2000001080e */
[----:B------:R-:W-:Y:S01]  /*2ba0*/  ISETP.GT.AND P3, PT, R4, 0x11, PT ;  /* 0x000000110400780c */ /* 0x000fe20003f64270 */
[----:B------:R-:W1:Y:S01]  /*2bb0*/  MUFU.TANH R50, R50 ;  /* 0x0000003200327308 */ /* 0x000e620000002400 */
[----:B---3--:R-:W-:Y:S01]  /*2bc0*/  FSEL R71, R34, -INF , P4 ;  /* 0xff80000022477808 */ /* 0x008fe20002000000 */
[--C-:B------:R-:W-:Y:S01]  /*2bd0*/  FFMA.FTZ R170, R73, R12, -R14.reuse ;  /* 0x0000000c49aa7223 */ /* 0x100fe2000001080e */
[----:B------:R-:W-:Y:S01]  /*2be0*/  FMNMX.FTZ R8, R67, R8, !PT ;  /* 0x0000000843087209 */ /* 0x000fe20007810000 */
[-CC-:B------:R-:W-:Y:S01]  /*2bf0*/  FFMA.FTZ R152, R69, R12.reuse, -R14.reuse ;  /* 0x0000000c45987223 */ /* 0x180fe2000001080e */
[----:B------:R-:W-:Y:S01]  /*2c00*/  ISETP.GT.AND P4, PT, R4, 0x18, PT ;  /* 0x000000180400780c */ /* 0x000fe20003f84270 */
[--C-:B------:R-:W-:Y:S01]  /*2c10*/  FFMA.FTZ R154, R13, R12, -R14.reuse ;  /* 0x0000000c0d9a7223 */ /* 0x100fe2000001080e */
[----:B--2---:R-:W-:Y:S01]  /*2c20*/  FSEL R75, R24, -INF , P3 ;  /* 0xff800000184b7808 */ /* 0x004fe20001800000 */
[----:B------:R2:W-:Y:S01]  /*2c30*/  MUFU.TANH R123, R87 ;  /* 0x00000057007b7308 */ /* 0x0005e20000002400 */
[----:B------:R-:W-:Y:S01]  /*2c40*/  FMNMX.FTZ R8, R71, R8, !PT ;  /* 0x0000000847087209 */ /* 0x000fe20007810000 */
[-CC-:B------:R-:W-:Y:S01]  /*2c50*/  FFMA.FTZ R10, R10, R12.reuse, -R14.reuse ;  /* 0x0000000c0a0a7223 */ /* 0x180fe2000001080e */
[----:B------:R-:W-:Y:S01]  /*2c60*/  ISETP.GT.AND P3, PT, R4, 0x19, PT ;  /* 0x000000190400780c */ /* 0x000fe20003f64270 */
[-CC-:B------:R-:W-:Y:S01]  /*2c70*/  FFMA.FTZ R39, R39, R12.reuse, -R14.reuse ;  /* 0x0000000c27277223 */ /* 0x180fe2000001080e */
[----:B----4-:R-:W-:Y:S01]  /*2c80*/  FSEL R79, R38, -INF , P4 ;  /* 0xff800000264f7808 */ /* 0x010fe20002000000 */
[--C-:B------:R-:W-:Y:S01]  /*2c90*/  FFMA.FTZ R47, R47, R12, -R14.reuse ;  /* 0x0000000c2f2f7223 */ /* 0x100fe2000001080e */
[----:B------:R-:W-:Y:S01]  /*2ca0*/  FMNMX.FTZ R8, R75, R8, !PT ;  /* 0x000000084b087209 */ /* 0x000fe20007810000 */
[----:B------:R-:W3:Y:S01]  /*2cb0*/  MUFU.TANH R54, R54 ;  /* 0x0000003600367308 */ /* 0x000ee20000002400 */
[----:B------:R-:W-:Y:S01]  /*2cc0*/  ISETP.GT.AND P4, PT, R4, 0x20, PT ;  /* 0x000000200400780c */ /* 0x000fe20003f84270 */
[-CC-:B------:R-:W-:Y:S01]  /*2cd0*/  FFMA.FTZ R31, R31, R12.reuse, -R14.reuse ;  /* 0x0000000c1f1f7223 */ /* 0x180fe2000001080e */
[----:B0-----:R-:W-:Y:S01]  /*2ce0*/  FSEL R83, R32, -INF , P3 ;  /* 0xff80000020537808 */ /* 0x001fe20001800000 */
[--C-:B------:R-:W-:Y:S01]  /*2cf0*/  FFMA.FTZ R33, R33, R12, -R14.reuse ;  /* 0x0000000c21217223 */ /* 0x100fe2000001080e */
[----:B------:R-:W-:Y:S01]  /*2d00*/  FMNMX.FTZ R8, R79, R8, !PT ;  /* 0x000000084f087209 */ /* 0x000fe20007810000 */
[-CC-:B------:R-:W-:Y:S01]  /*2d10*/  FFMA.FTZ R45, R45, R12.reuse, -R14.reuse ;  /* 0x0000000c2d2d7223 */ /* 0x180fe2000001080e */
[----:B------:R-:W-:Y:S01]  /*2d20*/  ISETP.GT.AND P3, PT, R4, 0x21, PT ;  /* 0x000000210400780c */ /* 0x000fe20003f64270 */
[----:B------:R-:W0:Y:S01]  /*2d30*/  MUFU.TANH R58, R58 ;  /* 0x0000003a003a7308 */ /* 0x000e220000002400 */
[----:B--2---:R-:W-:Y:S01]  /*2d40*/  FSEL R87, R42, -INF , P4 ;  /* 0xff8000002a577808 */ /* 0x004fe20002000000 */
[--C-:B------:R-:W-:Y:S01]  /*2d50*/  FFMA.FTZ R35, R35, R12, -R14.reuse ;  /* 0x0000000c23237223 */ /* 0x100fe2000001080e */
[----:B------:R-:W-:Y:S01]  /*2d60*/  FMNMX.FTZ R8, R83, R8, !PT ;  /* 0x0000000853087209 */ /* 0x000fe20007810000 */
[-CC-:B------:R-:W-:Y:S01]  /*2d70*/  FFMA.FTZ R37, R37, R12.reuse, -R14.reuse ;  /* 0x0000000c25257223 */ /* 0x180fe2000001080e */
[----:B------:R-:W-:Y:S01]  /*2d80*/  ISETP.GT.AND P4, PT, R4, 0x28, PT ;  /* 0x000000280400780c */ /* 0x000fe20003f84270 */
[--C-:B------:R-:W-:Y:S01]  /*2d90*/  FFMA.FTZ R41, R41, R12, -R14.reuse ;  /* 0x0000000c29297223 */ /* 0x100fe2000001080e */
[----:B------:R-:W-:Y:S01]  /*2da0*/  FSEL R77, R36, -INF , P3 ;  /* 0xff800000244d7808 */ /* 0x000fe20001800000 */
[----:B------:R-:W2:Y:S01]  /*2db0*/  MUFU.TANH R62, R62 ;  /* 0x0000003e003e7308 */ /* 0x000ea20000002400 */
[----:B------:R-:W-:Y:S01]  /*2dc0*/  FMNMX.FTZ R8, R87, R8, !PT ;  /* 0x0000000857087209 */ /* 0x000fe20007810000 */
[----:B------:R-:W-:Y:S01]  /*2dd0*/  IMAD.U32 R36, RZ, RZ, UR36 ;  /* 0x00000024ff247e24 */ /* 0x000fe2000f8e00ff */
[----:B------:R-:W-:Y:S01]  /*2de0*/  ISETP.GT.AND P3, PT, R4, 0x29, PT ;  /* 0x000000290400780c */ /* 0x000fe20003f64270 */
[-CC-:B------:R-:W-:Y:S01]  /*2df0*/  FFMA.FTZ R65, R65, R12.reuse, -R14.reuse ;  /* 0x0000000c41417223 */ /* 0x180fe2000001080e */
[----:B------:R-:W-:Y:S01]  /*2e00*/  FSEL R97, R46, -INF , P4 ;  /* 0xff8000002e617808 */ /* 0x000fe20002000000 */
[--C-:B------:R-:W-:Y:S01]  /*2e10*/  FFMA.FTZ R61, R61, R12, -R14.reuse ;  /* 0x0000000c3d3d7223 */ /* 0x100fe2000001080e */
[----:B------:R-:W-:Y:S01]  /*2e20*/  FMNMX.FTZ R8, R77, R8, !PT ;  /* 0x000000084d087209 */ /* 0x000fe20007810000 */
[----:B------:R-:W4:Y:S01]  /*2e30*/  MUFU.TANH R66, R66 ;  /* 0x0000004200427308 */ /* 0x000f220000002400 */
[----:B------:R-:W-:Y:S01]  /*2e40*/  ISETP.GT.AND P4, PT, R4, 0x30, PT ;  /* 0x000000300400780c */ /* 0x000fe20003f84270 */
[-CC-:B------:R-:W-:Y:S01]  /*2e50*/  FFMA.FTZ R53, R53, R12.reuse, -R14.reuse ;  /* 0x0000000c35357223 */ /* 0x180fe2000001080e */
[----:B------:R-:W-:Y:S01]  /*2e60*/  FSEL R81, R40, -INF , P3 ;  /* 0xff80000028517808 */ /* 0x000fe20001800000 */
[--C-:B------:R-:W-:Y:S01]  /*2e70*/  FFMA.FTZ R57, R57, R12, -R14.reuse ;  /* 0x0000000c39397223 */ /* 0x100fe2000001080e */
[----:B------:R-:W-:Y:S01]  /*2e80*/  FMNMX.FTZ R8, R97, R8, !PT ;  /* 0x0000000861087209 */ /* 0x000fe20007810000 */
[----:B------:R-:W5:Y:S01]  /*2e90*/  @P2 LDC R40, c[0x0][0x44c] ;  /* 0x00011300ff282b82 */ /* 0x000f620000000800 */
[----:B------:R-:W-:Y:S01]  /*2ea0*/  ISETP.GT.AND P3, PT, R4, 0x31, PT ;  /* 0x000000310400780c */ /* 0x000fe20003f64270 */
[----:B------:R-:W4:Y:S01]  /*2eb0*/  MUFU.TANH R70, R70 ;  /* 0x0000004600467308 */ /* 0x000f220000002400 */
[----:B-1----:R-:W-:Y:S01]  /*2ec0*/  FSEL R99, R50, -INF , P4 ;  /* 0xff80000032637808 */ /* 0x002fe20002000000 */
[--C-:B------:R-:W-:Y:S01]  /*2ed0*/  FFMA.FTZ R49, R49, R12, -R14.reuse ;  /* 0x0000000c31317223 */ /* 0x100fe2000001080e */
[----:B------:R-:W-:Y:S01]  /*2ee0*/  FMNMX.FTZ R8, R81, R8, !PT ;  /* 0x0000000851087209 */ /* 0x000fe20007810000 */
[-CC-:B------:R-:W-:Y:S01]  /*2ef0*/  FFMA.FTZ R55, R55, R12.reuse, -R14.reuse ;  /* 0x0000000c37377223 */ /* 0x180fe2000001080e */
[----:B------:R-:W-:Y:S01]  /*2f00*/  ISETP.GT.AND P4, PT, R4, 0x38, PT ;  /* 0x000000380400780c */ /* 0x000fe20003f84270 */
[--C-:B------:R-:W-:Y:S01]  /*2f10*/  FFMA.FTZ R51, R51, R12, -R14.reuse ;  /* 0x0000000c33337223 */ /* 0x100fe2000001080e */
[----:B------:R-:W-:Y:S01]  /*2f20*/  FSEL R85, R44, -INF , P3 ;  /* 0xff8000002c557808 */ /* 0x000fe20001800000 */
[----:B------:R-:W1:Y:S01]  /*2f30*/  MUFU.TANH R74, R74 ;  /* 0x0000004a004a7308 */ /* 0x000e620000002400 */
[----:B------:R-:W-:Y:S01]  /*2f40*/  FMNMX.FTZ R8, R99, R8, !PT ;  /* 0x0000000863087209 */ /* 0x000fe20007810000 */
[----:B------:R-:W-:Y:S01]  /*2f50*/  FFMA.FTZ R14, R43, R12, -R14 ;  /* 0x0000000c2b0e7223 */ /* 0x000fe2000001080e */
[----:B------:R-:W-:Y:S01]  /*2f60*/  ISETP.GT.AND P3, PT, R4, 0x39, PT ;  /* 0x000000390400780c */ /* 0x000fe20003f64270 */
[----:B------:R-:W-:Y:S01]  /*2f70*/  IMAD R42, R16, UR5, -R5 ;  /* 0x00000005102a7c24 */ /* 0x000fe2000f8e0a05 */
[----:B---3--:R-:W-:-:S02]  /*2f80*/  FSEL R101, R54, -INF , P4 ;  /* 0xff80000036657808 */ /* 0x008fc40002000000 */
[----:B------:R-:W-:Y:S01]  /*2f90*/  FMNMX.FTZ R8, R85, R8, !PT ;  /* 0x0000000855087209 */ /* 0x000fe20007810000 */
[----:B------:R-:W3:Y:S01]  /*2fa0*/  MUFU.TANH R78, R78 ;  /* 0x0000004e004e7308 */ /* 0x000ee20000002400 */
[----:B------:R-:W-:Y:S02]  /*2fb0*/  ISETP.GT.AND P4, PT, R4, 0x40, PT ;  /* 0x000000400400780c */ /* 0x000fe40003f84270 */
[----:B------:R-:W-:Y:S02]  /*2fc0*/  FSEL R89, R48, -INF , P3 ;  /* 0xff80000030597808 */ /* 0x000fe40001800000 */
[----:B------:R-:W-:Y:S01]  /*2fd0*/  FMNMX.FTZ R8, R101, R8, !PT ;  /* 0x0000000865087209 */ /* 0x000fe20007810000 */
[----:B-----5:R-:W-:Y:S01]  /*2fe0*/  @P2 IMAD.HI.U32 R40, R23, R40, RZ ;  /* 0x0000002817282227 */ /* 0x020fe200078e00ff */
[----:B------:R-:W-:Y:S01]  /*2ff0*/  ISETP.GT.AND P3, PT, R4, 0x41, PT ;  /* 0x000000410400780c */ /* 0x000fe20003f64270 */
[----:B------:R-:W5:Y:S01]  /*3000*/  MUFU.TANH R82, R82 ;  /* 0x0000005200527308 */ /* 0x000f620000002400 */
[----:B0-----:R-:W-:-:S02]  /*3010*/  FSEL R103, R58, -INF , P4 ;  /* 0xff8000003a677808 */ /* 0x001fc40002000000 */
[----:B------:R-:W-:Y:S02]  /*3020*/  FMNMX.FTZ R8, R89, R8, !PT ;  /* 0x0000000859087209 */ /* 0x000fe40007810000 */
[----:B------:R-:W-:Y:S02]  /*3030*/  ISETP.GT.AND P4, PT, R4, 0x48, PT ;  /* 0x000000480400780c */ /* 0x000fe40003f84270 */
[----:B------:R-:W-:Y:S01]  /*3040*/  FSEL R91, R52, -INF , P3 ;  /* 0xff800000345b7808 */ /* 0x000fe20001800000 */
[----:B------:R-:W-:Y:S01]  /*3050*/  MUFU.TANH R86, R86 ;  /* 0x0000005600567308 */ /* 0x000fe20000002400 */
[----:B------:R-:W-:Y:S02]  /*3060*/  FMNMX.FTZ R8, R103, R8, !PT ;  /* 0x0000000867087209 */ /* 0x000fe40007810000 */
[----:B------:R-:W-:Y:S02]  /*3070*/  ISETP.GT.AND P3, PT, R4, 0x49, PT ;  /* 0x000000490400780c */ /* 0x000fe40003f64270 */
[----:B--2---:R-:W-:-:S02]  /*3080*/  FSEL R105, R62, -INF , P4 ;  /* 0xff8000003e697808 */ /* 0x004fc40002000000 */
[----:B------:R-:W-:Y:S01]  /*3090*/  FMNMX.FTZ R8, R91, R8, !PT ;  /* 0x000000085b087209 */ /* 0x000fe20007810000 */
[----:B------:R-:W-:Y:S01]  /*30a0*/  MUFU.EX2 R180, R180 ;  /* 0x000000b400b47308 */ /* 0x000fe20000000800 */
[----:B------:R-:W-:Y:S02]  /*30b0*/  ISETP.GT.AND P4, PT, R4, 0x50, PT ;  /* 0x000000500400780c */ /* 0x000fe40003f84270 */
[----:B------:R-:W-:Y:S02]  /*30c0*/  FSEL R93, R56, -INF , P3 ;  /* 0xff800000385d7808 */ /* 0x000fe40001800000 */
[----:B------:R-:W-:Y:S02]  /*30d0*/  FMNMX.FTZ R8, R105, R8, !PT ;  /* 0x0000000869087209 */ /* 0x000fe40007810000 */
[----:B------:R-:W-:Y:S01]  /*30e0*/  ISETP.GT.AND P3, PT, R4, 0x51, PT ;  /* 0x000000510400780c */ /* 0x000fe20003f64270 */
[----:B------:R-:W0:Y:S01]  /*30f0*/  MUFU.EX2 R9, R10 ;  /* 0x0000000a00097308 */ /* 0x000e220000000800 */
[----:B----4-:R-:W-:-:S02]  /*3100*/  FSEL R107, R66, -INF , P4 ;  /* 0xff800000426b7808 */ /* 0x010fc40002000000 */
[----:B------:R-:W-:Y:S02]  /*3110*/  FMNMX.FTZ R8, R93, R8, !PT ;  /* 0x000000085d087209 */ /* 0x000fe40007810000 */
[----:B------:R-:W-:Y:S02]  /*3120*/  ISETP.GT.AND P4, PT, R4, 0x58, PT ;  /* 0x000000580400780c */ /* 0x000fe40003f84270 */
[----:B------:R-:W-:Y:S01]  /*3130*/  FSEL R95, R60, -INF , P3 ;  /* 0xff8000003c5f7808 */ /* 0x000fe20001800000 */
[----:B------:R-:W2:Y:S01]  /*3140*/  MUFU.EX2 R182, R182 ;  /* 0x000000b600b67308 */ /* 0x000ea20000000800 */
[----:B------:R-:W-:Y:S02]  /*3150*/  FMNMX.FTZ R8, R107, R8, !PT ;  /* 0x000000086b087209 */ /* 0x000fe40007810000 */
[----:B------:R-:W-:Y:S02]  /*3160*/  ISETP.GT.AND P3, PT, R4, 0x59, PT ;  /* 0x000000590400780c */ /* 0x000fe40003f64270 */
[----:B------:R-:W-:-:S02]  /*3170*/  FSEL R109, R70, -INF , P4 ;  /* 0xff800000466d7808 */ /* 0x000fc40002000000 */
[----:B------:R-:W-:Y:S01]  /*3180*/  FMNMX.FTZ R8, R95, R8, !PT ;  /* 0x000000085f087209 */ /* 0x000fe20007810000 */
[----:B------:R-:W4:Y:S01]  /*3190*/  MUFU.EX2 R11, R11 ;  /* 0x0000000b000b7308 */ /* 0x000f220000000800 */
[C---:B------:R-:W-:Y:S02]  /*31a0*/  ISETP.GT.AND P4, PT, R4.reuse, 0x60, PT ;  /* 0x000000600400780c */ /* 0x040fe40003f84270 */
[----:B------:R-:W-:Y:S02]  /*31b0*/  FSEL R111, R111, -INF , P3 ;  /* 0xff8000006f6f7808 */ /* 0x000fe40001800000 */
[----:B------:R-:W-:Y:S02]  /*31c0*/  FMNMX.FTZ R8, R109, R8, !PT ;  /* 0x000000086d087209 */ /* 0x000fe40007810000 */
[----:B------:R-:W-:Y:S01]  /*31d0*/  ISETP.GT.AND P3, PT, R4, 0x61, PT ;  /* 0x000000610400780c */ /* 0x000fe20003f64270 */
[----:B------:R-:W4:Y:S01]  /*31e0*/  MUFU.EX2 R176, R176 ;  /* 0x000000b000b07308 */ /* 0x000f220000000800 */
[----:B-1----:R-:W-:-:S02]  /*31f0*/  FSEL R113, R74, -INF , P4 ;  /* 0xff8000004a717808 */ /* 0x002fc40002000000 */
[----:B------:R-:W-:Y:S02]  /*3200*/  FMNMX.FTZ R8, R111, R8, !PT ;  /* 0x000000086f087209 */ /* 0x000fe40007810000 */
[----:B------:R-:W-:Y:S02]  /*3210*/  ISETP.GT.AND P4, PT, R4, 0x68, PT ;  /* 0x000000680400780c */ /* 0x000fe40003f84270 */
[----:B------:R-:W-:Y:S01]  /*3220*/  FSEL R73, R64, -INF , P3 ;  /* 0xff80000040497808 */ /* 0x000fe20001800000 */
[----:B------:R-:W1:Y:S01]  /*3230*/  MUFU.EX2 R15, R15 ;  /* 0x0000000f000f7308 */ /* 0x000e620000000800 */
[----:B------:R-:W-:Y:S02]  /*3240*/  FMNMX.FTZ R8, R113, R8, !PT ;  /* 0x0000000871087209 */ /* 0x000fe40007810000 */
[----:B------:R-:W-:Y:S02]  /*3250*/  ISETP.GT.AND P3, PT, R4, 0x69, PT ;  /* 0x000000690400780c */ /* 0x000fe40003f64270 */
[----:B---3--:R-:W-:-:S02]  /*3260*/  FSEL R115, R78, -INF , P4 ;  /* 0xff8000004e737808 */ /* 0x008fc40002000000 */
[----:B------:R-:W-:Y:S01]  /*3270*/  FMNMX.FTZ R8, R73, R8, !PT ;  /* 0x0000000849087209 */ /* 0x000fe20007810000 */
[----:B------:R0:W-:Y:S01]  /*3280*/  MUFU.EX2 R156, R39 ;  /* 0x00000027009c7308 */ /* 0x0001e20000000800 */
[C---:B------:R-:W-:Y:S02]  /*3290*/  ISETP.GT.AND P4, PT, R4.reuse, 0x70, PT ;  /* 0x000000700400780c */ /* 0x040fe40003f84270 */
[----:B------:R-:W-:Y:S02]  /*32a0*/  FSEL R117, R117, -INF , P3 ;  /* 0xff80000075757808 */ /* 0x000fe40001800000 */
[----:B------:R-:W-:Y:S02]  /*32b0*/  FMNMX.FTZ R8, R115, R8, !PT ;  /* 0x0000000873087209 */ /* 0x000fe40007810000 */
[----:B------:R-:W-:Y:S01]  /*32c0*/  ISETP.GT.AND P3, PT, R4, 0x71, PT ;  /* 0x000000710400780c */ /* 0x000fe20003f64270 */
[----:B------:R-:W3:Y:S01]  /*32d0*/  MUFU.EX2 R178, R178 ;  /* 0x000000b200b27308 */ /* 0x000ee20000000800 */
[----:B-----5:R-:W-:Y:S01]  /*32e0*/  FSEL R119, R82, -INF , P4 ;  /* 0xff80000052777808 */ /* 0x020fe20002000000 */
[----:B0-----:R-:W-:Y:S01]  /*32f0*/  FADD.FTZ R39, R180, R9 ;  /* 0x00000009b4277221 */ /* 0x001fe20000010000 */
[----:B------:R-:W-:-:S02]  /*3300*/  FMNMX.FTZ R8, R117, R8, !PT ;  /* 0x0000000875087209 */ /* 0x000fc40007810000 */
[----:B------:R-:W-:Y:S02]  /*3310*/  ISETP.GT.AND P4, PT, R4, 0x78, PT ;  /* 0x000000780400780c */ /* 0x000fe40003f84270 */
[----:B------:R-:W-:Y:S01]  /*3320*/  FSEL R69, R68, -INF , P3 ;  /* 0xff80000044457808 */ /* 0x000fe20001800000 */
[----:B------:R-:W-:Y:S01]  /*3330*/  MUFU.EX2 R25, R25 ;  /* 0x0000001900197308 */ /* 0x000fe20000000800 */
[----:B------:R-:W-:Y:S02]  /*3340*/  FMNMX.FTZ R8, R119, R8, !PT ;  /* 0x0000000877087209 */ /* 0x000fe40007810000 */
[----:B------:R-:W-:Y:S02]  /*3350*/  ISETP.GT.AND P3, PT, R4, 0x79, PT ;  /* 0x000000790400780c */ /* 0x000fe40003f64270 */
[----:B------:R-:W-:Y:S02]  /*3360*/  FSEL R121, R86, -INF , P4 ;  /* 0xff80000056797808 */ /* 0x000fe40002000000 */
[----:B------:R-:W-:Y:S01]  /*3370*/  FMNMX.FTZ R8, R69, R8, !PT ;  /* 0x0000000845087209 */ /* 0x000fe20007810000 */
[----:B------:R-:W-:Y:S01]  /*3380*/  MUFU.EX2 R172, R172 ;  /* 0x000000ac00ac7308 */ /* 0x000fe20000000800 */
[----:B------:R-:W-:-:S02]  /*3390*/  FSEL R123, R123, -INF , P3 ;  /* 0xff8000007b7b7808 */ /* 0x000fc40001800000 */
[----:B------:R-:W-:Y:S02]  /*33a0*/  FMNMX.FTZ R8, R121, R8, !PT ;  /* 0x0000000879087209 */ /* 0x000fe40007810000 */
[----:B------:R-:W-:Y:S02]  /*33b0*/  F2FP.BF16.F32.PACK_AB R180, R9, R180 ;  /* 0x000000b409b4723e */ /* 0x000fe400000010ff */
[----:B------:R-:W-:Y:S01]  /*33c0*/  FMNMX.FTZ R8, R123, R8, !PT ;  /* 0x000000087b087209 */ /* 0x000fe20007810000 */
[----:B------:R-:W-:Y:S04]  /*33d0*/  MUFU.EX2 R27, R27 ;  /* 0x0000001b001b7308 */ /* 0x000fe80000000800 */
[----:B------:R-:W0:Y:S04]  /*33e0*/  SHFL.BFLY PT, R13, R8, 0x2, 0x1f ;  /* 0x0c401f00080d7f89 */ /* 0x000e2800000e0000 */
[----:B------:R5:W-:Y:S08]  /*33f0*/  MUFU.EX2 R160, R47 ;  /* 0x0000002f00a07308 */ /* 0x000bf00000000800 */
[----:B------:R-:W-:Y:S01]  /*3400*/  MUFU.EX2 R174, R174 ;  /* 0x000000ae00ae7308 */ /* 0x000fe20000000800 */
[----:B-----5:R-:W5:Y:S07]  /*3410*/  @P2 LDC R47, c[0x0][0x450] ;  /* 0x00011400ff2f2b82 */ /* 0x020f6e0000000800 */
[----:B------:R-:W-:Y:S01]  /*3420*/  MUFU.EX2 R29, R29 ;  /* 0x0000001d001d7308 */ /* 0x000fe20000000800 */
[----:B0-----:R-:W-:-:S07]  /*3430*/  FMNMX.FTZ R4, R8, R13, !PT ;  /* 0x0000000d08047209 */ /* 0x001fce0007810000 */
[----:B------:R-:W-:Y:S01]  /*3440*/  MUFU.EX2 R168, R168 ;  /* 0x000000a800a87308 */ /* 0x000fe20000000800 */
[----:B------:R-:W0:Y:S07]  /*3450*/  SHFL.BFLY PT, R13, R4, 0x1, 0x1f ;  /* 0x0c201f00040d7f89 */ /* 0x000e2e00000e0000 */
[----:B------:R-:W-:Y:S01]  /*3460*/  MUFU.EX2 R31, R31 ;  /* 0x0000001f001f7308 */ /* 0x000fe20000000800 */
[----:B-----5:R-:W-:-:S07]  /*3470*/  @P2 SHF.R.U32.HI R23, RZ, R47, R40 ;  /* 0x0000002fff172219 */ /* 0x020fce0000011628 */
[----:B------:R-:W-:Y:S08]  /*3480*/  MUFU.EX2 R170, R170 ;  /* 0x000000aa00aa7308 */ /* 0x000ff00000000800 */
[----:B------:R-:W-:Y:S01]  /*3490*/  MUFU.EX2 R33, R33 ;  /* 0x0000002100217308 */ /* 0x000fe20000000800 */
[----:B0-----:R-:W-:-:S04]  /*34a0*/  FMNMX.FTZ R13, R4, R13, !PT ;  /* 0x0000000d040d7209 */ /* 0x001fc80007810000 */
[C---:B------:R-:W-:Y:S01]  /*34b0*/  FSETP.NEU.FTZ.AND P3, PT, R13.reuse, -INF , PT ;  /* 0xff8000000d00780b */ /* 0x040fe20003f7d000 */
[----:B------:R-:W-:Y:S02]  /*34c0*/  FMUL.FTZ R4, R13, R12 ;  /* 0x0000000c0d047220 */ /* 0x000fe40000410000 */
[----:B------:R-:W-:Y:S03]  /*34d0*/  MUFU.EX2 R152, R152 ;  /* 0x0000009800987308 */ /* 0x000fe60000000800 */
[----:B------:R-:W-:-:S05]  /*34e0*/  FSEL R4, R4, RZ, P3 ;  /* 0x000000ff04047208 */ /* 0x000fca0001800000 */
[-CC-:B------:R-:W-:Y:S01]  /*34f0*/  FFMA.FTZ R59, R59, R12.reuse, -R4.reuse ;  /* 0x0000000c3b3b7223 */ /* 0x180fe20000010804 */
[-CC-:B------:R-:W-:Y:S01]  /*3500*/  FFMA.FTZ R0, R0, R12.reuse, -R4.reuse ;  /* 0x0000000c00007223 */ /* 0x180fe20000010804 */
[-CC-:B------:R-:W-:Y:S01]  /*3510*/  FFMA.FTZ R63, R63, R12.reuse, -R4.reuse ;  /* 0x0000000c3f3f7223 */ /* 0x180fe20000010804 */
[-CC-:B------:R-:W-:Y:S01]  /*3520*/  FFMA.FTZ R67, R67, R12.reuse, -R4.reuse ;  /* 0x0000000c43437223 */ /* 0x180fe20000010804 */
[-CC-:B------:R-:W-:Y:S01]  /*3530*/  FFMA.FTZ R71, R71, R12.reuse, -R4.reuse ;  /* 0x0000000c47477223 */ /* 0x180fe20000010804 */
[----:B------:R2:W-:Y:S01]  /*3540*/  MUFU.EX2 R8, R0 ;  /* 0x0000000000087308 */ /* 0x0005e20000000800 */
        /* <DEDUP_REMOVED lines=8> */
[----:B--2---:R-:W-:Y:S01]  /*35d0*/  FADD.FTZ R0, R182, R39 ;  /* 0x00000027b6007221 */ /* 0x004fe20000010000 */
[-CC-:B------:R-:W-:Y:S01]  /*35e0*/  FFMA.FTZ R99, R99, R12.reuse, -R4.reuse ;  /* 0x0000000c63637223 */ /* 0x180fe20000010804 */
[-CC-:B------:R-:W-:Y:S01]  /*35f0*/  FFMA.FTZ R85, R85, R12.reuse, -R4.reuse ;  /* 0x0000000c55557223 */ /* 0x180fe20000010804 */
[-C--:B------:R-:W-:Y:S01]  /*3600*/  FFMA.FTZ R101, R101, R12.reuse, -R4 ;  /* 0x0000000c65657223 */ /* 0x080fe20000010804 */
[----:B----4-:R-:W-:Y:S01]  /*3610*/  FADD.FTZ R39, R11, R0 ;  /* 0x000000000b277221 */ /* 0x010fe20000010000 */
[-CC-:B------:R-:W-:Y:S01]  /*3620*/  FFMA.FTZ R89, R89, R12.reuse, -R4.reuse ;  /* 0x0000000c59597223 */ /* 0x180fe20000010804 */
[-CC-:B------:R-:W-:Y:S01]  /*3630*/  FFMA.FTZ R103, R103, R12.reuse, -R4.reuse ;  /* 0x0000000c67677223 */ /* 0x180fe20000010804 */
[----:B------:R-:W2:Y:S01]  /*3640*/  MUFU.EX2 R63, R63 ;  /* 0x0000003f003f7308 */ /* 0x000ea20000000800 */
[----:B------:R-:W-:Y:S01]  /*3650*/  FADD.FTZ R0, R176, R39 ;  /* 0x00000027b0007221 */ /* 0x000fe20000010000 */
[-CC-:B------:R-:W-:Y:S01]  /*3660*/  FFMA.FTZ R91, R91, R12.reuse, -R4.reuse ;  /* 0x0000000c5b5b7223 */ /* 0x180fe20000010804 */
[-CC-:B------:R-:W-:Y:S01]  /*3670*/  FFMA.FTZ R105, R105, R12.reuse, -R4.reuse ;  /* 0x0000000c69697223 */ /* 0x180fe20000010804 */
[-C--:B------:R-:W-:Y:S01]  /*3680*/  FFMA.FTZ R93, R93, R12.reuse, -R4 ;  /* 0x0000000c5d5d7223 */ /* 0x080fe20000010804 */
[----:B-1----:R-:W-:Y:S01]  /*3690*/  FADD.FTZ R39, R15, R0 ;  /* 0x000000000f277221 */ /* 0x002fe20000010000 */
[----:B------:R-:W-:Y:S01]  /*36a0*/  @!P1 IADD3 R0, R36, 0x28840, RZ ;  /* 0x0002884024009810 */ /* 0x000fe20007ffe0ff */
[-C--:B------:R-:W-:Y:S01]  /*36b0*/  FFMA.FTZ R107, R107, R12.reuse, -R4 ;  /* 0x0000000c6b6b7223 */ /* 0x080fe20000010804 */
[----:B------:R-:W1:Y:S01]  /*36c0*/  MUFU.EX2 R10, R67 ;  /* 0x00000043000a7308 */ /* 0x000e620000000800 */
[----:B---3--:R-:W-:Y:S01]  /*36d0*/  FADD.FTZ R38, R178, R39 ;  /* 0x00000027b2267221 */ /* 0x008fe20000010000 */
[----:B0-----:R-:W-:Y:S01]  /*36e0*/  FADD.FTZ R36, R59, R8 ;  /* 0x000000083b247221 */ /* 0x001fe20000010000 */
[----:B------:R-:W-:Y:S01]  /*36f0*/  @!P1 PRMT R0, RZ, 0x654, R0 ;  /* 0x00000654ff009816 */ /* 0x000fe20000000000 */
[-C--:B------:R-:W-:Y:S01]  /*3700*/  FFMA.FTZ R95, R95, R12.reuse, -R4 ;  /* 0x0000000c5f5f7223 */ /* 0x080fe20000010804 */
[----:B------:R-:W-:Y:S01]  /*3710*/  FADD.FTZ R43, R25, R38 ;  /* 0x00000026192b7221 */ /* 0x000fe20000010000 */
[-C--:B------:R-:W-:Y:S01]  /*3720*/  FFMA.FTZ R109, R109, R12.reuse, -R4 ;  /* 0x0000000c6d6d7223 */ /* 0x080fe20000010804 */
[----:B------:R0:W-:Y:S01]  /*3730*/  @!P1 SYNCS.ARRIVE.TRANS64.RED.A1T0 RZ, [R0+URZ], RZ ;  /* 0x000000ff00ff99a7 */ /* 0x0001e2000810043f */
[----:B------:R-:W3:Y:S01]  /*3740*/  MUFU.EX2 R71, R71 ;  /* 0x0000004700477308 */ /* 0x000ee20000000800 */
[----:B--2---:R-:W-:Y:S01]  /*3750*/  FADD.FTZ R39, R63, R36 ;  /* 0x000000243f277221 */ /* 0x004fe20000010000 */
[----:B------:R-:W-:Y:S01]  /*3760*/  FADD.FTZ R38, R172, R43 ;  /* 0x0000002bac267221 */ /* 0x000fe20000010000 */
[-CC-:B------:R-:W-:Y:S01]  /*3770*/  FFMA.FTZ R111, R111, R12.reuse, -R4.reuse ;  /* 0x0000000c6f6f7223 */ /* 0x180fe20000010804 */
[-CC-:B------:R-:W-:Y:S01]  /*3780*/  FFMA.FTZ R113, R113, R12.reuse, -R4.reuse ;  /* 0x0000000c71717223 */ /* 0x180fe20000010804 */
[-C--:B------:R-:W-:Y:S01]  /*3790*/  FFMA.FTZ R73, R73, R12.reuse, -R4 ;  /* 0x0000000c49497223 */ /* 0x080fe20000010804 */
[----:B------:R-:W-:Y:S01]  /*37a0*/  FADD.FTZ R43, R27, R38 ;  /* 0x000000261b2b7221 */ /* 0x000fe20000010000 */
[-CC-:B------:R-:W-:Y:S01]  /*37b0*/  FFMA.FTZ R115, R115, R12.reuse, -R4.reuse ;  /* 0x0000000c73737223 */ /* 0x180fe20000010804 */
[----:B------:R-:W2:Y:S01]  /*37c0*/  MUFU.EX2 R20, R75 ;  /* 0x0000004b00147308 */ /* 0x000ea20000000800 */
[----:B-1----:R-:W-:Y:S01]  /*37d0*/  FADD.FTZ R36, R10, R39 ;  /* 0x000000270a247221 */ /* 0x002fe20000010000 */
[----:B------:R-:W-:Y:S01]  /*37e0*/  FADD.FTZ R38, R174, R43 ;  /* 0x0000002bae267221 */ /* 0x000fe20000010000 */
[-CC-:B------:R-:W-:Y:S01]  /*37f0*/  FFMA.FTZ R117, R117, R12.reuse, -R4.reuse ;  /* 0x0000000c75757223 */ /* 0x180fe20000010804 */
[-CC-:B------:R-:W-:Y:S01]  /*3800*/  FFMA.FTZ R119, R119, R12.reuse, -R4.reuse ;  /* 0x0000000c77777223 */ /* 0x180fe20000010804 */
[-CC-:B------:R-:W-:Y:S01]  /*3810*/  FFMA.FTZ R69, R69, R12.reuse, -R4.reuse ;  /* 0x0000000c45457223 */ /* 0x180fe20000010804 */
[-CC-:B------:R-:W-:Y:S01]  /*3820*/  FFMA.FTZ R121, R121, R12.reuse, -R4.reuse ;  /* 0x0000000c79797223 */ /* 0x180fe20000010804 */
[----:B------:R-:W-:Y:S01]  /*3830*/  FFMA.FTZ R123, R123, R12, -R4 ;  /* 0x0000000c7b7b7223 */ /* 0x000fe20000010804 */
[----:B------:R-:W1:Y:S01]  /*3840*/  MUFU.EX2 R79, R79 ;  /* 0x0000004f004f7308 */ /* 0x000e620000000800 */
[----:B---3--:R-:W-:Y:S01]  /*3850*/  FADD.FTZ R39, R71, R36 ;  /* 0x0000002447277221 */ /* 0x008fe20000010000 */
[----:B------:R-:W-:-:S02]  /*3860*/  F2FP.BF16.F32.PACK_AB R183, R10, R63 ;  /* 0x0000003f0ab7723e */ /* 0x000fc400000010ff */
[----:B------:R-:W-:Y:S01]  /*3870*/  F2FP.BF16.F32.PACK_AB R182, R11, R182 ;  /* 0x000000b60bb6723e */ /* 0x000fe200000010ff */
[----:B------:R-:W-:Y:S01]  /*3880*/  VIADD R11, R22, 0xfffffffe ;  /* 0xfffffffe160b7836 */ /* 0x000fe20000000000 */
[----:B------:R-:W-:Y:S02]  /*3890*/  F2FP.BF16.F32.PACK_AB R181, R8, R59 ;  /* 0x0000003b08b5723e */ /* 0x000fe400000010ff */
[----:B------:R-:W3:Y:S01]  /*38a0*/  MUFU.EX2 R24, R83 ;  /* 0x0000005300187308 */ /* 0x000ee20000000800 */
[----:B--2---:R-:W-:Y:S01]  /*38b0*/  FADD.FTZ R36, R20, R39 ;  /* 0x0000002714247221 */ /* 0x004fe20000010000 */
[----:B------:R-:W-:Y:S01]  /*38c0*/  FADD.FTZ R39, R29, R38 ;  /* 0x000000261d277221 */ /* 0x000fe20000010000 */
[----:B------:R-:W-:Y:S02]  /*38d0*/  F2FP.BF16.F32.PACK_AB R176, R15, R176 ;  /* 0x000000b00fb0723e */ /* 0x000fe400000010ff */
[----:B------:R-:W-:Y:S01]  /*38e0*/  F2FP.BF16.F32.PACK_AB R178, R25, R178 ;  /* 0x000000b219b2723e */ /* 0x000fe200000010ff */
[----:B------:R-:W-:Y:S01]  /*38f0*/  FADD.FTZ R40, R168, R39 ;  /* 0x00000027a8287221 */ /* 0x000fe20000010000 */
[----:B------:R-:W-:Y:S01]  /*3900*/  IMAD.IADD R39, R42, 0x1, R23 ;  /* 0x000000012a277824 */ /* 0x000fe200078e0217 */
[----:B------:R-:W2:Y:S01]  /*3910*/  MUFU.EX2 R87, R87 ;  /* 0x0000005700577308 */ /* 0x000ea20000000800 */
[----:B-1----:R-:W-:Y:S01]  /*3920*/  FADD.FTZ R5, R79, R36 ;  /* 0x000000244f057221 */ /* 0x002fe20000010000 */
[----:B------:R-:W-:Y:S01]  /*3930*/  FADD.FTZ R23, R31, R40 ;  /* 0x000000281f177221 */ /* 0x000fe20000010000 */
[----:B------:R-:W-:-:S02]  /*3940*/  F2FP.BF16.F32.PACK_AB R172, R27, R172 ;  /* 0x000000ac1bac723e */ /* 0x000fc400000010ff */
[----:B------:R-:W-:Y:S01]  /*3950*/  SHF.R.S32.HI R44, RZ, 0x1f, R39 ;  /* 0x0000001fff2c7819 */ /* 0x000fe20000011427 */
[----:B------:R-:W-:Y:S01]  /*3960*/  FADD.FTZ R40, R170, R23 ;  /* 0x00000017aa287221 */ /* 0x000fe20000010000 */
[----:B------:R-:W-:Y:S01]  /*3970*/  F2FP.BF16.F32.PACK_AB R174, R29, R174 ;  /* 0x000000ae1dae723e */ /* 0x000fe200000010ff */
[----:B------:R-:W1:Y:S01]  /*3980*/  MUFU.EX2 R26, R77 ;  /* 0x0000004d001a7308 */ /* 0x000e620000000800 */
[----:B---3--:R-:W-:Y:S01]  /*3990*/  FADD.FTZ R38, R24, R5 ;  /* 0x0000000518267221 */ /* 0x008fe20000010000 */
[----:B------:R-:W-:Y:S01]  /*39a0*/  FADD.FTZ R23, R33, R40 ;  /* 0x0000002821177221 */ /* 0x000fe20000010000 */
[----:B------:R-:W-:Y:S02]  /*39b0*/  LEA.HI R39, R44, R39, RZ, 0x7 ;  /* 0x000000272c277211 */ /* 0x000fe400078f38ff */
[----:B------:R-:W-:Y:S01]  /*39c0*/  F2FP.BF16.F32.PACK_AB R168, R31, R168 ;  /* 0x000000a81fa8723e */ /* 0x000fe200000010ff */
[----:B------:R-:W-:Y:S01]  /*39d0*/  FADD.FTZ R42, R152, R23 ;  /* 0x00000017982a7221 */ /* 0x000fe20000010000 */
[----:B------:R-:W-:Y:S01]  /*39e0*/  F2FP.BF16.F32.PACK_AB R170, R33, R170 ;  /* 0x000000aa21aa723e */ /* 0x000fe200000010ff */
[----:B------:R-:W3:Y:S01]  /*39f0*/  MUFU.EX2 R97, R97 ;  /* 0x0000006100617308 */ /* 0x000ee20000000800 */
[----:B--2---:R-:W-:Y:S01]  /*3a00*/  FADD.FTZ R5, R87, R38 ;  /* 0x0000002657057221 */ /* 0x004fe20000010000 */
[----:B------:R-:W-:-:S02]  /*3a10*/  F2FP.BF16.F32.PACK_AB R177, R20, R71 ;  /* 0x0000004714b1723e */ /* 0x000fc400000010ff */
[----:B------:R-:W-:-:S04]  /*3a20*/  F2FP.BF16.F32.PACK_AB R179, R24, R79 ;  /* 0x0000004f18b3723e */ /* 0x000fc800000010ff */
[----:B------:R-:W2:Y:S01]  /*3a30*/  MUFU.EX2 R28, R81 ;  /* 0x00000051001c7308 */ /* 0x000ea20000000800 */
[C---:B-1----:R-:W-:Y:S01]  /*3a40*/  FADD.FTZ R38, R26.reuse, R5 ;  /* 0x000000051a267221 */ /* 0x042fe20000010000 */
[----:B------:R-:W-:-:S06]  /*3a50*/  F2FP.BF16.F32.PACK_AB R173, R26, R87 ;  /* 0x000000571aad723e */ /* 0x000fcc00000010ff */
[----:B------:R-:W1:Y:S01]  /*3a60*/  MUFU.EX2 R45, R45 ;  /* 0x0000002d002d7308 */ /* 0x000e620000000800 */
[----:B---3--:R-:W-:-:S07]  /*3a70*/  FADD.FTZ R5, R97, R38 ;  /* 0x0000002661057221 */ /* 0x008fce0000010000 */
[----:B------:R-:W3:Y:S01]  /*3a80*/  MUFU.EX2 R99, R99 ;  /* 0x0000006300637308 */ /* 0x000ee20000000800 */
[C---:B--2---:R-:W-:Y:S01]  /*3a90*/  FADD.FTZ R40, R28.reuse, R5 ;  /* 0x000000051c287221 */ /* 0x044fe20000010000 */
[----:B------:R-:W-:Y:S02]  /*3aa0*/  F2FP.BF16.F32.PACK_AB R175, R28, R97 ;  /* 0x000000611caf723e */ /* 0x000fe400000010ff */
[----:B------:R-:W-:-:S04]  /*3ab0*/  CS2R R96, SRZ ;  /* 0x0000000000607805 */ /* 0x000fc8000001ff00 */
[----:B------:R-:W2:Y:S01]  /*3ac0*/  MUFU.EX2 R154, R154 ;  /* 0x0000009a009a7308 */ /* 0x000ea20000000800 */
[C---:B-1----:R-:W-:Y:S01]  /*3ad0*/  FADD.FTZ R23, R45.reuse, R42 ;  /* 0x0000002a2d177221 */ /* 0x042fe20000010000 */
[----:B------:R-:W-:-:S06]  /*3ae0*/  F2FP.BF16.F32.PACK_AB R152, R45, R152 ;  /* 0x000000982d98723e */ /* 0x000fcc00000010ff */
[----:B------:R-:W1:Y:S01]  /*3af0*/  MUFU.EX2 R30, R85 ;  /* 0x00000055001e7308 */ /* 0x000e620000000800 */
[----:B---3--:R-:W-:-:S07]  /*3b00*/  FADD.FTZ R5, R99, R40 ;  /* 0x0000002863057221 */ /* 0x008fce0000010000 */
[----:B------:R-:W3:Y:S01]  /*3b10*/  MUFU.EX2 R35, R35 ;  /* 0x0000002300237308 */ /* 0x000ee20000000800 */
[----:B--2---:R-:W-:-:S07]  /*3b20*/  FADD.FTZ R42, R154, R23 ;  /* 0x000000179a2a7221 */ /* 0x004fce0000010000 */
[----:B------:R-:W2:Y:S01]  /*3b30*/  MUFU.EX2 R101, R101 ;  /* 0x0000006500657308 */ /* 0x000ea20000000800 */
[C---:B-1----:R-:W-:Y:S01]  /*3b40*/  FADD.FTZ R40, R30.reuse, R5 ;  /* 0x000000051e287221 */ /* 0x042fe20000010000 */
[----:B------:R-:W-:Y:S02]  /*3b50*/  F2FP.BF16.F32.PACK_AB R169, R30, R99 ;  /* 0x000000631ea9723e */ /* 0x000fe400000010ff */
[----:B------:R-:W-:-:S04]  /*3b60*/  CS2R R98, SRZ ;  /* 0x0000000000627805 */ /* 0x000fc8000001ff00 */
[----:B------:R-:W1:Y:S01]  /*3b70*/  MUFU.EX2 R37, R37 ;  /* 0x0000002500257308 */ /* 0x000e620000000800 */
[C---:B---3--:R-:W-:Y:S01]  /*3b80*/  FADD.FTZ R42, R35.reuse, R42 ;  /* 0x0000002a232a7221 */ /* 0x048fe20000010000 */
[----:B------:R-:W-:-:S06]  /*3b90*/  F2FP.BF16.F32.PACK_AB R154, R35, R154 ;  /* 0x0000009a239a723e */ /* 0x000fcc00000010ff */
[----:B------:R3:W4:Y:S01]  /*3ba0*/  MUFU.EX2 R32, R89 ;  /* 0x0000005900207308 */ /* 0x0007220000000800 */
[----:B--2---:R-:W-:-:S07]  /*3bb0*/  FADD.FTZ R5, R101, R40 ;  /* 0x0000002865057221 */ /* 0x004fce0000010000 */
[----:B------:R-:W2:Y:S01]  /*3bc0*/  MUFU.EX2 R103, R103 ;  /* 0x0000006700677308 */ /* 0x000ea20000000800 */
[----:B-1----:R-:W-:Y:S01]  /*3bd0*/  FADD.FTZ R23, R37, R42 ;  /* 0x0000002a25177221 */ /* 0x002fe20000010000 */
[----:B---3--:R-:W-:-:S03]  /*3be0*/  CS2R R88, SRZ ;  /* 0x0000000000587805 */ /* 0x008fc6000001ff00 */
[C---:B------:R-:W-:Y:S01]  /*3bf0*/  FADD.FTZ R42, R156.reuse, R23 ;  /* 0x000000179c2a7221 */ /* 0x040fe20000010000 */
[----:B------:R-:W-:Y:S02]  /*3c00*/  F2FP.BF16.F32.PACK_AB R156, R156, R37 ;  /* 0x000000259c9c723e */ /* 0x000fe400000010ff */
[----:B------:R-:W1:Y:S01]  /*3c10*/  MUFU.EX2 R41, R41 ;  /* 0x0000002900297308 */ /* 0x000e620000000800 */
[C---:B----4-:R-:W-:Y:S01]  /*3c20*/  FADD.FTZ R40, R32.reuse, R5 ;  /* 0x0000000520287221 */ /* 0x050fe20000010000 */
[----:B------:R-:W-:Y:S02]  /*3c30*/  F2FP.BF16.F32.PACK_AB R171, R32, R101 ;  /* 0x0000006520ab723e */ /* 0x000fe400000010ff */
[----:B------:R-:W-:-:S04]  /*3c40*/  CS2R R100, SRZ ;  /* 0x0000000000647805 */ /* 0x000fc8000001ff00 */
[----:B------:R3:W4:Y:S01]  /*3c50*/  MUFU.EX2 R34, R91 ;  /* 0x0000005b00227308 */ /* 0x0007220000000800 */
[----:B--2---:R-:W-:-:S07]  /*3c60*/  FADD.FTZ R5, R103, R40 ;  /* 0x0000002867057221 */ /* 0x004fce0000010000 */
[----:B------:R-:W2:Y:S01]  /*3c70*/  MUFU.EX2 R158, R65 ;  /* 0x00000041009e7308 */ /* 0x000ea20000000800 */
[----:B-1----:R-:W-:Y:S01]  /*3c80*/  FADD.FTZ R9, R41, R42 ;  /* 0x0000002a29097221 */ /* 0x002fe20000010000 */
[----:B---3--:R-:W-:-:S06]  /*3c90*/  CS2R R90, SRZ ;  /* 0x00000000005a7805 */ /* 0x008fcc000001ff00 */
[----:B------:R-:W1:Y:S01]  /*3ca0*/  MUFU.EX2 R105, R105 ;  /* 0x0000006900697308 */ /* 0x000e620000000800 */
[C---:B----4-:R-:W-:Y:S01]  /*3cb0*/  FADD.FTZ R40, R34.reuse, R5 ;  /* 0x0000000522287221 */ /* 0x050fe20000010000 */
[----:B------:R-:W-:Y:S02]  /*3cc0*/  F2FP.BF16.F32.PACK_AB R153, R34, R103 ;  /* 0x000000672299723e */ /* 0x000fe400000010ff */
[----:B------:R-:W-:-:S04]  /*3cd0*/  CS2R R102, SRZ ;  /* 0x0000000000667805 */ /* 0x000fc8000001ff00 */
[----:B------:R-:W3:Y:S01]  /*3ce0*/  MUFU.EX2 R61, R61 ;  /* 0x0000003d003d7308 */ /* 0x000ee20000000800 */
[C---:B--2---:R-:W-:Y:S01]  /*3cf0*/  FADD.FTZ R42, R158.reuse, R9 ;  /* 0x000000099e2a7221 */ /* 0x044fe20000010000 */
[----:B------:R-:W-:-:S06]  /*3d00*/  F2FP.BF16.F32.PACK_AB R158, R158, R41 ;  /* 0x000000299e9e723e */ /* 0x000fcc00000010ff */
[----:B0-----:R0:W2:Y:S01]  /*3d10*/  MUFU.EX2 R0, R93 ;  /* 0x0000005d00007308 */ /* 0x0010a20000000800 */
[----:B-1----:R-:W-:-:S07]  /*3d20*/  FADD.FTZ R5, R105, R40 ;  /* 0x0000002869057221 */ /* 0x002fce0000010000 */
[----:B------:R-:W1:Y:S01]  /*3d30*/  MUFU.EX2 R107, R107 ;  /* 0x0000006b006b7308 */ /* 0x000e620000000800 */
[----:B---3--:R-:W-:Y:S01]  /*3d40*/  FADD.FTZ R9, R61, R42 ;  /* 0x0000002a3d097221 */ /* 0x008fe20000010000 */
[----:B0-----:R-:W-:-:S03]  /*3d50*/  CS2R R92, SRZ ;  /* 0x00000000005c7805 */ /* 0x001fc6000001ff00 */
[C---:B------:R-:W-:Y:S01]  /*3d60*/  FADD.FTZ R44, R160.reuse, R9 ;  /* 0x00000009a02c7221 */ /* 0x040fe20000010000 */
[----:B------:R-:W-:Y:S02]  /*3d70*/  F2FP.BF16.F32.PACK_AB R160, R160, R61 ;  /* 0x0000003da0a0723e */ /* 0x000fe400000010ff */
[----:B------:R-:W0:Y:S01]  /*3d80*/  MUFU.EX2 R53, R53 ;  /* 0x0000003500357308 */ /* 0x000e220000000800 */
[C---:B--2---:R-:W-:Y:S01]  /*3d90*/  FADD.FTZ R42, R0.reuse, R5 ;  /* 0x00000005002a7221 */ /* 0x044fe20000010000 */
[----:B------:R-:W-:Y:S01]  /*3da0*/  F2FP.BF16.F32.PACK_AB R155, R0, R105 ;  /* 0x00000069009b723e */ /* 0x000fe200000010ff */
[----:B------:R-:W-:Y:S01]  /*3db0*/  IMAD.MOV.U32 R0, RZ, RZ, RZ ;  /* 0x000000ffff007224 */ /* 0x000fe200078e00ff */
[----:B------:R-:W-:-:S04]  /*3dc0*/  CS2R R104, SRZ ;  /* 0x0000000000687805 */ /* 0x000fc8000001ff00 */
[----:B------:R2:W3:Y:S01]  /*3dd0*/  MUFU.EX2 R36, R95 ;  /* 0x0000005f00247308 */ /* 0x0004e20000000800 */
[----:B-1----:R-:W-:-:S07]  /*3de0*/  FADD.FTZ R5, R107, R42 ;  /* 0x0000002a6b057221 */ /* 0x002fce0000010000 */
[----:B------:R-:W1:Y:S01]  /*3df0*/  MUFU.EX2 R162, R57 ;  /* 0x0000003900a27308 */ /* 0x000e620000000800 */
[----:B0-----:R-:W-:Y:S01]  /*3e00*/  FADD.FTZ R9, R53, R44 ;  /* 0x0000002c35097221 */ /* 0x001fe20000010000 */
[----:B--2---:R-:W-:-:S06]  /*3e10*/  CS2R R94, SRZ ;  /* 0x00000000005e7805 */ /* 0x004fcc000001ff00 */
[----:B------:R-:W0:Y:S01]  /*3e20*/  MUFU.EX2 R109, R109 ;  /* 0x0000006d006d7308 */ /* 0x000e220000000800 */
[C---:B---3--:R-:W-:Y:S01]  /*3e30*/  FADD.FTZ R42, R36.reuse, R5 ;  /* 0x00000005242a7221 */ /* 0x048fe20000010000 */
[----:B------:R-:W-:Y:S02]  /*3e40*/  F2FP.BF16.F32.PACK_AB R157, R36, R107 ;  /* 0x0000006b249d723e */ /* 0x000fe400000010ff */
[----:B------:R-:W-:-:S04]  /*3e50*/  CS2R R106, SRZ ;  /* 0x00000000006a7805 */ /* 0x000fc8000001ff00 */
[----:B------:R-:W2:Y:S01]  /*3e60*/  MUFU.EX2 R49, R49 ;  /* 0x0000003100317308 */ /* 0x000ea20000000800 */
[C---:B-1----:R-:W-:Y:S01]  /*3e70*/  FADD.FTZ R44, R162.reuse, R9 ;  /* 0x00000009a22c7221 */ /* 0x042fe20000010000 */
[----:B------:R-:W-:-:S06]  /*3e80*/  F2FP.BF16.F32.PACK_AB R162, R162, R53 ;  /* 0x00000035a2a2723e */ /* 0x000fcc00000010ff */
[----:B------:R1:W3:Y:S01]  /*3e90*/  MUFU.EX2 R38, R111 ;  /* 0x0000006f00267308 */ /* 0x0002e20000000800 */
[----:B0-----:R-:W-:-:S07]  /*3ea0*/  FADD.FTZ R5, R109, R42 ;  /* 0x0000002a6d057221 */ /* 0x001fce0000010000 */
[----:B------:R-:W0:Y:S01]  /*3eb0*/  MUFU.EX2 R164, R55 ;  /* 0x0000003700a47308 */ /* 0x000e220000000800 */
[----:B--2---:R-:W-:Y:S01]  /*3ec0*/  FADD.FTZ R9, R49, R44 ;  /* 0x0000002c31097221 */ /* 0x004fe20000010000 */
[----:B-1----:R-:W-:-:S06]  /*3ed0*/  CS2R R110, SRZ ;  /* 0x00000000006e7805 */ /* 0x002fcc000001ff00 */
[----:B------:R-:W1:Y:S01]  /*3ee0*/  MUFU.EX2 R113, R113 ;  /* 0x0000007100717308 */ /* 0x000e620000000800 */
[C---:B---3--:R-:W-:Y:S01]  /*3ef0*/  FADD.FTZ R44, R38.reuse, R5 ;  /* 0x00000005262c7221 */ /* 0x048fe20000010000 */
[----:B------:R-:W-:Y:S02]  /*3f00*/  F2FP.BF16.F32.PACK_AB R159, R38, R109 ;  /* 0x0000006d269f723e */ /* 0x000fe400000010ff */
[----:B------:R-:W-:-:S04]  /*3f10*/  CS2R R108, SRZ ;  /* 0x00000000006c7805 */ /* 0x000fc8000001ff00 */
        /* <DEDUP_REMOVED lines=9> */
[----:B------:R-:W-:Y:S02]  /*3fb0*/  F2FP.BF16.F32.PACK_AB R161, R4, R113 ;  /* 0x0000007104a1723e */ /* 0x000fe400000010ff */
[----:B------:R-:W-:-:S04]  /*3fc0*/  CS2R R112, SRZ ;  /* 0x0000000000707805 */ /* 0x000fc8000001ff00 */
[----:B------:R0:W3:Y:S01]  /*3fd0*/  MUFU.EX2 R40, R117 ;  /* 0x0000007500287308 */ /* 0x0000e20000000800 */
[C---:B-1----:R-:W-:Y:S01]  /*3fe0*/  FADD.FTZ R5, R14.reuse, R9 ;  /* 0x000000090e057221 */ /* 0x042fe20000010000 */
[----:B------:R-:W-:-:S06]  /*3ff0*/  F2FP.BF16.F32.PACK_AB R166, R14, R51 ;  /* 0x000000330ea6723e */ /* 0x000fcc00000010ff */
[----:B------:R-:W1:Y:S01]  /*4000*/  MUFU.EX2 R119, R119 ;  /* 0x0000007700777308 */ /* 0x000e620000000800 */
[----:B--2---:R-:W-:Y:S01]  /*4010*/  FADD.FTZ R9, R115, R44 ;  /* 0x0000002c73097221 */ /* 0x004fe20000010000 */
[----:B0-----:R-:W-:-:S06]  /*4020*/  CS2R R116, SRZ ;  /* 0x0000000000747805 */ /* 0x001fcc000001ff00 */
[----:B------:R-:W0:Y:S01]  /*4030*/  MUFU.EX2 R42, R69 ;  /* 0x00000045002a7308 */ /* 0x000e220000000800 */
[C---:B---3--:R-:W-:Y:S01]  /*4040*/  FADD.FTZ R10, R40.reuse, R9 ;  /* 0x00000009280a7221 */ /* 0x048fe20000010000 */
[----:B------:R-:W-:Y:S02]  /*4050*/  F2FP.BF16.F32.PACK_AB R163, R40, R115 ;  /* 0x0000007328a3723e */ /* 0x000fe400000010ff */
[----:B------:R-:W-:-:S04]  /*4060*/  CS2R R114, SRZ ;  /* 0x0000000000727805 */ /* 0x000fc8000001ff00 */
[----:B------:R-:W2:Y:S01]  /*4070*/  MUFU.EX2 R121, R121 ;  /* 0x0000007900797308 */ /* 0x000ea20000000800 */
[----:B-1----:R-:W-:-:S07]  /*4080*/  FADD.FTZ R9, R119, R10 ;  /* 0x0000000a77097221 */ /* 0x002fce0000010000 */
[----:B------:R1:W3:Y:S01]  /*4090*/  MUFU.EX2 R8, R123 ;  /* 0x0000007b00087308 */ /* 0x0002e20000000800 */
[C---:B0-----:R-:W-:Y:S01]  /*40a0*/  FADD.FTZ R10, R42.reuse, R9 ;  /* 0x000000092a0a7221 */ /* 0x041fe20000010000 */
[----:B------:R-:W-:Y:S02]  /*40b0*/  F2FP.BF16.F32.PACK_AB R165, R42, R119 ;  /* 0x000000772aa5723e */ /* 0x000fe400000010ff */
[----:B------:R-:W-:Y:S01]  /*40c0*/  CS2R R118, SRZ ;  /* 0x0000000000767805 */ /* 0x000fe2000001ff00 */
[----:B--2---:R-:W-:Y:S01]  /*40d0*/  FADD.FTZ R9, R121, R10 ;  /* 0x0000000a79097221 */ /* 0x004fe20000010000 */
[----:B------:R-:W-:Y:S02]  /*40e0*/  SHF.R.S32.HI R10, RZ, 0x7, R39 ;  /* 0x00000007ff0a7819 */ /* 0x000fe40000011427 */
[----:B-1----:R-:W-:Y:S02]  /*40f0*/  CS2R R122, SRZ ;  /* 0x00000000007a7805 */ /* 0x002fe4000001ff00 */
[----:B------:R-:W-:-:S02]  /*4100*/  VIMNMX R10, R17, R10, !PT ;  /* 0x0000000a110a7248 */ /* 0x000fc40007fe0100 */
[C---:B---3--:R-:W-:Y:S01]  /*4110*/  F2FP.BF16.F32.PACK_AB R167, R8.reuse, R121 ;  /* 0x0000007908a7723e */ /* 0x048fe200000010ff */
[----:B------:R-:W-:Y:S01]  /*4120*/  FADD.FTZ R4, R8, R9 ;  /* 0x0000000908047221 */ /* 0x000fe20000010000 */
[----:B------:R-:W-:Y:S02]  /*4130*/  ISETP.GE.AND P3, PT, R11, R10, PT ;  /* 0x0000000a0b00720c */ /* 0x000fe40003f66270 */
[----:B------:R-:W-:-:S11]  /*4140*/  CS2R R120, SRZ ;  /* 0x0000000000787805 */ /* 0x000fd6000001ff00 */
[----:B------:R-:W-:Y:S05]  /*4150*/  @!P3 BRA `(.L_x_2125) ;  /* 0x00000030004cb947 */ /* 0x000fea0003800000 */
[----:B------:R-:W-:Y:S01]  /*4160*/  IMAD.MOV.U32 R9, RZ, RZ, R13 ;  /* 0x000000ffff097224 */ /* 0x000fe200078e000d */
[----:B------:R-:W-:Y:S01]  /*4170*/  MOV R14, RZ ;  /* 0x000000ff000e7202 */ /* 0x000fe20000000f00 */
[----:B------:R-:W-:Y:S01]  /*4180*/  IMAD.MOV.U32 R8, RZ, RZ, R21 ;  /* 0x000000ffff087224 */ /* 0x000fe200078e0015 */
[----:B------:R-:W-:Y:S01]  /*4190*/  UMOV UR5, URZ ;  /* 0x0000003f00057c82 */ /* 0x000fe20008000000 */
[----:B------:R-:W-:Y:S01]  /*41a0*/  IMAD.MOV.U32 R151, RZ, RZ, RZ ;  /* 0x000000ffff977224 */ /* 0x000fe200078e00ff */
[----:B------:R-:W-:Y:S01]  /*41b0*/  ULDC UR39, c[0x0][0x288] ;  /* 0x0000a20000277ab9 */ /* 0x000fe20000000800 */
[----:B------:R-:W-:Y:S01]  /*41c0*/  ULDC UR40, c[0x0][0x2f0] ;  /* 0x0000bc0000287ab9 */ /* 0x000fe20000000800 */
[----:B------:R-:W-:-:S05]  /*41d0*/  ULDC UR38, c[0x0][0x9d8] ;  /* 0x0002760000267ab9 */ /* 0x000fca0000000800 */
.L_x_2134:
        /* <DEDUP_REMOVED lines=9> */
.L_x_2127:
[----:B------:R-:W-:Y:S01]  /*4270*/  ULEA UR7, UR4, UR36, 0x3 ;  /* 0x0000002404077291 */ /* 0x000fe2000f8e183f */
[----:B------:R-:W-:-:S08]  /*4280*/  SHF.L.U32 R12, R0, 0x1f, RZ ;  /* 0x0000001f000c7819 */ /* 0x000fd000000006ff */
[----:B------:R0:W1:Y:S01]  /*4290*/  SYNCS.PHASECHK.TRANS64.TRYWAIT P3, [UR7+0x28830], R12 ;  /* 0x0288300cff0075a7 */ /* 0x0000620008060147 */
[----:B------:R-:W-:Y:S05]  /*42a0*/  @!P0 BRA `(.L_x_2128) ;  /* 0x0000000000048947 */ /* 0x000fea0003800000 */
[----:B------:R-:W-:Y:S01]  /*42b0*/  BPT.TRAP 0x1 ;  /* 0x000000040000795c */ /* 0x000fe20000300000 */
.L_x_2128:
[----:B-1----:R-:W-:Y:S05]  /*42c0*/  @P3 BRA `(.L_x_2126) ;  /* 0x0000000000083947 */ /* 0x002fea0003800000 */
[----:B------:R-:W1:Y:S02]  /*42d0*/  SYNCS.PHASECHK.TRANS64.TRYWAIT P3, [UR7+0x28830], R12 ;  /* 0x0288300cff0075a7 */ /* 0x000e640008060147 */
[----:B-1----:R-:W-:Y:S05]  /*42e0*/  @!P3 BRA `(.L_x_2129) ;  /* 0x000000b40058b947 */ /* 0x002fea0003800000 */
.L_x_2126:
        /* <DEDUP_REMOVED lines=47> */
.L_x_2131:
[----:B------:R-:W-:Y:S01]  /*45e0*/  ULEA UR7, UR5, UR36, 0x3 ;  /* 0x0000002405077291 */ /* 0x000fe2000f8e183f */
[----:B------:R-:W-:-:S08]  /*45f0*/  SHF.L.U32 R12, R14, 0x1f, RZ ;  /* 0x0000001f0e0c7819 */ /* 0x000fd000000006ff */
[----:B------:R0:W1:Y:S01]  /*4600*/  SYNCS.PHASECHK.TRANS64.TRYWAIT P3, [UR7+0x28850], R12 ;  /* 0x0288500cff0075a7 */ /* 0x0000620008060147 */
[----:B------:R-:W-:Y:S05]  /*4610*/  @!P0 BRA `(.L_x_2132) ;  /* 0x0000000000048947 */ /* 0x000fea0003800000 */
[----:B------:R-:W-:Y:S01]  /*4620*/  BPT.TRAP 0x1 ;  /* 0x000000040000795c */ /* 0x000fe20000300000 */
.L_x_2132:
[----:B-1----:R-:W-:Y:S05]  /*4630*/  @P3 BRA `(.L_x_2130) ;  /* 0x0000000000083947 */ /* 0x002fea0003800000 */
[----:B------:R-:W1:Y:S02]  /*4640*/  SYNCS.PHASECHK.TRANS64.TRYWAIT P3, [UR7+0x28850], R12 ;  /* 0x0288500cff0075a7 */ /* 0x000e640008060147 */
[----:B-1----:R-:W-:Y:S05]  /*4650*/  @!P3 BRA `(.L_x_2133) ;  /* 0x000000b00094b947 */ /* 0x002fea0003800000 */
.L_x_2130:
[----:B------:R-:W-:Y:S01]  /*4660*/  UIADD3 UR7, UR36, 0x400, URZ ;  /* 0x0000040024077890 */ /* 0x000fe2000fffe03f */
[----:B------:R-:W-:Y:S01]  /*4670*/  WARPGROUP.ARRIVE ;  /* 0x00000000000079c5 */ /* 0x000fe20000000000 */
[----:B------:R-:W-:Y:S01]  /*4680*/  UMOV UR11, 0x40000040 ;  /* 0x40000040000b7882 */ /* 0x000fe20000000000 */
[----:B------:R-:W-:Y:S01]  /*4690*/  UMOV UR15, 0x40000040 ;  /* 0x40000040000f7882 */ /* 0x000fe20000000000 */
[----:B------:R-:W-:Y:S01]  /*46a0*/  USHF.R.U32.HI UR7, URZ, 0x4, UR7 ;  /* 0x000000043f077899 */ /* 0x000fe20008011607 */
[----:B-1----:R-:W1:Y:S01]  /*46b0*/  @P2 LDC R13, c[0x0][0x44c] ;  /* 0x00011300ff0d2b82 */ /* 0x002e620000000800 */
[----:B------:R-:W-:Y:S01]  /*46c0*/  FMUL.FTZ R43, R43, UR38 ;  /* 0x000000262b2b7c20 */ /* 0x000fe20008410000 */
[----:B------:R-:W-:Y:S01]  /*46d0*/  FMUL.FTZ R34, R34, UR38 ;  /* 0x0000002622227c20 */ /* 0x000fe20008410000 */
[----:B------:R-:W-:Y:S01]  /*46e0*/  ULOP3.LUT UR7, UR7, 0x3fff, URZ, 0xc0, !UPT ;  /* 0x00003fff07077892 */ /* 0x000fe2000f8ec03f */
[----:B------:R-:W-:Y:S01]  /*46f0*/  FMUL.FTZ R190, R26, UR38 ;  /* 0x000000261abe7c20 */ /* 0x000fe20008410000 */
[----:B------:R-:W-:Y:S01]  /*4700*/  FMUL.FTZ R188, R27, UR38 ;  /* 0x000000261bbc7c20 */ /* 0x000fe20008410000 */
[----:B------:R-:W-:Y:S01]  /*4710*/  FMUL.FTZ R30, R30, UR38 ;  /* 0x000000261e1e7c20 */ /* 0x000fe20008410000 */
[----:B------:R-:W-:Y:S01]  /*4720*/  ULOP3.LUT UR7, UR7, 0x4000000, URZ, 0xfc, !UPT ;  /* 0x0400000007077892 */ /* 0x000fe2000f8efc3f */
[----:B0-----:R-:W0:Y:S01]  /*4730*/  @P2 LDC R12, c[0x0][0x450] ;  /* 0x00011400ff0c2b82 */ /* 0x001e220000000800 */
[----:B------:R-:W-:Y:S01]  /*4740*/  FMUL.FTZ R184, R31, UR38 ;  /* 0x000000261fb87c20 */ /* 0x000fe20008410000 */
[----:B------:R-:W2:Y:S01]  /*4750*/  MUFU.TANH R190, R190 ;  /* 0x000000be00be7308 */ /* 0x000ea20000002400 */
[----:B------:R-:W-:Y:S01]  /*4760*/  ULEA UR10, UR5, UR7, 0xb ;  /* 0x00000007050a7291 */ /* 0x000fe2000f8e583f */
[----:B------:R-:W-:Y:S01]  /*4770*/  FMUL.FTZ R35, R35, UR38 ;  /* 0x0000002623237c20 */ /* 0x000fe20008410000 */
[----:B------:R-:W-:Y:S01]  /*4780*/  FMUL.FTZ R38, R38, UR38 ;  /* 0x0000002626267c20 */ /* 0x000fe20008410000 */
[----:B------:R-:W-:Y:S01]  /*4790*/  FMUL.FTZ R39, R39, UR38 ;  /* 0x0000002627277c20 */ /* 0x000fe20008410000 */
[----:B------:R-:W-:Y:S01]  /*47a0*/  UIADD3 UR14, UR10, 0x80, URZ ;  /* 0x000000800a0e7890 */ /* 0x000fe2000fffe03f */
[----:B------:R-:W-:Y:S01]  /*47b0*/  FMUL.FTZ R42, R42, UR38 ;  /* 0x000000262a2a7c20 */ /* 0x000fe20008410000 */
[----:B------:R-:W-:Y:S01]  /*47c0*/  FMUL.FTZ R46, R46, UR38 ;  /* 0x000000262e2e7c20 */ /* 0x000fe20008410000 */
[----:B------:R-:W3:Y:S01]  /*47d0*/  MUFU.TANH R188, R188 ;  /* 0x000000bc00bc7308 */ /* 0x000ee20000002400 */
[----:B------:R-:W-:Y:S01]  /*47e0*/  FMUL.FTZ R47, R47, UR38 ;  /* 0x000000262f2f7c20 */ /* 0x000fe20008410000 */
[----:B------:R-:W-:Y:S01]  /*47f0*/  HGMMA.64x128x16.F32.BF16 R88, R180, gdesc[UR8].tnspB, R88, gsb0 ;  /* 0x41e00008b4587df0 */ /* 0x000fe20008001858 */
[----:B------:R-:W-:Y:S01]  /*4800*/  FMUL.FTZ R50, R50, UR38 ;  /* 0x0000002632327c20 */ /* 0x000fe20008410000 */
[----:B------:R-:W-:Y:S01]  /*4810*/  FMUL.FTZ R51, R51, UR38 ;  /* 0x0000002633337c20 */ /* 0x000fe20008410000 */
[----:B------:R-:W-:Y:S01]  /*4820*/  FMUL.FTZ R54, R54, UR38 ;  /* 0x0000002636367c20 */ /* 0x000fe20008410000 */
[----:B-1----:R-:W-:-:S04]  /*4830*/  @P2 IMAD.HI.U32 R13, R6, R13, RZ ;  /* 0x0000000d060d2227 */ /* 0x002fc800078e00ff */
        /* <DEDUP_REMOVED lines=19> */
[----:B-1----:R-:W-:Y:S01]  /*4970*/  FMUL.FTZ R30, R44, UR38 ;  /* 0x000000262c1e7c20 */ /* 0x002fe20008410000 */
        /* <DEDUP_REMOVED lines=33> */
[----:B------:R1:W-:Y:S08]  /*4b90*/  MUFU.TANH R52, R67 ;  /* 0x0000004300347308 */ /* 0x0003f00000002400 */
[----:B------:R2:W-:Y:S01]  /*4ba0*/  MUFU.TANH R48, R71 ;  /* 0x0000004700307308 */ /* 0x0005e20000002400 */
[----:B-1----:R-:W-:Y:S01]  /*4bb0*/  FMUL.FTZ R67, R68, UR38 ;  /* 0x0000002644437c20 */ /* 0x002fe20008410000 */
[----:B------:R-:W-:-:S06]  /*4bc0*/  FMUL.FTZ R68, R76, UR38 ;  /* 0x000000264c447c20 */ /* 0x000fcc0008410000 */
[----:B------:R-:W-:Y:S01]  /*4bd0*/  MUFU.TANH R44, R75 ;  /* 0x0000004b002c7308 */ /* 0x000fe20000002400 */
[----:B--2---:R-:W-:Y:S01]  /*4be0*/  FMUL.FTZ R71, R65, UR38 ;  /* 0x0000002641477c20 */ /* 0x004fe20008410000 */
[----:B------:R-:W-:Y:S01]  /*4bf0*/  FMUL.FTZ R65, R73, UR38 ;  /* 0x0000002649417c20 */ /* 0x000fe20008410000 */
[----:B------:R-:W-:Y:S02]  /*4c00*/  WARPGROUP.DEPBAR.LE gsb0, 0x0 ;  /* 0x00008000000079c5 */ /* 0x000fe40000010000 */
[----:B------:R-:W-:-:S03]  /*4c10*/  WARPGROUP.ARRIVE ;  /* 0x00000000000079c5 */ /* 0x000fc60000000000 */
[----:B------:R-:W1:Y:S03]  /*4c20*/  MUFU.TANH R182, R34 ;  /* 0x0000002200b67308 */ /* 0x000e660000002400 */
[----:B------:R-:W-:Y:S01]  /*4c30*/  HGMMA.64x128x16.F32.BF16 R88, R176, gdesc[UR12].tnspB, R88, gsb0 ;  /* 0x41e0000cb0587df0 */ /* 0x000fe20008001858 */
[----:B------:R-:W-:Y:S01]  /*4c40*/  UIADD3 UR14, UR10, 0x100, URZ ;  /* 0x000001000a0e7890 */ /* 0x000fe2000fffe03f */
[----:B------:R-:W-:-:S03]  /*4c50*/  UMOV UR15, 0x40000040 ;  /* 0x40000040000f7882 */ /* 0x000fc60000000000 */
[----:B------:R2:W1:Y:S08]  /*4c60*/  MUFU.TANH R180, R35 ;  /* 0x0000002300b47308 */ /* 0x0004700000002400 */
[----:B------:R-:W-:Y:S01]  /*4c70*/  MUFU.TANH R40, R79 ;  /* 0x0000004f00287308 */ /* 0x000fe20000002400 */
[----:B--2---:R-:W-:-:S07]  /*4c80*/  FMUL.FTZ R35, R53, UR38 ;  /* 0x0000002635237c20 */ /* 0x004fce0008410000 */
        /* <DEDUP_REMOVED lines=18> */
[----:B------:R2:W1:Y:S01]  /*4db0*/  MUFU.TANH R176, R39 ;  /* 0x0000002700b07308 */ /* 0x0004620000002400 */
[----:B------:R-:W-:Y:S01]  /*4dc0*/  HGMMA.64x128x16.F32.BF16 R88, R172, gdesc[UR12].tnspB, R88, gsb0 ;  /* 0x41e0000cac587df0 */ /* 0x000fe20008001858 */
[----:B------:R-:W-:Y:S01]  /*4dd0*/  UIADD3 UR14, UR10, 0x180, URZ ;  /* 0x000001800a0e7890 */ /* 0x000fe2000fffe03f */
[----:B------:R-:W-:-:S05]  /*4de0*/  UMOV UR15, 0x40000040 ;  /* 0x40000040000f7882 */ /* 0x000fca0000000000 */
[----:B------:R-:W-:Y:S01]  /*4df0*/  MUFU.TANH R35, R35 ;  /* 0x0000002300237308 */ /* 0x000fe20000002400 */
[----:B--2---:R-:W-:-:S07]  /*4e00*/  FMUL.FTZ R39, R56, UR38 ;  /* 0x0000002638277c20 */ /* 0x004fce0008410000 */
[----:B------:R2:W-:Y:S08]  /*4e10*/  MUFU.TANH R56, R63 ;  /* 0x0000003f00387308 */ /* 0x0005f00000002400 */
[----:B------:R-:W-:Y:S01]  /*4e20*/  MUFU.TANH R39, R39 ;  /* 0x0000002700277308 */ /* 0x000fe20000002400 */
[----:B--2---:R-:W-:Y:S01]  /*4e30*/  FMUL.FTZ R63, R72, UR38 ;  /* 0x00000026483f7c20 */ /* 0x004fe20008410000 */
[----:B------:R-:W-:-:S06]  /*4e40*/  FMUL.FTZ R72, R80, UR38 ;  /* 0x0000002650487c20 */ /* 0x000fcc0008410000 */
        /* <DEDUP_REMOVED lines=18> */
[----:B------:R-:W-:Y:S01]  /*4f70*/  UMOV UR15, 0x40000040 ;  /* 0x40000040000f7882 */ /* 0x000fe20000000000 */
[----:B--2---:R-:W-:Y:S01]  /*4f80*/  IMAD.MOV.U32 R43, RZ, RZ, R6 ;  /* 0x000000ffff2b7224 */ /* 0x004fe200078e0006 */
[----:B0-----:R-:W-:Y:S01]  /*4f90*/  @P2 SHF.R.U32.HI R43, RZ, R12, R13 ;  /* 0x0000000cff2b2219 */ /* 0x001fe2000001160d */
[----:B------:R-:W-:-:S04]  /*4fa0*/  IMAD.MOV.U32 R12, RZ, RZ, -0x80 ;  /* 0xffffff80ff0c7424 */ /* 0x000fc800078e00ff */
[----:B------:R-:W0:Y:S01]  /*4fb0*/  SHFL.IDX PT, R34, R43, 0x1, 0x1c1f ;  /* 0x003c1f002b227f89 */ /* 0x000e2200000e0000 */
[----:B------:R-:W-:-:S03]  /*4fc0*/  IMAD R12, R11, R12, 0x1 ;  /* 0x000000010b0c7424 */ /* 0x000fc600078e020c */
[----:B------:R-:W2:Y:S01]  /*4fd0*/  SHFL.IDX PT, R76, R43, RZ, 0x1c1f ;  /* 0x001c1fff2b4c7589 */ /* 0x000ea200000e0000 */
[----:B------:R-:W-:-:S04]  /*4fe0*/  IMAD R23, R7, -0x2, R12 ;  /* 0xfffffffe07177824 */ /* 0x000fc800078e020c */
[----:B------:R-:W-:-:S05]  /*4ff0*/  IMAD R23, R16, UR40, R23 ;  /* 0x0000002810177c24 */ /* 0x000fca000f8e0217 */
[----:B0-----:R-:W-:Y:S02]  /*5000*/  IADD3 R12, R34, -UR39, R23 ;  /* 0x80000027220c7c10 */ /* 0x001fe4000fffe017 */
[----:B------:R-:W0:Y:S02]  /*5010*/  MUFU.TANH R34, R66 ;  /* 0x0000004200227308 */ /* 0x000e240000002400 */
[C---:B------:R-:W-:Y:S02]  /*5020*/  ISETP.GT.AND P3, PT, R12.reuse, RZ, PT ;  /* 0x000000ff0c00720c */ /* 0x040fe40003f64270 */
[----:B------:R-:W-:Y:S02]  /*5030*/  ISETP.GT.AND P4, PT, R12, 0x1, PT ;  /* 0x000000010c00780c */ /* 0x000fe40003f84270 */
[----:B------:R-:W-:Y:S02]  /*5040*/  FSEL R190, R190, -INF , P3 ;  /* 0xff800000bebe7808 */ /* 0x000fe40001800000 */
[----:B------:R-:W-:-:S02]  /*5050*/  ISETP.GT.AND P3, PT, R12, 0x8, PT ;  /* 0x000000080c00780c */ /* 0x000fc40003f64270 */
[----:B---3--:R-:W-:Y:S02]  /*5060*/  FSEL R188, R188, -INF , P4 ;  /* 0xff800000bcbc7808 */ /* 0x008fe40002000000 */
[----:B------:R-:W-:Y:S02]  /*5070*/  FMNMX.FTZ R13, R190, R9, !PT ;  /* 0x00000009be0d7209 */ /* 0x000fe40007810000 */
[----:B------:R-:W-:Y:S02]  /*5080*/  ISETP.GT.AND P4, PT, R12, 0x9, PT ;  /* 0x000000090c00780c */ /* 0x000fe40003f84270 */
[----:B----4-:R-:W-:Y:S02]  /*5090*/  FSEL R186, R186, -INF , P3 ;  /* 0xff800000baba7808 */ /* 0x010fe40001800000 */
[----:B------:R-:W-:Y:S02]  /*50a0*/  FMNMX.FTZ R13, R188, R13, !PT ;  /* 0x0000000dbc0d7209 */ /* 0x000fe40007810000 */
[----:B------:R-:W-:-:S02]  /*50b0*/  ISETP.GT.AND P3, PT, R12, 0x10, PT ;  /* 0x000000100c00780c */ /* 0x000fc40003f64270 */
[----:B-----5:R-:W-:Y:S02]  /*50c0*/  FSEL R184, R184, -INF , P4 ;  /* 0xff800000b8b87808 */ /* 0x020fe40002000000 */
[----:B------:R-:W-:Y:S02]  /*50d0*/  FMNMX.FTZ R13, R186, R13, !PT ;  /* 0x0000000dba0d7209 */ /* 0x000fe40007810000 */
[----:B------:R-:W-:Y:S02]  /*50e0*/  ISETP.GT.AND P4, PT, R12, 0x11, PT ;  /* 0x000000110c00780c */ /* 0x000fe40003f84270 */
[----:B-1----:R-:W-:Y:S02]  /*50f0*/  FSEL R182, R182, -INF , P3 ;  /* 0xff800000b6b67808 */ /* 0x002fe40001800000 */
[----:B------:R-:W-:Y:S02]  /*5100*/  FMNMX.FTZ R13, R184, R13, !PT ;  /* 0x0000000db80d7209 */ /* 0x000fe40007810000 */
[----:B------:R-:W-:-:S02]  /*5110*/  ISETP.GT.AND P3, PT, R12, 0x18, PT ;  /* 0x000000180c00780c */ /* 0x000fc40003f64270 */
[----:B------:R-:W-:Y:S02]  /*5120*/  FSEL R180, R180, -INF , P4 ;  /* 0xff800000b4b47808 */ /* 0x000fe40002000000 */
[----:B------:R-:W-:Y:S02]  /*5130*/  FMNMX.FTZ R13, R182, R13, !PT ;  /* 0x0000000db60d7209 */ /* 0x000fe40007810000 */
[----:B------:R-:W-:Y:S02]  /*5140*/  ISETP.GT.AND P4, PT, R12, 0x19, PT ;  /* 0x000000190c00780c */ /* 0x000fe40003f84270 */
[----:B------:R-:W-:Y:S02]  /*5150*/  FSEL R178, R38, -INF , P3 ;  /* 0xff80000026b27808 */ /* 0x000fe40001800000 */
[----:B------:R-:W-:Y:S01]  /*5160*/  FMNMX.FTZ R13, R180, R13, !PT ;  /* 0x0000000db40d7209 */ /* 0x000fe20007810000 */
[----:B------:R-:W-:Y:S01]  /*5170*/  MUFU.TANH R38, R86 ;  /* 0x0000005600267308 */ /* 0x000fe20000002400 */
[----:B------:R-:W-:-:S02]  /*5180*/  ISETP.GT.AND P3, PT, R12, 0x20, PT ;  /* 0x000000200c00780c */ /* 0x000fc40003f64270 */
[----:B------:R-:W-:Y:S02]  /*5190*/  FSEL R176, R176, -INF , P4 ;  /* 0xff800000b0b07808 */ /* 0x000fe40002000000 */
[----:B------:R-:W-:Y:S02]  /*51a0*/  FMNMX.FTZ R13, R178, R13, !PT ;  /* 0x0000000db20d7209 */ /* 0x000fe40007810000 */
[----:B------:R-:W-:Y:S02]  /*51b0*/  ISETP.GT.AND P4, PT, R12, 0x21, PT ;  /* 0x000000210c00780c */ /* 0x000fe40003f84270 */
[----:B------:R-:W-:Y:S02]  /*51c0*/  FSEL R174, R42, -INF , P3 ;  /* 0xff8000002aae7808 */ /* 0x000fe40001800000 */
[----:B------:R-:W-:Y:S01]  /*51d0*/  FMNMX.FTZ R13, R176, R13, !PT ;  /* 0x0000000db00d7209 */ /* 0x000fe20007810000 */
[----:B------:R1:W-:Y:S01]  /*51e0*/  MUFU.TANH R42, R78 ;  /* 0x0000004e002a7308 */ /* 0x0003e20000002400 */
[----:B------:R-:W-:-:S02]  /*51f0*/  ISETP.GT.AND P3, PT, R12, 0x28, PT ;  /* 0x000000280c00780c */ /* 0x000fc40003f64270 */
[----:B------:R-:W-:Y:S02]  /*5200*/  FSEL R172, R172, -INF , P4 ;  /* 0xff800000acac7808 */ /* 0x000fe40002000000 */
[----:B------:R-:W-:Y:S02]  /*5210*/  FMNMX.FTZ R13, R174, R13, !PT ;  /* 0x0000000dae0d7209 */ /* 0x000fe40007810000 */
[----:B------:R-:W-:Y:S02]  /*5220*/  ISETP.GT.AND P4, PT, R12, 0x29, PT ;  /* 0x000000290c00780c */ /* 0x000fe40003f84270 */
[----:B------:R-:W-:Y:S01]  /*5230*/  FMNMX.FTZ R13, R172, R13, !PT ;  /* 0x0000000dac0d7209 */ /* 0x000fe20007810000 */
[----:B-1----:R-:W-:Y:S01]  /*5240*/  FMUL.FTZ R78, R64, UR38 ;  /* 0x00000026404e7c20 */ /* 0x002fe20008410000 */
[----:B--2---:R-:W-:Y:S01]  /*5250*/  IADD3 R76, R76, -UR39, R23 ;  /* 0x800000274c4c7c10 */ /* 0x004fe2000fffe017 */
[----:B------:R-:W-:-:S03]  /*5260*/  FMUL.FTZ R64, R81, UR38 ;  /* 0x0000002651407c20 */ /* 0x000fc60008410000 */
[----:B------:R-:W-:Y:S01]  /*5270*/  ISETP.GT.AND P5, PT, R76, 0x1, PT ;  /* 0x000000014c00780c */ /* 0x000fe20003fa4270 */
[----:B------:R-:W-:Y:S03]  /*5280*/  MUFU.TANH R78, R78 ;  /* 0x0000004e004e7308 */ /* 0x000fe60000002400 */
[----:B------:R-:W-:Y:S02]  /*5290*/  FSEL R43, R20, -INF , P5 ;  /* 0xff800000142b7808 */ /* 0x000fe40002800000 */
[----:B------:R-:W-:-:S03]  /*52a0*/  ISETP.GT.AND P5, PT, R76, 0x9, PT ;  /* 0x000000094c00780c */ /* 0x000fc60003fa4270 */
[----:B------:R-:W-:Y:S01]  /*52b0*/  MUFU.TANH R64, R64 ;  /* 0x0000004000407308 */ /* 0x000fe20000002400 */
[----:B------:R-:W-:Y:S02]  /*52c0*/  FSEL R49, R22, -INF , P5 ;  /* 0xff80000016317808 */ /* 0x000fe40002800000 */
[----:B------:R-:W-:Y:S01]  /*52d0*/  ISETP.GT.AND P5, PT, R76, 0x11, PT ;  /* 0x000000114c00780c */ /* 0x000fe20003fa4270 */
[----:B------:R-:W-:Y:S02]  /*52e0*/  WARPGROUP.DEPBAR.LE gsb0, 0x0 ;  /* 0x00008000000079c5 */ /* 0x000fe40000010000 */
[----:B------:R-:W-:Y:S01]  /*52f0*/  WARPGROUP.ARRIVE ;  /* 0x00000000000079c5 */ /* 0x000fe20000000000 */
[----:B------:R-:W-:Y:S02]  /*5300*/  FSEL R170, R46, -INF , P3 ;  /* 0xff8000002eaa7808 */ /* 0x000fe40001800000 */
[----:B------:R-:W-:Y:S02]  /*5310*/  ISETP.GT.AND P3, PT, R12, 0x30, PT ;  /* 0x000000300c00780c */ /* 0x000fe40003f64270 */
[----:B------:R-:W-:Y:S01]  /*5320*/  FSEL R168, R47, -INF , P4 ;  /* 0xff8000002fa87808 */ /* 0x000fe20002000000 */
[----:B------:R-:W-:Y:S01]  /*5330*/  HGMMA.64x128x16.F32.BF16 R88, R152, gdesc[UR12].tnspB, R88, gsb0 ;  /* 0x41e0000c98587df0 */ /* 0x000fe20008001858 */
[----:B------:R-:W-:Y:S01]  /*5340*/  FMNMX.FTZ R15, R170, R13, !PT ;  /* 0x0000000daa0f7209 */ /* 0x000fe20007810000 */
[----:B------:R-:W-:Y:S01]  /*5350*/  FMUL.FTZ R13, R74, UR38 ;  /* 0x000000264a0d7c20 */ /* 0x000fe20008410000 */
[----:B------:R-:W-:Y:S01]  /*5360*/  ISETP.GT.AND P4, PT, R12, 0x31, PT ;  /* 0x000000310c00780c */ /* 0x000fe20003f84270 */
[----:B------:R-:W-:Y:S01]  /*5370*/  UIADD3 UR14, UR10, 0x280, URZ ;  /* 0x000002800a0e7890 */ /* 0x000fe2000fffe03f */
[----:B------:R-:W-:Y:S01]  /*5380*/  FMNMX.FTZ R15, R168, R15, !PT ;  /* 0x0000000fa80f7209 */ /* 0x000fe20007810000 */
[----:B------:R-:W-:-:S02]  /*5390*/  UMOV UR15, 0x40000040 ;  /* 0x40000040000f7882 */ /* 0x000fc40000000000 */
[----:B------:R-:W1:Y:S01]  /*53a0*/  MUFU.TANH R13, R13 ;  /* 0x0000000d000d7308 */ /* 0x000e620000002400 */
[----:B------:R-:W-:Y:S02]  /*53b0*/  WARPGROUP.DEPBAR.LE gsb0, 0x0 ;  /* 0x00008000000079c5 */ /* 0x000fe40000010000 */
[----:B------:R-:W-:Y:S01]  /*53c0*/  FSEL R154, R50, -INF , P3 ;  /* 0xff800000329a7808 */ /* 0x000fe20001800000 */
[----:B------:R-:W-:Y:S01]  /*53d0*/  WARPGROUP.ARRIVE ;  /* 0x00000000000079c5 */ /* 0x000fe20000000000 */
[----:B------:R-:W-:Y:S02]  /*53e0*/  ISETP.GT.AND P3, PT, R12, 0x38, PT ;  /* 0x000000380c00780c */ /* 0x000fe40003f64270 */
[----:B------:R-:W-:Y:S02]  /*53f0*/  FSEL R152, R51, -INF , P4 ;  /* 0xff80000033987808 */ /* 0x000fe40002000000 */
[----:B------:R-:W-:Y:S01]  /*5400*/  FMNMX.FTZ R15, R154, R15, !PT ;  /* 0x0000000f9a0f7209 */ /* 0x000fe20007810000 */
[----:B------:R-:W-:Y:S01]  /*5410*/  HGMMA.64x128x16.F32.BF16 R88, R156, gdesc[UR12].tnspB, R88, gsb0 ;  /* 0x41e0000c9c587df0 */ /* 0x000fe20008001858 */
[----:B------:R-:W-:Y:S01]  /*5420*/  ISETP.GT.AND P4, PT, R12, 0x39, PT ;  /* 0x000000390c00780c */ /* 0x000fe20003f84270 */
[----:B------:R-:W-:Y:S01]  /*5430*/  UIADD3 UR14, UR10, 0x300, URZ ;  /* 0x000003000a0e7890 */ /* 0x000fe2000fffe03f */
[----:B------:R-:W-:Y:S01]  /*5440*/  FSEL R74, R54, -INF , P3 ;  /* 0xff800000364a7808 */ /* 0x000fe20001800000 */
[----:B------:R-:W-:Y:S01]  /*5450*/  UMOV UR15, 0x40000040 ;  /* 0x40000040000f7882 */ /* 0x000fe20000000000 */
[----:B------:R-:W-:Y:S01]  /*5460*/  FMNMX.FTZ R15, R152, R15, !PT ;  /* 0x0000000f980f7209 */ /* 0x000fe20007810000 */
[----:B------:R-:W-:Y:S01]  /*5470*/  UIADD3 UR10, UR10, 0x380, URZ ;  /* 0x000003800a0a7890 */ /* 0x000fe2000fffe03f */
[----:B------:R-:W-:-:S02]  /*5480*/  ISETP.GT.AND P3, PT, R12, 0x40, PT ;  /* 0x000000400c00780c */ /* 0x000fc40003f64270 */
[----:B------:R-:W-:Y:S02]  /*5490*/  FSEL R70, R55, -INF , P4 ;  /* 0xff80000037467808 */ /* 0x000fe40002000000 */
[----:B------:R-:W-:Y:S02]  /*54a0*/  FMNMX.FTZ R15, R74, R15, !PT ;  /* 0x0000000f4a0f7209 */ /* 0x000fe40007810000 */
[----:B------:R-:W-:Y:S02]  /*54b0*/  ISETP.GT.AND P4, PT, R12, 0x41, PT ;  /* 0x000000410c00780c */ /* 0x000fe40003f84270 */
[----:B------:R-:W-:Y:S02]  /*54c0*/  FSEL R66, R58, -INF , P3 ;  /* 0xff8000003a427808 */ /* 0x000fe40001800000 */
[----:B------:R-:W-:Y:S02]  /*54d0*/  FMNMX.FTZ R15, R70, R15, !PT ;  /* 0x0000000f460f7209 */ /* 0x000fe40007810000 */
        /* <DEDUP_REMOVED lines=10> */
[----:B0-----:R-:W-:Y:S02]  /*5580*/  FSEL R54, R34, -INF , P3 ;  /* 0xff80000022367808 */ /* 0x001fe40001800000 */
[----:B------:R-:W-:Y:S01]  /*5590*/  FMNMX.FTZ R15, R56, R15, !PT ;  /* 0x0000000f380f7209 */ /* 0x000fe20007810000 */
[----:B------:R-:W0:Y:S01]  /*55a0*/  MUFU.TANH R34, R82 ;  /* 0x0000005200227308 */ /* 0x000e220000002400 */
[----:B------:R-:W-:-:S02]  /*55b0*/  ISETP.GT.AND P3, PT, R12, 0x58, PT ;  /* 0x000000580c00780c */ /* 0x000fc40003f64270 */
[----:B------:R-:W-:Y:S02]  /*55c0*/  FSEL R52, R52, -INF , P4 ;  /* 0xff80000034347808 */ /* 0x000fe40002000000 */
[----:B------:R-:W-:Y:S02]  /*55d0*/  FMNMX.FTZ R15, R54, R15, !PT ;  /* 0x0000000f360f7209 */ /* 0x000fe40007810000 */
[----:B------:R-:W-:Y:S02]  /*55e0*/  ISETP.GT.AND P4, PT, R12, 0x59, PT ;  /* 0x000000590c00780c */ /* 0x000fe40003f84270 */
[----:B------:R-:W-:Y:S02]  /*55f0*/  FSEL R50, R36, -INF , P3 ;  /* 0xff80000024327808 */ /* 0x000fe40001800000 */
[----:B------:R-:W-:Y:S01]  /*5600*/  FMNMX.FTZ R15, R52, R15, !PT ;  /* 0x0000000f340f7209 */ /* 0x000fe20007810000 */
[----:B------:R-:W2:Y:S01]  /*5610*/  MUFU.TANH R36, R83 ;  /* 0x0000005300247308 */ /* 0x000ea20000002400 */
[----:B------:R-:W-:-:S02]  /*5620*/  ISETP.GT.AND P3, PT, R12, 0x60, PT ;  /* 0x000000600c00780c */ /* 0x000fc40003f64270 */
[----:B------:R-:W-:Y:S02]  /*5630*/  FSEL R48, R48, -INF , P4 ;  /* 0xff80000030307808 */ /* 0x000fe40002000000 */
        /* <DEDUP_REMOVED lines=15> */
[----:B------:R-:W-:Y:S02]  /*5730*/  FMNMX.FTZ R15, R40, R15, !PT ;  /* 0x0000000f280f7209 */ /* 0x000fe40007810000 */
[----:B------:R-:W-:-:S02]  /*5740*/  ISETP.GT.AND P3, PT, R12, 0x78, PT ;  /* 0x000000780c00780c */ /* 0x000fc40003f64270 */
[----:B--2---:R-:W-:Y:S02]  /*5750*/  FSEL R36, R36, -INF , P4 ;  /* 0xff80000024247808 */ /* 0x004fe40002000000 */
[----:B------:R-:W-:Y:S02]  /*5760*/  FMNMX.FTZ R15, R34, R15, !PT ;  /* 0x0000000f220f7209 */ /* 0x000fe40007810000 */
[----:B------:R-:W-:Y:S02]  /*5770*/  ISETP.GT.AND P4, PT, R12, 0x79, PT ;  /* 0x000000790c00780c */ /* 0x000fe40003f84270 */
[----:B------:R-:W-:Y:S02]  /*5780*/  FSEL R38, R38, -INF , P3 ;  /* 0xff80000026267808 */ /* 0x000fe40001800000 */
[----:B------:R-:W-:Y:S02]  /*5790*/  FMNMX.FTZ R13, R36, R15, !PT ;  /* 0x0000000f240d7209 */ /* 0x000fe40007810000 */
[----:B------:R-:W-:-:S02]  /*57a0*/  FSEL R15, R87, -INF , P4 ;  /* 0xff800000570f7808 */ /* 0x000fc40002000000 */
[----:B------:R-:W-:Y:S02]  /*57b0*/  FMNMX.FTZ R12, R38, R13, !PT ;  /* 0x0000000d260c7209 */ /* 0x000fe40007810000 */
[----:B------:R-:W-:Y:S02]  /*57c0*/  ISETP.GT.AND P4, PT, R76, RZ, PT ;  /* 0x000000ff4c00720c */ /* 0x000fe40003f84270 */
[----:B------:R-:W-:Y:S02]  /*57d0*/  FMNMX.FTZ R12, R15, R12, !PT ;  /* 0x0000000c0f0c7209 */ /* 0x000fe40007810000 */
[----:B------:R-:W-:Y:S02]  /*57e0*/  FSEL R51, R24, -INF , P5 ;  /* 0xff80000018337808 */ /* 0x000fe40002800000 */
[----:B------:R-:W-:Y:S01]  /*57f0*/  ISETP.GT.AND P5, PT, R76, 0x19, PT ;  /* 0x000000194c00780c */ /* 0x000fe20003fa4270 */
[----:B------:R-:W0:Y:S03]  /*5800*/  SHFL.BFLY PT, R13, R12, 0x2, 0x1f ;  /* 0x0c401f000c0d7f89 */ /* 0x000e2600000e0000 */
[----:B------:R-:W-:-:S02]  /*5810*/  FSEL R53, R26, -INF , P5 ;  /* 0xff8000001a357808 */ /* 0x000fc40002800000 */
[----:B------:R-:W-:-:S04]  /*5820*/  ISETP.GT.AND P5, PT, R76, 0x21, PT ;  /* 0x000000214c00780c */ /* 0x000fc80003fa4270 */
[----:B------:R-:W-:Y:S02]  /*5830*/  FSEL R55, R28, -INF , P5 ;  /* 0xff8000001c377808 */ /* 0x000fe40002800000 */
[----:B------:R-:W-:-:S04]  /*5840*/  ISETP.GT.AND P5, PT, R76, 0x29, PT ;  /* 0x000000294c00780c */ /* 0x000fc80003fa4270 */
[----:B------:R-:W-:Y:S02]  /*5850*/  FSEL R31, R31, -INF , P5 ;  /* 0xff8000001f1f7808 */ /* 0x000fe40002800000 */
[----:B------:R-:W-:-:S04]  /*5860*/  ISETP.GT.AND P5, PT, R76, 0x31, PT ;  /* 0x000000314c00780c */ /* 0x000fc80003fa4270 */
[----:B------:R-:W-:Y:S02]  /*5870*/  FSEL R75, R32, -INF , P5 ;  /* 0xff800000204b7808 */ /* 0x000fe40002800000 */
[----:B------:R-:W-:Y:S02]  /*5880*/  ISETP.GT.AND P5, PT, R76, 0x39, PT ;  /* 0x000000394c00780c */ /* 0x000fe40003fa4270 */
[----:B0-----:R-:W-:Y:S02]  /*5890*/  FMNMX.FTZ R13, R12, R13, !PT ;  /* 0x0000000d0c0d7209 */ /* 0x001fe40007810000 */
[----:B------:R-:W0:Y:S01]  /*58a0*/  LDC R12, c[0x0][0x988] ;  /* 0x00026200ff0c7b82 */ /* 0x000e220000000800 */
[----:B------:R-:W-:Y:S02]  /*58b0*/  WARPGROUP.DEPBAR.LE gsb0, 0x0 ;  /* 0x00008000000079c5 */ /* 0x000fe40000010000 */
[----:B------:R-:W1:Y:S01]  /*58c0*/  SHFL.BFLY PT, R82, R13, 0x1, 0x1f ;  /* 0x0c201f000d527f89 */ /* 0x000e6200000e0000 */
[----:B------:R-:W-:Y:S01]  /*58d0*/  WARPGROUP.ARRIVE ;  /* 0x00000000000079c5 */ /* 0x000fe20000000000 */
[----:B------:R-:W-:-:S02]  /*58e0*/  FSEL R77, R35, -INF , P5 ;  /* 0xff800000234d7808 */ /* 0x000fc40002800000 */
[----:B------:R-:W-:-:S03]  /*58f0*/  ISETP.GT.AND P5, PT, R76, 0x41, PT ;  /* 0x000000414c00780c */ /* 0x000fc60003fa4270 */
[----:B------:R-:W-:Y:S01]  /*5900*/  HGMMA.64x128x16.F32.BF16 R88, R160, gdesc[UR12].tnspB, R88, gsb0 ;  /* 0x41e0000ca0587df0 */ /* 0x000fe20008001858 */
[----:B------:R-:W-:Y:S02]  /*5910*/  FSEL R41, R41, -INF , P5 ;  /* 0xff80000029297808 */ /* 0x000fe40002800000 */
[----:B------:R-:W-:Y:S02]  /*5920*/  ISETP.GT.AND P5, PT, R76, 0x49, PT ;  /* 0x000000494c00780c */ /* 0x000fe40003fa4270 */
[----:B-1----:R-:W-:-:S04]  /*5930*/  FMNMX.FTZ R13, R13, R82, !PT ;  /* 0x000000520d0d7209 */ /* 0x002fc80007810000 */
[C---:B------:R-:W-:Y:S01]  /*5940*/  FSETP.NEU.FTZ.AND P3, PT, R13.reuse, -INF , PT ;  /* 0xff8000000d00780b */ /* 0x040fe20003f7d000 */
[----:B0-----:R-:W-:-:S05]  /*5950*/  FMUL.FTZ R45, R13, R12 ;  /* 0x0000000c0d2d7220 */ /* 0x001fca0000410000 */
[----:B------:R-:W-:Y:S02]  /*5960*/  FSEL R23, R45, RZ, P3 ;  /* 0x000000ff2d177208 */ /* 0x000fe40001800000 */
[----:B------:R-:W-:Y:S02]  /*5970*/  FSEL R45, R14, -INF , P4 ;  /* 0xff8000000e2d7808 */ /* 0x000fe40002000000 */
[----:B------:R-:W-:Y:S01]  /*5980*/  ISETP.GT.AND P4, PT, R76, 0x8, PT ;  /* 0x000000084c00780c */ /* 0x000fe20003f84270 */
[--C-:B------:R-:W-:Y:S01]  /*5990*/  FFMA.FTZ R159, R50, R12, -R23.reuse ;  /* 0x0000000c329f7223 */ /* 0x100fe20000010817 */
[----:B------:R-:W-:Y:S01]  /*59a0*/  FMNMX.FTZ R20, R45, R8, !PT ;  /* 0x000000082d147209 */ /* 0x000fe20007810000 */
[-CC-:B------:R-:W-:Y:S01]  /*59b0*/  FFMA.FTZ R85, R40, R12.reuse, -R23.reuse ;  /* 0x0000000c28557223 */ /* 0x180fe20000010817 */
[----:B------:R-:W-:Y:S01]  /*59c0*/  FSEL R47, R21, -INF , P4 ;  /* 0xff800000152f7808 */ /* 0x000fe20002000000 */
[--C-:B------:R-:W-:Y:S01]  /*59d0*/  FFMA.FTZ R185, R36, R12, -R23.reuse ;  /* 0x0000000c24b97223 */ /* 0x100fe20000010817 */
[----:B------:R-:W-:Y:S01]  /*59e0*/  FMNMX.FTZ R20, R43, R20, !PT ;  /* 0x000000142b147209 */ /* 0x000fe20007810000 */
[-CC-:B------:R-:W-:Y:S01]  /*59f0*/  FFMA.FTZ R152, R152, R12.reuse, -R23.reuse ;  /* 0x0000000c98987223 */ /* 0x180fe20000010817 */
        /* <DEDUP_REMOVED lines=11> */
[----:B------:R-:W-:Y:S01]  /*5ab0*/  MUFU.EX2 R181, R181 ;  /* 0x000000b500b57308 */ /* 0x000fe20000000800 */
        /* <DEDUP_REMOVED lines=54> */
[----:B------:R-:W-:Y:S01]  /*5e20*/  FSEL R33, R60, -INF , P5 ;  /* 0xff8000003c217808 */ /* 0x000fe20002800000 */
[----:B------:R-:W-:Y:S01]  /*5e30*/  MUFU.EX2 R179, R179 ;  /* 0x000000b300b37308 */ /* 0x000fe20000000800 */
[----:B------:R-:W-:Y:S01]  /*5e40*/  FMNMX.FTZ R28, R57, R28, !PT ;  /* 0x0000001c391c7209 */ /* 0x000fe20007810000 */
[-CC-:B------:R-:W-:Y:S01]  /*5e50*/  FFMA.FTZ R34, R34, R12.reuse, -R23.reuse ;  /* 0x0000000c22227223 */ /* 0x180fe20000010817 */
[----:B------:R-:W-:Y:S01]  /*5e60*/  ISETP.GT.AND P5, PT, R76, 0x51, PT ;  /* 0x000000514c00780c */ /* 0x000fe20003fa4270 */
[----:B------:R-:W-:Y:S01]  /*5e70*/  FFMA.FTZ R15, R15, R12, -R23 ;  /* 0x0000000c0f0f7223 */ /* 0x000fe20000010817 */
[----:B------:R-:W-:-:S02]  /*5e80*/  FSEL R35, R78, -INF , P4 ;  /* 0xff8000004e237808 */ /* 0x000fc40002000000 */
[----:B------:R-:W-:Y:S01]  /*5e90*/  FMNMX.FTZ R28, R33, R28, !PT ;  /* 0x0000001c211c7209 */ /* 0x000fe20007810000 */
[----:B------:R-:W-:Y:S01]  /*5ea0*/  MUFU.EX2 R26, R172 ;  /* 0x000000ac001a7308 */ /* 0x000fe20000000800 */
[C---:B------:R-:W-:Y:S02]  /*5eb0*/  ISETP.GT.AND P4, PT, R76.reuse, 0x58, PT ;  /* 0x000000584c00780c */ /* 0x040fe40003f84270 */
[----:B------:R-:W-:Y:S02]  /*5ec0*/  FSEL R71, R71, -INF , P5 ;  /* 0xff80000047477808 */ /* 0x000fe40002800000 */
[----:B------:R-:W-:Y:S02]  /*5ed0*/  FMNMX.FTZ R30, R35, R28, !PT ;  /* 0x0000001c231e7209 */ /* 0x000fe40007810000 */
[----:B------:R-:W-:Y:S01]  /*5ee0*/  ISETP.GT.AND P5, PT, R76, 0x59, PT ;  /* 0x000000594c00780c */ /* 0x000fe20003fa4270 */
[----:B------:R-:W-:Y:S01]  /*5ef0*/  MUFU.EX2 R173, R173 ;  /* 0x000000ad00ad7308 */ /* 0x000fe20000000800 */
[----:B------:R-:W-:-:S02]  /*5f00*/  FSEL R67, R67, -INF , P4 ;  /* 0xff80000043437808 */ /* 0x000fc40002000000 */
[----:B------:R-:W-:Y:S02]  /*5f10*/  FMNMX.FTZ R30, R71, R30, !PT ;  /* 0x0000001e471e7209 */ /* 0x000fe40007810000 */
[C---:B------:R-:W-:Y:S02]  /*5f20*/  ISETP.GT.AND P4, PT, R76.reuse, 0x60, PT ;  /* 0x000000604c00780c */ /* 0x040fe40003f84270 */
[----:B------:R-:W-:Y:S01]  /*5f30*/  FSEL R61, R61, -INF , P5 ;  /* 0xff8000003d3d7808 */ /* 0x000fe20002800000 */
[----:B------:R-:W-:Y:S01]  /*5f40*/  MUFU.EX2 R175, R175 ;  /* 0x000000af00af7308 */ /* 0x000fe20000000800 */
[----:B------:R-:W-:Y:S02]  /*5f50*/  FMNMX.FTZ R30, R67, R30, !PT ;  /* 0x0000001e431e7209 */ /* 0x000fe40007810000 */
[----:B------:R-:W-:Y:S02]  /*5f60*/  ISETP.GT.AND P5, PT, R76, 0x61, PT ;  /* 0x000000614c00780c */ /* 0x000fe40003fa4270 */
[----:B------:R-:W-:-:S02]  /*5f70*/  FSEL R63, R63, -INF , P4 ;  /* 0xff8000003f3f7808 */ /* 0x000fc40002000000 */
[----:B------:R-:W-:Y:S01]  /*5f80*/  FMNMX.FTZ R30, R61, R30, !PT ;  /* 0x0000001e3d1e7209 */ /* 0x000fe20007810000 */
[----:B------:R-:W-:Y:S01]  /*5f90*/  MUFU.EX2 R28, R168 ;  /* 0x000000a8001c7308 */ /* 0x000fe20000000800 */
[C---:B------:R-:W-:Y:S02]  /*5fa0*/  ISETP.GT.AND P4, PT, R76.reuse, 0x68, PT ;  /* 0x000000684c00780c */ /* 0x040fe40003f84270 */
[----:B------:R-:W-:Y:S01]  /*5fb0*/  FSEL R65, R65, -INF , P5 ;  /* 0xff80000041417808 */ /* 0x000fe20002800000 */
[----:B------:R-:W-:Y:S02]  /*5fc0*/  WARPGROUP.DEPBAR.LE gsb0, 0x0 ;  /* 0x00008000000079c5 */ /* 0x000fe40000010000 */
[----:B------:R-:W-:Y:S01]  /*5fd0*/  FMNMX.FTZ R32, R63, R30, !PT ;  /* 0x0000001e3f207209 */ /* 0x000fe20007810000 */
[----:B------:R-:W-:Y:S01]  /*5fe0*/  WARPGROUP.ARRIVE ;  /* 0x00000000000079c5 */ /* 0x000fe20000000000 */
[----:B------:R-:W-:Y:S01]  /*5ff0*/  ISETP.GT.AND P5, PT, R76, 0x69, PT ;  /* 0x000000694c00780c */ /* 0x000fe20003fa4270 */
[----:B------:R0:W-:Y:S01]  /*6000*/  MUFU.EX2 R30, R152 ;  /* 0x00000098001e7308 */ /* 0x0001e20000000800 */
[----:B------:R-:W-:-:S02]  /*6010*/  FSEL R79, R68, -INF , P4 ;  /* 0xff800000444f7808 */ /* 0x000fc40002000000 */
[----:B------:R-:W-:Y:S01]  /*6020*/  FMNMX.FTZ R32, R65, R32, !PT ;  /* 0x0000002041207209 */ /* 0x000fe20007810000 */
[----:B------:R-:W-:Y:S01]  /*6030*/  HGMMA.64x128x16.F32.BF16 R88, R164, gdesc[UR8].tnspB, R88, gsb0 ;  /* 0x41e00008a4587df0 */ /* 0x000fe20008001858 */
        /* <DEDUP_REMOVED lines=8> */
[----:B------:R-:W-:Y:S02]  /*60c0*/  ISETP.GT.AND P4, PT, R76, 0x78, PT ;  /* 0x000000784c00780c */ /* 0x000fe40003f84270 */
[----:B------:R-:W-:Y:S02]  /*60d0*/  FSEL R87, R64, -INF , P5 ;  /* 0xff80000040577808 */ /* 0x000fe40002800000 */
[----:B------:R-:W-:Y:S02]  /*60e0*/  FMNMX.FTZ R60, R83, R32, !PT ;  /* 0x00000020533c7209 */ /* 0x000fe40007810000 */
[----:B------:R-:W-:Y:S01]  /*60f0*/  ISETP.GT.AND P5, PT, R76, 0x79, PT ;  /* 0x000000794c00780c */ /* 0x000fe20003fa4270 */
[----:B------:R-:W-:Y:S01]  /*6100*/  MUFU.EX2 R32, R70 ;  /* 0x0000004600207308 */ /* 0x000fe20000000800 */
[----:B------:R-:W-:-:S02]  /*6110*/  FSEL R187, R187, -INF , P4 ;  /* 0xff800000bbbb7808 */ /* 0x000fc40002000000 */
[----:B------:R-:W-:Y:S02]  /*6120*/  FMNMX.FTZ R60, R87, R60, !PT ;  /* 0x0000003c573c7209 */ /* 0x000fe40007810000 */
[----:B------:R-:W-:Y:S02]  /*6130*/  FSEL R189, R189, -INF , P5 ;  /* 0xff800000bdbd7808 */ /* 0x000fe40002800000 */
[----:B------:R-:W-:Y:S01]  /*6140*/  FMNMX.FTZ R60, R187, R60, !PT ;  /* 0x0000003cbb3c7209 */ /* 0x000fe20007810000 */
[----:B------:R-:W-:Y:S01]  /*6150*/  MUFU.EX2 R153, R153 ;  /* 0x0000009900997308 */ /* 0x000fe20000000800 */
[----:B------:R-:W-:Y:S02]  /*6160*/  FSEL R38, R13, RZ, P3 ;  /* 0x000000ff0d267208 */ /* 0x000fe40001800000 */
[----:B------:R-:W-:Y:S02]  /*6170*/  FMNMX.FTZ R60, R189, R60, !PT ;  /* 0x0000003cbd3c7209 */ /* 0x000fe40007810000 */
[C---:B------:R-:W-:Y:S01]  /*6180*/  ISETP.GT.AND P3, PT, R11.reuse, R10, PT ;  /* 0x0000000a0b00720c */ /* 0x040fe20003f64270 */
[----:B------:R-:W-:-:S02]  /*6190*/  VIADD R11, R11, 0xffffffff ;  /* 0xffffffff0b0b7836 */ /* 0x000fc40000000000 */
[----:B------:R-:W1:Y:S01]  /*61a0*/  SHFL.BFLY PT, R21, R60, 0x2, 0x1f ;  /* 0x0c401f003c157f89 */ /* 0x000e6200000e0000 */
[----:B------:R-:W-:Y:S08]  /*61b0*/  MUFU.EX2 R58, R58 ;  /* 0x0000003a003a7308 */ /* 0x000ff00000000800 */
[----:B------:R-:W-:Y:S08]  /*61c0*/  MUFU.EX2 R155, R155 ;  /* 0x0000009b009b7308 */ /* 0x000ff00000000800 */
[----:B------:R-:W-:Y:S01]  /*61d0*/  MUFU.EX2 R56, R56 ;  /* 0x0000003800387308 */ /* 0x000fe20000000800 */
[----:B-1----:R-:W-:-:S07]  /*61e0*/  FMNMX.FTZ R50, R60, R21, !PT ;  /* 0x000000153c327209 */ /* 0x002fce0007810000 */
[----:B------:R-:W-:Y:S01]  /*61f0*/  MUFU.EX2 R157, R157 ;  /* 0x0000009d009d7308 */ /* 0x000fe20000000800 */
[----:B------:R-:W1:Y:S07]  /*6200*/  SHFL.BFLY PT, R21, R50, 0x1, 0x1f ;  /* 0x0c201f0032157f89 */ /* 0x000e6e00000e0000 */
[----:B------:R-:W-:Y:S08]  /*6210*/  MUFU.EX2 R52, R52 ;  /* 0x0000003400347308 */ /* 0x000ff00000000800 */
[----:B------:R-:W-:Y:S08]  /*6220*/  MUFU.EX2 R159, R159 ;  /* 0x0000009f009f7308 */ /* 0x000ff00000000800 */
[----:B------:R-:W-:Y:S01]  /*6230*/  MUFU.EX2 R48, R48 ;  /* 0x0000003000307308 */ /* 0x000fe20000000800 */
[----:B-1----:R-:W-:Y:S01]  /*6240*/  FMNMX.FTZ R21, R50, R21, !PT ;  /* 0x0000001532157209 */ /* 0x002fe20007810000 */
[----:B------:R-:W-:Y:S01]  /*6250*/  IMAD.U32 R50, RZ, RZ, UR5 ;  /* 0x00000005ff327e24 */ /* 0x000fe2000f8e00ff */
[----:B------:R-:W-:-:S02]  /*6260*/  UMOV UR5, UR4 ;  /* 0x0000000400057c82 */ /* 0x000fc40008000000 */
[C---:B------:R-:W-:Y:S01]  /*6270*/  FSETP.NEU.FTZ.AND P4, PT, R21.reuse, -INF , PT ;  /* 0xff8000001500780b */ /* 0x040fe20003f9d000 */
[----:B------:R-:W-:Y:S02]  /*6280*/  FMUL.FTZ R40, R21, R12 ;  /* 0x0000000c15287220 */ /* 0x000fe40000410000 */
[----:B------:R-:W-:Y:S01]  /*6290*/  MUFU.EX2 R46, R46 ;  /* 0x0000002e002e7308 */ /* 0x000fe20000000800 */
[----:B------:R-:W-:Y:S02]  /*62a0*/  @!P1 LEA R50, R50, UR36, 0x3 ;  /* 0x0000002432329c11 */ /* 0x000fe4000f8e18ff */
[----:B------:R-:W-:-:S05]  /*62b0*/  FSEL R40, R40, RZ, P4 ;  /* 0x000000ff28287208 */ /* 0x000fca0002000000 */
[----:B------:R-:W-:Y:S01]  /*62c0*/  MUFU.EX2 R81, R81 ;  /* 0x0000005100517308 */ /* 0x000fe20000000800 */
[-CC-:B0-----:R-:W-:Y:S01]  /*62d0*/  FFMA.FTZ R152, R39, R12.reuse, -R40.reuse ;  /* 0x0000000c27987223 */ /* 0x181fe20000010828 */
[----:B------:R-:W-:Y:S01]  /*62e0*/  FADD.FTZ R39, -R38, R9 ;  /* 0x0000000926277221 */ /* 0x000fe20000010100 */
[----:B------:R-:W-:Y:S01]  /*62f0*/  FSEL R9, R21, RZ, P4 ;  /* 0x000000ff15097208 */ /* 0x000fe20002000000 */
[-CC-:B------:R-:W-:Y:S01]  /*6300*/  FFMA.FTZ R180, R45, R12.reuse, -R40.reuse ;  /* 0x0000000c2db47223 */ /* 0x180fe20000010828 */
[-CC-:B------:R-:W-:Y:S01]  /*6310*/  FFMA.FTZ R43, R43, R12.reuse, -R40.reuse ;  /* 0x0000000c2b2b7223 */ /* 0x180fe20000010828 */
[-C--:B------:R-:W-:Y:S01]  /*6320*/  FMUL.FTZ R44, R39, R12.reuse ;  /* 0x0000000c272c7220 */ /* 0x080fe20000410000 */
[-C--:B------:R-:W-:Y:S01]  /*6330*/  FFMA.FTZ R182, R47, R12.reuse, -R40 ;  /* 0x0000000c2fb67223 */ /* 0x080fe20000010828 */
[----:B------:R-:W-:Y:S01]  /*6340*/  FADD.FTZ R9, -R9, R8 ;  /* 0x0000000809097221 */ /* 0x000fe20000010100 */
[----:B------:R-:W-:Y:S01]  /*6350*/  IMAD.U32 R39, RZ, RZ, UR4 ;  /* 0x00000004ff277e24 */ /* 0x000fe2000f8e00ff */
[----:B------:R-:W-:Y:S01]  /*6360*/  MUFU.EX2 R180, R180 ;  /* 0x000000b400b47308 */ /* 0x000fe20000000800 */
[-CC-:B------:R-:W-:Y:S01]  /*6370*/  FFMA.FTZ R45, R49, R12.reuse, -R40.reuse ;  /* 0x0000000c312d7223 */ /* 0x180fe20000010828 */
[-C--:B------:R-:W-:Y:S01]  /*6380*/  FMUL.FTZ R9, R9, R12.reuse ;  /* 0x0000000c09097220 */ /* 0x080fe20000410000 */
[-CC-:B------:R-:W-:Y:S01]  /*6390*/  FFMA.FTZ R176, R25, R12.reuse, -R40.reuse ;  /* 0x0000000c19b07223 */ /* 0x180fe20000010828 */
[----:B------:R-:W-:Y:S01]  /*63a0*/  @!P1 LEA R39, R39, UR36, 0x3 ;  /* 0x0000002427279c11 */ /* 0x000fe2000f8e18ff */
[-CC-:B------:R-:W-:Y:S01]  /*63b0*/  FFMA.FTZ R25, R51, R12.reuse, -R40.reuse ;  /* 0x0000000c33197223 */ /* 0x180fe20000010828 */
[----:B------:R-:W-:Y:S01]  /*63c0*/  IADD3 R38, -R19, 0xb, RZ ;  /* 0x0000000b13267810 */ /* 0x000fe20007ffe1ff */
[-CC-:B------:R-:W-:Y:S01]  /*63d0*/  FFMA.FTZ R49, R41, R12.reuse, -R40.reuse ;  /* 0x0000000c29317223 */ /* 0x180fe20000010828 */
[----:B------:R-:W0:Y:S01]  /*63e0*/  MUFU.EX2 R9, R9 ;  /* 0x0000000900097308 */ /* 0x000e220000000800 */
[----:B------:R-:W-:Y:S01]  /*63f0*/  @!P1 IADD3 R39, R39, 0x28840, RZ ;  /* 0x0002884027279810 */ /* 0x000fe20007ffe0ff */
[-CC-:B------:R-:W-:Y:S01]  /*6400*/  FFMA.FTZ R178, R27, R12.reuse, -R40.reuse ;  /* 0x0000000c1bb27223 */ /* 0x180fe20000010828 */
[-CC-:B------:R-:W-:Y:S01]  /*6410*/  FFMA.FTZ R27, R53, R12.reuse, -R40.reuse ;  /* 0x0000000c351b7223 */ /* 0x180fe20000010828 */
[-CC-:B------:R-:W-:Y:S01]  /*6420*/  FFMA.FTZ R172, R29, R12.reuse, -R40.reuse ;  /* 0x0000000c1dac7223 */ /* 0x180fe20000010828 */
[----:B------:R-:W-:Y:S01]  /*6430*/  @!P1 PRMT R41, RZ, 0x654, R39 ;  /* 0x00000654ff299816 */ /* 0x000fe20000000027 */
[-CC-:B------:R-:W-:Y:S01]  /*6440*/  FFMA.FTZ R29, R55, R12.reuse, -R40.reuse ;  /* 0x0000000c371d7223 */ /* 0x180fe20000010828 */
[-CC-:B------:R-:W-:Y:S01]  /*6450*/  FFMA.FTZ R174, R59, R12.reuse, -R40.reuse ;  /* 0x0000000c3bae7223 */ /* 0x180fe20000010828 */
[----:B------:R0:W1:Y:S01]  /*6460*/  MUFU.EX2 R8, R44 ;  /* 0x0000002c00087308 */ /* 0x0000620000000800 */
[-CC-:B------:R-:W-:Y:S01]  /*6470*/  FFMA.FTZ R31, R31, R12.reuse, -R40.reuse ;  /* 0x0000000c1f1f7223 */ /* 0x180fe20000010828 */
[-CC-:B------:R-:W-:Y:S01]  /*6480*/  FFMA.FTZ R168, R73, R12.reuse, -R40.reuse ;  /* 0x0000000c49a87223 */ /* 0x180fe20000010828 */
[-CC-:B------:R-:W-:Y:S01]  /*6490*/  FFMA.FTZ R47, R75, R12.reuse, -R40.reuse ;  /* 0x0000000c4b2f7223 */ /* 0x180fe20000010828 */
[-CC-:B------:R-:W-:Y:S01]  /*64a0*/  FFMA.FTZ R170, R37, R12.reuse, -R40.reuse ;  /* 0x0000000c25aa7223 */ /* 0x180fe20000010828 */
[-CC-:B------:R-:W-:Y:S01]  /*64b0*/  FFMA.FTZ R37, R77, R12.reuse, -R40.reuse ;  /* 0x0000000c4d257223 */ /* 0x180fe20000010828 */
[-CC-:B------:R-:W-:Y:S01]  /*64c0*/  FFMA.FTZ R154, R57, R12.reuse, -R40.reuse ;  /* 0x0000000c399a7223 */ /* 0x180fe20000010828 */
[-C--:B------:R-:W-:Y:S01]  /*64d0*/  FFMA.FTZ R35, R35, R12.reuse, -R40 ;  /* 0x0000000c23237223 */ /* 0x080fe20000010828 */
[----:B------:R-:W2:Y:S01]  /*64e0*/  MUFU.EX2 R43, R43 ;  /* 0x0000002b002b7308 */ /* 0x000ea20000000800 */
[----:B0-----:R-:W-:Y:S01]  /*64f0*/  FFMA.FTZ R44, R9, R5, R180 ;  /* 0x00000005092c7223 */ /* 0x001fe200000100b4 */
[-CC-:B------:R-:W-:Y:S01]  /*6500*/  FFMA.FTZ R5, R33, R12.reuse, -R40.reuse ;  /* 0x0000000c21057223 */ /* 0x180fe20000010828 */
[-CC-:B------:R-:W-:Y:S01]  /*6510*/  FFMA.FTZ R71, R71, R12.reuse, -R40.reuse ;  /* 0x0000000c47477223 */ /* 0x180fe20000010828 */
[----:B------:R-:W-:Y:S01]  /*6520*/  FFMA.FTZ R67, R67, R12, -R40 ;  /* 0x0000000c43437223 */ /* 0x000fe20000010828 */
[----:B------:R-:W-:-:S02]  /*6530*/  WARPGROUP.DEPBAR.LE gsb0, 0x0 ;  /* 0x00008000000079c5 */ /* 0x000fc40000010000 */
[----:B------:R0:W-:Y:S06]  /*6540*/  BAR.ARV R38, 0x100 ;  /* 0x000400260000751d */ /* 0x0001ec0000002000 */
[----:B------:R-:W0:Y:S01]  /*6550*/  MUFU.EX2 R182, R182 ;  /* 0x000000b600b67308 */ /* 0x000e220000000800 */
[----:B-1----:R-:W-:Y:S01]  /*6560*/  FFMA.FTZ R33, R8, R4, R181 ;  /* 0x0000000408217223 */ /* 0x002fe200000100b5 */
[----:B------:R2:W-:Y:S01]  /*6570*/  @!P1 SYNCS.ARRIVE.TRANS64.RED.A1T0 RZ, [R41+URZ], RZ ;  /* 0x000000ff29ff99a7 */ /* 0x0005e2000810043f */
[C---:B------:R-:W-:Y:S01]  /*6580*/  F2FP.BF16.F32.PACK_AB R181, R14.reuse, R181 ;  /* 0x000000b50eb5723e */ /* 0x040fe200000010ff */
[-CC-:B------:R-:W-:Y:S01]  /*6590*/  FFMA.FTZ R61, R61, R12.reuse, -R40.reuse ;  /* 0x0000000c3d3d7223 */ /* 0x180fe20000010828 */
[----:B------:R-:W-:Y:S01]  /*65a0*/  FADD.FTZ R4, R14, R33 ;  /* 0x000000210e047221 */ /* 0x000fe20000010000 */
[-CC-:B------:R-:W-:Y:S01]  /*65b0*/  FFMA.FTZ R63, R63, R12.reuse, -R40.reuse ;  /* 0x0000000c3f3f7223 */ /* 0x180fe20000010828 */
[-C--:B------:R-:W-:Y:S01]  /*65c0*/  FFMA.FTZ R65, R65, R12.reuse, -R40 ;  /* 0x0000000c41417223 */ /* 0x080fe20000010828 */
[----:B------:R-:W1:Y:S01]  /*65d0*/  MUFU.EX2 R45, R45 ;  /* 0x0000002d002d7308 */ /* 0x000e620000000800 */
[----:B------:R-:W-:Y:S01]  /*65e0*/  FADD.FTZ R33, R183, R4 ;  /* 0x00000004b7217221 */ /* 0x000fe20000010000 */
[----:B--2---:R-:W-:Y:S01]  /*65f0*/  FADD.FTZ R41, R43, R44 ;  /* 0x0000002c2b297221 */ /* 0x004fe20000010000 */
[-CC-:B------:R-:W-:Y:S01]  /*6600*/  FFMA.FTZ R79, R79, R12.reuse, -R40.reuse ;  /* 0x0000000c4f4f7223 */ /* 0x180fe20000010828 */
[-CC-:B------:R-:W-:Y:S01]  /*6610*/  FFMA.FTZ R69, R69, R12.reuse, -R40.reuse ;  /* 0x0000000c45457223 */ /* 0x180fe20000010828 */
[----:B------:R-:W-:Y:S01]  /*6620*/  FADD.FTZ R4, R20, R33 ;  /* 0x0000002114047221 */ /* 0x000fe20000010000 */
[-CC-:B------:R-:W-:Y:S01]  /*6630*/  FFMA.FTZ R83, R83, R12.reuse, -R40.reuse ;  /* 0x0000000c53537223 */ /* 0x180fe20000010828 */
[-C--:B------:R-:W-:Y:S01]  /*6640*/  FFMA.FTZ R87, R87, R12.reuse, -R40 ;  /* 0x0000000c57577223 */ /* 0x080fe20000010828 */
[----:B------:R-:W2:Y:S01]  /*6650*/  MUFU.EX2 R176, R176 ;  /* 0x000000b000b07308 */ /* 0x000ea20000000800 */
[----:B0-----:R-:W-:Y:S01]  /*6660*/  FADD.FTZ R38, R182, R41 ;  /* 0x00000029b6267221 */ /* 0x001fe20000010000 */
[----:B------:R-:W-:Y:S01]  /*6670*/  FADD.FTZ R33, R177, R4 ;  /* 0x00000004b1217221 */ /* 0x000fe20000010000 */
[-CC-:B------:R-:W-:Y:S01]  /*6680*/  FFMA.FTZ R187, R187, R12.reuse, -R40.reuse ;  /* 0x0000000cbbbb7223 */ /* 0x180fe20000010828 */
[----:B------:R-:W-:Y:S01]  /*6690*/  FFMA.FTZ R40, R189, R12, -R40 ;  /* 0x0000000cbd287223 */ /* 0x000fe20000010828 */
[----:B------:R-:W-:-:S02]  /*66a0*/  @!P1 VIADD R44, R50, 0x28860 ;  /* 0x00028860322c9836 */ /* 0x000fc40000000000 */
[----:B------:R-:W-:Y:S01]  /*66b0*/  FADD.FTZ R4, R22, R33 ;  /* 0x0000002116047221 */ /* 0x000fe20000010000 */
[-C--:B------:R-:W-:Y:S01]  /*66c0*/  FMUL.FTZ R88, R88, R9.reuse ;  /* 0x0000000958587220 */ /* 0x080fe20000410000 */
[----:B------:R-:W0:Y:S01]  /*66d0*/  MUFU.EX2 R25, R25 ;  /* 0x0000001900197308 */ /* 0x000e220000000800 */
[----:B-1----:R-:W-:Y:S01]  /*66e0*/  FADD.FTZ R41, R45, R38 ;  /* 0x000000262d297221 */ /* 0x002fe20000010000 */
[----:B------:R-:W-:Y:S01]  /*66f0*/  @!P1 PRMT R44, RZ, 0x654, R44 ;  /* 0x00000654ff2c9816 */ /* 0x000fe2000000002c */
[-C--:B------:R-:W-:Y:S01]  /*6700*/  FMUL.FTZ R89, R89, R9.reuse ;  /* 0x0000000959597220 */ /* 0x080fe20000410000 */
[-C--:B------:R-:W-:Y:S01]  /*6710*/  FMUL.FTZ R92, R92, R9.reuse ;  /* 0x000000095c5c7220 */ /* 0x080fe20000410000 */
[-C--:B------:R-:W-:Y:S01]  /*6720*/  FMUL.FTZ R93, R93, R9.reuse ;  /* 0x000000095d5d7220 */ /* 0x080fe20000410000 */
[----:B------:R1:W-:Y:S01]  /*6730*/  @!P1 SYNCS.ARRIVE.TRANS64.RED.A1T0 RZ, [R44+URZ], RZ ;  /* 0x000000ff2cff99a7 */ /* 0x0003e2000810043f */
[-C--:B------:R-:W-:Y:S01]  /*6740*/  FMUL.FTZ R96, R96, R9.reuse ;  /* 0x0000000960607220 */ /* 0x080fe20000410000 */
[----:B------:R-:W3:Y:S01]  /*6750*/  MUFU.EX2 R178, R178 ;  /* 0x000000b200b27308 */ /* 0x000ee20000000800 */
        /* <DEDUP_REMOVED lines=8> */
[C---:B0-----:R-:W-:Y:S01]  /*67e0*/  FADD.FTZ R23, R25.reuse, R38 ;  /* 0x0000002619177221 */ /* 0x041fe20000010000 */
[----:B------:R-:W-:Y:S01]  /*67f0*/  F2FP.BF16.F32.PACK_AB R176, R25, R176 ;  /* 0x000000b019b0723e */ /* 0x000fe200000010ff */
[-C--:B------:R-:W-:Y:S01]  /*6800*/  FMUL.FTZ R109, R109, R9.reuse ;  /* 0x000000096d6d7220 */ /* 0x080fe20000410000 */
[-C--:B------:R-:W-:Y:S01]  /*6810*/  FMUL.FTZ R112, R112, R9.reuse ;  /* 0x0000000970707220 */ /* 0x080fe20000410000 */
[-C--:B------:R-:W-:Y:S01]  /*6820*/  FMUL.FTZ R113, R113, R9.reuse ;  /* 0x0000000971717220 */ /* 0x080fe20000410000 */
[-C--:B------:R-:W-:Y:S01]  /*6830*/  FMUL.FTZ R116, R116, R9.reuse ;  /* 0x0000000974747220 */ /* 0x080fe20000410000 */
[-C--:B------:R-:W-:Y:S01]  /*6840*/  FMUL.FTZ R117, R117, R9.reuse ;  /* 0x0000000975757220 */ /* 0x080fe20000410000 */
[----:B------:R-:W0:Y:S01]  /*6850*/  MUFU.EX2 R172, R172 ;  /* 0x000000ac00ac7308 */ /* 0x000e220000000800 */
[----:B---3--:R-:W-:Y:S01]  /*6860*/  FADD.FTZ R38, R178, R23 ;  /* 0x00000017b2267221 */ /* 0x008fe20000010000 */
[----:B------:R-:W-:Y:S01]  /*6870*/  FADD.FTZ R23, R179, R4 ;  /* 0x00000004b3177221 */ /* 0x000fe20000010000 */
[-C--:B------:R-:W-:Y:S01]  /*6880*/  FMUL.FTZ R120, R120, R9.reuse ;  /* 0x0000000978787220 */ /* 0x080fe20000410000 */
[-C--:B------:R-:W-:Y:S01]  /*6890*/  FMUL.FTZ R121, R121, R9.reuse ;  /* 0x0000000979797220 */ /* 0x080fe20000410000 */
[-C--:B------:R-:W-:Y:S01]  /*68a0*/  FMUL.FTZ R124, R124, R9.reuse ;  /* 0x000000097c7c7220 */ /* 0x080fe20000410000 */
[----:B------:R-:W-:Y:S01]  /*68b0*/  FADD.FTZ R4, R24, R23 ;  /* 0x0000001718047221 */ /* 0x000fe20000010000 */
[-C--:B------:R-:W-:Y:S01]  /*68c0*/  FMUL.FTZ R125, R125, R9.reuse ;  /* 0x000000097d7d7220 */ /* 0x080fe20000410000 */
[----:B------:R-:W3:Y:S01]  /*68d0*/  MUFU.EX2 R29, R29 ;  /* 0x0000001d001d7308 */ /* 0x000ee20000000800 */
[----:B--2---:R-:W-:Y:S01]  /*68e0*/  FADD.FTZ R33, R27, R38 ;  /* 0x000000261b217221 */ /* 0x004fe20000010000 */
[----:B------:R-:W-:Y:S01]  /*68f0*/  FADD.FTZ R23, R173, R4 ;  /* 0x00000004ad177221 */ /* 0x000fe20000010000 */
[-C--:B------:R-:W-:Y:S01]  /*6900*/  FMUL.FTZ R128, R128, R9.reuse ;  /* 0x0000000980807220 */ /* 0x080fe20000410000 */
[-C--:B------:R-:W-:Y:S01]  /*6910*/  FMUL.FTZ R129, R129, R9.reuse ;  /* 0x0000000981817220 */ /* 0x080fe20000410000 */
[-C--:B------:R-:W-:Y:S01]  /*6920*/  FMUL.FTZ R132, R132, R9.reuse ;  /* 0x0000000984847220 */ /* 0x080fe20000410000 */
[----:B------:R-:W-:Y:S01]  /*6930*/  FADD.FTZ R4, R26, R23 ;  /* 0x000000171a047221 */ /* 0x000fe20000010000 */
[-C--:B------:R-:W-:Y:S01]  /*6940*/  FMUL.FTZ R133, R133, R9.reuse ;  /* 0x0000000985857220 */ /* 0x080fe20000410000 */
[----:B------:R-:W2:Y:S01]  /*6950*/  MUFU.EX2 R174, R174 ;  /* 0x000000ae00ae7308 */ /* 0x000ea20000000800 */
[----:B0-----:R-:W-:Y:S01]  /*6960*/  FADD.FTZ R38, R172, R33 ;  /* 0x00000021ac267221 */ /* 0x001fe20000010000 */
[----:B------:R-:W-:Y:S01]  /*6970*/  FADD.FTZ R23, R175, R4 ;  /* 0x00000004af177221 */ /* 0x000fe20000010000 */
[-C--:B------:R-:W-:Y:S01]  /*6980*/  FMUL.FTZ R136, R136, R9.reuse ;  /* 0x0000000988887220 */ /* 0x080fe20000410000 */
[-C--:B------:R-:W-:Y:S01]  /*6990*/  FMUL.FTZ R137, R137, R9.reuse ;  /* 0x0000000989897220 */ /* 0x080fe20000410000 */
[-C--:B------:R-:W-:Y:S01]  /*69a0*/  FMUL.FTZ R140, R140, R9.reuse ;  /* 0x000000098c8c7220 */ /* 0x080fe20000410000 */
[----:B------:R-:W-:Y:S01]  /*69b0*/  FADD.FTZ R4, R28, R23 ;  /* 0x000000171c047221 */ /* 0x000fe20000010000 */
        /* <DEDUP_REMOVED lines=8> */
[----:B------:R-:W-:Y:S01]  /*6a40*/  FMUL.FTZ R149, R149, R9 ;  /* 0x0000000995957220 */ /* 0x000fe20000410000 */
        /* <DEDUP_REMOVED lines=46> */
[-C--:B------:R-:W-:Y:S01]  /*6d30*/  FMUL.FTZ R135, R135, R8.reuse ;  /* 0x0000000887877220 */ /* 0x080fe20000410000 */
        /* <DEDUP_REMOVED lines=11> */
[----:B------:R-:W-:Y:S01]  /*6df0*/  FMUL.FTZ R151, R151, R8 ;  /* 0x0000000897977220 */ /* 0x000fe20000410000 */
[----:B------:R-:W-:Y:S01]  /*6e00*/  F2FP.BF16.F32.PACK_AB R183, R20, R183 ;  /* 0x000000b714b7723e */ /* 0x000fe200000010ff */
[----:B------:R-:W-:Y:S01]  /*6e10*/  IMAD.MOV.U32 R9, RZ, RZ, R13 ;  /* 0x000000ffff097224 */ /* 0x000fe200078e000d */
[----:B------:R-:W-:-:S02]  /*6e20*/  F2FP.BF16.F32.PACK_AB R177, R22, R177 ;  /* 0x000000b116b1723e */ /* 0x000fc400000010ff */
[----:B------:R-:W-:Y:S01]  /*6e30*/  F2FP.BF16.F32.PACK_AB R180, R43, R180 ;  /* 0x000000b42bb4723e */ /* 0x000fe200000010ff */
[----:B------:R-:W0:Y:S01]  /*6e40*/  MUFU.EX2 R35, R35 ;  /* 0x0000002300237308 */ /* 0x000e220000000800 */
[----:B---3--:R-:W-:Y:S01]  /*6e50*/  FADD.FTZ R14, R154, R25 ;  /* 0x000000199a0e7221 */ /* 0x008fe20000010000 */
[----:B------:R-:W-:Y:S02]  /*6e60*/  F2FP.BF16.F32.PACK_AB R182, R45, R182 ;  /* 0x000000b62db6723e */ /* 0x000fe400000010ff */
[----:B------:R-:W-:Y:S02]  /*6e70*/  F2FP.BF16.F32.PACK_AB R178, R27, R178 ;  /* 0x000000b21bb2723e */ /* 0x000fe400000010ff */
[----:B------:R-:W-:Y:S02]  /*6e80*/  F2FP.BF16.F32.PACK_AB R179, R24, R179 ;  /* 0x000000b318b3723e */ /* 0x000fe400000010ff */
[----:B------:R-:W3:Y:S01]  /*6e90*/  MUFU.EX2 R71, R71 ;  /* 0x0000004700477308 */ /* 0x000ee20000000800 */
[C---:B--2---:R-:W-:Y:S01]  /*6ea0*/  FADD.FTZ R14, R5.reuse, R14 ;  /* 0x0000000e050e7221 */ /* 0x044fe20000010000 */
[----:B------:R-:W-:Y:S01]  /*6eb0*/  F2FP.BF16.F32.PACK_AB R154, R5, R154 ;  /* 0x0000009a059a723e */ /* 0x000fe200000010ff */
[----:B------:R-:W-:Y:S01]  /*6ec0*/  FADD.FTZ R5, R81, R4 ;  /* 0x0000000451057221 */ /* 0x000fe20000010000 */
[----:B------:R-:W-:-:S02]  /*6ed0*/  F2FP.BF16.F32.PACK_AB R172, R29, R172 ;  /* 0x000000ac1dac723e */ /* 0x000fc400000010ff */
[----:B------:R-:W-:Y:S02]  /*6ee0*/  F2FP.BF16.F32.PACK_AB R173, R26, R173 ;  /* 0x000000ad1aad723e */ /* 0x000fe400000010ff */
[----:B------:R-:W2:Y:S01]  /*6ef0*/  MUFU.EX2 R67, R67 ;  /* 0x0000004300437308 */ /* 0x000ea20000000800 */
[----:B0-----:R-:W-:Y:S01]  /*6f00*/  FADD.FTZ R14, R35, R14 ;  /* 0x0000000e230e7221 */ /* 0x001fe20000010000 */
[----:B------:R-:W-:Y:S02]  /*6f10*/  F2FP.BF16.F32.PACK_AB R174, R31, R174 ;  /* 0x000000ae1fae723e */ /* 0x000fe400000010ff */
[----:B------:R-:W-:Y:S02]  /*6f20*/  F2FP.BF16.F32.PACK_AB R175, R28, R175 ;  /* 0x000000af1caf723e */ /* 0x000fe400000010ff */
[----:B------:R-:W-:Y:S02]  /*6f30*/  F2FP.BF16.F32.PACK_AB R168, R47, R168 ;  /* 0x000000a82fa8723e */ /* 0x000fe400000010ff */
[----:B------:R-:W0:Y:S01]  /*6f40*/  MUFU.EX2 R61, R61 ;  /* 0x0000003d003d7308 */ /* 0x000e220000000800 */
[----:B---3--:R-:W-:Y:S01]  /*6f50*/  FADD.FTZ R14, R71, R14 ;  /* 0x0000000e470e7221 */ /* 0x008fe20000010000 */
[----:B------:R-:W-:-:S02]  /*6f60*/  F2FP.BF16.F32.PACK_AB R169, R30, R169 ;  /* 0x000000a91ea9723e */ /* 0x000fc400000010ff */
[----:B------:R-:W-:Y:S02]  /*6f70*/  F2FP.BF16.F32.PACK_AB R170, R37, R170 ;  /* 0x000000aa25aa723e */ /* 0x000fe400000010ff */
[----:B------:R-:W-:Y:S02]  /*6f80*/  F2FP.BF16.F32.PACK_AB R171, R32, R171 ;  /* 0x000000ab20ab723e */ /* 0x000fe400000010ff */
[----:B------:R-:W3:Y:S01]  /*6f90*/  MUFU.EX2 R63, R63 ;  /* 0x0000003f003f7308 */ /* 0x000ee20000000800 */
[----:B--2---:R-:W-:Y:S01]  /*6fa0*/  FADD.FTZ R14, R67, R14 ;  /* 0x0000000e430e7221 */ /* 0x004fe20000010000 */
[----:B------:R-:W-:Y:S02]  /*6fb0*/  F2FP.BF16.F32.PACK_AB R152, R39, R152 ;  /* 0x000000982798723e */ /* 0x000fe400000010ff */
[----:B------:R-:W-:Y:S02]  /*6fc0*/  F2FP.BF16.F32.PACK_AB R153, R58, R153 ;  /* 0x000000993a99723e */ /* 0x000fe400000010ff */
[----:B------:R-:W-:-:S02]  /*6fd0*/  F2FP.BF16.F32.PACK_AB R155, R56, R155 ;  /* 0x0000009b389b723e */ /* 0x000fc400000010ff */
        /* <DEDUP_REMOVED lines=9> */
[----:B------:R-:W-:Y:S02]  /*7070*/  MOV R8, R21 ;  /* 0x0000001500087202 */ /* 0x000fe40000000f00 */
[----:B------:R-:W3:Y:S01]  /*7080*/  MUFU.EX2 R42, R42 ;  /* 0x0000002a002a7308 */ /* 0x000ee20000000800 */
[C---:B--2---:R-:W-:Y:S01]  /*7090*/  FADD.FTZ R14, R65.reuse, R14 ;  /* 0x0000000e410e7221 */ /* 0x044fe20000010000 */
[----:B------:R-:W-:-:S06]  /*70a0*/  F2FP.BF16.F32.PACK_AB R160, R65, R63 ;  /* 0x0000003f41a0723e */ /* 0x000fcc00000010ff */
[----:B------:R-:W2:Y:S01]  /*70b0*/  MUFU.EX2 R69, R69 ;  /* 0x0000004500457308 */ /* 0x000ea20000000800 */
[----:B0-----:R-:W-:-:S07]  /*70c0*/  FADD.FTZ R14, R79, R14 ;  /* 0x0000000e4f0e7221 */ /* 0x001fce0000010000 */
[----:B------:R-:W0:Y:S01]  /*70d0*/  MUFU.EX2 R85, R85 ;  /* 0x0000005500557308 */ /* 0x000e220000000800 */
[----:B---3--:R-:W-:-:S07]  /*70e0*/  FADD.FTZ R4, R42, R5 ;  /* 0x000000052a047221 */ /* 0x008fce0000010000 */
[----:B------:R-:W3:Y:S01]  /*70f0*/  MUFU.EX2 R83, R83 ;  /* 0x0000005300537308 */ /* 0x000ee20000000800 */
[C---:B--2---:R-:W-:Y:S01]  /*7100*/  FADD.FTZ R14, R69.reuse, R14 ;  /* 0x0000000e450e7221 */ /* 0x044fe20000010000 */
[----:B------:R-:W-:-:S06]  /*7110*/  F2FP.BF16.F32.PACK_AB R162, R69, R79 ;  /* 0x0000004f45a2723e */ /* 0x000fcc00000010ff */
[----:B------:R-:W2:Y:S01]  /*7120*/  MUFU.EX2 R34, R34 ;  /* 0x0000002200227308 */ /* 0x000ea20000000800 */
[C---:B0-----:R-:W-:Y:S01]  /*7130*/  FADD.FTZ R5, R85.reuse, R4 ;  /* 0x0000000455057221 */ /* 0x041fe20000010000 */
[----:B------:R-:W-:-:S06]  /*7140*/  F2FP.BF16.F32.PACK_AB R163, R85, R42 ;  /* 0x0000002a55a3723e */ /* 0x000fcc00000010ff */
[----:B------:R-:W0:Y:S01]  /*7150*/  MUFU.EX2 R87, R87 ;  /* 0x0000005700577308 */ /* 0x000e220000000800 */
[----:B---3--:R-:W-:-:S07]  /*7160*/  FADD.FTZ R14, R83, R14 ;  /* 0x0000000e530e7221 */ /* 0x008fce0000010000 */
[----:B------:R-:W3:Y:S01]  /*7170*/  MUFU.EX2 R185, R185 ;  /* 0x000000b900b97308 */ /* 0x000ee20000000800 */
[----:B--2---:R-:W-:-:S07]  /*7180*/  FADD.FTZ R4, R34, R5 ;  /* 0x0000000522047221 */ /* 0x004fce0000010000 */
[----:B------:R-:W2:Y:S01]  /*7190*/  MUFU.EX2 R187, R187 ;  /* 0x000000bb00bb7308 */ /* 0x000ea20000000800 */
[C---:B0-----:R-:W-:Y:S01]  /*71a0*/  FADD.FTZ R14, R87.reuse, R14 ;  /* 0x0000000e570e7221 */ /* 0x041fe20000010000 */
[----:B------:R-:W-:-:S06]  /*71b0*/  F2FP.BF16.F32.PACK_AB R164, R87, R83 ;  /* 0x0000005357a4723e */ /* 0x000fcc00000010ff */
[----:B------:R-:W0:Y:S01]  /*71c0*/  MUFU.EX2 R36, R36 ;  /* 0x0000002400247308 */ /* 0x000e220000000800 */
[C---:B---3--:R-:W-:Y:S01]  /*71d0*/  FADD.FTZ R5, R185.reuse, R4 ;  /* 0x00000004b9057221 */ /* 0x048fe20000010000 */
[----:B------:R-:W-:-:S06]  /*71e0*/  F2FP.BF16.F32.PACK_AB R165, R185, R34 ;  /* 0x00000022b9a5723e */ /* 0x000fcc00000010ff */
[----:B------:R-:W3:Y:S01]  /*71f0*/  MUFU.EX2 R40, R40 ;  /* 0x0000002800287308 */ /* 0x000ee20000000800 */
[----:B--2---:R-:W-:-:S07]  /*7200*/  FADD.FTZ R14, R187, R14 ;  /* 0x0000000ebb0e7221 */ /* 0x004fce0000010000 */
[----:B------:R-:W2:Y:S01]  /*7210*/  MUFU.EX2 R15, R15 ;  /* 0x0000000f000f7308 */ /* 0x000ea20000000800 */
[----:B0-----:R-:W-:Y:S01]  /*7220*/  FADD.FTZ R4, R36, R5 ;  /* 0x0000000524047221 */ /* 0x001fe20000010000 */
[C---:B---3--:R-:W-:Y:S01]  /*7230*/  FADD.FTZ R5, R40.reuse, R14 ;  /* 0x0000000e28057221 */ /* 0x048fe20000010000 */
[----:B------:R-:W-:Y:S01]  /*7240*/  F2FP.BF16.F32.PACK_AB R166, R40, R187 ;  /* 0x000000bb28a6723e */ /* 0x000fe200000010ff */
[----:B------:R-:W-:Y:S02]  /*7250*/  IMAD.MOV.U32 R14, RZ, RZ, R0 ;  /* 0x000000ffff0e7224 */ /* 0x000fe400078e0000 */
[C---:B--2---:R-:W-:Y:S01]  /*7260*/  FADD.FTZ R4, R15.reuse, R4 ;  /* 0x000000040f047221 */ /* 0x044fe20000010000 */
[----:B------:R-:W-:Y:S01]  /*7270*/  F2FP.BF16.F32.PACK_AB R167, R15, R36 ;  /* 0x000000240fa7723e */ /* 0x000fe200000010ff */
[----:B-1----:R-:W-:Y:S06]  /*7280*/  @P3 BRA `(.L_x_2134) ;  /* 0xffffffcc00d43947 */ /* 0x002fec000383ffff */
.L_x_2125:
        /* <DEDUP_REMOVED lines=8> */
[----:B------:R-:W-:-:S07]  /*7310*/  IMAD.MOV.U32 R9, RZ, RZ, R0 ;  /* 0x000000ffff097224 */ /* 0x000fce00078e0000 */
.L_x_2144:
        /* <DEDUP_REMOVED lines=9> */
.L_x_2137:
[----:B------:R-:W-:Y:S01]  /*73b0*/  ULEA UR10, UR4, UR36, 0x3 ;  /* 0x00000024040a7291 */ /* 0x000fe2000f8e183f */
[----:B------:R-:W-:-:S08]  /*73c0*/  SHF.L.U32 R10, R0, 0x1f, RZ ;  /* 0x0000001f000a7819 */ /* 0x000fd000000006ff */
[----:B------:R0:W1:Y:S01]  /*73d0*/  SYNCS.PHASECHK.TRANS64.TRYWAIT P2, [UR10+0x28830], R10 ;  /* 0x0288300aff0075a7 */ /* 0x000062000804014a */
[----:B------:R-:W-:Y:S05]  /*73e0*/  @!P0 BRA `(.L_x_2138) ;  /* 0x0000000000048947 */ /* 0x000fea0003800000 */
[----:B------:R-:W-:Y:S01]  /*73f0*/  BPT.TRAP 0x1 ;  /* 0x000000040000795c */ /* 0x000fe20000300000 */
.L_x_2138:
[----:B-1----:R-:W-:Y:S05]  /*7400*/  @P2 BRA `(.L_x_2136) ;  /* 0x0000000000082947 */ /* 0x002fea0003800000 */
[----:B------:R-:W1:Y:S02]  /*7410*/  SYNCS.PHASECHK.TRANS64.TRYWAIT P2, [UR10+0x28830], R10 ;  /* 0x0288300aff0075a7 */ /* 0x000e64000804014a */
[----:B-1----:R-:W-:Y:S05]  /*7420*/  @!P2 BRA `(.L_x_2139) ;  /* 0x000000840038a947 */ /* 0x002fea0003800000 */
.L_x_2136:
        /* <DEDUP_REMOVED lines=46> */
.L_x_2141:
[----:B------:R-:W-:Y:S01]  /*7710*/  ULEA UR10, UR5, UR36, 0x3 ;  /* 0x00000024050a7291 */ /* 0x000fe2000f8e183f */
[----:B------:R-:W-:-:S08]  /*7720*/  SHF.L.U32 R9, R9, 0x1f, RZ ;  /* 0x0000001f09097819 */ /* 0x000fd000000006ff */
[----:B------:R2:W3:Y:S01]  /*7730*/  SYNCS.PHASECHK.TRANS64.TRYWAIT P2, [UR10+0x28850], R9 ;  /* 0x02885009ff0075a7 */ /* 0x0004e2000804014a */
[----:B------:R-:W-:Y:S05]  /*7740*/  @!P0 BRA `(.L_x_2142) ;  /* 0x0000000000048947 */ /* 0x000fea0003800000 */
[----:B------:R-:W-:Y:S01]  /*7750*/  BPT.TRAP 0x1 ;  /* 0x000000040000795c */ /* 0x000fe20000300000 */
.L_x_2142:
[----:B---3--:R-:W-:Y:S05]  /*7760*/  @P2 BRA `(.L_x_2140) ;  /* 0x0000000000082947 */ /* 0x008fea0003800000 */
[----:B------:R-:W3:Y:S02]  /*7770*/  SYNCS.PHASECHK.TRANS64.TRYWAIT P2, [UR10+0x28850], R9 ;  /* 0x02885009ff0075a7 */ /* 0x000ee4000804014a */
[----:B---3--:R-:W-:Y:S05]  /*7780*/  @!P2 BRA `(.L_x_2143) ;  /* 0x000000800078a947 */ /* 0x008fea0003800000 */
.L_x_2140:
[----:B------:R-:W-:Y:S01]  /*7790*/  UIADD3 UR10, UR36, 0x400, URZ ;  /* 0x00000400240a7890 */ /* 0x000fe2000fffe03f */
[----:B------:R-:W-:Y:S01]  /*77a0*/  WARPGROUP.ARRIVE ;  /* 0x00000000000079c5 */ /* 0x000fe20000000000 */
[----:B------:R-:W-:Y:S01]  /*77b0*/  UMOV UR11, 0x40000040 ;  /* 0x40000040000b7882 */ /* 0x000fe20000000000 */
[----:B------:R-:W-:Y:S01]  /*77c0*/  UMOV UR15, 0x40000040 ;  /* 0x40000040000f7882 */ /* 0x000fe20000000000 */
[----:B------:R-:W-:Y:S01]  /*77d0*/  USHF.R.U32.HI UR10, URZ, 0x4, UR10 ;  /* 0x000000043f0a7899 */ /* 0x000fe2000801160a */
[----:B0-2---:R-:W-:Y:S01]  /*77e0*/  FMUL.FTZ R9, R24, UR7 ;  /* 0x0000000718097c20 */ /* 0x005fe20008410000 */
[----:B-1----:R-:W-:Y:S01]  /*77f0*/  FMUL.FTZ R13, R25, UR7 ;  /* 0x00000007190d7c20 */ /* 0x002fe20008410000 */
[----:B------:R-:W-:Y:S01]  /*7800*/  FMUL.FTZ R185, R32, UR7 ;  /* 0x0000000720b97c20 */ /* 0x000fe20008410000 */
[----:B------:R-:W-:Y:S01]  /*7810*/  ULOP3.LUT UR10, UR10, 0x3fff, URZ, 0xc0, !UPT ;  /* 0x00003fff0a0a7892 */ /* 0x000fe2000f8ec03f */
[----:B------:R-:W-:Y:S01]  /*7820*/  FMUL.FTZ R187, R33, UR7 ;  /* 0x0000000721bb7c20 */ /* 0x000fe20008410000 */
[----:B------:R-:W-:Y:S01]  /*7830*/  FMUL.FTZ R189, R36, UR7 ;  /* 0x0000000724bd7c20 */ /* 0x000fe20008410000 */
[----:B------:R-:W0:Y:S01]  /*7840*/  MUFU.TANH R9, R9 ;  /* 0x0000000900097308 */ /* 0x000e220000002400 */
[----:B------:R-:W-:Y:S01]  /*7850*/  ULOP3.LUT UR10, UR10, 0x4000000, URZ, 0xfc, !UPT ;  /* 0x040000000a0a7892 */ /* 0x000fe2000f8efc3f */
[----:B------:R-:W-:Y:S01]  /*7860*/  FMUL.FTZ R191, R37, UR7 ;  /* 0x0000000725bf7c20 */ /* 0x000fe20008410000 */
[----:B------:R-:W-:Y:S01]  /*7870*/  FMUL.FTZ R193, R40, UR7 ;  /* 0x0000000728c17c20 */ /* 0x000fe20008410000 */
[----:B------:R-:W-:Y:S01]  /*7880*/  FMUL.FTZ R195, R41, UR7 ;  /* 0x0000000729c37c20 */ /* 0x000fe20008410000 */
[----:B------:R-:W-:Y:S01]  /*7890*/  ULEA UR10, UR5, UR10, 0xb ;  /* 0x0000000a050a7291 */ /* 0x000fe2000f8e583f */
[----:B------:R-:W-:Y:S01]  /*78a0*/  FMUL.FTZ R197, R48, UR7 ;  /* 0x0000000730c57c20 */ /* 0x000fe20008410000 */
[----:B------:R-:W-:Y:S01]  /*78b0*/  FMUL.FTZ R199, R49, UR7 ;  /* 0x0000000731c77c20 */ /* 0x000fe20008410000 */
[----:B------:R-:W1:Y:S01]  /*78c0*/  MUFU.TANH R13, R13 ;  /* 0x0000000d000d7308 */ /* 0x000e620000002400 */
        /* <DEDUP_REMOVED lines=51> */
[----:B------:R-:W0:Y:S01]  /*7c00*/  LDC R12, c[0x0][0x988] ;  /* 0x00026200ff0c7b82 */ /* 0x000e220000000800 */
[----:B------:R-:W-:Y:S01]  /*7c10*/  FMUL.FTZ R223, R86, UR7 ;  /* 0x0000000756df7c20 */ /* 0x000fe20008410000 */
[----:B------:R-:W-:Y:S01]  /*7c20*/  FMUL.FTZ R87, R87, UR7 ;  /* 0x0000000757577c20 */ /* 0x000fe20008410000 */
[----:B------:R-:W-:Y:S01]  /*7c30*/  UMOV UR11, 0x40000040 ;  /* 0x40000040000b7882 */ /* 0x000fe20000000000 */
[----:B------:R-:W-:Y:S01]  /*7c40*/  MUFU.TANH R197, R197 ;  /* 0x000000c500c57308 */ /* 0x000fe20000002400 */
[C---:B------:R-:W-:Y:S01]  /*7c50*/  ISETP.GT.AND P2, PT, R11.reuse, R17, PT ;  /* 0x000000110b00720c */ /* 0x040fe20003f44270 */
[----:B------:R-:W-:-:S06]  /*7c60*/  VIADD R11, R11, 0xffffffff ;  /* 0xffffffff0b0b7836 */ /* 0x000fcc0000000000 */
[----:B------:R-:W-:Y:S08]  /*7c70*/  MUFU.TANH R199, R199 ;  /* 0x000000c700c77308 */ /* 0x000ff00000002400 */
[----:B------:R-:W-:Y:S08]  /*7c80*/  MUFU.TANH R201, R201 ;  /* 0x000000c900c97308 */ /* 0x000ff00000002400 */
[----:B------:R-:W-:Y:S08]  /*7c90*/  MUFU.TANH R203, R203 ;  /* 0x000000cb00cb7308 */ /* 0x000ff00000002400 */
[----:B------:R-:W-:Y:S08]  /*7ca0*/  MUFU.TANH R205, R205 ;  /* 0x000000cd00cd7308 */ /* 0x000ff00000002400 */
[----:B------:R-:W1:Y:S08]  /*7cb0*/  MUFU.TANH R15, R15 ;  /* 0x0000000f000f7308 */ /* 0x000e700000002400 */
[----:B------:R-:W-:Y:S08]  /*7cc0*/  MUFU.TANH R207, R207 ;  /* 0x000000cf00cf7308 */ /* 0x000ff00000002400 */
[----:B------:R-:W2:Y:S01]  /*7cd0*/  MUFU.TANH R23, R23 ;  /* 0x0000001700177308 */ /* 0x000ea20000002400 */
[----:B-1----:R-:W-:-:S07]  /*7ce0*/  FMNMX.FTZ R14, R15, R6, !PT ;  /* 0x000000060f0e7209 */ /* 0x002fce0007810000 */
[----:B------:R-:W-:Y:S08]  /*7cf0*/  MUFU.TANH R59, R59 ;  /* 0x0000003b003b7308 */ /* 0x000ff00000002400 */
[----:B------:R-:W1:Y:S01]  /*7d00*/  MUFU.TANH R25, R25 ;  /* 0x0000001900197308 */ /* 0x000e620000002400 */
[----:B--2---:R-:W-:-:S07]  /*7d10*/  FMNMX.FTZ R14, R23, R14, !PT ;  /* 0x0000000e170e7209 */ /* 0x004fce0007810000 */
[----:B------:R-:W-:Y:S08]  /*7d20*/  MUFU.TANH R61, R61 ;  /* 0x0000003d003d7308 */ /* 0x000ff00000002400 */
[----:B------:R-:W2:Y:S01]  /*7d30*/  MUFU.TANH R27, R27 ;  /* 0x0000001b001b7308 */ /* 0x000ea20000002400 */
[----:B-1----:R-:W-:Y:S01]  /*7d40*/  FMNMX.FTZ R14, R25, R14, !PT ;  /* 0x0000000e190e7209 */ /* 0x002fe20007810000 */
[----:B------:R-:W-:-:S02]  /*7d50*/  WARPGROUP.DEPBAR.LE gsb0, 0x0 ;  /* 0x00008000000079c5 */ /* 0x000fc40000010000 */
[----:B------:R-:W-:Y:S01]  /*7d60*/  WARPGROUP.ARRIVE ;  /* 0x00000000000079c5 */ /* 0x000fe20000000000 */
[----:B------:R-:W-:Y:S01]  /*7d70*/  FMUL.FTZ R181, R28, UR7 ;  /* 0x000000071cb57c20 */ /* 0x000fe20008410000 */
[----:B------:R-:W-:Y:S01]  /*7d80*/  FMUL.FTZ R183, R29, UR7 ;  /* 0x000000071db77c20 */ /* 0x000fe20008410000 */
[----:B------:R-:W-:Y:S01]  /*7d90*/  FMUL.FTZ R29, R34, UR7 ;  /* 0x00000007221d7c20 */ /* 0x000fe20008410000 */
[----:B------:R-:W-:Y:S02]  /*7da0*/  MUFU.TANH R31, R31 ;  /* 0x0000001f001f7308 */ /* 0x000fe40000002400 */
[----:B------:R-:W-:Y:S01]  /*7db0*/  HGMMA.64x128x16.F32.BF16 R88, R176, gdesc[UR12].tnspB, R88, gsb0 ;  /* 0x41e0000cb0587df0 */ /* 0x000fe20008001858 */
[----:B------:R-:W-:Y:S01]  /*7dc0*/  UIADD3 UR14, UR10, 0x100, URZ ;  /* 0x000001000a0e7890 */ /* 0x000fe2000fffe03f */
[----:B------:R-:W-:Y:S01]  /*7dd0*/  UMOV UR15, 0x40000040 ;  /* 0x40000040000f7882 */ /* 0x000fe20000000000 */
[----:B--2---:R-:W-:-:S03]  /*7de0*/  FMNMX.FTZ R14, R27, R14, !PT ;  /* 0x0000000e1b0e7209 */ /* 0x004fc60007810000 */
[----:B------:R-:W1:Y:S08]  /*7df0*/  MUFU.TANH R181, R181 ;  /* 0x000000b500b57308 */ /* 0x000e700000002400 */
[----:B------:R-:W2:Y:S08]  /*7e00*/  MUFU.TANH R183, R183 ;  /* 0x000000b700b77308 */ /* 0x000eb00000002400 */
[----:B------:R-:W3:Y:S01]  /*7e10*/  MUFU.TANH R29, R29 ;  /* 0x0000001d001d7308 */ /* 0x000ee20000002400 */
[----:B-1----:R-:W-:-:S07]  /*7e20*/  FMNMX.FTZ R10, R181, R10, !PT ;  /* 0x0000000ab50a7209 */ /* 0x002fce0007810000 */
[----:B------:R-:W-:Y:S01]  /*7e30*/  MUFU.TANH R209, R209 ;  /* 0x000000d100d17308 */ /* 0x000fe20000002400 */
[----:B--2---:R-:W-:-:S04]  /*7e40*/  FMNMX.FTZ R10, R183, R10, !PT ;  /* 0x0000000ab70a7209 */ /* 0x004fc80007810000 */
[----:B------:R-:W-:-:S03]  /*7e50*/  FMNMX.FTZ R10, R185, R10, !PT ;  /* 0x0000000ab90a7209 */ /* 0x000fc60007810000 */
[----:B------:R-:W1:Y:S01]  /*7e60*/  MUFU.TANH R33, R33 ;  /* 0x0000002100217308 */ /* 0x000e620000002400 */
[----:B------:R-:W-:Y:S02]  /*7e70*/  FMNMX.FTZ R10, R187, R10, !PT ;  /* 0x0000000abb0a7209 */ /* 0x000fe40007810000 */
[----:B---3--:R-:W-:Y:S02]  /*7e80*/  FMNMX.FTZ R14, R29, R14, !PT ;  /* 0x0000000e1d0e7209 */ /* 0x008fe40007810000 */
[----:B------:R-:W-:Y:S02]  /*7e90*/  FMNMX.FTZ R10, R189, R10, !PT ;  /* 0x0000000abd0a7209 */ /* 0x000fe40007810000 */
[----:B------:R-:W-:Y:S01]  /*7ea0*/  FMNMX.FTZ R14, R31, R14, !PT ;  /* 0x0000000e1f0e7209 */ /* 0x000fe20007810000 */
[----:B------:R-:W-:Y:S01]  /*7eb0*/  MUFU.TANH R211, R211 ;  /* 0x000000d300d37308 */ /* 0x000fe20000002400 */
[----:B------:R-:W-:-:S04]  /*7ec0*/  FMNMX.FTZ R10, R191, R10, !PT ;  /* 0x0000000abf0a7209 */ /* 0x000fc80007810000 */
[----:B------:R-:W-:-:S03]  /*7ed0*/  FMNMX.FTZ R10, R193, R10, !PT ;  /* 0x0000000ac10a7209 */ /* 0x000fc60007810000 */
[----:B------:R-:W2:Y:S01]  /*7ee0*/  MUFU.TANH R35, R35 ;  /* 0x0000002300237308 */ /* 0x000ea20000002400 */
[----:B------:R-:W-:Y:S02]  /*7ef0*/  FMNMX.FTZ R10, R195, R10, !PT ;  /* 0x0000000ac30a7209 */ /* 0x000fe40007810000 */
[----:B-1----:R-:W-:-:S05]  /*7f00*/  FMNMX.FTZ R14, R33, R14, !PT ;  /* 0x0000000e210e7209 */ /* 0x002fca0007810000 */
[----:B------:R-:W-:Y:S08]  /*7f10*/  MUFU.TANH R213, R213 ;  /* 0x000000d500d57308 */ /* 0x000ff00000002400 */
[----:B------:R-:W1:Y:S01]  /*7f20*/  MUFU.TANH R37, R37 ;  /* 0x0000002500257308 */ /* 0x000e620000002400 */
[----:B--2---:R-:W-:-:S07]  /*7f30*/  FMNMX.FTZ R14, R35, R14, !PT ;  /* 0x0000000e230e7209 */ /* 0x004fce0007810000 */
        /* <DEDUP_REMOVED lines=8> */
[----:B-1----:R-:W-:-:S07]  /*7fc0*/  FMNMX.FTZ R14, R41, R14, !PT ;  /* 0x0000000e290e7209 */ /* 0x002fce0007810000 */
[----:B------:R-:W-:Y:S08]  /*7fd0*/  MUFU.TANH R219, R219 ;  /* 0x000000db00db7308 */ /* 0x000ff00000002400 */
[----:B------:R-:W-:Y:S01]  /*7fe0*/  MUFU.TANH R81, R81 ;  /* 0x0000005100517308 */ /* 0x000fe20000002400 */
[----:B--2---:R-:W-:Y:S01]  /*7ff0*/  FMNMX.FTZ R14, R43, R14, !PT ;  /* 0x0000000e2b0e7209 */ /* 0x004fe20007810000 */
        /* <DEDUP_REMOVED lines=8> */
[----:B------:R-:W-:-:S04]  /*8080*/  UMOV UR15, 0x40000040 ;  /* 0x40000040000f7882 */ /* 0x000fc80000000000 */
        /* <DEDUP_REMOVED lines=17> */
[----:B-1----:R-:W-:Y:S02]  /*81a0*/  FMNMX.FTZ R14, R51, R14, !PT ;  /* 0x0000000e330e7209 */ /* 0x002fe40007810000 */
[----:B------:R-:W-:-:S03]  /*81b0*/  FMNMX.FTZ R10, R59, R10, !PT ;  /* 0x0000000a3b0a7209 */ /* 0x000fc60007810000 */
[----:B------:R-:W1:Y:S01]  /*81c0*/  MUFU.TANH R53, R53 ;  /* 0x0000003500357308 */ /* 0x000e620000002400 */
[----:B------:R-:W-:-:S07]  /*81d0*/  FMNMX.FTZ R10, R61, R10, !PT ;  /* 0x0000000a3d0a7209 */ /* 0x000fce0007810000 */
[----:B------:R-:W3:Y:S01]  /*81e0*/  MUFU.TANH R55, R55 ;  /* 0x0000003700377308 */ /* 0x000ee20000002400 */
[----:B--2---:R-:W-:-:S07]  /*81f0*/  FMNMX.FTZ R14, R49, R14, !PT ;  /* 0x0000000e310e7209 */ /* 0x004fce0007810000 */
[----:B------:R-:W2:Y:S01]  /*8200*/  MUFU.TANH R57, R57 ;  /* 0x0000003900397308 */ /* 0x000ea20000002400 */
[----:B-1----:R-:W-:-:S07]  /*8210*/  FMNMX.FTZ R14, R53, R14, !PT ;  /* 0x0000000e350e7209 */ /* 0x002fce0007810000 */
[----:B------:R-:W1:Y:S01]  /*8220*/  MUFU.TANH R63, R63 ;  /* 0x0000003f003f7308 */ /* 0x000e620000002400 */
[----:B---3--:R-:W-:-:S07]  /*8230*/  FMNMX.FTZ R14, R55, R14, !PT ;  /* 0x0000000e370e7209 */ /* 0x008fce0007810000 */
[----:B------:R-:W-:Y:S01]  /*8240*/  MUFU.TANH R67, R67 ;  /* 0x0000004300437308 */ /* 0x000fe20000002400 */
[----:B--2---:R-:W-:-:S07]  /*8250*/  FMNMX.FTZ R14, R57, R14, !PT ;  /* 0x0000000e390e7209 */ /* 0x004fce0007810000 */
[----:B------:R-:W-:Y:S01]  /*8260*/  MUFU.TANH R69, R69 ;  /* 0x0000004500457308 */ /* 0x000fe20000002400 */
[----:B-1----:R-:W-:-:S07]  /*8270*/  FMNMX.FTZ R14, R63, R14, !PT ;  /* 0x0000000e3f0e7209 */ /* 0x002fce0007810000 */
        /* <DEDUP_REMOVED lines=13> */
[----:B------:R-:W1:Y:S08]  /*8350*/  MUFU.TANH R173, R173 ;  /* 0x000000ad00ad7308 */ /* 0x000e700000002400 */
[----:B------:R-:W2:Y:S08]  /*8360*/  MUFU.TANH R175, R175 ;  /* 0x000000af00af7308 */ /* 0x000eb00000002400 */
[----:B------:R-:W3:Y:S01]  /*8370*/  MUFU.TANH R65, R65 ;  /* 0x0000004100417308 */ /* 0x000ee20000002400 */
[----:B-1----:R-:W-:-:S07]  /*8380*/  FMNMX.FTZ R10, R173, R10, !PT ;  /* 0x0000000aad0a7209 */ /* 0x002fce0007810000 */
[----:B------:R-:W-:Y:S01]  /*8390*/  MUFU.TANH R223, R223 ;  /* 0x000000df00df7308 */ /* 0x000fe20000002400 */
[----:B--2---:R-:W-:-:S04]  /*83a0*/  FMNMX.FTZ R10, R175, R10, !PT ;  /* 0x0000000aaf0a7209 */ /* 0x004fc80007810000 */
[----:B------:R-:W-:-:S03]  /*83b0*/  FMNMX.FTZ R10, R209, R10, !PT ;  /* 0x0000000ad10a7209 */ /* 0x000fc60007810000 */
[----:B------:R-:W-:Y:S01]  /*83c0*/  MUFU.TANH R87, R87 ;  /* 0x0000005700577308 */ /* 0x000fe20000002400 */
[----:B------:R-:W-:Y:S02]  /*83d0*/  FMNMX.FTZ R10, R211, R10, !PT ;  /* 0x0000000ad30a7209 */ /* 0x000fe40007810000 */
[----:B---3--:R-:W-:Y:S02]  /*83e0*/  FMNMX.FTZ R14, R65, R14, !PT ;  /* 0x0000000e410e7209 */ /* 0x008fe40007810000 */
[----:B------:R-:W-:Y:S02]  /*83f0*/  FMNMX.FTZ R10, R213, R10, !PT ;  /* 0x0000000ad50a7209 */ /* 0x000fe40007810000 */
[----:B------:R-:W-:Y:S02]  /*8400*/  FMNMX.FTZ R14, R67, R14, !PT ;  /* 0x0000000e430e7209 */ /* 0x000fe40007810000 */
[----:B------:R-:W-:Y:S02]  /*8410*/  FMNMX.FTZ R10, R73, R10, !PT ;  /* 0x0000000a490a7209 */ /* 0x000fe40007810000 */
[----:B------:R-:W-:-:S02]  /*8420*/  FMNMX.FTZ R14, R69, R14, !PT ;  /* 0x0000000e450e7209 */ /* 0x000fc40007810000 */
[----:B------:R-:W-:Y:S02]  /*8430*/  FMNMX.FTZ R10, R215, R10, !PT ;  /* 0x0000000ad70a7209 */ /* 0x000fe40007810000 */
[----:B------:R-:W-:Y:S02]  /*8440*/  FMNMX.FTZ R14, R71, R14, !PT ;  /* 0x0000000e470e7209 */ /* 0x000fe40007810000 */
[----:B------:R-:W-:Y:S02]  /*8450*/  FMNMX.FTZ R10, R217, R10, !PT ;  /* 0x0000000ad90a7209 */ /* 0x000fe40007810000 */
[----:B------:R-:W-:Y:S02]  /*8460*/  FMNMX.FTZ R14, R77, R14, !PT ;  /* 0x0000000e4d0e7209 */ /* 0x000fe40007810000 */
[----:B------:R-:W-:Y:S02]  /*8470*/  FMNMX.FTZ R10, R219, R10, !PT ;  /* 0x0000000adb0a7209 */ /* 0x000fe40007810000 */
[----:B------:R-:W-:-:S02]  /*8480*/  FMNMX.FTZ R14, R75, R14, !PT ;  /* 0x0000000e4b0e7209 */ /* 0x000fc40007810000 */
[----:B------:R-:W-:-:S04]  /*8490*/  FMNMX.FTZ R10, R81, R10, !PT ;  /* 0x0000000a510a7209 */ /* 0x000fc80007810000 */
[----:B------:R-:W-:-:S04]  /*84a0*/  FMNMX.FTZ R10, R221, R10, !PT ;  /* 0x0000000add0a7209 */ /* 0x000fc80007810000 */
[----:B------:R-:W-:-:S05]  /*84b0*/  FMNMX.FTZ R10, R85, R10, !PT ;  /* 0x0000000a550a7209 */ /* 0x000fca0007810000 */
[----:B------:R-:W1:Y:S02]  /*84c0*/  SHFL.BFLY PT, R21, R10, 0x2, 0x1f ;  /* 0x0c401f000a157f89 */ /* 0x000e6400000e0000 */
[----:B-1----:R-:W-:-:S05]  /*84d0*/  FMNMX.FTZ R21, R10, R21, !PT ;  /* 0x000000150a157209 */ /* 0x002fca0007810000 */
[----:B------:R-:W1:Y:S02]  /*84e0*/  SHFL.BFLY PT, R10, R21, 0x1, 0x1f ;  /* 0x0c201f00150a7f89 */ /* 0x000e6400000e0000 */
[----:B-1----:R-:W-:-:S05]  /*84f0*/  FMNMX.FTZ R21, R21, R10, !PT ;  /* 0x0000000a15157209 */ /* 0x002fca0007810000 */
[C---:B0-----:R-:W-:Y:S01]  /*8500*/  FMUL.FTZ R10, R21.reuse, R12 ;  /* 0x0000000c150a7220 */ /* 0x041fe20000410000 */
[----:B------:R-:W-:-:S03]  /*8510*/  FADD.FTZ R225, -R21, R8 ;  /* 0x0000000815e17221 */ /* 0x000fc60000010100 */
[-CC-:B------:R-:W-:Y:S01]  /*8520*/  FFMA.FTZ R180, R13, R12.reuse, -R10.reuse ;  /* 0x0000000c0db47223 */ /* 0x180fe2000001080a */
[-CC-:B------:R-:W-:Y:S01]  /*8530*/  FFMA.FTZ R182, R181, R12.reuse, -R10.reuse ;  /* 0x0000000cb5b67223 */ /* 0x180fe2000001080a */
[-C--:B------:R-:W-:Y:S01]  /*8540*/  FMUL.FTZ R8, R225, R12.reuse ;  /* 0x0000000ce1087220 */ /* 0x080fe20000410000 */
[-CC-:B------:R-:W-:Y:S01]  /*8550*/  FFMA.FTZ R9, R9, R12.reuse, -R10.reuse ;  /* 0x0000000c09097223 */ /* 0x180fe2000001080a */
[----:B------:R-:W-:Y:S02]  /*8560*/  WARPGROUP.DEPBAR.LE gsb0, 0x0 ;  /* 0x00008000000079c5 */ /* 0x000fe40000010000 */
[----:B------:R-:W-:Y:S01]  /*8570*/  WARPGROUP.ARRIVE ;  /* 0x00000000000079c5 */ /* 0x000fe20000000000 */
[----:B------:R-:W-:Y:S01]  /*8580*/  FMUL.FTZ R169, R78, UR7 ;  /* 0x000000074ea97c20 */ /* 0x000fe20008410000 */
[----:B------:R-:W-:Y:S01]  /*8590*/  FMUL.FTZ R171, R82, UR7 ;  /* 0x0000000752ab7c20 */ /* 0x000fe20008410000 */
[----:B------:R-:W-:Y:S01]  /*85a0*/  MUFU.EX2 R8, R8 ;  /* 0x0000000800087308 */ /* 0x000fe20000000800 */
[-CC-:B------:R-:W-:Y:S01]  /*85b0*/  FFMA.FTZ R168, R197, R12.reuse, -R10.reuse ;  /* 0x0000000cc5a87223 */ /* 0x180fe2000001080a */
[-CC-:B------:R-:W-:Y:S01]  /*85c0*/  FFMA.FTZ R176, R185, R12.reuse, -R10.reuse ;  /* 0x0000000cb9b07223 */ /* 0x180fe2000001080a */
[----:B------:R-:W-:Y:S01]  /*85d0*/  HGMMA.64x128x16.F32.BF16 R88, R152, gdesc[UR12].tnspB, R88, gsb0 ;  /* 0x41e0000c98587df0 */ /* 0x000fe20008001858 */
[----:B------:R-:W-:Y:S01]  /*85e0*/  UIADD3 UR14, UR10, 0x280, URZ ;  /* 0x000002800a0e7890 */ /* 0x000fe2000fffe03f */
[-CC-:B------:R-:W-:Y:S01]  /*85f0*/  FFMA.FTZ R174, R177, R12.reuse, -R10.reuse ;  /* 0x0000000cb1ae7223 */ /* 0x180fe2000001080a */
[----:B------:R-:W-:Y:S01]  /*8600*/  UMOV UR15, 0x40000040 ;  /* 0x40000040000f7882 */ /* 0x000fe20000000000 */
[-CC-:B------:R-:W-:Y:S01]  /*8610*/  FFMA.FTZ R178, R189, R12.reuse, -R10.reuse ;  /* 0x0000000cbdb27223 */ /* 0x180fe2000001080a */
[----:B------:R-:W0:Y:S01]  /*8620*/  MUFU.TANH R169, R169 ;  /* 0x000000a900a97308 */ /* 0x000e220000002400 */
[-CC-:B------:R-:W-:Y:S01]  /*8630*/  FFMA.FTZ R189, R179, R12.reuse, -R10.reuse ;  /* 0x0000000cb3bd7223 */ /* 0x180fe2000001080a */
[-CC-:B------:R-:W-:Y:S01]  /*8640*/  FFMA.FTZ R185, R191, R12.reuse, -R10.reuse ;  /* 0x0000000cbfb97223 */ /* 0x180fe2000001080a */
[-CC-:B------:R-:W-:Y:S01]  /*8650*/  FFMA.FTZ R172, R193, R12.reuse, -R10.reuse ;  /* 0x0000000cc1ac7223 */ /* 0x180fe2000001080a */
[-CC-:B------:R-:W-:Y:S01]  /*8660*/  FFMA.FTZ R191, R199, R12.reuse, -R10.reuse ;  /* 0x0000000cc7bf7223 */ /* 0x180fe2000001080a */
[-CC-:B------:R-:W-:Y:S01]  /*8670*/  FFMA.FTZ R170, R201, R12.reuse, -R10.reuse ;  /* 0x0000000cc9aa7223 */ /* 0x180fe2000001080a */
[-CC-:B------:R-:W-:Y:S01]  /*8680*/  FFMA.FTZ R193, R211, R12.reuse, -R10.reuse ;  /* 0x0000000cd3c17223 */ /* 0x180fe2000001080a */
[-CC-:B------:R-:W-:Y:S01]  /*8690*/  FFMA.FTZ R73, R73, R12.reuse, -R10.reuse ;  /* 0x0000000c49497223 */ /* 0x180fe2000001080a */
[----:B------:R-:W1:Y:S01]  /*86a0*/  MUFU.TANH R171, R171 ;  /* 0x000000ab00ab7308 */ /* 0x000e620000002400 */
[-CC-:B------:R-:W-:Y:S01]  /*86b0*/  FFMA.FTZ R20, R219, R12.reuse, -R10.reuse ;  /* 0x0000000cdb147223 */ /* 0x180fe2000001080a */
[-CC-:B------:R-:W-:Y:S01]  /*86c0*/  FFMA.FTZ R81, R81, R12.reuse, -R10.reuse ;  /* 0x0000000c51517223 */ /* 0x180fe2000001080a */
[-CC-:B------:R-:W-:Y:S01]  /*86d0*/  FFMA.FTZ R221, R221, R12.reuse, -R10.reuse ;  /* 0x0000000cdddd7223 */ /* 0x180fe2000001080a */
[----:B------:R-:W-:-:S04]  /*86e0*/  FFMA.FTZ R85, R85, R12, -R10 ;  /* 0x0000000c55557223 */ /* 0x000fc8000001080a */
[----:B------:R-:W2:Y:S01]  /*86f0*/  MUFU.EX2 R9, R9 ;  /* 0x0000000900097308 */ /* 0x000ea20000000800 */
[----:B0-----:R-:W-:-:S04]  /*8700*/  FMNMX.FTZ R14, R169, R14, !PT ;  /* 0x0000000ea90e7209 */ /* 0x001fc80007810000 */
[----:B------:R-:W-:-:S03]  /*8710*/  FMNMX.FTZ R14, R79, R14, !PT ;  /* 0x0000000e4f0e7209 */ /* 0x000fc60007810000 */
[----:B------:R-:W0:Y:S01]  /*8720*/  MUFU.EX2 R180, R180 ;  /* 0x000000b400b47308 */ /* 0x000e220000000800 */
[----:B-1----:R-:W-:-:S04]  /*8730*/  FMNMX.FTZ R14, R171, R14, !PT ;  /* 0x0000000eab0e7209 */ /* 0x002fc80007810000 */
[----:B------:R-:W-:-:S03]  /*8740*/  FMNMX.FTZ R14, R83, R14, !PT ;  /* 0x0000000e530e7209 */ /* 0x000fc60007810000 */
[----:B------:R-:W1:Y:S01]  /*8750*/  MUFU.EX2 R182, R182 ;  /* 0x000000b600b67308 */ /* 0x000e620000000800 */
[----:B------:R-:W-:Y:S01]  /*8760*/  FMNMX.FTZ R14, R223, R14, !PT ;  /* 0x0000000edf0e7209 */ /* 0x000fe20007810000 */
[----:B--2---:R-:W-:-:S03]  /*8770*/  FFMA.FTZ R5, R8, R5, R9 ;  /* 0x0000000508057223 */ /* 0x004fc60000010009 */
[----:B------:R-:W-:Y:S01]  /*8780*/  FMNMX.FTZ R13, R87, R14, !PT ;  /* 0x0000000e570d7209 */ /* 0x000fe20007810000 */
[----:B------:R-:W-:Y:S02]  /*8790*/  FFMA.FTZ R14, R213, R12, -R10 ;  /* 0x0000000cd50e7223 */ /* 0x000fe4000001080a */
[----:B------:R-:W-:Y:S01]  /*87a0*/  MUFU.EX2 R176, R176 ;  /* 0x000000b000b07308 */ /* 0x000fe20000000800 */
[C---:B0-----:R-:W-:Y:S01]  /*87b0*/  FADD.FTZ R5, R180.reuse, R5 ;  /* 0x00000005b4057221 */ /* 0x041fe20000010000 */
[----:B------:R-:W0:Y:S01]  /*87c0*/  SHFL.BFLY PT, R16, R13, 0x2, 0x1f ;  /* 0x0c401f000d107f89 */ /* 0x000e2200000e0000 */
[----:B------:R-:W-:-:S05]  /*87d0*/  F2FP.BF16.F32.PACK_AB R180, R180, R9 ;  /* 0x00000009b4b4723e */ /* 0x000fca00000010ff */
[----:B------:R-:W-:Y:S01]  /*87e0*/  MUFU.EX2 R178, R178 ;  /* 0x000000b200b27308 */ /* 0x000fe20000000800 */
[----:B-1----:R-:W-:-:S07]  /*87f0*/  FADD.FTZ R40, R182, R5 ;  /* 0x00000005b6287221 */ /* 0x002fce0000010000 */
        /* <DEDUP_REMOVED lines=9> */
[----:B------:R-:W-:Y:S01]  /*8890*/  MUFU.EX2 R191, R191 ;  /* 0x000000bf00bf7308 */ /* 0x000fe20000000800 */
[----:B------:R-:W-:-:S04]  /*88a0*/  FMUL.FTZ R38, R13, R12 ;  /* 0x0000000c0d267220 */ /* 0x000fc80000410000 */
[-CC-:B------:R-:W-:Y:S01]  /*88b0*/  FFMA.FTZ R181, R23, R12.reuse, -R38.reuse ;  /* 0x0000000c17b57223 */ /* 0x180fe20000010826 */
[-CC-:B------:R-:W-:Y:S01]  /*88c0*/  FFMA.FTZ R26, R15, R12.reuse, -R38.reuse ;  /* 0x0000000c0f1a7223 */ /* 0x180fe20000010826 */
[----:B------:R-:W-:Y:S02]  /*88d0*/  IMAD.U32 R23, RZ, RZ, UR4 ;  /* 0x00000004ff177e24 */ /* 0x000fe4000f8e00ff */
[-CC-:B------:R-:W-:Y:S01]  /*88e0*/  FFMA.FTZ R34, R27, R12.reuse, -R38.reuse ;  /* 0x0000000c1b227223 */ /* 0x180fe20000010826 */
[-CC-:B------:R-:W-:Y:S01]  /*88f0*/  FFMA.FTZ R177, R29, R12.reuse, -R38.reuse ;  /* 0x0000000c1db17223 */ /* 0x180fe20000010826 */
[-CC-:B------:R-:W-:Y:S01]  /*8900*/  FFMA.FTZ R32, R31, R12.reuse, -R38.reuse ;  /* 0x0000000c1f207223 */ /* 0x180fe20000010826 */
[----:B------:R-:W-:Y:S01]  /*8910*/  MUFU.EX2 R181, R181 ;  /* 0x000000b500b57308 */ /* 0x000fe20000000800 */
[----:B------:R-:W-:Y:S01]  /*8920*/  @!P1 LEA R23, R23, UR36, 0x3 ;  /* 0x0000002417179c11 */ /* 0x000fe2000f8e18ff */
[-CC-:B------:R-:W-:Y:S01]  /*8930*/  FFMA.FTZ R179, R33, R12.reuse, -R38.reuse ;  /* 0x0000000c21b37223 */ /* 0x180fe20000010826 */
[-CC-:B------:R-:W-:Y:S01]  /*8940*/  FFMA.FTZ R36, R35, R12.reuse, -R38.reuse ;  /* 0x0000000c23247223 */ /* 0x180fe20000010826 */
[-CC-:B------:R-:W-:Y:S01]  /*8950*/  FFMA.FTZ R28, R39, R12.reuse, -R38.reuse ;  /* 0x0000000c271c7223 */ /* 0x180fe20000010826 */
[----:B------:R-:W-:Y:S01]  /*8960*/  @!P1 IADD3 R27, R23, 0x28840, RZ ;  /* 0x00028840171b9810 */ /* 0x000fe20007ffe0ff */
[-CC-:B------:R-:W-:Y:S01]  /*8970*/  FFMA.FTZ R24, R43, R12.reuse, -R38.reuse ;  /* 0x0000000c2b187223 */ /* 0x180fe20000010826 */
[-CC-:B------:R-:W-:Y:S01]  /*8980*/  FFMA.FTZ R15, R49, R12.reuse, -R38.reuse ;  /* 0x0000000c310f7223 */ /* 0x180fe20000010826 */
[----:B------:R-:W-:Y:S01]  /*8990*/  MUFU.EX2 R26, R26 ;  /* 0x0000001a001a7308 */ /* 0x000fe20000000800 */
[----:B------:R-:W-:Y:S01]  /*89a0*/  @!P1 PRMT R27, RZ, 0x654, R27 ;  /* 0x00000654ff1b9816 */ /* 0x000fe2000000001b */
        /* <DEDUP_REMOVED lines=15> */
[----:B------:R-:W-:Y:S01]  /*8aa0*/  FFMA.FTZ R223, R223, R12, -R38 ;  /* 0x0000000cdfdf7223 */ /* 0x000fe20000010826 */
[----:B------:R-:W-:-:S02]  /*8ab0*/  WARPGROUP.DEPBAR.LE gsb0, 0x0 ;  /* 0x00008000000079c5 */ /* 0x000fc40000010000 */
[----:B------:R-:W-:Y:S01]  /*8ac0*/  WARPGROUP.ARRIVE ;  /* 0x00000000000079c5 */ /* 0x000fe20000000000 */
[-C--:B------:R-:W-:Y:S01]  /*8ad0*/  FFMA.FTZ R153, R183, R12.reuse, -R10 ;  /* 0x0000000cb7997223 */ /* 0x080fe2000001080a */
[-C--:B------:R-:W-:Y:S01]  /*8ae0*/  FFMA.FTZ R183, R25, R12.reuse, -R38 ;  /* 0x0000000c19b77223 */ /* 0x080fe20000010826 */
[-CC-:B------:R-:W-:Y:S01]  /*8af0*/  FFMA.FTZ R155, R187, R12.reuse, -R10.reuse ;  /* 0x0000000cbb9b7223 */ /* 0x180fe2000001080a */
[----:B------:R-:W-:Y:S01]  /*8b00*/  MUFU.EX2 R32, R32 ;  /* 0x0000002000207308 */ /* 0x000fe20000000800 */
[-CC-:B------:R-:W-:Y:S01]  /*8b10*/  FFMA.FTZ R187, R195, R12.reuse, -R10.reuse ;  /* 0x0000000cc3bb7223 */ /* 0x180fe2000001080a */
[----:B------:R-:W-:Y:S01]  /*8b20*/  HGMMA.64x128x16.F32.BF16 R88, R156, gdesc[UR12].tnspB, R88, gsb0 ;  /* 0x41e0000c9c587df0 */ /* 0x000fe20008001858 */
[----:B------:R-:W-:Y:S01]  /*8b30*/  UIADD3 UR14, UR10, 0x300, URZ ;  /* 0x000003000a0e7890 */ /* 0x000fe2000fffe03f */
[-CC-:B------:R-:W-:Y:S01]  /*8b40*/  FFMA.FTZ R154, R59, R12.reuse, -R10.reuse ;  /* 0x0000000c3b9a7223 */ /* 0x180fe2000001080a */
[----:B------:R-:W-:Y:S01]  /*8b50*/  UMOV UR15, 0x40000040 ;  /* 0x40000040000f7882 */ /* 0x000fe20000000000 */
[----:B------:R-:W-:Y:S01]  /*8b60*/  UIADD3 UR10, UR10, 0x380, URZ ;  /* 0x000003800a0a7890 */ /* 0x000fe2000fffe03f */
[-CC-:B------:R-:W-:Y:S01]  /*8b70*/  FFMA.FTZ R59, R61, R12.reuse, -R10.reuse ;  /* 0x0000000c3d3b7223 */ /* 0x180fe2000001080a */
[----:B------:R-:W-:Y:S01]  /*8b80*/  MUFU.EX2 R183, R183 ;  /* 0x000000b700b77308 */ /* 0x000fe20000000800 */
[-C--:B------:R-:W-:Y:S01]  /*8b90*/  FFMA.FTZ R61, R175, R12.reuse, -R10 ;  /* 0x0000000caf3d7223 */ /* 0x080fe2000001080a */
[-C--:B------:R-:W-:Y:S01]  /*8ba0*/  FFMA.FTZ R175, R41, R12.reuse, -R38 ;  /* 0x0000000c29af7223 */ /* 0x080fe20000010826 */
[-CC-:B------:R-:W-:Y:S01]  /*8bb0*/  FFMA.FTZ R152, R205, R12.reuse, -R10.reuse ;  /* 0x0000000ccd987223 */ /* 0x180fe2000001080a */
[-C--:B------:R-:W-:Y:S01]  /*8bc0*/  FFMA.FTZ R195, R217, R12.reuse, -R10 ;  /* 0x0000000cd9c37223 */ /* 0x080fe2000001080a */
[----:B------:R-:W-:-:S03]  /*8bd0*/  FFMA.FTZ R25, R47, R12, -R38 ;  /* 0x0000000c2f197223 */ /* 0x000fc60000010826 */
        /* <DEDUP_REMOVED lines=19> */
[-C--:B------:R-:W-:Y:S01]  /*8d10*/  FFMA.FTZ R156, R173, R12.reuse, -R10 ;  /* 0x0000000cad9c7223 */ /* 0x080fe2000001080a */
[-C--:B------:R-:W-:Y:S01]  /*8d20*/  FFMA.FTZ R173, R37, R12.reuse, -R38 ;  /* 0x0000000c25ad7223 */ /* 0x080fe20000010826 */
[-CC-:B------:R-:W-:Y:S01]  /*8d30*/  FFMA.FTZ R157, R203, R12.reuse, -R10.reuse ;  /* 0x0000000ccb9d7223 */ /* 0x180fe2000001080a */
[-CC-:B------:R-:W-:Y:S01]  /*8d40*/  FFMA.FTZ R159, R207, R12.reuse, -R10.reuse ;  /* 0x0000000ccf9f7223 */ /* 0x180fe2000001080a */
[-C--:B------:R-:W-:Y:S01]  /*8d50*/  FFMA.FTZ R158, R209, R12.reuse, -R10 ;  /* 0x0000000cd19e7223 */ /* 0x080fe2000001080a */
[----:B------:R-:W-:Y:S01]  /*8d60*/  HGMMA.64x128x16.F32.BF16 R88, R160, gdesc[UR12].tnspB, R88, gsb0 ;  /* 0x41e0000ca0587df0 */ /* 0x000fe20008001858 */
[----:B------:R-:W-:Y:S01]  /*8d70*/  FFMA.FTZ R10, R45, R12, -R38 ;  /* 0x0000000c2d0a7223 */ /* 0x000fe20000010826 */
        /* <DEDUP_REMOVED lines=17> */
[----:B------:R-:W1:Y:S01]  /*8e90*/  MUFU.EX2 R75, R75 ;  /* 0x0000004b004b7308 */ /* 0x000e620000000800 */
[----:B------:R-:W-:-:S02]  /*8ea0*/  WARPGROUP.DEPBAR.LE gsb0, 0x0 ;  /* 0x00008000000079c5 */ /* 0x000fc40000010000 */
[----:B------:R-:W-:Y:S01]  /*8eb0*/  WARPGROUP.ARRIVE ;  /* 0x00000000000079c5 */ /* 0x000fe20000000000 */
[----:B------:R-:W-:Y:S01]  /*8ec0*/  FADD.FTZ R161, -R13, R6 ;  /* 0x000000060da17221 */ /* 0x000fe20000010100 */
[----:B------:R-:W-:-:S03]  /*8ed0*/  FFMA.FTZ R6, R51, R12, -R38 ;  /* 0x0000000c33067223 */ /* 0x000fc60000010826 */
[----:B------:R-:W-:Y:S01]  /*8ee0*/  MUFU.EX2 R16, R16 ;  /* 0x0000001000107308 */ /* 0x000fe20000000800 */
[----:B0-----:R-:W-:Y:S01]  /*8ef0*/  F2FP.BF16.F32.PACK_AB R160, R73, R14 ;  /* 0x0000000e49a0723e */ /* 0x001fe200000010ff */
[----:B------:R-:W-:Y:S01]  /*8f00*/  FMUL.FTZ R161, R161, R12 ;  /* 0x0000000ca1a17220 */ /* 0x000fe20000410000 */
[----:B------:R-:W-:Y:S05]  /*8f10*/  HGMMA.64x128x16.F32.BF16 R88, R164, gdesc[UR8].tnspB, R88, gsb0 ;  /* 0x41e00008a4587df0 */ /* 0x000fea0008001858 */
[----:B------:R1:W0:Y:S08]  /*8f20*/  MUFU.EX2 R197, R161 ;  /* 0x000000a100c57308 */ /* 0x0002300000000800 */
[----:B------:R-:W-:Y:S01]  /*8f30*/  MUFU.EX2 R6, R6 ;  /* 0x0000000600067308 */ /* 0x000fe20000000800 */
[----:B-1----:R-:W-:-:S07]  /*8f40*/  F2FP.BF16.F32.PACK_AB R161, R75, R50 ;  /* 0x000000324ba1723e */ /* 0x002fce00000010ff */
[----:B------:R-:W1:Y:S01]  /*8f50*/  MUFU.EX2 R195, R195 ;  /* 0x000000c300c37308 */ /* 0x000e620000000800 */
[----:B0-----:R-:W-:-:S04]  /*8f60*/  FFMA.FTZ R4, R197, R4, R26 ;  /* 0x00000004c5047223 */ /* 0x001fc8000001001a */
[C---:B------:R-:W-:Y:S01]  /*8f70*/  FADD.FTZ R4, R181.reuse, R4 ;  /* 0x00000004b5047221 */ /* 0x040fe20000010000 */
[----:B------:R-:W-:Y:S02]  /*8f80*/  F2FP.BF16.F32.PACK_AB R181, R181, R26 ;  /* 0x0000001ab5b5723e */ /* 0x000fe400000010ff */
[----:B------:R-:W-:Y:S01]  /*8f90*/  MUFU.EX2 R79, R79 ;  /* 0x0000004f004f7308 */ /* 0x000fe20000000800 */
[----:B------:R-:W-:Y:S01]  /*8fa0*/  FADD.FTZ R5, R183, R4 ;  /* 0x00000004b7057221 */ /* 0x000fe20000010000 */
[----:B------:R-:W-:-:S03]  /*8fb0*/  F2FP.BF16.F32.PACK_AB R183, R34, R183 ;  /* 0x000000b722b7723e */ /* 0x000fc600000010ff */
[----:B------:R-:W-:-:S03]  /*8fc0*/  FADD.FTZ R4, R34, R5 ;  /* 0x0000000522047221 */ /* 0x000fc60000010000 */
[----:B------:R-:W-:Y:S01]  /*8fd0*/  MUFU.EX2 R20, R20 ;  /* 0x0000001400147308 */ /* 0x000fe20000000800 */
[----:B------:R-:W-:Y:S01]  /*8fe0*/  FADD.FTZ R5, R177, R4 ;  /* 0x00000004b1057221 */ /* 0x000fe20000010000 */
[C---:B------:R-:W-:Y:S02]  /*8ff0*/  F2FP.BF16.F32.PACK_AB R177, R32.reuse, R177 ;  /* 0x000000b120b1723e */ /* 0x040fe400000010ff */
[----:B-1----:R-:W-:Y:S01]  /*9000*/  F2FP.BF16.F32.PACK_AB R162, R195, R16 ;  /* 0x00000010c3a2723e */ /* 0x002fe200000010ff */
[----:B------:R-:W-:-:S03]  /*9010*/  FADD.FTZ R4, R32, R5 ;  /* 0x0000000520047221 */ /* 0x000fc60000010000 */
[----:B------:R-:W-:Y:S01]  /*9020*/  MUFU.EX2 R81, R81 ;  /* 0x0000005100517308 */ /* 0x000fe20000000800 */
[----:B------:R-:W-:Y:S01]  /*9030*/  FADD.FTZ R5, R179, R4 ;  /* 0x00000004b3057221 */ /* 0x000fe20000010000 */
[----:B------:R-:W-:-:S03]  /*9040*/  F2FP.BF16.F32.PACK_AB R179, R36, R179 ;  /* 0x000000b324b3723e */ /* 0x000fc600000010ff */
[----:B------:R-:W-:-:S03]  /*9050*/  FADD.FTZ R4, R36, R5 ;  /* 0x0000000524047221 */ /* 0x000fc60000010000 */
[----:B------:R-:W-:Y:S01]  /*9060*/  MUFU.EX2 R83, R83 ;  /* 0x0000005300537308 */ /* 0x000fe20000000800 */
[----:B------:R-:W-:Y:S01]  /*9070*/  FADD.FTZ R5, R173, R4 ;  /* 0x00000004ad057221 */ /* 0x000fe20000010000 */
[-CC-:B------:R-:W-:Y:S01]  /*9080*/  FFMA.FTZ R4, R171, R12.reuse, -R38.reuse ;  /* 0x0000000cab047223 */ /* 0x180fe20000010826 */
[----:B------:R-:W-:Y:S01]  /*9090*/  FFMA.FTZ R38, R87, R12, -R38 ;  /* 0x0000000c57267223 */ /* 0x000fe20000010826 */
[----:B------:R-:W-:Y:S02]  /*90a0*/  F2FP.BF16.F32.PACK_AB R171, R15, R6 ;  /* 0x000000060fab723e */ /* 0x000fe400000010ff */
[----:B------:R-:W-:Y:S02]  /*90b0*/  F2FP.BF16.F32.PACK_AB R173, R28, R173 ;  /* 0x000000ad1cad723e */ /* 0x000fe400000010ff */
[----:B------:R-:W-:Y:S08]  /*90c0*/  MUFU.EX2 R22, R221 ;  /* 0x000000dd00167308 */ /* 0x000ff00000000800 */
[----:B------:R-:W-:Y:S01]  /*90d0*/  MUFU.EX2 R85, R85 ;  /* 0x0000005500557308 */ /* 0x000fe20000000800 */
[----:B------:R-:W-:-:S02]  /*90e0*/  WARPGROUP.DEPBAR.LE gsb0, 0x0 ;  /* 0x00008000000079c5 */ /* 0x000fc40000010000 */
[----:B------:R0:W-:Y:S06]  /*90f0*/  BAR.ARV R19, 0x100 ;  /* 0x000400130000751d */ /* 0x0001ec0000002000 */
        /* <DEDUP_REMOVED lines=8> */
[----:B-1----:R-:W-:Y:S01]  /*9180*/  IMAD.U32 R27, RZ, RZ, UR5 ;  /* 0x00000005ff1b7e24 */ /* 0x002fe2000f8e00ff */
[----:B------:R-:W-:Y:S01]  /*9190*/  UMOV UR5, UR4 ;  /* 0x0000000400057c82 */ /* 0x000fe20008000000 */
[-C--:B------:R-:W-:Y:S01]  /*91a0*/  FMUL.FTZ R100, R100, R8.reuse ;  /* 0x0000000864647220 */ /* 0x080fe20000410000 */
[-C--:B------:R-:W-:Y:S01]  /*91b0*/  FMUL.FTZ R101, R101, R8.reuse ;  /* 0x0000000865657220 */ /* 0x080fe20000410000 */
[-C--:B------:R-:W-:Y:S01]  /*91c0*/  FMUL.FTZ R104, R104, R8.reuse ;  /* 0x0000000868687220 */ /* 0x080fe20000410000 */
[----:B------:R-:W-:Y:S01]  /*91d0*/  @!P1 LEA R27, R27, UR36, 0x3 ;  /* 0x000000241b1b9c11 */ /* 0x000fe2000f8e18ff */
[-C--:B------:R-:W-:Y:S01]  /*91e0*/  FMUL.FTZ R105, R105, R8.reuse ;  /* 0x0000000869697220 */ /* 0x080fe20000410000 */
[-C--:B------:R-:W-:Y:S01]  /*91f0*/  FMUL.FTZ R108, R108, R8.reuse ;  /* 0x000000086c6c7220 */ /* 0x080fe20000410000 */
[-C--:B------:R-:W-:Y:S01]  /*9200*/  FMUL.FTZ R109, R109, R8.reuse ;  /* 0x000000086d6d7220 */ /* 0x080fe20000410000 */
[----:B------:R-:W-:Y:S01]  /*9210*/  FMUL.FTZ R112, R112, R8 ;  /* 0x0000000870707220 */ /* 0x000fe20000410000 */
[----:B------:R-:W-:-:S02]  /*9220*/  @!P1 VIADD R27, R27, 0x28860 ;  /* 0x000288601b1b9836 */ /* 0x000fc40000000000 */
[-C--:B------:R-:W-:Y:S01]  /*9230*/  FMUL.FTZ R113, R113, R8.reuse ;  /* 0x0000000871717220 */ /* 0x080fe20000410000 */
[-C--:B------:R-:W-:Y:S01]  /*9240*/  FMUL.FTZ R116, R116, R8.reuse ;  /* 0x0000000874747220 */ /* 0x080fe20000410000 */
[-C--:B------:R-:W-:Y:S01]  /*9250*/  FMUL.FTZ R117, R117, R8.reuse ;  /* 0x0000000875757220 */ /* 0x080fe20000410000 */
[-C--:B------:R-:W-:Y:S01]  /*9260*/  FMUL.FTZ R120, R120, R8.reuse ;  /* 0x0000000878787220 */ /* 0x080fe20000410000 */
[----:B------:R-:W-:Y:S01]  /*9270*/  @!P1 PRMT R29, RZ, 0x654, R27 ;  /* 0x00000654ff1d9816 */ /* 0x000fe2000000001b */
[----:B------:R-:W-:Y:S01]  /*9280*/  FADD.FTZ R27, R153, R40 ;  /* 0x00000028991b7221 */ /* 0x000fe20000010000 */
[-C--:B------:R-:W-:Y:S01]  /*9290*/  FMUL.FTZ R121, R121, R8.reuse ;  /* 0x0000000879797220 */ /* 0x080fe20000410000 */
[----:B------:R-:W-:Y:S01]  /*92a0*/  FMUL.FTZ R124, R124, R8 ;  /* 0x000000087c7c7220 */ /* 0x000fe20000410000 */
[----:B------:R0:W-:Y:S01]  /*92b0*/  @!P1 SYNCS.ARRIVE.TRANS64.RED.A1T0 RZ, [R29+URZ], RZ ;  /* 0x000000ff1dff99a7 */ /* 0x0001e2000810043f */
[----:B------:R-:W-:Y:S01]  /*92c0*/  FADD.FTZ R40, R176, R27 ;  /* 0x0000001bb0287221 */ /* 0x000fe20000010000 */
[----:B------:R-:W-:Y:S01]  /*92d0*/  F2FP.BF16.F32.PACK_AB R176, R155, R176 ;  /* 0x000000b09bb0723e */ /* 0x000fe200000010ff */
        /* <DEDUP_REMOVED lines=16> */
[----:B------:R-:W-:Y:S01]  /*93e0*/  FMUL.FTZ R149, R149, R8 ;  /* 0x0000000895957220 */ /* 0x000fe20000410000 */
[----:B------:R-:W-:Y:S01]  /*93f0*/  F2FP.BF16.F32.PACK_AB R178, R185, R178 ;  /* 0x000000b2b9b2723e */ /* 0x000fe200000010ff */
[C---:B------:R-:W-:Y:S01]  /*9400*/  FADD.FTZ R27, R187.reuse, R40 ;  /* 0x00000028bb1b7221 */ /* 0x040fe20000010000 */
[----:B------:R-:W-:Y:S01]  /*9410*/  FADD.FTZ R40, R28, R5 ;  /* 0x000000051c287221 */ /* 0x000fe20000010000 */
[----:B------:R-:W-:Y:S01]  /*9420*/  F2FP.BF16.F32.PACK_AB R172, R187, R172 ;  /* 0x000000acbbac723e */ /* 0x000fe200000010ff */
[----:B------:R-:W-:Y:S01]  /*9430*/  FMUL.FTZ R90, R90, R197 ;  /* 0x000000c55a5a7220 */ /* 0x000fe20000410000 */
[----:B------:R-:W-:Y:S01]  /*9440*/  FADD.FTZ R42, R174, R27 ;  /* 0x0000001bae2a7221 */ /* 0x000fe20000010000 */
[----:B------:R-:W-:Y:S01]  /*9450*/  FADD.FTZ R5, R175, R40 ;  /* 0x00000028af057221 */ /* 0x000fe20000010000 */
[C---:B------:R-:W-:Y:S01]  /*9460*/  F2FP.BF16.F32.PACK_AB R175, R24.reuse, R175 ;  /* 0x000000af18af723e */ /* 0x040fe200000010ff */
[-C--:B------:R-:W-:Y:S01]  /*9470*/  FMUL.FTZ R91, R91, R197.reuse ;  /* 0x000000c55b5b7220 */ /* 0x080fe20000410000 */
[C---:B------:R-:W-:Y:S01]  /*9480*/  FADD.FTZ R27, R189.reuse, R42 ;  /* 0x0000002abd1b7221 */ /* 0x040fe20000010000 */
        /* <DEDUP_REMOVED lines=25> */
[----:B------:R1:W2:Y:S01]  /*9620*/  MUFU.EX2 R32, R169 ;  /* 0x000000a900207308 */ /* 0x0002a20000000800 */
[----:B------:R-:W-:Y:S01]  /*9630*/  F2FP.BF16.F32.PACK_AB R157, R67, R46 ;  /* 0x0000002e439d723e */ /* 0x000fe200000010ff */
[----:B------:R-:W-:Y:S01]  /*9640*/  FADD.FTZ R26, R154, R9 ;  /* 0x000000099a1a7221 */ /* 0x000fe20000010000 */
[----:B------:R-:W-:Y:S01]  /*9650*/  FADD.FTZ R5, R44, R5 ;  /* 0x000000052c057221 */ /* 0x000fe20000010000 */
[C---:B------:R-:W-:Y:S01]  /*9660*/  F2FP.BF16.F32.PACK_AB R154, R59.reuse, R154 ;  /* 0x0000009a3b9a723e */ /* 0x040fe200000010ff */
[-C--:B------:R-:W-:Y:S01]  /*9670*/  FMUL.FTZ R106, R106, R197.reuse ;  /* 0x000000c56a6a7220 */ /* 0x080fe20000410000 */
[----:B------:R-:W-:Y:S01]  /*9680*/  FADD.FTZ R9, R59, R26 ;  /* 0x0000001a3b097221 */ /* 0x000fe20000010000 */
[----:B------:R-:W-:Y:S01]  /*9690*/  FADD.FTZ R5, R63, R5 ;  /* 0x000000053f057221 */ /* 0x000fe20000010000 */
[----:B------:R-:W-:Y:S01]  /*96a0*/  F2FP.BF16.F32.PACK_AB R159, R71, R48 ;  /* 0x00000030479f723e */ /* 0x000fe200000010ff */
[-C--:B------:R-:W-:Y:S01]  /*96b0*/  FMUL.FTZ R107, R107, R197.reuse ;  /* 0x000000c56b6b7220 */ /* 0x080fe20000410000 */
[----:B------:R-:W-:Y:S01]  /*96c0*/  FADD.FTZ R24, R156, R9 ;  /* 0x000000099c187221 */ /* 0x000fe20000010000 */
[----:B------:R-:W-:Y:S01]  /*96d0*/  FADD.FTZ R5, R46, R5 ;  /* 0x000000052e057221 */ /* 0x000fe20000010000 */
[----:B-1----:R-:W-:Y:S01]  /*96e0*/  F2FP.BF16.F32.PACK_AB R169, R25, R10 ;  /* 0x0000000a19a9723e */ /* 0x002fe200000010ff */
[-C--:B------:R-:W-:Y:S01]  /*96f0*/  FMUL.FTZ R110, R110, R197.reuse ;  /* 0x000000c56e6e7220 */ /* 0x080fe20000410000 */
[----:B------:R-:W-:Y:S01]  /*9700*/  FADD.FTZ R9, R61, R24 ;  /* 0x000000183d097221 */ /* 0x000fe20000010000 */
[----:B------:R-:W-:Y:S01]  /*9710*/  FADD.FTZ R5, R67, R5 ;  /* 0x0000000543057221 */ /* 0x000fe20000010000 */
[----:B------:R1:W3:Y:S01]  /*9720*/  MUFU.EX2 R24, R4 ;  /* 0x0000000400187308 */ /* 0x0002e20000000800 */
[----:B------:R-:W-:Y:S01]  /*9730*/  F2FP.BF16.F32.PACK_AB R156, R61, R156 ;  /* 0x0000009c3d9c723e */ /* 0x000fe200000010ff */
[----:B------:R-:W-:Y:S01]  /*9740*/  FADD.FTZ R10, R158, R9 ;  /* 0x000000099e0a7221 */ /* 0x000fe20000010000 */
[----:B------:R-:W-:Y:S01]  /*9750*/  FADD.FTZ R5, R48, R5 ;  /* 0x0000000530057221 */ /* 0x000fe20000010000 */
[----:B------:R-:W-:Y:S01]  /*9760*/  F2FP.BF16.F32.PACK_AB R158, R193, R158 ;  /* 0x0000009ec19e723e */ /* 0x000fe200000010ff */
[-C--:B------:R-:W-:Y:S01]  /*9770*/  FMUL.FTZ R111, R111, R197.reuse ;  /* 0x000000c56f6f7220 */ /* 0x080fe20000410000 */
[----:B------:R-:W-:Y:S01]  /*9780*/  FADD.FTZ R9, R193, R10 ;  /* 0x0000000ac1097221 */ /* 0x000fe20000010000 */
[----:B------:R-:W-:Y:S01]  /*9790*/  FADD.FTZ R5, R71, R5 ;  /* 0x0000000547057221 */ /* 0x000fe20000010000 */
[----:B------:R-:W4:Y:S01]  /*97a0*/  MUFU.EX2 R10, R223 ;  /* 0x000000df000a7308 */ /* 0x000f220000000800 */
[----:B--2---:R-:W-:Y:S01]  /*97b0*/  F2FP.BF16.F32.PACK_AB R163, R79, R32 ;  /* 0x000000204fa3723e */ /* 0x004fe200000010ff */
[----:B-1----:R-:W-:Y:S01]  /*97c0*/  FADD.FTZ R4, R14, R9 ;  /* 0x000000090e047221 */ /* 0x002fe20000010000 */
        /* <DEDUP_REMOVED lines=9> */
[----:B---3--:R-:W-:Y:S01]  /*9860*/  F2FP.BF16.F32.PACK_AB R165, R83, R24 ;  /* 0x0000001853a5723e */ /* 0x008fe200000010ff */
        /* <DEDUP_REMOVED lines=14> */
[----:B----4-:R-:W-:Y:S01]  /*9950*/  FADD.FTZ R6, R10, R5 ;  /* 0x000000050a067221 */ /* 0x010fe20000010000 */
[-C--:B------:R-:W-:Y:S01]  /*9960*/  FMUL.FTZ R131, R131, R197.reuse ;  /* 0x000000c583837220 */ /* 0x080fe20000410000 */
[-C--:B------:R-:W-:Y:S01]  /*9970*/  FMUL.FTZ R134, R134, R197.reuse ;  /* 0x000000c586867220 */ /* 0x080fe20000410000 */
[----:B------:R-:W-:Y:S01]  /*9980*/  FADD.FTZ R5, R85, R4 ;  /* 0x0000000455057221 */ /* 0x000fe20000010000 */
[C---:B------:R-:W-:Y:S01]  /*9990*/  FADD.FTZ R4, R167.reuse, R6 ;  /* 0x00000006a7047221 */ /* 0x040fe20000010000 */
        /* <DEDUP_REMOVED lines=10> */
[----:B------:R-:W-:Y:S01]  /*9a40*/  IMAD.MOV.U32 R9, RZ, RZ, R0 ;  /* 0x000000ffff097224 */ /* 0x000fe200078e0000 */
[----:B------:R-:W-:Y:S01]  /*9a50*/  MOV R8, R21 ;  /* 0x0000001500087202 */ /* 0x000fe20000000f00 */
[----:B------:R-:W-:Y:S01]  /*9a60*/  IMAD.MOV.U32 R6, RZ, RZ, R13 ;  /* 0x000000ffff067224 */ /* 0x000fe200078e000d */
[----:B0-----:R-:W-:Y:S06]  /*9a70*/  @P2 BRA `(.L_x_2144) ;  /* 0xffffffd800282947 */ /* 0x001fec000383ffff */
.L_x_2135:
[----:B------:R-:W-:Y:S06]  /*9a80*/  BAR.ARV 0x8, 0x180 ;  /* 0x0206000000007b1d */ /* 0x000fec0000002000 */
[----:B------:R-:W-:Y:S05]  /*9a90*/  @!P0 BRA `(.L_x_2145) ;  /* 0x0000000000048947 */ /* 0x000fea0003800000 */
[----:B------:R-:W-:Y:S01]  /*9aa0*/  BPT.TRAP 0x1 ;  /* 0x000000040000795c */ /* 0x000fe20000300000 */
.L_x_2145:
[----:B------:R-:W-:Y:S01]  /*9ab0*/  ULEA UR5, UR4, UR36, 0x3 ;  /* 0x0000002404057291 */ /* 0x000fe2000f8e183f */
[----:B------:R-:W-:-:S08]  /*9ac0*/  SHF.L.U32 R0, R0, 0x1f, RZ ;  /* 0x0000001f00007819 */ /* 0x000fd000000006ff */
[----:B------:R0:W1:Y:S01]  /*9ad0*/  SYNCS.PHASECHK.TRANS64.TRYWAIT P2, [UR5+0x28850], R0 ;  /* 0x02885000ff0075a7 */ /* 0x0000620008040145 */
[----:B------:R-:W-:Y:S05]  /*9ae0*/  @!P0 BRA `(.L_x_2146) ;  /* 0x0000000000048947 */ /* 0x000fea0003800000 */
[----:B------:R-:W-:Y:S01]  /*9af0*/  BPT.TRAP 0x1 ;  /* 0x000000040000795c */ /* 0x000fe20000300000 */
.L_x_2146:
[----:B-1----:R-:W-:Y:S05]  /*9b00*/  @P2 BRA `(.L_x_2147) ;  /* 0x0000000000082947 */ /* 0x002fea0003800000 */
[----:B------:R-:W1:Y:S02]  /*9b10*/  SYNCS.PHASECHK.TRANS64.TRYWAIT P0, [UR5+0x28850], R0 ;  /* 0x02885000ff0075a7 */ /* 0x000e640008000145 */
[----:B-1----:R-:W-:Y:S05]  /*9b20*/  @!P0 BRA `(.L_x_2148) ;  /* 0x0000005c00a88947 */ /* 0x002fea0003800000 */
.L_x_2147:
[----:B------:R-:W-:Y:S01]  /*9b30*/  UIADD3 UR36, UR36, 0x400, URZ ;  /* 0x0000040024247890 */ /* 0x000fe2000fffe03f */
[----:B------:R-:W-:Y:S01]  /*9b40*/  WARPGROUP.ARRIVE ;  /* 0x00000000000079c5 */ /* 0x000fe20000000000 */
[----:B------:R-:W-:Y:S01]  /*9b50*/  UMOV UR7, 0x40000040 ;  /* 0x4000004000077882 */ /* 0x000fe20000000000 */
[----:B01----:R-:W0:Y:S01]  /*9b60*/  SHFL.BFLY PT, R0, R5, 0x2, 0x1f ;  /* 0x0c401f0005007f89 */ /* 0x003e2200000e0000 */
[----:B------:R-:W-:Y:S01]  /*9b70*/  USHF.R.U32.HI UR36, URZ, 0x4, UR36 ;  /* 0x000000043f247899 */ /* 0x000fe20008011624 */
[----:B------:R-:W-:Y:S02]  /*9b80*/  IMAD.MOV.U32 R2, RZ, RZ, -0x800000 ;  /* 0xff800000ff027424 */ /* 0x000fe400078e00ff */
[----:B------:R-:W1:Y:S01]  /*9b90*/  SHFL.BFLY PT, R3, R4, 0x2, 0x1f ;  /* 0x0c401f0004037f89 */ /* 0x000e6200000e0000 */
[----:B------:R-:W-:-:S04]  /*9ba0*/  ULOP3.LUT UR36, UR36, 0x3fff, URZ, 0xc0, !UPT ;  /* 0x00003fff24247892 */ /* 0x000fc8000f8ec03f */
[----:B------:R-:W-:-:S04]  /*9bb0*/  ULOP3.LUT UR36, UR36, 0x4000000, URZ, 0xfc, !UPT ;  /* 0x0400000024247892 */ /* 0x000fc8000f8efc3f */
[----:B------:R-:W-:-:S07]  /*9bc0*/  ULEA UR4, UR4, UR36, 0xb ;  /* 0x0000002404047291 */ /* 0x000fce000f8e583f */
[----:B------:R-:W-:Y:S02]  /*9bd0*/  UMOV UR6, UR4 ;  /* 0x0000000400067c82 */ /* 0x000fe40008000000 */
[----:B------:R-:W-:Y:S01]  /*9be0*/  HGMMA.64x128x16.F32.BF16 R88, R180, gdesc[UR4].tnspB, R88, gsb0 ;  /* 0x41e00004b4587df0 */ /* 0x000fe20008001858 */
[----:B------:R-:W-:Y:S01]  /*9bf0*/  UIADD3 UR6, UR4, 0x80, URZ ;  /* 0x0000008004067890 */ /* 0x000fe2000fffe03f */
[----:B0-----:R-:W-:Y:S01]  /*9c00*/  FADD.FTZ R0, R0, R5 ;  /* 0x0000000500007221 */ /* 0x001fe20000010000 */
[----:B------:R-:W-:Y:S01]  /*9c10*/  UMOV UR7, 0x40000040 ;  /* 0x4000004000077882 */ /* 0x000fe20000000000 */
[----:B------:R-:W-:Y:S02]  /*9c20*/  IMAD.MOV.U32 R5, RZ, RZ, RZ ;  /* 0x000000ffff057224 */ /* 0x000fe400078e00ff */
[----:B-1----:R-:W-:Y:S01]  /*9c30*/  FADD.FTZ R6, R3, R4 ;  /* 0x0000000403067221 */ /* 0x002fe20000010000 */
[----:B------:R-:W-:Y:S01]  /*9c40*/  IMAD.U32 R4, RZ, RZ, UR5 ;  /* 0x00000005ff047e24 */ /* 0x000fe2000f8e00ff */
[----:B------:R-:W0:Y:S04]  /*9c50*/  SHFL.BFLY PT, R3, R0, 0x1, 0x1f ;  /* 0x0c201f0000037f89 */ /* 0x000e2800000e0000 */
[----:B------:R-:W1:Y:S01]  /*9c60*/  SHFL.BFLY PT, R7, R6, 0x1, 0x1f ;  /* 0x0c201f0006077f89 */ /* 0x000e6200000e0000 */
[----:B0-----:R-:W-:Y:S01]  /*9c70*/  FADD.FTZ R9, R0, R3 ;  /* 0x0000000300097221 */ /* 0x001fe20000010000 */
[----:B------:R-:W-:-:S02]  /*9c80*/  IMAD.MOV.U32 R3, RZ, RZ, RZ ;  /* 0x000000ffff037224 */ /* 0x000fc400078e00ff */
[----:B------:R-:W-:Y:S02]  /*9c90*/  IMAD.MOV.U32 R0, RZ, RZ, -0x800000 ;  /* 0xff800000ff007424 */ /* 0x000fe400078e00ff */
[----:B-1----:R-:W-:Y:S01]  /*9ca0*/  FADD.FTZ R10, R6, R7 ;  /* 0x00000007060a7221 */ /* 0x002fe20000010000 */
[----:B------:R-:W-:Y:S02]  /*9cb0*/  FSETP.NE.FTZ.AND P0, PT, R9, RZ, PT ;  /* 0x000000ff0900720b */ /* 0x000fe40003f15000 */
[----:B------:R-:W-:Y:S02]  /*9cc0*/  @!P1 IADD3 R6, R4, 0x28860, RZ ;  /* 0x0002886004069810 */ /* 0x000fe40007ffe0ff */
        /* <DEDUP_REMOVED lines=113> */
.L_x_2118:
[----:B------:R-:W-:Y:S05]  /*a3e0*/  @P0 BRA `(.L_x_2149) ;  /* 0x0000001400340947 */ /* 0x000fea0003800000 */
[----:B------:R-:W1:Y:S01]  /*a3f0*/  S2R R3, SR_TID.X ;  /* 0x0000000000037919 */ /* 0x000e620000002100 */
[----:B------:R-:W2:Y:S01]  /*a400*/  LDC R17, c[0x0][0xbe8] ;  /* 0x0002fa00ff117b82 */ /* 0x000ea20000000800 */
[----:B------:R-:W-:Y:S01]  /*a410*/  SHF.R.S32.HI R11, RZ, 0x1f, R18 ;  /* 0x0000001fff0b7819 */ /* 0x000fe20000011412 */
[----:B------:R-:W-:Y:S01]  /*a420*/  ULDC.64 UR4, c[0x0][0xbd0] ;  /* 0x0002f40000047ab9 */ /* 0x000fe20000000a00 */
[----:B------:R-:W3:Y:S01]  /*a430*/  S2R R16, SR_CTAID.X ;  /* 0x0000000000107919 */ /* 0x000ee20000002500 */
[----:B------:R-:W-:Y:S01]  /*a440*/  ULDC.64 UR6, c[0x0][0xb38] ;  /* 0x0002ce0000067ab9 */ /* 0x000fe20000000a00 */
[----:B------:R-:W-:Y:S03]  /*a450*/  BSSY B0, `(.L_x_2150) ;  /* 0x00000e2000007945 */ /* 0x000fe60003800000 */
[----:B------:R-:W4:Y:S08]  /*a460*/  S2UR UR9, SR_CTAID.Z ;  /* 0x00000000000979c3 */ /* 0x000f300000002700 */
[----:B------:R-:W5:Y:S08]  /*a470*/  LDC.64 R20, c[0x0][0xbd8] ;  /* 0x0002f600ff147b82 */ /* 0x000f700000000a00 */
[----:B------:R-:W-:Y:S01]  /*a480*/  BAR.SYNC.DEFER_BLOCKING 0x1, 0x100 ;  /* 0x0044000000007b1d */ /* 0x000fe20000010000 */
[----:B--2---:R-:W-:-:S07]  /*a490*/  ISETP.NE.AND P0, PT, R17, 0x1, PT ;  /* 0x000000011100780c */ /* 0x004fce0003f05270 */
[----:B------:R-:W2:Y:S01]  /*a4a0*/  S2UR UR8, SR_CTAID.Y ;  /* 0x00000000000879c3 */ /* 0x000ea20000002600 */
[----:B-1----:R-:W-:-:S07]  /*a4b0*/  VIADD R3, R3, 0xffffff80 ;  /* 0xffffff8003037836 */ /* 0x002fce0000000000 */
[----:B------:R-:W2:Y:S01]  /*a4c0*/  LDC R19, c[0x0][0xc50] ;  /* 0x00031400ff137b82 */ /* 0x000ea20000000800 */
[----:B0-----:R-:W-:-:S04]  /*a4d0*/  SHF.R.S32.HI R4, RZ, 0x1f, R3 ;  /* 0x0000001fff047819 */ /* 0x001fc80000011403 */
        /* <DEDUP_REMOVED lines=8> */
[----:B------:R-:W1:Y:S02]  /*a560*/  @P0 LDC R13, c[0x0][0xbec] ;  /* 0x0002fb00ff0d0b82 */ /* 0x000e640000000800 */
[----:B------:R-:W-:Y:S02]  /*a570*/  SHF.R.S32.HI R7, RZ, 0x1f, R24 ;  /* 0x0000001fff077819 */ /* 0x000fe40000011418 */
[----:B------:R-:W-:Y:S02]  /*a580*/  LEA.HI R3, R5, R6, RZ, 0x1 ;  /* 0x0000000605037211 */ /* 0x000fe400078f08ff */
[CC--:B------:R-:W-:Y:S02]  /*a590*/  LEA.HI R25, R7.reuse, R24.reuse, RZ, 0x2 ;  /* 0x0000001807197211 */ /* 0x0c0fe400078f10ff */
[----:B------:R-:W-:Y:S01]  /*a5a0*/  LEA.HI R7, R7, R24, RZ, 0x5 ;  /* 0x0000001807077211 */ /* 0x000fe200078f28ff */
[----:B------:R-:W1:Y:S01]  /*a5b0*/  @P0 LDC R27, c[0x0][0xbec] ;  /* 0x0002fb00ff1b0b82 */ /* 0x000e620000000800 */
[----:B------:R-:W-:-:S02]  /*a5c0*/  SHF.R.S32.HI R8, RZ, 0x2, R25 ;  /* 0x00000002ff087819 */ /* 0x000fc40000011419 */
[----:B------:R-:W-:Y:S02]  /*a5d0*/  SHF.R.S32.HI R9, RZ, 0x1f, R25 ;  /* 0x0000001fff097819 */ /* 0x000fe40000011419 */
[----:B------:R-:W-:Y:S02]  /*a5e0*/  LOP3.LUT R3, R3, 0x3fffffe, RZ, 0xc0, !PT ;  /* 0x03fffffe03037812 */ /* 0x000fe400078ec0ff */
[----:B------:R-:W-:Y:S01]  /*a5f0*/  LEA.HI R9, R9, R8, RZ, 0x3 ;  /* 0x0000000809097211 */ /* 0x000fe200078f18ff */
[----:B------:R-:W1:Y:S01]  /*a600*/  @P0 LDC R15, c[0x0][0xbf0] ;  /* 0x0002fc00ff0f0b82 */ /* 0x000e620000000800 */
[----:B------:R-:W-:Y:S01]  /*a610*/  LEA.HI R5, R10, R10, RZ, 0x1 ;  /* 0x0000000a0a057211 */ /* 0x000fe200078f08ff */
[----:B------:R-:W-:Y:S01]  /*a620*/  IMAD.IADD R3, R6, 0x1, -R3 ;  /* 0x0000000106037824 */ /* 0x000fe200078e0a03 */
[----:B------:R-:W-:Y:S02]  /*a630*/  LOP3.LUT R9, R9, 0xfffffff8, RZ, 0xc0, !PT ;  /* 0xfffffff809097812 */ /* 0x000fe400078ec0ff */
[----:B------:R-:W-:-:S02]  /*a640*/  SHF.R.S32.HI R7, RZ, 0x5, R7 ;  /* 0x00000005ff077819 */ /* 0x000fc40000011407 */
[----:B------:R-:W-:Y:S01]  /*a650*/  LOP3.LUT R5, R5, 0x1ffffffe, RZ, 0xc0, !PT ;  /* 0x1ffffffe05057812 */ /* 0x000fe200078ec0ff */
[----:B------:R-:W-:Y:S01]  /*a660*/  IMAD.IADD R4, R8, 0x1, -R9 ;  /* 0x0000000108047824 */ /* 0x000fe200078e0a09 */
[----:B------:R-:W1:Y:S01]  /*a670*/  @P0 LDC R14, c[0x0][0xbf0] ;  /* 0x0002fc00ff0e0b82 */ /* 0x000e620000000800 */
[----:B------:R-:W-:Y:S02]  /*a680*/  LOP3.LUT R25, R25, 0x7ffffffc, RZ, 0xc0, !PT ;  /* 0x7ffffffc19197812 */ /* 0x000fe400078ec0ff */
[----:B------:R-:W-:Y:S01]  /*a690*/  IMAD.IADD R8, R10, 0x1, -R5 ;  /* 0x000000010a087824 */ /* 0x000fe200078e0a05 */
[----:B------:R-:W-:Y:S01]  /*a6a0*/  LEA R4, R7, R4, 0x4 ;  /* 0x0000000407047211 */ /* 0x000fe200078e20ff */
[C---:B------:R-:W-:Y:S02]  /*a6b0*/  IMAD R7, R11.reuse, UR4, RZ ;  /* 0x000000040b077c24 */ /* 0x040fe4000f8e02ff */
[----:B------:R-:W-:Y:S02]  /*a6c0*/  IMAD R11, R11, UR6, RZ ;  /* 0x000000060b0b7c24 */ /* 0x000fe4000f8e02ff */
[----:B------:R-:W-:-:S02]  /*a6d0*/  IMAD R3, R3, 0x40, R4 ;  /* 0x0000004003037824 */ /* 0x000fc400078e0204 */
[----:B------:R-:W-:Y:S01]  /*a6e0*/  IMAD.WIDE.U32 R4, R18, UR4, RZ ;  /* 0x0000000412047c25 */ /* 0x000fe2000f8e00ff */
[----:B----4-:R-:W-:-:S03]  /*a6f0*/  USHF.R.S32.HI UR4, URZ, 0x1f, UR9 ;  /* 0x0000001f3f047899 */ /* 0x010fc60008011409 */
[C---:B------:R-:W-:Y:S02]  /*a700*/  IMAD R9, R18.reuse, UR5, R7 ;  /* 0x0000000512097c24 */ /* 0x040fe4000f8e0207 */
[----:B------:R-:W-:-:S04]  /*a710*/  IMAD.WIDE.U32 R6, R18, UR6, RZ ;  /* 0x0000000612067c25 */ /* 0x000fc8000f8e00ff */
[----:B------:R-:W-:Y:S02]  /*a720*/  IMAD.IADD R5, R5, 0x1, R9 ;  /* 0x0000000105057824 */ /* 0x000fe400078e0209 */
[----:B------:R-:W-:Y:S01]  /*a730*/  IMAD R9, R18, UR7, R11 ;  /* 0x0000000712097c24 */ /* 0x000fe2000f8e020b */
[----:B------:R-:W-:Y:S01]  /*a740*/  ULDC.64 UR6, c[0x0][0xb48] ;  /* 0x0002d20000067ab9 */ /* 0x000fe20000000a00 */
[----:B------:R-:W-:Y:S01]  /*a750*/  IMAD R8, R8, 0x8, R3 ;  /* 0x0000000808087824 */ /* 0x000fe200078e0203 */
[----:B---3--:R-:W-:Y:S01]  /*a760*/  LEA R3, R16, R3, 0x7 ;  /* 0x0000000310037211 */ /* 0x008fe200078e38ff */
[----:B------:R-:W-:Y:S01]  /*a770*/  IMAD.MOV R18, RZ, RZ, -R18 ;  /* 0x000000ffff127224 */ /* 0x000fe200078e0a12 */
[----:B------:R-:W-:Y:S01]  /*a780*/  IADD3 R7, R7, R9, RZ ;  /* 0x0000000907077210 */ /* 0x000fe20007ffe0ff */
[----:B-----5:R-:W-:Y:S02]  /*a790*/  IMAD R10, R20, UR4, RZ ;  /* 0x00000004140a7c24 */ /* 0x020fe4000f8e02ff */
[----:B------:R-:W-:-:S02]  /*a7a0*/  IMAD R8, R16, 0x80, R8 ;  /* 0x0000008010087824 */ /* 0x000fc400078e0208 */
[----:B0-----:R-:W-:Y:S01]  /*a7b0*/  IMAD R12, R22, UR4, RZ ;  /* 0x00000004160c7c24 */ /* 0x001fe2000f8e02ff */
[----:B------:R-:W-:Y:S01]  /*a7c0*/  ULDC.64 UR4, c[0x0][0xbe0] ;  /* 0x0002f80000047ab9 */ /* 0x000fe20000000a00 */
[----:B--2---:R-:W-:Y:S02]  /*a7d0*/  IMAD R19, R19, R18, UR8 ;  /* 0x0000000813137e24 */ /* 0x004fe4000f8e0212 */
[----:B------:R-:W-:Y:S02]  /*a7e0*/  IMAD R11, R21, UR9, R10 ;  /* 0x00000009150b7c24 */ /* 0x000fe4000f8e020a */
[----:B------:R-:W-:-:S04]  /*a7f0*/  IMAD.WIDE.U32 R4, R20, UR9, R4 ;  /* 0x0000000914047c25 */ /* 0x000fc8000f8e0004 */
[----:B-1----:R-:W-:-:S04]  /*a800*/  @P0 IMAD.HI.U32 R10, R8, R13, RZ ;  /* 0x0000000d080a0227 */ /* 0x002fc800078e00ff */
        /* <DEDUP_REMOVED lines=13> */
[----:B------:R-:W-:Y:S01]  /*a8e0*/  IMAD R15, R19, UR7, R13 ;  /* 0x00000007130f7c24 */ /* 0x000fe2000f8e020d */
[----:B------:R-:W-:Y:S01]  /*a8f0*/  SHF.R.S32.HI R13, RZ, 0x1f, R9 ;  /* 0x0000001fff0d7819 */ /* 0x000fe20000011409 */
[----:B------:R-:W-:Y:S01]  /*a900*/  IMAD R10, R12, UR4, RZ ;  /* 0x000000040c0a7c24 */ /* 0x000fe2000f8e02ff */
[C---:B------:R-:W-:Y:S01]  /*a910*/  IADD3 R4, P0, R9.reuse, R4, RZ ;  /* 0x0000000409047210 */ /* 0x040fe20007f1e0ff */
[--C-:B------:R-:W-:Y:S01]  /*a920*/  IMAD.MOV R14, RZ, RZ, -R11.reuse ;  /* 0x000000ffff0e7224 */ /* 0x100fe200078e0a0b */
[----:B------:R-:W-:Y:S01]  /*a930*/  IADD3 R9, -R9, RZ, RZ ;  /* 0x000000ff09097210 */ /* 0x000fe20007ffe1ff */
[C---:B------:R-:W-:Y:S01]  /*a940*/  IMAD R12, R19.reuse, UR5, R10 ;  /* 0x00000005130c7c24 */ /* 0x040fe2000f8e020a */
[----:B------:R-:W-:Y:S01]  /*a950*/  SHF.R.S32.HI R10, RZ, 0x1f, R11 ;  /* 0x0000001fff0a7819 */ /* 0x000fe2000001140b */
[----:B------:R-:W-:Y:S01]  /*a960*/  IMAD.WIDE.U32 R6, R19, UR6, R6 ;  /* 0x0000000613067c25 */ /* 0x000fe2000f8e0006 */
[----:B------:R-:W-:Y:S01]  /*a970*/  ULDC.64 UR4, c[0x0][0xb30] ;  /* 0x0002cc0000047ab9 */ /* 0x000fe20000000a00 */
[----:B------:R-:W-:Y:S01]  /*a980*/  ULDC.64 UR6, c[0x0][0xbc8] ;  /* 0x0002f20000067ab9 */ /* 0x000fe20000000a00 */
[----:B------:R-:W-:Y:S01]  /*a990*/  IADD3.X R5, R13, R5, R12, P0, !PT ;  /* 0x000000050d057210 */ /* 0x000fe200007fe40c */
[----:B------:R-:W-:-:S02]  /*a9a0*/  IMAD R9, R17, R9, R8 ;  /* 0x0000000911097224 */ /* 0x000fc400078e0208 */
        /* <DEDUP_REMOVED lines=24> */
[----:B------:R-:W-:Y:S01]  /*ab30*/  IMAD R16, R17, UR6, RZ ;  /* 0x0000000611107c24 */ /* 0x000fe2000f8e02ff */
[----:B------:R-:W-:Y:S01]  /*ab40*/  LEA.HI.X R9, R4, UR7, R9, 0x2, P0 ;  /* 0x0000000704097c11 */ /* 0x000fe200080f1409 */
[C---:B------:R-:W-:Y:S01]  /*ab50*/  VIADD R17, R3.reuse, 0x8 ;  /* 0x0000000803117836 */ /* 0x040fe20000000000 */
[----:B------:R-:W-:Y:S01]  /*ab60*/  LEA.HI.X R22, R6, UR9, R5, 0x2, P1 ;  /* 0x0000000906167c11 */ /* 0x000fe200088f1405 */
[----:B------:R-:W-:Y:S01]  /*ab70*/  SHFL.IDX PT, R4, R8, RZ, 0x1c1f ;  /* 0x001c1fff08047589 */ /* 0x000fe200000e0000 */
[C---:B------:R-:W-:Y:S01]  /*ab80*/  LOP3.LUT P0, RZ, R24.reuse, 0x3, RZ, 0xc0, !PT ;  /* 0x0000000318ff7812 */ /* 0x040fe2000780c0ff */
[----:B------:R-:W-:Y:S01]  /*ab90*/  UIADD3 UR4, UR4, 0x28820, URZ ;  /* 0x0002882004047890 */ /* 0x000fe2000fffe03f */
[CC--:B------:R-:W-:Y:S01]  /*aba0*/  ISETP.GE.AND P2, PT, R3.reuse, R16.reuse, PT ;  /* 0x000000100300720c */ /* 0x0c0fe20003f46270 */
[----:B------:R-:W0:Y:S01]  /*abb0*/  SHFL.IDX PT, R5, R9, RZ, 0x1c1f ;  /* 0x001c1fff09057589 */ /* 0x000e2200000e0000 */
[-C--:B------:R-:W-:Y:S01]  /*abc0*/  ISETP.GE.OR P1, PT, R3, R16.reuse, P0 ;  /* 0x000000100300720c */ /* 0x080fe20000726670 */
[----:B------:R-:W-:Y:S01]  /*abd0*/  UPRMT UR4, URZ, 0x654, UR4 ;  /* 0x000006543f047896 */ /* 0x000fe20008000004 */
[----:B------:R-:W-:Y:S01]  /*abe0*/  ISETP.GE.OR P0, PT, R17, R16, P0 ;  /* 0x000000101100720c */ /* 0x000fe20000706670 */
[----:B------:R-:W-:Y:S01]  /*abf0*/  SHFL.IDX PT, R6, R8, 0x1, 0x1c1f ;  /* 0x003c1f0008067f89 */ /* 0x000fe200000e0000 */
[----:B------:R-:W-:-:S03]  /*ac00*/  IMAD.IADD R19, R24, 0x1, -R25 ;  /* 0x0000000118137824 */ /* 0x000fc600078e0a19 */
[----:B------:R-:W1:Y:S01]  /*ac10*/  SHFL.IDX PT, R7, R9, 0x1, 0x1c1f ;  /* 0x003c1f0009077f89 */ /* 0x000e6200000e0000 */
[----:B------:R-:W-:Y:S02]  /*ac20*/  IMAD.SHL.U32 R19, R19, 0x2, RZ ;  /* 0x0000000213137824 */ /* 0x000fe400078e00ff */
        /* <DEDUP_REMOVED lines=13> */
[C---:B------:R-:W-:Y:S01]  /*ad00*/  IADD3 R7, R19.reuse, 0x18, RZ ;  /* 0x0000001813077810 */ /* 0x040fe20007ffe0ff */
[C---:B------:R-:W-:Y:S01]  /*ad10*/  VIADD R10, R19.reuse, 0x38 ;  /* 0x00000038130a7836 */ /* 0x040fe20000000000 */
[----:B------:R-:W-:Y:S01]  /*ad20*/  ISETP.GE.AND P0, PT, R6, UR4, PT ;  /* 0x0000000406007c0c */ /* 0x000fe2000bf06270 */
[----:B------:R-:W-:Y:S01]  /*ad30*/  VIADD R11, R19, 0x40 ;  /* 0x00000040130b7836 */ /* 0x000fe20000000000 */
[----:B------:R-:W-:Y:S01]  /*ad40*/  ISETP.GE.AND P1, PT, R7, UR4, PT ;  /* 0x0000000407007c0c */ /* 0x000fe2000bf26270 */
[----:B------:R-:W-:Y:S01]  /*ad50*/  VIADD R12, R19, 0x50 ;  /* 0x00000050130c7836 */ /* 0x000fe20000000000 */
[----:B------:R-:W-:Y:S01]  /*ad60*/  ISETP.GE.AND P4, PT, R9, UR4, PT ;  /* 0x0000000409007c0c */ /* 0x000fe2000bf86270 */
[C---:B------:R-:W-:Y:S01]  /*ad70*/  VIADD R18, R19.reuse, 0x60 ;  /* 0x0000006013127836 */ /* 0x040fe20000000000 */
[----:B------:R-:W-:Y:S01]  /*ad80*/  ISETP.GE.AND P5, PT, R10, UR4, PT ;  /* 0x000000040a007c0c */ /* 0x000fe2000bfa6270 */
[----:B---34-:R-:W-:Y:S01]  /*ad90*/  @!P2 IMAD.WIDE R2, R19, 0x4, R14 ;  /* 0x000000041302a825 */ /* 0x018fe200078e020e */
[----:B------:R-:W-:-:S02]  /*ada0*/  ISETP.GE.AND P6, PT, R11, UR4, PT ;  /* 0x000000040b007c0c */ /* 0x000fc4000bfc6270 */
[----:B------:R-:W-:Y:S02]  /*adb0*/  @!P3 LEA.HI R0, R0, R0, RZ, 0x1 ;  /* 0x000000000000b211 */ /* 0x000fe400078f08ff */
[----:B------:R0:W-:Y:S01]  /*adc0*/  @!P2 ST.E.64 desc[UR42][R2.64], R88 ;  /* 0x000000580200a985 */ /* 0x0001e2000c101b2a */
[----:B------:R-:W-:Y:S02]  /*add0*/  @!P0 LEA.HI R6, R6, R6, RZ, 0x1 ;  /* 0x0000000606068211 */ /* 0x000fe400078f08ff */
[----:B------:R-:W-:Y:S01]  /*ade0*/  @!P3 LOP3.LUT R5, R0, 0xfffffffe, RZ, 0xc0, !PT ;  /* 0xfffffffe0005b812 */ /* 0x000fe200078ec0ff */
[----:B------:R-:W-:Y:S01]  /*adf0*/  VIADD R0, R19, 0x20 ;  /* 0x0000002013007836 */ /* 0x000fe20000000000 */
[----:B------:R-:W-:Y:S02]  /*ae00*/  @!P1 LEA.HI R7, R7, R7, RZ, 0x1 ;  /* 0x0000000707079211 */ /* 0x000fe400078f08ff */
[----:B------:R-:W-:Y:S01]  /*ae10*/  @!P5 LEA.HI R10, R10, R10, RZ, 0x1 ;  /* 0x0000000a0a0ad211 */ /* 0x000fe200078f08ff */
[----:B------:R-:W-:Y:S01]  /*ae20*/  @!P3 IMAD.WIDE R4, R5, 0x4, R14 ;  /* 0x000000040504b825 */ /* 0x000fe200078e020e */
[----:B------:R-:W-:-:S02]  /*ae30*/  ISETP.GE.AND P2, PT, R0, UR4, PT ;  /* 0x0000000400007c0c */ /* 0x000fc4000bf46270 */
[----:B------:R-:W-:Y:S02]  /*ae40*/  @!P5 LOP3.LUT R13, R10, 0xfffffffe, RZ, 0xc0, !PT ;  /* 0xfffffffe0a0dd812 */ /* 0x000fe400078ec0ff */
[----:B------:R1:W-:Y:S01]  /*ae50*/  @!P3 ST.E.64 desc[UR42][R4.64], R92 ;  /* 0x0000005c0400b985 */ /* 0x0003e2000c101b2a */
[----:B------:R-:W-:Y:S02]  /*ae60*/  ISETP.GE.AND P3, PT, R8, UR4, PT ;  /* 0x0000000408007c0c */ /* 0x000fe4000bf66270 */
[----:B0-----:R-:W-:Y:S02]  /*ae70*/  @!P0 LOP3.LUT R3, R6, 0xfffffffe, RZ, 0xc0, !PT ;  /* 0xfffffffe06038812 */ /* 0x001fe400078ec0ff */
[----:B------:R-:W-:-:S03]  /*ae80*/  @!P4 LEA.HI R6, R9, R9, RZ, 0x1 ;  /* 0x000000090906c211 */ /* 0x000fc600078f08ff */
[----:B------:R-:W-:Y:S01]  /*ae90*/  @!P0 IMAD.WIDE R2, R3, 0x4, R14 ;  /* 0x0000000403028825 */ /* 0x000fe200078e020e */
[----:B------:R-:W-:-:S04]  /*aea0*/  @!P2 LEA.HI R0, R0, R0, RZ, 0x1 ;  /* 0x000000000000a211 */ /* 0x000fc800078f08ff */
[----:B------:R0:W-:Y:S01]  /*aeb0*/  @!P0 ST.E.64 desc[UR42][R2.64], R96 ;  /* 0x0000006002008985 */ /* 0x0001e2000c101b2a */
[----:B-1----:R-:W-:Y:S02]  /*aec0*/  @!P1 LOP3.LUT R5, R7, 0xfffffffe, RZ, 0xc0, !PT ;  /* 0xfffffffe07059812 */ /* 0x002fe400078ec0ff */
[----:B------:R-:W-:Y:S02]  /*aed0*/  @!P3 LEA.HI R8, R8, R8, RZ, 0x1 ;  /* 0x000000080808b211 */ /* 0x000fe400078f08ff */
[----:B------:R-:W-:Y:S01]  /*aee0*/  @!P2 LOP3.LUT R7, R0, 0xfffffffe, RZ, 0xc0, !PT ;  /* 0xfffffffe0007a812 */ /* 0x000fe200078ec0ff */
[--C-:B------:R-:W-:Y:S01]  /*aef0*/  @!P1 IMAD.WIDE R4, R5, 0x4, R14.reuse ;  /* 0x0000000405049825 */ /* 0x100fe200078e020e */
[----:B------:R-:W-:Y:S02]  /*af00*/  @!P3 LOP3.LUT R9, R8, 0xfffffffe, RZ, 0xc0, !PT ;  /* 0xfffffffe0809b812 */ /* 0x000fe400078ec0ff */
[----:B------:R-:W-:Y:S02]  /*af10*/  @!P6 LEA.HI R0, R11, R11, RZ, 0x1 ;  /* 0x0000000b0b00e211 */ /* 0x000fe400078f08ff */
[----:B------:R-:W-:Y:S01]  /*af20*/  @!P4 LOP3.LUT R11, R6, 0xfffffffe, RZ, 0xc0, !PT ;  /* 0xfffffffe060bc812 */ /* 0x000fe200078ec0ff */
[--C-:B------:R-:W-:Y:S01]  /*af30*/  @!P2 IMAD.WIDE R6, R7, 0x4, R14.reuse ;  /* 0x000000040706a825 */ /* 0x100fe200078e020e */
[----:B------:R-:W-:Y:S01]  /*af40*/  @!P6 LOP3.LUT R21, R0, 0xfffffffe, RZ, 0xc0, !PT ;  /* 0xfffffffe0015e812 */ /* 0x000fe200078ec0ff */
[----:B------:R1:W-:Y:S01]  /*af50*/  @!P1 ST.E.64 desc[UR42][R4.64], R100 ;  /* 0x0000006404009985 */ /* 0x0003e2000c101b2a */
[----:B------:R-:W-:Y:S01]  /*af60*/  IADD3 R0, R19, 0x48, RZ ;  /* 0x0000004813007810 */ /* 0x000fe20007ffe0ff */
[--C-:B0-----:R-:W-:Y:S01]  /*af70*/  @!P3 IMAD.WIDE R2, R9, 0x4, R14.reuse ;  /* 0x000000040902b825 */ /* 0x101fe200078e020e */
[----:B------:R-:W-:Y:S01]  /*af80*/  ISETP.GE.AND P1, PT, R12, UR4, PT ;  /* 0x000000040c007c0c */ /* 0x000fe2000bf26270 */
[----:B------:R0:W-:Y:S01]  /*af90*/  @!P2 ST.E.64 desc[UR42][R6.64], R104 ;  /* 0x000000680600a985 */ /* 0x0001e2000c101b2a */
[----:B------:R-:W-:Y:S01]  /*afa0*/  ISETP.GE.AND P0, PT, R0, UR4, PT ;  /* 0x0000000400007c0c */ /* 0x000fe2000bf06270 */
[----:B------:R-:W-:-:S02]  /*afb0*/  @!P5 IMAD.WIDE R8, R13, 0x4, R14 ;  /* 0x000000040d08d825 */ /* 0x000fc400078e020e */
[----:B------:R2:W-:Y:S01]  /*afc0*/  @!P3 ST.E.64 desc[UR42][R2.64], R108 ;  /* 0x0000006c0200b985 */ /* 0x0005e2000c101b2a */
[----:B------:R-:W-:Y:S01]  /*afd0*/  ISETP.GE.AND P3, PT, R18, UR4, PT ;  /* 0x0000000412007c0c */ /* 0x000fe2000bf66270 */
[----:B------:R-:W-:Y:S02]  /*afe0*/  VIADD R13, R19, 0x58 ;  /* 0x00000058130d7836 */ /* 0x000fe40000000000 */
[----:B-1----:R-:W-:-:S03]  /*aff0*/  @!P4 IMAD.WIDE R4, R11, 0x4, R14 ;  /* 0x000000040b04c825 */ /* 0x002fc600078e020e */
[----:B------:R-:W-:Y:S02]  /*b000*/  ISETP.GE.AND P2, PT, R13, UR4, PT ;  /* 0x000000040d007c0c */ /* 0x000fe4000bf46270 */
[----:B------:R-:W-:Y:S01]  /*b010*/  @!P1 LEA.HI R12, R12, R12, RZ, 0x1 ;  /* 0x0000000c0c0c9211 */ /* 0x000fe200078f08ff */
[----:B------:R-:W-:Y:S01]  /*b020*/  @!P6 IMAD.WIDE R10, R21, 0x4, R14 ;  /* 0x00000004150ae825 */ /* 0x000fe200078e020e */
[----:B------:R1:W-:Y:S01]  /*b030*/  @!P4 ST.E.64 desc[UR42][R4.64], R112 ;  /* 0x000000700400c985 */ /* 0x0003e2000c101b2a */
[----:B------:R-:W-:Y:S02]  /*b040*/  @!P0 LEA.HI R0, R0, R0, RZ, 0x1 ;  /* 0x0000000000008211 */ /* 0x000fe400078f08ff */
[C---:B0-----:R-:W-:Y:S01]  /*b050*/  VIADD R6, R19.reuse, 0x68 ;  /* 0x0000006813067836 */ /* 0x041fe20000000000 */
[C---:B--2---:R-:W-:Y:S01]  /*b060*/  IADD3 R3, R19.reuse, 0x78, RZ ;  /* 0x0000007813037810 */ /* 0x044fe20007ffe0ff */
[----:B------:R-:W-:Y:S01]  /*b070*/  VIADD R7, R19, 0x70 ;  /* 0x0000007013077836 */ /* 0x000fe20000000000 */
[----:B------:R0:W-:Y:S01]  /*b080*/  @!P5 ST.E.64 desc[UR42][R8.64], R116 ;  /* 0x000000740800d985 */ /* 0x0001e2000c101b2a */
[----:B------:R-:W-:-:S02]  /*b090*/  @!P3 LEA.HI R18, R18, R18, RZ, 0x1 ;  /* 0x000000121212b211 */ /* 0x000fc400078f08ff */
[----:B------:R-:W-:Y:S01]  /*b0a0*/  ISETP.GE.AND P4, PT, R6, UR4, PT ;  /* 0x0000000406007c0c */ /* 0x000fe2000bf86270 */
[----:B------:R2:W-:Y:S01]  /*b0b0*/  @!P6 ST.E.64 desc[UR42][R10.64], R120 ;  /* 0x000000780a00e985 */ /* 0x0005e2000c101b2a */
[----:B------:R-:W-:Y:S02]  /*b0c0*/  ISETP.GE.AND P6, PT, R3, UR4, PT ;  /* 0x0000000403007c0c */ /* 0x000fe4000bfc6270 */
[----:B------:R-:W-:Y:S02]  /*b0d0*/  ISETP.GE.AND P5, PT, R7, UR4, PT ;  /* 0x0000000407007c0c */ /* 0x000fe4000bfa6270 */
[----:B------:R-:W-:Y:S02]  /*b0e0*/  @!P2 LEA.HI R13, R13, R13, RZ, 0x1 ;  /* 0x0000000d0d0da211 */ /* 0x000fe400078f08ff */
[----:B-1----:R-:W-:Y:S02]  /*b0f0*/  @!P1 LOP3.LUT R5, R12, 0xfffffffe, RZ, 0xc0, !PT ;  /* 0xfffffffe0c059812 */ /* 0x002fe400078ec0ff */
[----:B0-----:R-:W-:-:S03]  /*b100*/  @!P3 LOP3.LUT R9, R18, 0xfffffffe, RZ, 0xc0, !PT ;  /* 0xfffffffe1209b812 */ /* 0x001fc600078ec0ff */
[----:B------:R-:W-:Y:S02]  /*b110*/  @!P4 LEA.HI R6, R6, R6, RZ, 0x1 ;  /* 0x000000060606c211 */ /* 0x000fe400078f08ff */
[----:B------:R-:W-:Y:S01]  /*b120*/  @!P6 LEA.HI R4, R3, R3, RZ, 0x1 ;  /* 0x000000030304e211 */ /* 0x000fe200078f08ff */
[----:B------:R-:W-:Y:S01]  /*b130*/  @!P3 IMAD.WIDE R8, R9, 0x4, R14 ;  /* 0x000000040908b825 */ /* 0x000fe200078e020e */
[----:B------:R-:W-:Y:S02]  /*b140*/  @!P5 LEA.HI R2, R7, R7, RZ, 0x1 ;  /* 0x000000070702d211 */ /* 0x000fe400078f08ff */
[----:B------:R-:W-:Y:S02]  /*b150*/  @!P0 LOP3.LUT R3, R0, 0xfffffffe, RZ, 0xc0, !PT ;  /* 0xfffffffe00038812 */ /* 0x000fe400078ec0ff */
[----:B------:R-:W-:Y:S02]  /*b160*/  @!P2 LOP3.LUT R7, R13, 0xfffffffe, RZ, 0xc0, !PT ;  /* 0xfffffffe0d07a812 */ /* 0x000fe400078ec0ff */
[----:B--2---:R-:W-:-:S02]  /*b170*/  @!P4 LOP3.LUT R11, R6, 0xfffffffe, RZ, 0xc0, !PT ;  /* 0xfffffffe060bc812 */ /* 0x004fc400078ec0ff */
        /* <DEDUP_REMOVED lines=15> */
.L_x_2151:
[----:B------:R-:W-:Y:S05]  /*b270*/  BSYNC B0 ;  /* 0x0000000000007941 */ /* 0x000fea0003800000 */
.L_x_2150:
[----:B------:R-:W-:Y:S01]  /*b280*/  ISETP.GE.AND P0, PT, R17, R16, PT ;  /* 0x000000101100720c */ /* 0x000fe20003f06270 */
[----:B0-----:R0:W1:Y:S04]  /*b290*/  SHFL.IDX PT, R13, R22, 0x1, 0x1c1f ;  /* 0x003c1f00160d7f89 */ /* 0x00106800000e0000 */
[----:B------:R0:W0:Y:S08]  /*b2a0*/  SHFL.IDX PT, R12, R20, 0x1, 0x1c1f ;  /* 0x003c1f00140c7f89 */ /* 0x00003000000e0000 */
[----:B------:R-:W-:Y:S05]  /*b2b0*/  @P0 BRA `(.L_x_2116) ;  /* 0x00000044002c0947 */ /* 0x000fea0003800000 */
[----:B------:R-:W-:Y:S01]  /*b2c0*/  ULDC UR4, c[0x0][0xac8] ;  /* 0x0002b20000047ab9 */ /* 0x000fe20000000800 */
[C---:B--2---:R-:W-:Y:S01]  /*b2d0*/  VIADD R0, R19.reuse, 0x8 ;  /* 0x0000000813007836 */ /* 0x044fe20000000000 */
[C---:B------:R-:W-:Y:S01]  /*b2e0*/  ISETP.GE.AND P0, PT, R19.reuse, UR4, PT ;  /* 0x0000000413007c0c */ /* 0x040fe2000bf06270 */
[C---:B------:R-:W-:Y:S01]  /*b2f0*/  VIADD R4, R19.reuse, 0x10 ;  /* 0x0000001013047836 */ /* 0x040fe20000000000 */
[C---:B------:R-:W-:Y:S01]  /*b300*/  IADD3 R9, R19.reuse, 0x28, RZ ;  /* 0x0000002813097810 */ /* 0x040fe20007ffe0ff */
[C---:B------:R-:W-:Y:S01]  /*b310*/  VIADD R6, R19.reuse, 0x18 ;  /* 0x0000001813067836 */ /* 0x040fe20000000000 */
[----:B------:R-:W-:Y:S01]  /*b320*/  ISETP.GE.AND P5, PT, R0, UR4, PT ;  /* 0x0000000400007c0c */ /* 0x000fe2000bfa6270 */
[C---:B------:R-:W-:Y:S01]  /*b330*/  VIADD R8, R19.reuse, 0x20 ;  /* 0x0000002013087836 */ /* 0x040fe20000000000 */
[----:B------:R-:W-:Y:S01]  /*b340*/  ISETP.GE.AND P6, PT, R4, UR4, PT ;  /* 0x0000000404007c0c */ /* 0x000fe2000bfc6270 */
[----:B------:R-:W-:Y:S01]  /*b350*/  VIADD R10, R19, 0x30 ;  /* 0x00000030130a7836 */ /* 0x000fe20000000000 */
[----:B------:R-:W-:Y:S01]  /*b360*/  ISETP.GE.AND P3, PT, R9, UR4, PT ;  /* 0x0000000409007c0c */ /* 0x000fe2000bf66270 */
[C---:B------:R-:W-:Y:S01]  /*b370*/  VIADD R11, R19.reuse, 0x38 ;  /* 0x00000038130b7836 */ /* 0x040fe20000000000 */
[----:B------:R-:W-:Y:S01]  /*b380*/  ISETP.GE.AND P4, PT, R8, UR4, PT ;  /* 0x0000000408007c0c */ /* 0x000fe2000bf86270 */
[C---:B------:R-:W-:Y:S01]  /*b390*/  VIADD R16, R19.reuse, 0x40 ;  /* 0x0000004013107836 */ /* 0x040fe20000000000 */
[----:B------:R-:W-:Y:S01]  /*b3a0*/  ISETP.GE.AND P2, PT, R10, UR4, PT ;  /* 0x000000040a007c0c */ /* 0x000fe2000bf46270 */
[----:B01----:R-:W-:Y:S01]  /*b3b0*/  @!P0 IMAD.WIDE R2, R19, 0x4, R12 ;  /* 0x0000000413028825 */ /* 0x003fe200078e020c */
[----:B------:R-:W-:-:S03]  /*b3c0*/  ISETP.GE.AND P1, PT, R11, UR4, PT ;  /* 0x000000040b007c0c */ /* 0x000fc6000bf26270 */
[----:B------:R-:W-:Y:S01]  /*b3d0*/  @!P5 LEA.HI R0, R0, R0, RZ, 0x1 ;  /* 0x000000000000d211 */ /* 0x000fe200078f08ff */
[----:B------:R0:W-:Y:S01]  /*b3e0*/  @!P0 ST.E.64 desc[UR42][R2.64], R90 ;  /* 0x0000005a02008985 */ /* 0x0001e2000c101b2a */
[----:B------:R-:W-:Y:S01]  /*b3f0*/  ISETP.GE.AND P0, PT, R6, UR4, PT ;  /* 0x0000000406007c0c */ /* 0x000fe2000bf06270 */
[C---:B------:R-:W-:Y:S01]  /*b400*/  VIADD R18, R19.reuse, 0x48 ;  /* 0x0000004813127836 */ /* 0x040fe20000000000 */
[----:B------:R-:W-:Y:S01]  /*b410*/  @!P6 LEA.HI R4, R4, R4, RZ, 0x1 ;  /* 0x000000040404e211 */ /* 0x000fe200078f08ff */
[----:B------:R-:W-:Y:S01]  /*b420*/  VIADD R20, R19, 0x70 ;  /* 0x0000007013147836 */ /* 0x000fe20000000000 */
[----:B------:R-:W-:Y:S02]  /*b430*/  @!P5 LOP3.LUT R5, R0, 0xfffffffe, RZ, 0xc0, !PT ;  /* 0xfffffffe0005d812 */ /* 0x000fe400078ec0ff */
[----:B------:R-:W-:Y:S02]  /*b440*/  @!P6 LOP3.LUT R7, R4, 0xfffffffe, RZ, 0xc0, !PT ;  /* 0xfffffffe0407e812 */ /* 0x000fe400078ec0ff */
[----:B------:R-:W-:-:S02]  /*b450*/  @!P4 LEA.HI R8, R8, R8, RZ, 0x1 ;  /* 0x000000080808c211 */ /* 0x000fc400078f08ff */
[----:B------:R-:W-:Y:S02]  /*b460*/  @!P3 LEA.HI R0, R9, R9, RZ, 0x1 ;  /* 0x000000090900b211 */ /* 0x000fe400078f08ff */
[----:B------:R-:W-:Y:S01]  /*b470*/  @!P2 LEA.HI R10, R10, R10, RZ, 0x1 ;  /* 0x0000000a0a0aa211 */ /* 0x000fe200078f08ff */
[--C-:B0-----:R-:W-:Y:S01]  /*b480*/  @!P5 IMAD.WIDE R2, R5, 0x4, R12.reuse ;  /* 0x000000040502d825 */ /* 0x101fe200078e020c */
[----:B------:R-:W-:Y:S02]  /*b490*/  @!P0 LEA.HI R6, R6, R6, RZ, 0x1 ;  /* 0x0000000606068211 */ /* 0x000fe400078f08ff */
[----:B---3--:R-:W-:Y:S01]  /*b4a0*/  @!P1 LEA.HI R14, R11, R11, RZ, 0x1 ;  /* 0x0000000b0b0e9211 */ /* 0x008fe200078f08ff */
[----:B------:R-:W-:Y:S01]  /*b4b0*/  @!P6 IMAD.WIDE R4, R7, 0x4, R12 ;  /* 0x000000040704e825 */ /* 0x000fe200078e020c */
[----:B------:R-:W-:Y:S01]  /*b4c0*/  @!P0 LOP3.LUT R7, R6, 0xfffffffe, RZ, 0xc0, !PT ;  /* 0xfffffffe06078812 */ /* 0x000fe200078ec0ff */
[----:B------:R0:W-:Y:S01]  /*b4d0*/  @!P5 ST.E.64 desc[UR42][R2.64], R94 ;  /* 0x0000005e0200d985 */ /* 0x0001e2000c101b2a */
[----:B------:R-:W-:-:S02]  /*b4e0*/  @!P4 LOP3.LUT R9, R8, 0xfffffffe, RZ, 0xc0, !PT ;  /* 0xfffffffe0809c812 */ /* 0x000fc400078ec0ff */
[----:B------:R-:W-:Y:S01]  /*b4f0*/  @!P3 LOP3.LUT R11, R0, 0xfffffffe, RZ, 0xc0, !PT ;  /* 0xfffffffe000bb812 */ /* 0x000fe200078ec0ff */
[----:B------:R1:W-:Y:S01]  /*b500*/  @!P6 ST.E.64 desc[UR42][R4.64], R98 ;  /* 0x000000620400e985 */ /* 0x0003e2000c101b2a */
[----:B----4-:R-:W-:Y:S02]  /*b510*/  @!P2 LOP3.LUT R15, R10, 0xfffffffe, RZ, 0xc0, !PT ;  /* 0xfffffffe0a0fa812 */ /* 0x010fe400078ec0ff */
[----:B------:R-:W-:Y:S01]  /*b520*/  @!P1 LOP3.LUT R17, R14, 0xfffffffe, RZ, 0xc0, !PT ;  /* 0xfffffffe0e119812 */ /* 0x000fe200078ec0ff */
[C---:B------:R-:W-:Y:S01]  /*b530*/  VIADD R14, R19.reuse, 0x58 ;  /* 0x00000058130e7836 */ /* 0x040fe20000000000 */
[----:B------:R-:W-:Y:S02]  /*b540*/  ISETP.GE.AND P5, PT, R16, UR4, PT ;  /* 0x0000000410007c0c */ /* 0x000fe4000bfa6270 */
[----:B------:R-:W-:Y:S02]  /*b550*/  ISETP.GE.AND P6, PT, R18, UR4, PT ;  /* 0x0000000412007c0c */ /* 0x000fe4000bfc6270 */
[----:B------:R-:W-:Y:S01]  /*b560*/  IADD3 R0, R19, 0x50, RZ ;  /* 0x0000005013007810 */ /* 0x000fe20007ffe0ff */
        /* <DEDUP_REMOVED lines=15> */
[----:B------:R-:W-:Y:S01]  /*b660*/  VIADD R17, R19, 0x68 ;  /* 0x0000006813117836 */ /* 0x000fe20000000000 */
[----:B------:R-:W-:Y:S02]  /*b670*/  ISETP.GE.AND P1, PT, R14, UR4, PT ;  /* 0x000000040e007c0c */ /* 0x000fe4000bf26270 */
        /* <DEDUP_REMOVED lines=17> */
[----:B----4-:R-:W-:Y:S02]  /*b790*/  @!P4 LOP3.LUT R11, R20, 0xfffffffe, RZ, 0xc0, !PT ;  /* 0xfffffffe140bc812 */ /* 0x010fe400078ec0ff */
[----:B------:R-:W-:Y:S01]  /*b7a0*/  IADD3 R19, R19, 0x78, RZ ;  /* 0x0000007813137810 */ /* 0x000fe20007ffe0ff */
        /* <DEDUP_REMOVED lines=17> */
.L_x_2149:
[----:B------:R-:W1:Y:S02]  /*b8c0*/  S2R R0, SR_TID.X ;  /* 0x0000000000007919 */ /* 0x000e640000002100 */
[----:B-1----:R-:W-:-:S05]  /*b8d0*/  VIADD R2, R0, 0xffffff80 ;  /* 0xffffff8000027836 */ /* 0x002fca0000000000 */
[----:B------:R-:W-:-:S13]  /*b8e0*/  ISETP.GT.AND P0, PT, R2, 0x7f, PT ;  /* 0x0000007f0200780c */ /* 0x000fda0003f04270 */
[----:B------:R-:W-:Y:S05]  /*b8f0*/  @P0 BRA `(.L_x_2116) ;  /* 0x0000003c009c0947 */ /* 0x000fea0003800000 */
[----:B------:R-:W1:Y:S01]  /*b900*/  S2R R3, SR_CTAID.X ;  /* 0x0000000000037919 */ /* 0x000e620000002500 */
[----:B------:R-:W2:Y:S01]  /*b910*/  LDC R6, c[0x0][0xbe8] ;  /* 0x0002fa00ff067b82 */ /* 0x000ea20000000800 */
[----:B------:R-:W-:Y:S01]  /*b920*/  ULDC UR4, c[0x0][0xa88] ;  /* 0x0002a20000047ab9 */ /* 0x000fe20000000800 */
[----:B-1----:R-:W-:Y:S02]  /*b930*/  IMAD R0, R3, 0x80, R0 ;  /* 0x0000008003007824 */ /* 0x002fe400078e0200 */
[----:B--2---:R-:W-:Y:S02]  /*b940*/  IMAD R3, R6, UR4, RZ ;  /* 0x0000000406037c24 */ /* 0x004fe4000f8e02ff */
[----:B------:R-:W-:-:S05]  /*b950*/  VIADD R0, R0, 0xffffff80 ;  /* 0xffffff8000007836 */ /* 0x000fca0000000000 */
[----:B------:R-:W-:-:S13]  /*b960*/  ISETP.GE.AND P0, PT, R0, R3, PT ;  /* 0x000000030000720c */ /* 0x000fda0003f06270 */
[----:B------:R-:W-:Y:S05]  /*b970*/  @P0 BRA `(.L_x_2116) ;  /* 0x0000003c007c0947 */ /* 0x000fea0003800000 */
[----:B------:R-:W-:Y:S01]  /*b980*/  ISETP.NE.AND P0, PT, R6, 0x1, PT ;  /* 0x000000010600780c */ /* 0x000fe20003f05270 */
[----:B------:R-:W1:Y:S01]  /*b990*/  S2UR UR4, SR_CTAID.Z ;  /* 0x00000000000479c3 */ /* 0x000e620000002700 */
[----:B------:R-:W-:Y:S01]  /*b9a0*/  SHF.R.S32.HI R5, RZ, 0x1f, R18 ;  /* 0x0000001fff057819 */ /* 0x000fe20000011412 */
[----:B------:R-:W-:Y:S02]  /*b9b0*/  ULDC.64 UR6, c[0x0][0xbd0] ;  /* 0x0002f40000067ab9 */ /* 0x000fe40000000a00 */
[----:B------:R-:W-:-:S04]  /*b9c0*/  IMAD.WIDE.U32 R2, R18, UR6, RZ ;  /* 0x0000000612027c25 */ /* 0x000fc8000f8e00ff */
[----:B------:R-:W2:Y:S01]  /*b9d0*/  LDC.64 R12, c[0x0][0xbd8] ;  /* 0x0002f600ff0c7b82 */ /* 0x000ea20000000a00 */
[----:B------:R-:W-:-:S04]  /*b9e0*/  IMAD R5, R5, UR6, RZ ;  /* 0x0000000605057c24 */ /* 0x000fc8000f8e02ff */
[----:B------:R-:W-:Y:S02]  /*b9f0*/  IMAD R5, R18, UR7, R5 ;  /* 0x0000000712057c24 */ /* 0x000fe4000f8e0205 */
[----:B------:R-:W-:Y:S01]  /*ba00*/  IMAD.MOV R18, RZ, RZ, -R18 ;  /* 0x000000ffff127224 */ /* 0x000fe200078e0a12 */
[----:B------:R-:W0:Y:S02]  /*ba10*/  @P0 LDC R9, c[0x0][0xbec] ;  /* 0x0002fb00ff090b82 */ /* 0x000e240000000800 */
[----:B------:R-:W-:Y:S01]  /*ba20*/  IADD3 R3, R3, R5, RZ ;  /* 0x0000000503037210 */ /* 0x000fe20007ffe0ff */
[----:B------:R-:W-:-:S05]  /*ba30*/  IMAD.MOV.U32 R5, RZ, RZ, R0 ;  /* 0x000000ffff057224 */ /* 0x000fca00078e0000 */
[----:B------:R-:W3:Y:S01]  /*ba40*/  S2UR UR8, SR_CTAID.Y ;  /* 0x00000000000879c3 */ /* 0x000ee20000002600 */
[----:B-1----:R-:W-:-:S07]  /*ba50*/  USHF.R.S32.HI UR5, URZ, 0x1f, UR4 ;  /* 0x0000001f3f057899 */ /* 0x002fce0008011404 */
[----:B------:R-:W3:Y:S01]  /*ba60*/  LDC R7, c[0x0][0xc50] ;  /* 0x00031400ff077b82 */ /* 0x000ee20000000800 */
[C---:B--2---:R-:W-:Y:S02]  /*ba70*/  IMAD R8, R12.reuse, UR5, RZ ;  /* 0x000000050c087c24 */ /* 0x044fe4000f8e02ff */
[----:B------:R-:W-:-:S04]  /*ba80*/  IMAD.WIDE.U32 R2, R12, UR4, R2 ;  /* 0x000000040c027c25 */ /* 0x000fc8000f8e0002 */
[----:B------:R-:W-:Y:S01]  /*ba90*/  IMAD R13, R13, UR4, R8 ;  /* 0x000000040d0d7c24 */ /* 0x000fe2000f8e0208 */
[----:B------:R-:W1:Y:S01]  /*baa0*/  @P0 LDC R11, c[0x0][0xbf0] ;  /* 0x0002fc00ff0b0b82 */ /* 0x000e620000000800 */
[----:B0-----:R-:W-:Y:S01]  /*bab0*/  @P0 IMAD.HI.U32 R4, R0, R9, RZ ;  /* 0x0000000900040227 */ /* 0x001fe200078e00ff */
[----:B------:R-:W-:-:S03]  /*bac0*/  ULDC.64 UR4, c[0x0][0xbe0] ;  /* 0x0002f80000047ab9 */ /* 0x000fc60000000a00 */
[----:B------:R-:W-:Y:S02]  /*bad0*/  IMAD.IADD R3, R13, 0x1, R3 ;  /* 0x000000010d037824 */ /* 0x000fe400078e0203 */
[----:B---3--:R-:W-:-:S04]  /*bae0*/  IMAD R9, R7, R18, UR8 ;  /* 0x0000000807097e24 */ /* 0x008fc8000f8e0212 */
[----:B------:R-:W-:Y:S01]  /*baf0*/  IMAD.WIDE.U32 R2, R9, UR4, R2 ;  /* 0x0000000409027c25 */ /* 0x000fe2000f8e0002 */
[----:B-1----:R-:W-:Y:S02]  /*bb00*/  @P0 SHF.R.U32.HI R5, RZ, R11, R4 ;  /* 0x0000000bff050219 */ /* 0x002fe40000011604 */
        /* <DEDUP_REMOVED lines=16> */
[----:B------:R-:W-:Y:S02]  /*bc10*/  LEA.HI.X R5, R2, UR5, R3, 0x2, P0 ;  /* 0x0000000502057c11 */ /* 0x000fe400080f1403 */
[----:B------:R-:W-:-:S05]  /*bc20*/  MOV R3, 0xff800000 ;  /* 0xff80000000037802 */ /* 0x000fca0000000f00 */
[----:B------:R0:W-:Y:S01]  /*bc30*/  STG.E desc[UR42][R4.64], R3 ;  /* 0x0000000304007986 */ /* 0x0001e2000c10192a */
[----:B------:R-:W-:Y:S05]  /*bc40*/  BRA `(.L_x_2116) ;  /* 0x0000003800c87947 */ /* 0x000fea0003800000 */
.L_x_2114:
        /* <DEDUP_REMOVED lines=18> */
.L_x_2152:
[----:B------:R-:W-:Y:S01]  /*bd70*/  ULDC UR39, c[0x0][0xc50] ;  /* 0x0003140000277ab9 */ /* 0x000fe20000000800 */
[----:B------:R-:W-:Y:S01]  /*bd80*/  UMOV UR36, UR6 ;  /* 0x0000000600247c82 */ /* 0x000fe20008000000 */
[----:B------:R-:W-:-:S11]  /*bd90*/  UISETP.NE.AND UP0, UPT, UR39, 0x1, UPT ;  /* 0x000000012700788c */ /* 0x000fd6000bf05270 */
[----:B------:R-:W-:Y:S01]  /*bda0*/  @UP0 ULDC UR4, c[0x0][0xc54] ;  /* 0x0003150000040ab9 */ /* 0x000fe20000000800 */
[----:B------:R-:W-:Y:S01]  /*bdb0*/  @UP0 ULDC UR7, c[0x0][0xc58] ;  /* 0x0003160000070ab9 */ /* 0x000fe20000000800 */
[----:B------:R-:W-:-:S04]  /*bdc0*/  UIMAD.WIDE.U32 UR4, UR6, UR4, URZ ;  /* 0x00000004060472a5 */ /* 0x000fc8000f8e003f */
[----:B------:R-:W-:-:S12]  /*bdd0*/  @UP0 USHF.R.U32.HI UR36, URZ, UR7, UR5 ;  /* 0x000000073f240299 */ /* 0x000fd80008011605 */
.L_x_2153:
        /* <DEDUP_REMOVED lines=8> */
[----:B------:R-:W-:Y:S01]  /*be60*/  ULDC UR5, c[0x0][0x448] ;  /* 0x0001120000057ab9 */ /* 0x000fe20000000800 */
[----:B------:R-:W-:Y:S01]  /*be70*/  ULDC.64 UR6, c[0x0][0x418] ;  /* 0x0001060000067ab9 */ /* 0x000fe20000000a00 */
[----:B------:R-:W-:Y:S01]  /*be80*/  UISETP.NE.AND UP1, UPT, UR5, 0x1, UPT ;  /* 0x000000010500788c */ /* 0x000fe2000bf25270 */
[----:B------:R1:W-:Y:S01]  /*be90*/  STL [R1+0xc], RZ ;  /* 0x00000cff01007387 */ /* 0x0003e20000100800 */
[----:B------:R-:W-:Y:S01]  /*bea0*/  UISETP.NE.U32.AND UP0, UPT, UR6, URZ, UPT ;  /* 0x0000003f0600728c */ /* 0x000fe2000bf05070 */
[----:B------:R-:W-:Y:S02]  /*beb0*/  ULDC UR5, c[0x0][0x288] ;  /* 0x0000a20000057ab9 */ /* 0x000fe40000000800 */
[----:B------:R-:W-:Y:S01]  /*bec0*/  ULDC UR6, c[0x0][0x424] ;  /* 0x0001090000067ab9 */ /* 0x000fe20000000800 */
[----:B------:R-:W-:Y:S02]  /*bed0*/  UISETP.NE.AND.EX UP0, UPT, UR7, URZ, UPT, UP0 ;  /* 0x0000003f0700728c */ /* 0x000fe4000bf05300 */
[----:B------:R-:W-:-:S02]  /*bee0*/  UIADD3 UR10, -UR5, 0x80, URZ ;  /* 0x00000080050a7890 */ /* 0x000fc4000fffe13f */
[----:B------:R-:W-:Y:S01]  /*bef0*/  USEL UR7, UR6, 0x1, UP0 ;  /* 0x0000000106077887 */ /* 0x000fe20008000000 */
[----:B------:R-:W-:-:S03]  /*bf00*/  ULDC UR9, c[0x0][0x2f0] ;  /* 0x0000bc0000097ab9 */ /* 0x000fc60000000800 */
[----:B------:R-:W-:Y:S02]  /*bf10*/  UIMAD UR10, UR7, UR9, UR10 ;  /* 0x00000009070a72a4 */ /* 0x000fe4000f8e020a */
[----:B------:R-:W-:Y:S02]  /*bf20*/  UIMAD UR7, UR7, UR9, 0x7f ;  /* 0x0000007f070774a4 */ /* 0x000fe4000f8e0209 */
[----:B0-----:R-:W-:-:S03]  /*bf30*/  ULEA UR8, UR4, 0x7f, 0x7 ;  /* 0x0000007f04087891 */ /* 0x001fc6000f8e383f */
[----:B------:R-:W-:Y:S02]  /*bf40*/  @UP1 ULDC UR4, c[0x0][0x44c] ;  /* 0x0001130000041ab9 */ /* 0x000fe40000000800 */
[----:B------:R-:W-:Y:S02]  /*bf50*/  UIMAD.WIDE.U32 UR4, UR8, UR4, URZ ;  /* 0x00000004080472a5 */ /* 0x000fe4000f8e003f */
[----:B------:R-:W-:Y:S01]  /*bf60*/  UMOV UR6, UR8 ;  /* 0x0000000800067c82 */ /* 0x000fe20008000000 */
[----:B------:R-:W-:Y:S02]  /*bf70*/  @UP1 ULDC UR8, c[0x0][0x450] ;  /* 0x0001140000081ab9 */ /* 0x000fe40000000800 */
[----:B------:R-:W-:Y:S02]  /*bf80*/  @UP1 USHF.R.U32.HI UR6, URZ, UR8, UR5 ;  /* 0x000000083f061299 */ /* 0x000fe40008011605 */
[----:B------:R-:W-:Y:S02]  /*bf90*/  USHF.R.S32.HI UR5, URZ, 0x1f, UR7 ;  /* 0x0000001f3f057899 */ /* 0x000fe40008011407 */
[----:B------:R-:W-:-:S02]  /*bfa0*/  UIADD3 UR6, UR10, UR6, URZ ;  /* 0x000000060a067290 */ /* 0x000fc4000fffe03f */
[----:B------:R-:W-:Y:S02]  /*bfb0*/  ULEA.HI UR5, UR5, UR7, URZ, 0x7 ;  /* 0x0000000705057291 */ /* 0x000fe4000f8f383f */
[----:B------:R-:W-:Y:S02]  /*bfc0*/  USHF.R.S32.HI UR4, URZ, 0x1f, UR6 ;  /* 0x0000001f3f047899 */ /* 0x000fe40008011406 */
[----:B------:R-:W-:Y:S02]  /*bfd0*/  USHF.R.S32.HI UR5, URZ, 0x7, UR5 ;  /* 0x000000073f057899 */ /* 0x000fe40008011405 */
[----:B------:R-:W-:-:S04]  /*bfe0*/  ULEA.HI UR4, UR4, UR6, URZ, 0x7 ;  /* 0x0000000604047291 */ /* 0x000fc8000f8f383f */
[----:B------:R-:W-:-:S04]  /*bff0*/  USHF.R.S32.HI UR4, URZ, 0x7, UR4 ;  /* 0x000000073f047899 */ /* 0x000fc80008011404 */
[----:B------:R-:W-:-:S04]  /*c000*/  UISETP.LT.AND UP0, UPT, UR5, UR4, UPT ;  /* 0x000000040500728c */ /* 0x000fc8000bf01270 */
[----:B------:R-:W-:Y:S02]  /*c010*/  USEL UR40, UR5, UR4, UP0 ;  /* 0x0000000405287287 */ /* 0x000fe40008000000 */
[----:B------:R-:W-:Y:S02]  /*c020*/  USHF.R.U32.HI UR5, URZ, 0x10, UR39 ;  /* 0x000000103f057899 */ /* 0x000fe40008011627 */
[----:B------:R-:W-:Y:S02]  /*c030*/  UISETP.GE.AND UP1, UPT, UR40, 0x1, UPT ;  /* 0x000000012800788c */ /* 0x000fe4000bf26270 */
[----:B------:R-:W-:Y:S02]  /*c040*/  UISETP.NE.AND UP0, UPT, UR5, URZ, UPT ;  /* 0x0000003f0500728c */ /* 0x000fe4000bf05270 */
[----:B------:R-:W-:Y:S02]  /*c050*/  ULOP3.LUT UR39, UR39, 0xffff, URZ, 0xc0, !UPT ;  /* 0x0000ffff27277892 */ /* 0x000fe4000f8ec03f */
[----:B------:R-:W-:-:S07]  /*c060*/  PLOP3.LUT P0, PT, PT, PT, UP1, 0x80, 0x0 ;  /* 0x000000000000781c */ /* 0x000fce0003f0f018 */
[----:B------:R-:W-:-:S06]  /*c070*/  @!UP0 ULDC UR5, c[0x0][0x9f0] ;  /* 0x00027c0000058ab9 */ /* 0x000fcc0000000800 */
[----:B-1----:R-:W-:Y:S05]  /*c080*/  @!P0 BRA `(.L_x_2155) ;  /* 0x0000000000708947 */ /* 0x002fea0003800000 */
[----:B------:R-:W-:Y:S01]  /*c090*/  IMAD.U32 R6, RZ, RZ, UR5 ;  /* 0x00000005ff067e24 */ /* 0x000fe2000f8e00ff */
[----:B------:R-:W-:-:S04]  /*c0a0*/  UIADD3 UR4, UR5, -0x1, UR40 ;  /* 0xffffffff05047890 */ /* 0x000fc8000fffe028 */
[-C--:B------:R-:W-:Y:S02]  /*c0b0*/  IABS R0, R6.reuse ;  /* 0x0000000600007213 */ /* 0x080fe40000000000 */
[----:B------:R-:W-:Y:S02]  /*c0c0*/  IABS R6, R6 ;  /* 0x0000000600067213 */ /* 0x000fe40000000000 */
[----:B------:R-:W0:Y:S08]  /*c0d0*/  I2F.RP R4, R0 ;  /* 0x0000000000047306 */ /* 0x000e300000209400 */
[----:B0-----:R-:W0:Y:S02]  /*c0e0*/  MUFU.RCP R4, R4 ;  /* 0x0000000400047308 */ /* 0x001e240000001000 */
[----:B0-----:R-:W-:-:S06]  /*c0f0*/  IADD3 R2, R4, 0xffffffe, RZ ;  /* 0x0ffffffe04027810 */ /* 0x001fcc0007ffe0ff */
[----:B------:R0:W1:Y:S02]  /*c100*/  F2I.FTZ.U32.TRUNC.NTZ R3, R2 ;  /* 0x0000000200037305 */ /* 0x000064000021f000 */
[----:B0-----:R-:W-:Y:S02]  /*c110*/  IMAD.MOV.U32 R2, RZ, RZ, RZ ;  /* 0x000000ffff027224 */ /* 0x001fe400078e00ff */
[----:B-1----:R-:W-:-:S04]  /*c120*/  IMAD.MOV R5, RZ, RZ, -R3 ;  /* 0x000000ffff057224 */ /* 0x002fc800078e0a03 */
[----:B------:R-:W-:-:S04]  /*c130*/  IMAD R5, R5, R0, RZ ;  /* 0x0000000005057224 */ /* 0x000fc800078e02ff */
[----:B------:R-:W-:-:S04]  /*c140*/  IMAD.HI.U32 R3, R3, R5, R2 ;  /* 0x0000000503037227 */ /* 0x000fc800078e0002 */
[----:B------:R-:W-:Y:S01]  /*c150*/  IMAD.U32 R5, RZ, RZ, UR4 ;  /* 0x00000004ff057e24 */ /* 0x000fe2000f8e00ff */
[----:B------:R-:W-:-:S04]  /*c160*/  ULOP3.LUT UR4, UR4, UR5, URZ, 0x3c, !UPT ;  /* 0x0000000504047292 */ /* 0x000fc8000f8e3c3f */
[----:B------:R-:W-:Y:S01]  /*c170*/  IABS R2, R5 ;  /* 0x0000000500027213 */ /* 0x000fe20000000000 */
[----:B------:R-:W-:Y:S01]  /*c180*/  IMAD.MOV R5, RZ, RZ, -R6 ;  /* 0x000000ffff057224 */ /* 0x000fe200078e0a06 */
[----:B------:R-:W-:-:S03]  /*c190*/  ISETP.LE.AND P2, PT, RZ, UR4, PT ;  /* 0x00000004ff007c0c */ /* 0x000fc6000bf43270 */
[----:B------:R-:W-:-:S04]  /*c1a0*/  IMAD.HI.U32 R3, R3, R2, RZ ;  /* 0x0000000203037227 */ /* 0x000fc800078e00ff */
[----:B------:R-:W-:-:S05]  /*c1b0*/  IMAD R5, R3, R5, R2 ;  /* 0x0000000503057224 */ /* 0x000fca00078e0202 */
[----:B------:R-:W-:-:S13]  /*c1c0*/  ISETP.GT.U32.AND P1, PT, R0, R5, PT ;  /* 0x000000050000720c */ /* 0x000fda0003f24070 */
[-C--:B------:R-:W-:Y:S01]  /*c1d0*/  @!P1 IADD3 R5, R5, -R0.reuse, RZ ;  /* 0x8000000005059210 */ /* 0x080fe20007ffe0ff */
[----:B------:R-:W-:Y:S01]  /*c1e0*/  @!P1 VIADD R3, R3, 0x1 ;  /* 0x0000000103039836 */ /* 0x000fe20000000000 */
[----:B------:R-:W-:Y:S02]  /*c1f0*/  ISETP.NE.AND P1, PT, RZ, UR5, PT ;  /* 0x00000005ff007c0c */ /* 0x000fe4000bf25270 */
[----:B------:R-:W-:-:S13]  /*c200*/  ISETP.GE.U32.AND P0, PT, R5, R0, PT ;  /* 0x000000000500720c */ /* 0x000fda0003f06070 */
[----:B------:R-:W-:-:S04]  /*c210*/  @P0 VIADD R3, R3, 0x1 ;  /* 0x0000000103030836 */ /* 0x000fc80000000000 */
[----:B------:R-:W-:Y:S01]  /*c220*/  @!P2 IMAD.MOV R3, RZ, RZ, -R3 ;  /* 0x000000ffff03a224 */ /* 0x000fe200078e0a03 */
[----:B------:R-:W-:-:S05]  /*c230*/  @!P1 LOP3.LUT R3, RZ, UR5, RZ, 0x33, !PT ;  /* 0x00000005ff039c12 */ /* 0x000fca000f8e33ff */
[----:B------:R0:W-:Y:S02]  /*c240*/  STL [R1+0xc], R3 ;  /* 0x00000c0301007387 */ /* 0x0001e40000100800 */
.L_x_2155:
[----:B------:R-:W2:Y:S01]  /*c250*/  LDL R2, [R1+0xc] ;  /* 0x00000c0001027983 */ /* 0x000ea20000100800 */
[----:B0-----:R-:W-:Y:S01]  /*c260*/  MOV R3, 0x1 ;  /* 0x0000000100037802 */ /* 0x001fe20000000f00 */
[----:B--2---:R-:W-:-:S05]  /*c270*/  IMAD R0, R2, UR39, RZ ;  /* 0x0000002702007c24 */ /* 0x004fca000f8e02ff */
[----:B------:R-:W-:Y:S01]  /*c280*/  VIADDMNMX R17, R0, R2, UR40, PT ;  /* 0x0000002800117e46 */ /* 0x000fe2000b800102 */
[----:B------:R0:W-:Y:S03]  /*c290*/  STL [R1+0x8], R0 ;  /* 0x0000080001007387 */ /* 0x0001e60000100800 */
[----:B------:R-:W-:Y:S01]  /*c2a0*/  ISETP.GT.AND P0, PT, R17, R0, PT ;  /* 0x000000001100720c */ /* 0x000fe20003f04270 */
[----:B------:R1:W-:Y:S01]  /*c2b0*/  STL [R1+0x10], R17 ;  /* 0x0000101101007387 */ /* 0x0003e20000100800 */
[----:B0-----:R-:W-:-:S11]  /*c2c0*/  IMAD.MOV.U32 R0, RZ, RZ, RZ ;  /* 0x000000ffff007224 */ /* 0x001fd600078e00ff */
[----:B-1----:R-:W-:Y:S05]  /*c2d0*/  @!P0 BRA `(.L_x_2154) ;  /* 0x0000003000648947 */ /* 0x002fea0003800000 */
        /* <DEDUP_REMOVED lines=14> */
[----:B------:R-:W-:Y:S02]  /*c3c0*/  IMAD.U32 R5, RZ, RZ, UR7 ;  /* 0x00000007ff057e24 */ /* 0x000fe4000f8e00ff */
[----:B------:R-:W-:Y:S02]  /*c3d0*/  IMAD.U32 R6, RZ, RZ, UR8 ;  /* 0x00000008ff067e24 */ /* 0x000fe4000f8e00ff */
[----:B------:R-:W-:-:S02]  /*c3e0*/  IMAD.U32 R7, RZ, RZ, UR9 ;  /* 0x00000009ff077e24 */ /* 0x000fc4000f8e00ff */
[----:B------:R-:W-:Y:S02]  /*c3f0*/  IMAD.U32 R11, RZ, RZ, UR5 ;  /* 0x00000005ff0b7e24 */ /* 0x000fe4000f8e00ff */
[----:B------:R-:W-:Y:S02]  /*c400*/  IMAD.MOV.U32 R8, RZ, RZ, 0x70 ;  /* 0x00000070ff087424 */ /* 0x000fe400078e00ff */
[----:B------:R-:W-:Y:S02]  /*c410*/  IMAD.MOV.U32 R12, RZ, RZ, 0x1 ;  /* 0x00000001ff0c7424 */ /* 0x000fe400078e00ff */
[----:B------:R-:W-:-:S07]  /*c420*/  IMAD.MOV.U32 R13, RZ, RZ, RZ ;  /* 0x000000ffff0d7224 */ /* 0x000fce00078e00ff */
[----:B------:R-:W-:-:S07]  /*c430*/  LEPC R20, `(.L_x_2156) ;  /* 0x000000001014794e */ /* 0x000fce0000000000 */
[----:B0-----:R-:W-:Y:S05]  /*c440*/  CALL.ABS.NOINC R2 ;  /* 0x0000000002007343 */ /* 0x001fea0003c00000 */
.L_x_2156:
        /* <DEDUP_REMOVED lines=9> */
[----:B------:R-:W-:Y:S01]  /*c4e0*/  MOV R4, UR6 ;  /* 0x0000000600047c02 */ /* 0x000fe20008000f00 */
[----:B------:R-:W-:Y:S01]  /*c4f0*/  IMAD.U32 R5, RZ, RZ, UR7 ;  /* 0x00000007ff057e24 */ /* 0x000fe2000f8e00ff */
[----:B------:R-:W-:Y:S01]  /*c500*/  MOV R11, UR5 ;  /* 0x00000005000b7c02 */ /* 0x000fe20008000f00 */
        /* <DEDUP_REMOVED lines=8> */
.L_x_2158:
[----:B------:R0:W1:Y:S01]  /*c590*/  LDC.64 R2, c[0x4][R16] ;  /* 0x0100000010027b82 */ /* 0x0000620000000a00 */
[----:B------:R-:W-:Y:S01]  /*c5a0*/  ULDC.64 UR6, c[0x4][0xa0] ;  /* 0x0100280000067ab9 */ /* 0x000fe20000000a00 */
[----:B------:R-:W-:Y:S01]  /*c5b0*/  ULDC.64 UR8, c[0x4][0xa8] ;  /* 0x01002a0000087ab9 */ /* 0x000fe20000000a00 */
[----:B------:R-:W-:Y:S01]  /*c5c0*/  ULDC.64 UR4, c[0x4][0x18] ;  /* 0x0100060000047ab9 */ /* 0x000fe20000000a00 */
[----:B------:R-:W-:Y:S01]  /*c5d0*/  IMAD.U32 R4, RZ, RZ, UR6 ;  /* 0x00000006ff047e24 */ /* 0x000fe2000f8e00ff */
[----:B------:R-:W-:Y:S01]  /*c5e0*/  MOV R5, UR7 ;  /* 0x0000000700057c02 */ /* 0x000fe20008000f00 */
        /* <DEDUP_REMOVED lines=9> */
.L_x_2157:
[----:B------:R-:W0:Y:S02]  /*c680*/  LDC.64 R2, c[0x0][0x9f8] ;  /* 0x00027e00ff027b82 */ /* 0x000e240000000a00 */
        /* <DEDUP_REMOVED lines=19> */
.L_x_2236:
        /* <DEDUP_REMOVED lines=8> */
.L_x_2239:
[----:B------:R-:W-:Y:S05]  /*c840*/  @!P6 BRA `(.L_x_2160) ;  /* 0x0000000000e4e947 */ /* 0x000fea0003800000 */
[----:B------:R-:W-:Y:S01]  /*c850*/  IMAD.MOV.U32 R16, RZ, RZ, R18 ;  /* 0x000000ffff107224 */ /* 0x000fe200078e0012 */
[----:B------:R-:W-:Y:S06]  /*c860*/  @!P1 BRA `(.L_x_2162) ;  /* 0x0000000000489947 */ /* 0x000fec0003800000 */
[----:B------:R-:W1:Y:S01]  /*c870*/  LDC R6, c[0x0][0x43c] ;  /* 0x00010f00ff067b82 */ /* 0x000e620000000800 */
[----:B0-----:R-:W-:Y:S01]  /*c880*/  MOV R0, R17 ;  /* 0x0000001100007202 */ /* 0x001fe20000000f00 */
[----:B------:R-:W-:Y:S02]  /*c890*/  ULDC.64 UR4, c[0x0][0x428] ;  /* 0x00010a0000047ab9 */ /* 0x000fe40000000a00 */
        /* <DEDUP_REMOVED lines=15> */
.L_x_2162:
[----:B0-----:R-:W-:Y:S01]  /*c990*/  IMAD.MOV.U32 R0, RZ, RZ, 0x1 ;  /* 0x00000001ff007424 */ /* 0x001fe200078e00ff */
[----:B------:R-:W1:Y:S04]  /*c9a0*/  S2R R8, SR_TID.X ;  /* 0x0000000000087919 */ /* 0x000e680000002100 */
[----:B------:R-:W-:-:S04]  /*c9b0*/  SHF.L.U32 R0, R0, 0x1f, RZ ;  /* 0x0000001f00007819 */ /* 0x000fc800000006ff */
[----:B------:R-:W0:Y:S01]  /*c9c0*/  SYNCS.PHASECHK.TRANS64.TRYWAIT P0, [UR38+0x28840], R0 ;  /* 0x02884000ff0075a7 */ /* 0x000e220008000166 */
[----:B-1----:R-:W-:-:S04]  /*c9d0*/  LOP3.LUT R2, R8, 0x7f, RZ, 0xc0, !PT ;  /* 0x0000007f08027812 */ /* 0x002fc800078ec0ff */
[----:B------:R-:W-:Y:S01]  /*c9e0*/  ISETP.NE.AND P1, PT, R2, RZ, PT ;  /* 0x000000ff0200720c */ /* 0x000fe20003f25270 */
[----:B0-----:R-:W-:-:S12]  /*c9f0*/  @!P0 BRA `(.L_x_2163) ;  /* 0x00000030004c8947 */ /* 0x001fd80003800000 */
.L_x_2240:
[----:B------:R-:W-:Y:S05]  /*ca00*/  @P1 BRA `(.L_x_2164) ;  /* 0x0000000000181947 */ /* 0x000fea0003800000 */
[----:B------:R-:W1:Y:S01]  /*ca10*/  S2R R2, SR_TID.X ;  /* 0x0000000000027919 */ /* 0x000e620000002100 */
[----:B0-----:R-:W-:-:S04]  /*ca20*/  MOV R0, 0x8000 ;  /* 0x0000800000007802 */ /* 0x001fc80000000f00 */
[----:B------:R2:W-:Y:S01]  /*ca30*/  SYNCS.ARRIVE.TRANS64 RZ, [UR38+0x28830], R0 ;  /* 0x02883000ffff79a7 */ /* 0x0005e20008000026 */
[----:B-1----:R-:W-:-:S13]  /*ca40*/  LOP3.LUT P0, RZ, R2, 0x1f, RZ, 0xc0, !PT ;  /* 0x0000001f02ff7812 */ /* 0x002fda000780c0ff */
[----:B--2---:R-:W-:Y:S05]  /*ca50*/  @!P0 BRA `(.L_x_2164) ;  /* 0x0000000000048947 */ /* 0x004fea0003800000 */
[----:B------:R-:W-:Y:S01]  /*ca60*/  BPT.TRAP 0x1 ;  /* 0x000000040000795c */ /* 0x000fe20000300000 */
.L_x_2164:
        /* <DEDUP_REMOVED lines=10> */
[----:B------:R-:W-:Y:S01]  /*cb10*/  USHF.L.U32 UR11, UR11, 0x7, URZ ;  /* 0x000000070b0b7899 */ /* 0x000fe2000800063f */
        /* <DEDUP_REMOVED lines=10> */
[----:B------:R1:W-:Y:S02]  /*cbc0*/  UTMALDG.4D [UR32], [UR4], desc[UR6] ;  /* 0x00000620040075b4 */ /* 0x0003e40008019000 */
[----:B-1----:R-:W-:Y:S01]  /*cbd0*/  NOP ;  /* 0x0000000000007918 */ /* 0x002fe20000000000 */
.L_x_2160:
        /* <DEDUP_REMOVED lines=21> */
[----:B01----:R-:W-:Y:S05]  /*cd30*/  CALL.ABS.NOINC R2 ;  /* 0x0000000002007343 */ /* 0x003fea0003c00000 */
.L_x_2165:
[----:B------:R-:W1:Y:S01]  /*cd40*/  S2R R4, SR_CTAID.Z ;  /* 0x0000000000047919 */ /* 0x000e620000002700 */
[----:B------:R-:W2:Y:S01]  /*cd50*/  LDC R8, c[0x0][0x448] ;  /* 0x00011200ff087b82 */ /* 0x000ea20000000800 */
[----:B------:R-:W-:Y:S01]  /*cd60*/  USHF.R.S32.HI UR4, URZ, 0x1f, UR36 ;  /* 0x0000001f3f047899 */ /* 0x000fe20008011424 */
[----:B------:R-:W3:Y:S01]  /*cd70*/  S2R R12, SR_TID.X ;  /* 0x00000000000c7919 */ /* 0x000ee20000002100 */
[----:B------:R-:W-:Y:S02]  /*cd80*/  ULDC.64 UR8, c[0x0][0x2d8] ;  /* 0x0000b60000087ab9 */ /* 0x000fe40000000a00 */
[----:B------:R-:W-:Y:S01]  /*cd90*/  UIMAD UR6, UR4, UR8, URZ ;  /* 0x00000008040672a4 */ /* 0x000fe2000f8e023f */
[----:B------:R-:W4:Y:S02]  /*cda0*/  S2R R9, SR_CTAID.X ;  /* 0x0000000000097919 */ /* 0x000f240000002500 */
[----:B------:R-:W0:Y:S01]  /*cdb0*/  LDC.64 R2, c[0x0][0x2e0] ;  /* 0x0000b800ff027b82 */ /* 0x000e220000000a00 */
[----:B------:R-:W-:-:S02]  /*cdc0*/  UIMAD.WIDE.U32 UR4, UR36, UR8, URZ ;  /* 0x00000008240472a5 */ /* 0x000fc4000f8e003f */
[----:B------:R-:W-:-:S04]  /*cdd0*/  UIMAD UR6, UR36, UR9, UR6 ;  /* 0x00000009240672a4 */ /* 0x000fc8000f8e0206 */
[----:B------:R-:W-:Y:S01]  /*cde0*/  UIADD3 UR5, UR5, UR6, URZ ;  /* 0x0000000605057290 */ /* 0x000fe2000fffe03f */
[----:B--2---:R-:W-:Y:S02]  /*cdf0*/  ISETP.NE.AND P0, PT, R8, 0x1, PT ;  /* 0x000000010800780c */ /* 0x004fe40003f05270 */
[----:B-1----:R-:W-:Y:S02]  /*ce00*/  SHF.R.S32.HI R5, RZ, 0x1f, R4 ;  /* 0x0000001fff057819 */ /* 0x002fe40000011404 */
[----:B---3--:R-:W-:-:S03]  /*ce10*/  LOP3.LUT R11, R12, 0x7f, RZ, 0xc0, !PT ;  /* 0x0000007f0c0b7812 */ /* 0x008fc600078ec0ff */
[----:B0-----:R-:W-:Y:S01]  /*ce20*/  IMAD R0, R5, R2, RZ ;  /* 0x0000000205007224 */ /* 0x001fe200078e02ff */
[----:B------:R-:W-:-:S03]  /*ce30*/  SHF.R.U32.HI R6, RZ, 0x3, R11 ;  /* 0x00000003ff067819 */ /* 0x000fc6000001160b */
[C---:B------:R-:W-:Y:S02]  /*ce40*/  IMAD R5, R4.reuse, R3, R0 ;  /* 0x0000000304057224 */ /* 0x040fe400078e0200 */
[----:B------:R-:W-:Y:S01]  /*ce50*/  IMAD.WIDE.U32 R2, R4, R2, UR4 ;  /* 0x0000000404027e25 */ /* 0x000fe2000f8e0002 */
[----:B------:R-:W0:Y:S01]  /*ce60*/  @P0 LDC R0, c[0x0][0x450] ;  /* 0x00011400ff000b82 */ /* 0x000e220000000800 */
[----:B------:R-:W-:-:S03]  /*ce70*/  ULDC.64 UR4, c[0x0][0x2d0] ;  /* 0x0000b40000047ab9 */ /* 0x000fc60000000a00 */
[----:B------:R-:W-:Y:S01]  /*ce80*/  IADD3 R3, R3, R5, RZ ;  /* 0x0000000503037210 */ /* 0x000fe20007ffe0ff */
[----:B------:R-:W-:-:S03]  /*ce90*/  IMAD.SHL.U32 R5, R12, 0x10, RZ ;  /* 0x000000100c057824 */ /* 0x000fc600078e00ff */
[----:B------:R-:W1:Y:S02]  /*cea0*/  @P0 LDC R4, c[0x0][0x44c] ;  /* 0x00011300ff040b82 */ /* 0x000e640000000800 */
[----:B------:R-:W-:-:S05]  /*ceb0*/  LOP3.LUT R10, R6, 0x70, R5, 0xf8, !PT ;  /* 0x00000070060a7812 */ /* 0x000fca00078ef805 */
[----:B----4-:R-:W-:-:S04]  /*cec0*/  IMAD R5, R9, 0x80, R10 ;  /* 0x0000008009057824 */ /* 0x010fc800078e020a */
        /* <DEDUP_REMOVED lines=9> */
[----:B------:R-:W-:Y:S01]  /*cf60*/  SHF.R.S32.HI R4, RZ, 0x1f, R0 ;  /* 0x0000001fff047819 */ /* 0x000fe20000011400 */
[----:B------:R-:W-:-:S03]  /*cf70*/  ULDC.64 UR4, c[0x0][0x2c8] ;  /* 0x0000b20000047ab9 */ /* 0x000fc60000000a00 */
[----:B------:R-:W-:Y:S01]  /*cf80*/  IADD3 R3, R3, R5, RZ ;  /* 0x0000000503037210 */ /* 0x000fe20007ffe0ff */
[----:B------:R-:W-:-:S04]  /*cf90*/  IMAD R5, R4, UR4, RZ ;  /* 0x0000000404057c24 */ /* 0x000fc8000f8e02ff */
[C---:B------:R-:W-:Y:S02]  /*cfa0*/  IMAD R4, R0.reuse, UR5, R5 ;  /* 0x0000000500047c24 */ /* 0x040fe4000f8e0205 */
[----:B------:R-:W-:Y:S01]  /*cfb0*/  IMAD.WIDE.U32 R2, R0, UR4, R2 ;  /* 0x0000000400027c25 */ /* 0x000fe2000f8e0002 */
[----:B------:R-:W-:-:S03]  /*cfc0*/  ULDC.64 UR4, c[0x0][0x280] ;  /* 0x0000a00000047ab9 */ /* 0x000fc60000000a00 */
[----:B------:R-:W-:Y:S01]  /*cfd0*/  IMAD.IADD R5, R3, 0x1, R4 ;  /* 0x0000000103057824 */ /* 0x000fe200078e0204 */
[----:B------:R-:W-:Y:S01]  /*cfe0*/  LEA R0, P0, R2, UR4, 0x1 ;  /* 0x0000000402007c11 */ /* 0x000fe2000f8008ff */
[----:B------:R-:W-:-:S03]  /*cff0*/  ULDC UR4, c[0x0][0x2b8] ;  /* 0x0000ae0000047ab9 */ /* 0x000fc60000000800 */
        /* <DEDUP_REMOVED lines=15> */
[----:B------:R-:W-:Y:S02]  /*d0f0*/  IMAD R6, R9, 0x80, R6 ;  /* 0x0000008009067824 */ /* 0x000fe400078e0206 */
[----:B------:R-:W0:Y:S01]  /*d100*/  SHFL.IDX PT, R3, R0, RZ, 0x181f ;  /* 0x00181fff00037589 */ /* 0x000e2200000e0000 */
[----:B------:R-:W-:Y:S02]  /*d110*/  IMAD R4, R8, UR4, RZ ;  /* 0x0000000408047c24 */ /* 0x000fe4000f8e02ff */
[C---:B------:R-:W-:Y:S01]  /*d120*/  IADD3 R9, R6.reuse, 0x10, RZ ;  /* 0x0000001006097810 */ /* 0x040fe20007ffe0ff */
[----:B------:R-:W-:Y:S01]  /*d130*/  SHFL.IDX PT, R14, R0, 0x1, 0x181f ;  /* 0x00381f00000e7f89 */ /* 0x000fe200000e0000 */
[C---:B------:R-:W-:Y:S01]  /*d140*/  VIADD R11, R6.reuse, 0x20 ;  /* 0x00000020060b7836 */ /* 0x040fe20000000000 */
        /* <DEDUP_REMOVED lines=8> */
[----:B------:R-:W-:-:S03]  /*d1d0*/  ISETP.GE.AND P2, PT, R9, R4, PT ;  /* 0x000000040900720c */ /* 0x000fc60003f46270 */
        /* <DEDUP_REMOVED lines=10> */
[----:B------:R-:W-:Y:S01]  /*d280*/  ISETP.GE.AND P2, PT, R11, R4, PT ;  /* 0x000000040b00720c */ /* 0x000fe20003f46270 */
[----:B------:R-:W-:Y:S01]  /*d290*/  VIADD R11, R6, 0x30 ;  /* 0x00000030060b7836 */ /* 0x000fe20000000000 */
[----:B0-----:R-:W-:Y:S01]  /*d2a0*/  MOV R2, R14 ;  /* 0x0000000e00027202 */ /* 0x001fe20000000f00 */
[----:B-1----:R-:W0:Y:S10]  /*d2b0*/  SHFL.IDX PT, R8, R5, 0x3, 0x181f ;  /* 0x00781f0005087f89 */ /* 0x002e3400000e0000 */
        /* <DEDUP_REMOVED lines=16> */
[----:B------:R-:W-:Y:S01]  /*d3c0*/  VIADD R11, R6, 0x50 ;  /* 0x00000050060b7836 */ /* 0x000fe20000000000 */
[----:B0-----:R-:W-:Y:S01]  /*d3d0*/  MOV R3, R2 ;  /* 0x0000000200037202 */ /* 0x001fe20000000f00 */
[----:B--2---:R-:W0:Y:S01]  /*d3e0*/  SHFL.IDX PT, R8, R5, 0x5, 0x181f ;  /* 0x00b81f0005087f89 */ /* 0x004e2200000e0000 */
[----:B-1----:R-:W-:-:S09]  /*d3f0*/  IMAD.MOV.U32 R2, RZ, RZ, R14 ;  /* 0x000000ffff027224 */ /* 0x002fd200078e000e */
[----:B------:R-:W-:Y:S01]  /*d400*/  @!P2 LEA R20, R7, UR38, 0x1 ;  /* 0x000000260714ac11 */ /* 0x000fe2000f8e08ff */
[----:B------:R-:W1:Y:S01]  /*d410*/  SHFL.IDX PT, R14, R0, 0x5, 0x181f ;  /* 0x00b81f00000e7f89 */ /* 0x000e6200000e0000 */
[----:B------:R-:W-:-:S05]  /*d420*/  @!P2 IMAD.WIDE.U32 R2, R10, 0x2, R2 ;  /* 0x000000020a02a825 */ /* 0x000fca00078e0002 */
[----:B------:R-:W-:Y:S04]  /*d430*/  @!P2 LDGSTS.E.BYPASS.LTC128B.128 [R20+0x12400], desc[UR42][R2.64], !P1 ;  /* 0x124000000214afae */ /* 0x000fe8000c901d6a */
[----:B------:R2:W-:Y:S01]  /*d440*/  @!P2 LDGSTS.E.BYPASS.LTC128B.128 [R20+0x16400], desc[UR42][R2.64+0x80], !P0 ;  /* 0x164000800214afae */ /* 0x0005e2000c101d6a */
[----:B------:R-:W-:Y:S02]  /*d450*/  ISETP.GE.AND P2, PT, R11, R4, PT ;  /* 0x000000040b00720c */ /* 0x000fe40003f46270 */
[----:B------:R-:W-:Y:S01]  /*d460*/  IADD3 R11, R6, 0x60, RZ ;  /* 0x00000060060b7810 */ /* 0x000fe20007ffe0ff */
        /* <DEDUP_REMOVED lines=17> */
.L_x_2257:
[----:B------:R-:W-:Y:S01]  /*d580*/  VIADD R3, R6, 0x70 ;  /* 0x0000007006037836 */ /* 0x000fe20000000000 */
[----:B------:R-:W-:Y:S04]  /*d590*/  BSSY B0, `(.L_x_2167) ;  /* 0x000000c000007945 */ /* 0x000fe80003800000 */
[----:B------:R-:W-:Y:S01]  /*d5a0*/  ISETP.GE.AND P2, PT, R3, R4, PT ;  /* 0x000000040300720c */ /* 0x000fe20003f46270 */
[----:B--2---:R-:W-:Y:S01]  /*d5b0*/  IMAD.MOV.U32 R3, RZ, RZ, R2 ;  /* 0x000000ffff037224 */ /* 0x004fe200078e0002 */
[----:B-1----:R-:W-:-:S11]  /*d5c0*/  MOV R2, R14 ;  /* 0x0000000e00027202 */ /* 0x002fd60000000f00 */
        /* <DEDUP_REMOVED lines=8> */
.L_x_2168:
[----:B------:R-:W-:Y:S05]  /*d650*/  BSYNC B0 ;  /* 0x0000000000007941 */ /* 0x000fea0003800000 */
.L_x_2167:
[----:B------:R-:W-:Y:S01]  /*d660*/  NOP ;  /* 0x0000000000007918 */ /* 0x000fe20000000000 */
[----:B------:R-:W-:Y:S01]  /*d670*/  SYNCS.ARRIVE.TRANS64.RED.A0T1 RZ, [UR38+0x28800], RZ ;  /* 0x028800ffffff79a7 */ /* 0x000fe20008200426 */
[----:B-1----:R-:W-:Y:S01]  /*d680*/  IMAD.MOV.U32 R2, RZ, RZ, 0x1 ;  /* 0x00000001ff027424 */ /* 0x002fe200078e00ff */
[----:B------:R-:W-:Y:S04]  /*d690*/  ARRIVES.LDGSTSBAR.64.TRANSCNT [UR38+0x28800] ;  /* 0x02880000ff0079b0 */ /* 0x000fe80008000aa6 */
[----:B------:R-:W-:Y:S01]  /*d6a0*/  SHF.L.U32 R2, R2, 0x1f, RZ ;  /* 0x0000001f02027819 */ /* 0x000fe200000006ff */
[----:B------:R-:W-:Y:S01]  /*d6b0*/  NOP ;  /* 0x0000000000007918 */ /* 0x000fe20000000000 */
[----:B------:R-:W0:Y:S01]  /*d6c0*/  LDL.LU R4, [R1+0x10] ;  /* 0x0000100001047983 */ /* 0x000e220000300800 */
[----:B------:R-:W-:Y:S03]  /*d6d0*/  SYNCS.ARRIVE.TRANS64.A1T0 RZ, [UR38+0x28800], RZ ;  /* 0x028800ffffff79a7 */ /* 0x000fe60008100026 */
[----:B------:R-:W2:Y:S01]  /*d6e0*/  LDL R3, [R1+0x8] ;  /* 0x0000080001037983 */ /* 0x000ea20000100800 */
[----:B------:R-:W1:Y:S01]  /*d6f0*/  SYNCS.PHASECHK.TRANS64.TRYWAIT P0, [UR38+0x28820], R2 ;  /* 0x02882002ff0075a7 */ /* 0x000e620008000166 */
[----:B0-----:R-:W-:-:S05]  /*d700*/  VIADD R0, R4, 0xfffffffe ;  /* 0xfffffffe04007836 */ /* 0x001fca0000000000 */
[----:B--2---:R-:W-:Y:S01]  /*d710*/  ISETP.GE.AND P1, PT, R0, R3, PT ;  /* 0x000000030000720c */ /* 0x004fe20003f26270 */
[----:B-1----:R-:W-:-:S12]  /*d720*/  @!P0 BRA `(.L_x_2169) ;  /* 0x0000002c00a88947 */ /* 0x002fd80003800000 */
.L_x_2258:
[----:B------:R-:W-:Y:S02]  /*d730*/  IMAD.MOV.U32 R9, RZ, RZ, 0x1 ;  /* 0x00000001ff097424 */ /* 0x000fe400078e00ff */
[----:B------:R-:W-:Y:S01]  /*d740*/  IMAD.MOV.U32 R8, RZ, RZ, RZ ;  /* 0x000000ffff087224 */ /* 0x000fe200078e00ff */
[----:B------:R-:W-:Y:S06]  /*d750*/  @!P1 BRA `(.L_x_2170) ;  /* 0x0000001800489947 */ /* 0x000fec0003800000 */
[----:B------:R-:W2:Y:S04]  /*d760*/  LDL.LU R4, [R1+0xc] ;  /* 0x00000c0001047983 */ /* 0x000ea80000300800 */
[----:B0-----:R-:W3:Y:S01]  /*d770*/  LDL.LU R3, [R1+0x8] ;  /* 0x0000080001037983 */ /* 0x001ee20000300800 */
[----:B------:R-:W-:Y:S01]  /*d780*/  UIADD3 UR4, UR39, 0x1, URZ ;  /* 0x0000000127047890 */ /* 0x000fe2000fffe03f */
[----:B------:R-:W-:Y:S01]  /*d790*/  IMAD.MOV.U32 R9, RZ, RZ, 0x1 ;  /* 0x00000001ff097424 */ /* 0x000fe200078e00ff */
[----:B------:R-:W0:Y:S02]  /*d7a0*/  S2R R6, SR_TID.X ;  /* 0x0000000000067919 */ /* 0x000e240000002100 */
[----:B0-----:R-:W-:Y:S02]  /*d7b0*/  LOP3.LUT R10, R6, 0x1f, RZ, 0xc0, !PT ;  /* 0x0000001f060a7812 */ /* 0x001fe400078ec0ff */
[----:B--2---:R-:W-:Y:S01]  /*d7c0*/  IMAD R2, R4, UR4, RZ ;  /* 0x0000000404027c24 */ /* 0x004fe2000f8e02ff */
[----:B---3--:R-:W-:-:S04]  /*d7d0*/  LOP3.LUT R3, RZ, R3, RZ, 0x33, !PT ;  /* 0x00000003ff037212 */ /* 0x008fc800078e33ff */
[----:B------:R-:W-:-:S04]  /*d7e0*/  VIMNMX R2, R2, UR40, PT ;  /* 0x0000002802027c48 */ /* 0x000fc8000bfe0100 */
[----:B------:R-:W-:-:S04]  /*d7f0*/  IADD3 R4, -R2, RZ, RZ ;  /* 0x000000ff02047210 */ /* 0x000fc80007ffe1ff */
[----:B------:R-:W-:Y:S02]  /*d800*/  VIADDMNMX R5, R4, 0x1, R3, !PT ;  /* 0x0000000104057846 */ /* 0x000fe40007800103 */
[----:B------:R-:W-:-:S03]  /*d810*/  LOP3.LUT R3, RZ, R2, RZ, 0x33, !PT ;  /* 0x00000002ff037212 */ /* 0x000fc600078e33ff */
[----:B------:R-:W-:Y:S02]  /*d820*/  VIADD R4, R5, 0xfffffffe ;  /* 0xfffffffe05047836 */ /* 0x000fe40000000000 */
[----:B------:R-:W-:-:S03]  /*d830*/  IMAD.IADD R5, R2, 0x1, R5 ;  /* 0x0000000102057824 */ /* 0x000fc600078e0205 */
[----:B------:R-:W-:Y:S01]  /*d840*/  ISETP.NE.AND P0, PT, R4, R3, PT ;  /* 0x000000030400720c */ /* 0x000fe20003f05270 */
[----:B------:R-:W-:Y:S01]  /*d850*/  IMAD.MOV.U32 R4, RZ, RZ, R16 ;  /* 0x000000ffff047224 */ /* 0x000fe200078e0010 */
[----:B------:R-:W-:-:S11]  /*d860*/  LOP3.LUT R12, R5, 0x1, RZ, 0xc0, !PT ;  /* 0x00000001050c7812 */ /* 0x000fd600078ec0ff */
[----:B------:R-:W-:Y:S05]  /*d870*/  @!P0 BRA `(.L_x_2171) ;  /* 0x0000001000088947 */ /* 0x000fea0003800000 */
[----:B------:R-:W-:Y:S01]  /*d880*/  BSSY B0, `(.L_x_2171) ;  /* 0x0000101000007945 */ /* 0x000fe20003800000 */
[----:B------:R-:W-:Y:S01]  /*d890*/  IADD3 R6, R5, -R12, RZ ;  /* 0x8000000c05067210 */ /* 0x000fe20007ffe0ff */
[----:B------:R-:W-:Y:S02]  /*d8a0*/  IMAD.MOV.U32 R7, RZ, RZ, 0x1 ;  /* 0x00000001ff077424 */ /* 0x000fe400078e00ff */
[----:B------:R-:W-:-:S07]  /*d8b0*/  IMAD.MOV.U32 R4, RZ, RZ, R16 ;  /* 0x000000ffff047224 */ /* 0x000fce00078e0010 */
.L_x_2202:
[----:B------:R-:W2:Y:S01]  /*d8c0*/  LDL R2, [R1] ;  /* 0x0000000001027983 */ /* 0x000ea20000100800 */
[----:B------:R-:W-:Y:S01]  /*d8d0*/  VIADD R6, R6, 0xfffffffe ;  /* 0xfffffffe06067836 */ /* 0x000fe20000000000 */
[----:B------:R-:W-:Y:S04]  /*d8e0*/  BSSY B1, `(.L_x_2172) ;  /* 0x000007a000017945 */ /* 0x000fe80003800000 */
        /* <DEDUP_REMOVED lines=8> */
[----:B------:R-:W-:Y:S02]  /*d970*/  ULDC.64 UR4, c[0x0][0x428] ;  /* 0x00010a0000047ab9 */ /* 0x000fe40000000a00 */
[----:B------:R-:W-:Y:S01]  /*d980*/  IMAD R5, R19, UR4, RZ ;  /* 0x0000000413057c24 */ /* 0x000fe2000f8e02ff */
[----:B0-----:R-:W-:-:S13]  /*d990*/  ISETP.NE.AND P0, PT, R9, 0x1, PT ;  /* 0x000000010900780c */ /* 0x001fda0003f05270 */
[----:B------:R-:W0:Y:S02]  /*d9a0*/  @P0 LDC.64 R2, c[0x0][0x440] ;  /* 0x00011000ff020b82 */ /* 0x000e240000000a00 */
[----:B0-----:R-:W-:Y:S01]  /*d9b0*/  @P0 IMAD.HI.U32 R4, R0, R2, RZ ;  /* 0x0000000200040227 */ /* 0x001fe200078e00ff */
[----:B------:R-:W-:-:S04]  /*d9c0*/  MOV R2, R0 ;  /* 0x0000000000027202 */ /* 0x000fc80000000f00 */
[----:B------:R-:W-:Y:S01]  /*d9d0*/  @P0 SHF.R.U32.HI R2, RZ, R3, R4 ;  /* 0x00000003ff020219 */ /* 0x000fe20000011604 */
[----:B------:R-:W-:-:S04]  /*d9e0*/  IMAD R4, R18, UR5, R5 ;  /* 0x0000000512047c24 */ /* 0x000fc8000f8e0205 */
[----:B------:R-:W-:-:S04]  /*d9f0*/  IMAD.MOV R3, RZ, RZ, -R2 ;  /* 0x000000ffff037224 */ /* 0x000fc800078e0a02 */
[----:B------:R-:W-:Y:S01]  /*da00*/  IMAD R9, R9, R3, R0 ;  /* 0x0000000309097224 */ /* 0x000fe200078e0200 */
[----:B------:R-:W-:-:S03]  /*da10*/  SHF.R.S32.HI R3, RZ, 0x1f, R2 ;  /* 0x0000001fff037819 */ /* 0x000fc60000011402 */
[----:B------:R-:W-:Y:S01]  /*da20*/  IMAD.WIDE.U32 R2, R18, UR4, R2 ;  /* 0x0000000412027c25 */ /* 0x000fe2000f8e0002 */
[----:B------:R-:W-:-:S03]  /*da30*/  ULDC.64 UR4, c[0x0][0x418] ;  /* 0x0001060000047ab9 */ /* 0x000fc60000000a00 */
[----:B------:R-:W-:Y:S01]  /*da40*/  IMAD.IADD R3, R4, 0x1, R3 ;  /* 0x0000000104037824 */ /* 0x000fe200078e0203 */
[----:B------:R-:W-:-:S04]  /*da50*/  LEA R4, P0, R2, UR4, 0x2 ;  /* 0x0000000402047c11 */ /* 0x000fc8000f8010ff */
[----:B------:R-:W-:-:S05]  /*da60*/  LEA.HI.X R5, R2, UR5, R3, 0x2, P0 ;  /* 0x0000000502057c11 */ /* 0x000fca00080f1403 */
[----:B------:R0:W5:Y:S04]  /*da70*/  LDG.E R4, desc[UR42][R4.64] ;  /* 0x0000002a04047981 */ /* 0x000168000c1e1900 */
.L_x_2174:
[----:B------:R-:W1:Y:S01]  /*da80*/  S2R R2, SR_TID.X ;  /* 0x0000000000027919 */ /* 0x000e620000002100 */
[----:B------:R-:W-:Y:S01]  /*da90*/  BSSY B2, `(.L_x_2175) ;  /* 0x0000006000027945 */ /* 0x000fe20003800000 */
[----:B-1----:R-:W-:Y:S02]  /*daa0*/  LOP3.LUT R3, R2, 0x7f, RZ, 0xc0, !PT ;  /* 0x0000007f02037812 */ /* 0x002fe400078ec0ff */
[----:B------:R-:W-:Y:S02]  /*dab0*/  SHF.L.U32 R2, R7, 0x1f, RZ ;  /* 0x0000001f07027819 */ /* 0x000fe400000006ff */
[----:B------:R-:W-:Y:S02]  /*dac0*/  ISETP.NE.AND P2, PT, R3, RZ, PT ;  /* 0x000000ff0300720c */ /* 0x000fe40003f45270 */
[----:B------:R-:W1:Y:S02]  /*dad0*/  SYNCS.PHASECHK.TRANS64.TRYWAIT P0, [UR38+0x28848], R2 ;  /* 0x02884802ff0075a7 */ /* 0x000e640008000166 */
[----:B-1----:R-:W-:Y:S09]  /*dae0*/  @!P0 BRA `(.L_x_2176) ;  /* 0x0000002800d08947 */ /* 0x002ff20003800000 */
.L_x_2259:
[----:B------:R-:W-:Y:S05]  /*daf0*/  BSYNC B2 ;  /* 0x0000000000027941 */ /* 0x000fea0003800000 */
.L_x_2175:
[----:B------:R-:W-:Y:S04]  /*db00*/  BSSY B2, `(.L_x_2177) ;  /* 0x0000007000027945 */ /* 0x000fe80003800000 */
[----:B------:R-:W-:Y:S05]  /*db10*/  @P2 BRA `(.L_x_2178) ;  /* 0x0000000000142947 */ /* 0x000fea0003800000 */
[----:B------:R-:W-:Y:S01]  /*db20*/  ISETP.NE.AND P0, PT, R10, RZ, PT ;  /* 0x000000ff0a00720c */ /* 0x000fe20003f05270 */
[----:B-1----:R-:W-:-:S04]  /*db30*/  IMAD.MOV.U32 R3, RZ, RZ, 0x8000 ;  /* 0x00008000ff037424 */ /* 0x002fc800078e00ff */
[----:B------:R2:W-:Y:S08]  /*db40*/  SYNCS.ARRIVE.TRANS64 RZ, [UR38+0x28838], R3 ;  /* 0x02883803ffff79a7 */ /* 0x0005f00008000026 */
[----:B--2---:R-:W-:Y:S05]  /*db50*/  @!P0 BRA `(.L_x_2178) ;  /* 0x0000000000048947 */ /* 0x004fea0003800000 */
[----:B------:R-:W-:Y:S01]  /*db60*/  BPT.TRAP 0x1 ;  /* 0x000000040000795c */ /* 0x000fe20000300000 */
.L_x_2178:
[----:B------:R-:W-:Y:S05]  /*db70*/  BSYNC B2 ;  /* 0x0000000000027941 */ /* 0x000fea0003800000 */
.L_x_2177:
[----:B0-----:R-:W-:Y:S01]  /*db80*/  IMAD.MOV.U32 R5, RZ, RZ, RZ ;  /* 0x000000ffff057224 */ /* 0x001fe200078e00ff */
[----:B------:R-:W-:Y:S01]  /*db90*/  ULDC.64 UR4, c[0x0][0x198] ;  /* 0x0000660000047ab9 */ /* 0x000fe20000000a00 */
[----:B------:R-:W-:Y:S01]  /*dba0*/  PLOP3.LUT P0, PT, PT, PT, PT, 0x80, 0x0 ;  /* 0x000000000000781c */ /* 0x000fe20003f0f070 */
[----:B------:R-:W-:Y:S01]  /*dbb0*/  UIADD3 UR4, UP0, UR4, 0x370, URZ ;  /* 0x0000037004047890 */ /* 0x000fe2000ff1e03f */
[----:B-1----:R-:W-:Y:S01]  /*dbc0*/  SHF.L.U32 R3, R9, 0x7, RZ ;  /* 0x0000000709037819 */ /* 0x002fe200000006ff */
[----:B------:R-:W-:Y:S01]  /*dbd0*/  UIADD3 UR32, UR38, 0x20400, URZ ;  /* 0x0002040026207890 */ /* 0x000fe2000fffe03f */
[----:B------:R-:W-:Y:S01]  /*dbe0*/  R2UR UR34, R5 ;  /* 0x00000000052272ca */ /* 0x000fe200000e0000 */
[----:B------:R-:W-:Y:S02]  /*dbf0*/  UIADD3 UR33, UR38, 0x28838, URZ ;  /* 0x0002883826217890 */ /* 0x000fe4000fffe03f */
[----:B------:R-:W-:Y:S01]  /*dc00*/  UIADD3.X UR5, URZ, UR5, URZ, UP0, !UPT ;  /* 0x000000053f057290 */ /* 0x000fe200087fe43f */
[----:B------:R-:W-:Y:S01]  /*dc10*/  UMOV UR6, 0x0 ;  /* 0x0000000000067882 */ /* 0x000fe20000000000 */
[----:B------:R-:W-:-:S10]  /*dc20*/  UMOV UR7, 0x14f00000 ;  /* 0x14f0000000077882 */ /* 0x000fd40000000000 */
.L_x_2179:
        /* <DEDUP_REMOVED lines=13> */
.L_x_2180:
        /* <DEDUP_REMOVED lines=12> */
.L_x_2260:
[----:B------:R-:W-:Y:S05]  /*ddc0*/  BSYNC B2 ;  /* 0x0000000000027941 */ /* 0x000fea0003800000 */
.L_x_2181:
        /* <DEDUP_REMOVED lines=9> */
.L_x_2184:
[----:B------:R-:W-:Y:S05]  /*de60*/  BSYNC B2 ;  /* 0x0000000000027941 */ /* 0x000fea0003800000 */
.L_x_2183:
[----:B------:R-:W-:Y:S01]  /*de70*/  R2UR UR6, R2 ;  /* 0x00000000020672ca */ /* 0x000fe200000e0000 */
[----:B------:R-:W-:Y:S01]  /*de80*/  ULDC.64 UR4, c[0x0][0x198] ;  /* 0x0000660000047ab9 */ /* 0x000fe20000000a00 */
[----:B------:R-:W-:Y:S01]  /*de90*/  R2UR UR7, R3 ;  /* 0x00000000030772ca */ /* 0x000fe200000e0000 */
[----:B------:R-:W-:Y:S01]  /*dea0*/  UIADD3 UR4, UP0, UR4, 0x470, URZ ;  /* 0x0000047004047890 */ /* 0x000fe2000ff1e03f */
[----:B------:R-:W-:Y:S01]  /*deb0*/  R2UR UR10, R5 ;  /* 0x00000000050a72ca */ /* 0x000fe200000e0000 */
[----:B------:R-:W-:Y:S01]  /*dec0*/  UIADD3 UR8, UR38, 0x400, URZ ;  /* 0x0000040026087890 */ /* 0x000fe2000fffe03f */
[----:B------:R-:W-:Y:S01]  /*ded0*/  PLOP3.LUT P0, PT, PT, PT, PT, 0x80, 0x0 ;  /* 0x000000000000781c */ /* 0x000fe20003f0f070 */
[----:B------:R-:W-:Y:S01]  /*dee0*/  UIADD3 UR9, UR38, 0x28850, URZ ;  /* 0x0002885026097890 */ /* 0x000fe2000fffe03f */
[----:B------:R-:W-:Y:S01]  /*def0*/  SHF.L.U32 R5, R17, 0x7, RZ ;  /* 0x0000000711057819 */ /* 0x000fe200000006ff */
[----:B------:R-:W-:-:S12]  /*df00*/  UIADD3.X UR5, URZ, UR5, URZ, UP0, !UPT ;  /* 0x000000053f057290 */ /* 0x000fd800087fe43f */
.L_x_2185:
        /* <DEDUP_REMOVED lines=13> */
.L_x_2186:
        /* <DEDUP_REMOVED lines=10> */
.L_x_2173:
[----:B------:R-:W-:Y:S05]  /*e080*/  BSYNC B1 ;  /* 0x0000000000017941 */ /* 0x000fea0003800000 */
.L_x_2172:
        /* <DEDUP_REMOVED lines=11> */
[----:B0-----:R-:W-:-:S13]  /*e140*/  ISETP.NE.AND P0, PT, R4, 0x1, PT ;  /* 0x000000010400780c */ /* 0x001fda0003f05270 */
[----:B------:R-:W0:Y:S02]  /*e150*/  @P0 LDC.64 R2, c[0x0][0x440] ;  /* 0x00011000ff020b82 */ /* 0x000e240000000a00 */
[----:B0-----:R-:W-:-:S04]  /*e160*/  @P0 IMAD.HI.U32 R5, R11, R2, RZ ;  /* 0x000000020b050227 */ /* 0x001fc800078e00ff */
[----:B------:R-:W-:Y:S01]  /*e170*/  IMAD.MOV.U32 R2, RZ, RZ, R11 ;  /* 0x000000ffff027224 */ /* 0x000fe200078e000b */
[----:B------:R-:W-:-:S04]  /*e180*/  @P0 SHF.R.U32.HI R2, RZ, R3, R5 ;  /* 0x00000003ff020219 */ /* 0x000fc80000011605 */
[----:B------:R-:W-:-:S05]  /*e190*/  IADD3 R3, -R2, RZ, RZ ;  /* 0x000000ff02037210 */ /* 0x000fca0007ffe1ff */
[----:B------:R-:W-:Y:S01]  /*e1a0*/  IMAD R11, R4, R3, R11 ;  /* 0x00000003040b7224 */ /* 0x000fe200078e020b */
[----:B------:R-:W-:Y:S01]  /*e1b0*/  SHF.R.S32.HI R3, RZ, 0x1f, R2 ;  /* 0x0000001fff037819 */ /* 0x000fe20000011402 */
[----:B------:R-:W-:-:S04]  /*e1c0*/  IMAD R4, R19, UR4, RZ ;  /* 0x0000000413047c24 */ /* 0x000fc8000f8e02ff */
[C---:B------:R-:W-:Y:S02]  /*e1d0*/  IMAD R4, R18.reuse, UR5, R4 ;  /* 0x0000000512047c24 */ /* 0x040fe4000f8e0204 */
[----:B------:R-:W-:Y:S01]  /*e1e0*/  IMAD.WIDE.U32 R2, R18, UR4, R2 ;  /* 0x0000000412027c25 */ /* 0x000fe2000f8e0002 */
[----:B------:R-:W-:-:S03]  /*e1f0*/  ULDC.64 UR4, c[0x0][0x418] ;  /* 0x0001060000047ab9 */ /* 0x000fc60000000a00 */
[----:B------:R-:W-:Y:S01]  /*e200*/  IMAD.IADD R3, R4, 0x1, R3 ;  /* 0x0000000104037824 */ /* 0x000fe200078e0203 */
[----:B------:R-:W-:-:S04]  /*e210*/  LEA R4, P0, R2, UR4, 0x2 ;  /* 0x0000000402047c11 */ /* 0x000fc8000f8010ff */
[----:B------:R-:W-:-:S05]  /*e220*/  LEA.HI.X R5, R2, UR5, R3, 0x2, P0 ;  /* 0x0000000502057c11 */ /* 0x000fca00080f1403 */
[----:B------:R0:W5:Y:S04]  /*e230*/  LDG.E R4, desc[UR42][R4.64] ;  /* 0x0000002a04047981 */ /* 0x000168000c1e1900 */
.L_x_2189:
[----:B------:R-:W1:Y:S01]  /*e240*/  S2R R2, SR_TID.X ;  /* 0x0000000000027919 */ /* 0x000e620000002100 */
[----:B------:R-:W-:Y:S01]  /*e250*/  BSSY B2, `(.L_x_2190) ;  /* 0x0000006000027945 */ /* 0x000fe20003800000 */
[----:B-1----:R-:W-:Y:S02]  /*e260*/  LOP3.LUT R3, R2, 0x7f, RZ, 0xc0, !PT ;  /* 0x0000007f02037812 */ /* 0x002fe400078ec0ff */
[----:B------:R-:W-:Y:S02]  /*e270*/  SHF.L.U32 R2, R9, 0x1f, RZ ;  /* 0x0000001f09027819 */ /* 0x000fe400000006ff */
[----:B------:R-:W-:Y:S02]  /*e280*/  ISETP.NE.AND P2, PT, R3, RZ, PT ;  /* 0x000000ff0300720c */ /* 0x000fe40003f45270 */
[----:B------:R-:W1:Y:S02]  /*e290*/  SYNCS.PHASECHK.TRANS64.TRYWAIT P0, [UR38+0x28840], R2 ;  /* 0x02884002ff0075a7 */ /* 0x000e640008000166 */
[----:B-1----:R-:W-:Y:S09]  /*e2a0*/  @!P0 BRA `(.L_x_2191) ;  /* 0x0000002400108947 */ /* 0x002ff20003800000 */
.L_x_2261:
[----:B------:R-:W-:Y:S05]  /*e2b0*/  BSYNC B2 ;  /* 0x0000000000027941 */ /* 0x000fea0003800000 */
.L_x_2190:
[----:B------:R-:W-:Y:S04]  /*e2c0*/  BSSY B2, `(.L_x_2192) ;  /* 0x0000007000027945 */ /* 0x000fe80003800000 */
[----:B------:R-:W-:Y:S05]  /*e2d0*/  @P2 BRA `(.L_x_2193) ;  /* 0x0000000000142947 */ /* 0x000fea0003800000 */
[----:B------:R-:W-:Y:S01]  /*e2e0*/  ISETP.NE.AND P0, PT, R10, RZ, PT ;  /* 0x000000ff0a00720c */ /* 0x000fe20003f05270 */
[----:B-1----:R-:W-:-:S04]  /*e2f0*/  IMAD.MOV.U32 R2, RZ, RZ, 0x8000 ;  /* 0x00008000ff027424 */ /* 0x002fc800078e00ff */
[----:B------:R2:W-:Y:S08]  /*e300*/  SYNCS.ARRIVE.TRANS64 RZ, [UR38+0x28830], R2 ;  /* 0x02883002ffff79a7 */ /* 0x0005f00008000026 */
[----:B--2---:R-:W-:Y:S05]  /*e310*/  @!P0 BRA `(.L_x_2193) ;  /* 0x0000000000048947 */ /* 0x004fea0003800000 */
[----:B------:R-:W-:Y:S01]  /*e320*/  BPT.TRAP 0x1 ;  /* 0x000000040000795c */ /* 0x000fe20000300000 */
.L_x_2193:
[----:B------:R-:W-:Y:S05]  /*e330*/  BSYNC B2 ;  /* 0x0000000000027941 */ /* 0x000fea0003800000 */
.L_x_2192:
        /* <DEDUP_REMOVED lines=11> */
.L_x_2194:
        /* <DEDUP_REMOVED lines=8> */
[----:B------:R-:W-:Y:S01]  /*e470*/  MOV R13, 0x40 ;  /* 0x00000040000d7802 */ /* 0x000fe20000000f00 */
[----:B------:R-:W-:Y:S01]  /*e480*/  UIADD3 UR8, UR38, 0x1c400, URZ ;  /* 0x0001c40026087890 */ /* 0x000fe2000fffe03f */
[----:B------:R-:W-:Y:S01]  /*e490*/  PLOP3.LUT P0, PT, PT, PT, PT, 0x80, 0x0 ;  /* 0x000000000000781c */ /* 0x000fe20003f0f070 */
[----:B------:R-:W-:Y:S01]  /*e4a0*/  UMOV UR6, 0x0 ;  /* 0x0000000000067882 */ /* 0x000fe20000000000 */
[----:B------:R-:W-:Y:S01]  /*e4b0*/  R2UR UR10, R13 ;  /* 0x000000000d0a72ca */ /* 0x000fe200000e0000 */
[----:B------:R-:W-:-:S14]  /*e4c0*/  UMOV UR7, 0x14f00000 ;  /* 0x14f0000000077882 */ /* 0x000fdc0000000000 */
.L_x_2195:
        /* <DEDUP_REMOVED lines=12> */
.L_x_2262:
[----:B------:R-:W-:Y:S05]  /*e590*/  BSYNC B2 ;  /* 0x0000000000027941 */ /* 0x000fea0003800000 */
.L_x_2196:
        /* <DEDUP_REMOVED lines=9> */
.L_x_2199:
[----:B------:R-:W-:Y:S05]  /*e630*/  BSYNC B2 ;  /* 0x0000000000027941 */ /* 0x000fea0003800000 */
.L_x_2198:
        /* <DEDUP_REMOVED lines=10> */
.L_x_2200:
        /* <DEDUP_REMOVED lines=13> */
.L_x_2201:
        /* <DEDUP_REMOVED lines=8> */
[----:B------:R-:W-:Y:S01]  /*e830*/  MOV R17, R11 ;  /* 0x0000000b00117202 */ /* 0x000fe20000000f00 */
[----:B------:R-:W-:-:S07]  /*e840*/  IMAD.MOV.U32 R16, RZ, RZ, R4 ;  /* 0x000000ffff107224 */ /* 0x000fce00078e0004 */
.L_x_2188:
[----:B------:R-:W-:Y:S05]  /*e850*/  BSYNC B1 ;  /* 0x0000000000017941 */ /* 0x000fea0003800000 */
.L_x_2187:
[----:B------:R-:W-:Y:S02]  /*e860*/  VIADD R0, R0, 0xfffffffe ;  /* 0xfffffffe00007836 */ /* 0x000fe40000000000 */
[----:B------:R-:W-:Y:S01]  /*e870*/  IMAD.MOV.U32 R7, RZ, RZ, R9 ;  /* 0x000000ffff077224 */ /* 0x000fe200078e0009 */
[----:B------:R-:W-:Y:S06]  /*e880*/  @P1 BRA `(.L_x_2202) ;  /* 0xfffffff0000c1947 */ /* 0x000fec000383ffff */
[----:B------:R-:W-:Y:S05]  /*e890*/  BSYNC B0 ;  /* 0x0000000000007941 */ /* 0x000fea0003800000 */
.L_x_2171:
        /* <DEDUP_REMOVED lines=12> */
[----:B------:R-:W-:Y:S02]  /*e960*/  ULDC.64 UR4, c[0x0][0x428] ;  /* 0x00010a0000047ab9 */ /* 0x000fe40000000a00 */
        /* <DEDUP_REMOVED lines=16> */
.L_x_2204:
[----:B------:R-:W1:Y:S01]  /*ea70*/  S2R R2, SR_TID.X ;  /* 0x0000000000027919 */ /* 0x000e620000002100 */
[----:B------:R-:W-:Y:S01]  /*ea80*/  BSSY B1, `(.L_x_2205) ;  /* 0x0000006000017945 */ /* 0x000fe20003800000 */
[----:B-1----:R-:W-:Y:S02]  /*ea90*/  LOP3.LUT R3, R2, 0x7f, RZ, 0xc0, !PT ;  /* 0x0000007f02037812 */ /* 0x002fe400078ec0ff */
[----:B------:R-:W-:Y:S02]  /*eaa0*/  SHF.L.U32 R2, R9, 0x1f, RZ ;  /* 0x0000001f09027819 */ /* 0x000fe400000006ff */
[----:B------:R-:W-:Y:S02]  /*eab0*/  ISETP.NE.AND P1, PT, R3, RZ, PT ;  /* 0x000000ff0300720c */ /* 0x000fe40003f25270 */
[----:B------:R-:W1:Y:S02]  /*eac0*/  SYNCS.PHASECHK.TRANS64.TRYWAIT P0, [UR38+0x28848], R2 ;  /* 0x02884802ff0075a7 */ /* 0x000e640008000166 */
[----:B-1----:R-:W-:Y:S09]  /*ead0*/  @!P0 BRA `(.L_x_2206) ;  /* 0x0000001c00348947 */ /* 0x002ff20003800000 */
.L_x_2263:
[----:B------:R-:W-:Y:S05]  /*eae0*/  BSYNC B1 ;  /* 0x0000000000017941 */ /* 0x000fea0003800000 */
.L_x_2205:
[----:B------:R-:W-:Y:S04]  /*eaf0*/  BSSY B1, `(.L_x_2207) ;  /* 0x0000007000017945 */ /* 0x000fe80003800000 */
[----:B------:R-:W-:Y:S05]  /*eb00*/  @P1 BRA `(.L_x_2208) ;  /* 0x0000000000141947 */ /* 0x000fea0003800000 */
[----:B------:R-:W-:Y:S01]  /*eb10*/  ISETP.NE.AND P0, PT, R10, RZ, PT ;  /* 0x000000ff0a00720c */ /* 0x000fe20003f05270 */
[----:B-1----:R-:W-:-:S04]  /*eb20*/  IMAD.MOV.U32 R3, RZ, RZ, 0x8000 ;  /* 0x00008000ff037424 */ /* 0x002fc800078e00ff */
[----:B------:R2:W-:Y:S08]  /*eb30*/  SYNCS.ARRIVE.TRANS64 RZ, [UR38+0x28838], R3 ;  /* 0x02883803ffff79a7 */ /* 0x0005f00008000026 */
[----:B--2---:R-:W-:Y:S05]  /*eb40*/  @!P0 BRA `(.L_x_2208) ;  /* 0x0000000000048947 */ /* 0x004fea0003800000 */
[----:B------:R-:W-:Y:S01]  /*eb50*/  BPT.TRAP 0x1 ;  /* 0x000000040000795c */ /* 0x000fe20000300000 */
.L_x_2208:
[----:B------:R-:W-:Y:S05]  /*eb60*/  BSYNC B1 ;  /* 0x0000000000017941 */ /* 0x000fea0003800000 */
.L_x_2207:
[----:B0-----:R-:W-:Y:S01]  /*eb70*/  MOV R5, RZ ;  /* 0x000000ff00057202 */ /* 0x001fe20000000f00 */
[----:B------:R-:W-:Y:S01]  /*eb80*/  ULDC.64 UR4, c[0x0][0x198] ;  /* 0x0000660000047ab9 */ /* 0x000fe20000000a00 */
[----:B------:R-:W-:Y:S01]  /*eb90*/  PLOP3.LUT P0, PT, PT, PT, PT, 0x80, 0x0 ;  /* 0x000000000000781c */ /* 0x000fe20003f0f070 */
[----:B------:R-:W-:Y:S01]  /*eba0*/  UIADD3 UR4, UP0, UR4, 0x370, URZ ;  /* 0x0000037004047890 */ /* 0x000fe2000ff1e03f */
[----:B------:R-:W-:Y:S01]  /*ebb0*/  R2UR UR10, R5 ;  /* 0x00000000050a72ca */ /* 0x000fe200000e0000 */
[----:B-1----:R-:W-:Y:S01]  /*ebc0*/  IMAD.SHL.U32 R3, R0, 0x80, RZ ;  /* 0x0000008000037824 */ /* 0x002fe200078e00ff */
[----:B------:R-:W-:Y:S02]  /*ebd0*/  UIADD3 UR8, UR38, 0x20400, URZ ;  /* 0x0002040026087890 */ /* 0x000fe4000fffe03f */
[----:B------:R-:W-:Y:S02]  /*ebe0*/  UIADD3 UR9, UR38, 0x28838, URZ ;  /* 0x0002883826097890 */ /* 0x000fe4000fffe03f */
[----:B------:R-:W-:Y:S01]  /*ebf0*/  UIADD3.X UR5, URZ, UR5, URZ, UP0, !UPT ;  /* 0x000000053f057290 */ /* 0x000fe200087fe43f */
[----:B------:R-:W-:Y:S01]  /*ec00*/  UMOV UR6, 0x0 ;  /* 0x0000000000067882 */ /* 0x000fe20000000000 */
[----:B------:R-:W-:-:S10]  /*ec10*/  UMOV UR7, 0x14f00000 ;  /* 0x14f0000000077882 */ /* 0x000fd40000000000 */
.L_x_2209:
        /* <DEDUP_REMOVED lines=14> */
.L_x_2210:
        /* <DEDUP_REMOVED lines=11> */
.L_x_2264:
[----:B------:R-:W-:Y:S05]  /*edb0*/  BSYNC B1 ;  /* 0x0000000000017941 */ /* 0x000fea0003800000 */
.L_x_2211:
[----:B------:R-:W-:Y:S01]  /*edc0*/  BSSY B1, `(.L_x_2213) ;  /* 0x0000009000017945 */ /* 0x000fe20003800000 */
[----:B0-----:R-:W-:Y:S02]  /*edd0*/  IMAD.MOV.U32 R2, RZ, RZ, 0x0 ;  /* 0x00000000ff027424 */ /* 0x001fe400078e00ff */
[----:B------:R-:W-:Y:S01]  /*ede0*/  IMAD.MOV.U32 R3, RZ, RZ, 0x14f00000 ;  /* 0x14f00000ff037424 */ /* 0x000fe200078e00ff */
[----:B------:R-:W-:Y:S06]  /*edf0*/  @P1 BRA `(.L_x_2214) ;  /* 0x0000000000141947 */ /* 0x000fec0003800000 */
[----:B------:R-:W-:Y:S02]  /*ee00*/  ISETP.NE.AND P0, PT, R10, RZ, PT ;  /* 0x000000ff0a00720c */ /* 0x000fe40003f05270 */
[----:B------:R-:W-:-:S04]  /*ee10*/  MOV R7, 0x8000 ;  /* 0x0000800000077802 */ /* 0x000fc80000000f00 */
[----:B------:R0:W-:Y:S07]  /*ee20*/  SYNCS.ARRIVE.TRANS64 RZ, [UR38+0x28850], R7 ;  /* 0x02885007ffff79a7 */ /* 0x0001ee0008000026 */
[----:B------:R-:W-:Y:S05]  /*ee30*/  @!P0 BRA `(.L_x_2214) ;  /* 0x0000000000048947 */ /* 0x000fea0003800000 */
[----:B------:R-:W-:Y:S01]  /*ee40*/  BPT.TRAP 0x1 ;  /* 0x000000040000795c */ /* 0x000fe20000300000 */
.L_x_2214:
[----:B------:R-:W-:Y:S05]  /*ee50*/  BSYNC B1 ;  /* 0x0000000000017941 */ /* 0x000fea0003800000 */
.L_x_2213:
        /* <DEDUP_REMOVED lines=10> */
.L_x_2215:
        /* <DEDUP_REMOVED lines=8> */
[----:B------:R-:W-:Y:S01]  /*ef80*/  R2UR UR6, R2 ;  /* 0x00000000020672ca */ /* 0x000fe200000e0000 */
[----:B------:R-:W-:Y:S01]  /*ef90*/  UIADD3 UR8, UR38, 0x4400, URZ ;  /* 0x0000440026087890 */ /* 0x000fe2000fffe03f */
[----:B------:R-:W-:Y:S02]  /*efa0*/  R2UR UR7, R3 ;  /* 0x00000000030772ca */ /* 0x000fe400000e0000 */
[----:B------:R-:W-:Y:S02]  /*efb0*/  R2UR UR10, R6 ;  /* 0x00000000060a72ca */ /* 0x000fe400000e0000 */
[----:B------:R-:W-:-:S13]  /*efc0*/  PLOP3.LUT P0, PT, PT, PT, PT, 0x80, 0x0 ;  /* 0x000000000000781c */ /* 0x000fda0003f0f070 */
.L_x_2216:
        /* <DEDUP_REMOVED lines=8> */
[----:B------:R-:W-:Y:S02]  /*f050*/  IMAD.MOV.U32 R17, RZ, RZ, R0 ;  /* 0x000000ffff117224 */ /* 0x000fe400078e0000 */
[----:B------:R-:W-:-:S07]  /*f060*/  IMAD.MOV.U32 R16, RZ, RZ, R4 ;  /* 0x000000ffff107224 */ /* 0x000fce00078e0004 */
.L_x_2203:
[----:B------:R-:W-:Y:S05]  /*f070*/  BSYNC B0 ;  /* 0x0000000000007941 */ /* 0x000fea0003800000 */
.L_x_2170:
        /* <DEDUP_REMOVED lines=12> */
.L_x_2265:
[----:B------:R-:W-:Y:S05]  /*f140*/  BSYNC B1 ;  /* 0x0000000000017941 */ /* 0x000fea0003800000 */
.L_x_2219:
        /* <DEDUP_REMOVED lines=8> */
.L_x_2222:
[----:B------:R-:W-:Y:S05]  /*f1d0*/  BSYNC B1 ;  /* 0x0000000000017941 */ /* 0x000fea0003800000 */
.L_x_2221:
[----:B------:R-:W-:Y:S01]  /*f1e0*/  R2UR UR4, R8 ;  /* 0x00000000080472ca */ /* 0x000fe200000e0000 */
[----:B------:R-:W-:Y:S01]  /*f1f0*/  ULDC.64 UR6, c[0x0][0x198] ;  /* 0x0000660000067ab9 */ /* 0x000fe20000000a00 */
[----:B------:R-:W-:Y:S01]  /*f200*/  R2UR UR9, R3 ;  /* 0x00000000030972ca */ /* 0x000fe200000e0000 */
[----:B------:R-:W-:Y:S01]  /*f210*/  UIADD3 UR6, UP0, UR6, 0x470, URZ ;  /* 0x0000047006067890 */ /* 0x000fe2000ff1e03f */
[----:B------:R-:W-:Y:S01]  /*f220*/  PLOP3.LUT P0, PT, PT, PT, PT, 0x80, 0x0 ;  /* 0x000000000000781c */ /* 0x000fe20003f0f070 */
[----:B------:R-:W-:Y:S01]  /*f230*/  UMOV UR14, 0x0 ;  /* 0x00000000000e7882 */ /* 0x000fe20000000000 */
[----:B------:R-:W-:Y:S01]  /*f240*/  SHF.L.U32 R17, R17, 0x7, RZ ;  /* 0x0000000711117819 */ /* 0x000fe200000006ff */
[----:B------:R-:W-:Y:S01]  /*f250*/  UIADD3.X UR7, URZ, UR7, URZ, UP0, !UPT ;  /* 0x000000073f077290 */ /* 0x000fe200087fe43f */
[----:B------:R-:W-:Y:S01]  /*f260*/  UMOV UR15, 0x14f00000 ;  /* 0x14f00000000f7882 */ /* 0x000fe20000000000 */
[----:B------:R-:W-:-:S04]  /*f270*/  UMOV UR10, URZ ;  /* 0x0000003f000a7c82 */ /* 0x000fc80008000000 */
[----:B------:R-:W-:Y:S02]  /*f280*/  ULEA UR4, UR4, UR38, 0xf ;  /* 0x0000002604047291 */ /* 0x000fe4000f8e783f */
[----:B------:R-:W-:Y:S02]  /*f290*/  UIADD3 UR9, UR9, 0x28850, URZ ;  /* 0x0002885009097890 */ /* 0x000fe4000fffe03f */
[----:B------:R-:W-:-:S12]  /*f2a0*/  UIADD3 UR8, UR4, 0x400, URZ ;  /* 0x0000040004087890 */ /* 0x000fd8000fffe03f */
.L_x_2223:
        /* <DEDUP_REMOVED lines=13> */
.L_x_2224:
        /* <DEDUP_REMOVED lines=8> */
.L_x_2218:
[----:B------:R-:W-:Y:S05]  /*f400*/  BSYNC B0 ;  /* 0x0000000000007941 */ /* 0x000fea0003800000 */
.L_x_2217:
[----:B0-----:R-:W-:Y:S02]  /*f410*/  VIADD R0, R8, 0x1 ;  /* 0x0000000108007836 */ /* 0x001fe40000000000 */
[----:B------:R-:W-:-:S03]  /*f420*/  IMAD.MOV.U32 R3, RZ, RZ, RZ ;  /* 0x000000ffff037224 */ /* 0x000fc600078e00ff */
[----:B------:R-:W-:-:S04]  /*f430*/  ISETP.NE.AND P0, PT, R0, 0x2, PT ;  /* 0x000000020000780c */ /* 0x000fc80003f05270 */
[----:B------:R-:W-:Y:S02]  /*f440*/  SEL R2, RZ, 0x1, P0 ;  /* 0x00000001ff027807 */ /* 0x000fe40000000000 */
[----:B------:R-:W-:Y:S02]  /*f450*/  SEL R0, R0, RZ, P0 ;  /* 0x000000ff00007207 */ /* 0x000fe40000000000 */
[----:B------:R-:W-:-:S07]  /*f460*/  LOP3.LUT R9, R9, R2, RZ, 0x3c, !PT ;  /* 0x0000000209097212 */ /* 0x000fce00078e3cff */
.L_x_2154:
[----:B------:R-:W0:Y:S01]  /*f470*/  S2R R5, SR_CgaCtaId ;  /* 0x0000000000057919 */ /* 0x000e220000008800 */
[----:B------:R-:W-:Y:S02]  /*f480*/  MOV R2, 0x400 ;  /* 0x0000040000027802 */ /* 0x000fe40000000f00 */
[----:B------:R-:W-:Y:S02]  /*f490*/  SHF.L.U32 R3, R3, 0x1f, RZ ;  /* 0x0000001f03037819 */ /* 0x000fe400000006ff */
[----:B0-----:R-:W-:-:S04]  /*f4a0*/  LEA R2, R5, R2, 0x18 ;  /* 0x0000000205027211 */ /* 0x001fc800078ec0ff */
[----:B------:R-:W0:Y:S02]  /*f4b0*/  SYNCS.PHASECHK.TRANS64.TRYWAIT P0, [R2+URZ+0x28820], R3 ;  /* 0x02882003020075a7 */ /* 0x000e24000800017f */
[----:B0-----:R-:W-:Y:S05]  /*f4c0*/  @!P0 BRA `(.L_x_2225) ;  /* 0x0000001000fc8947 */ /* 0x001fea0003800000 */
.L_x_2266:
[----:B------:R-:W-:-:S03]  /*f4d0*/  UMOV UR4, 0xffffffff ;  /* 0xffffffff00047882 */ /* 0x000fc60000000000 */
[----:B------:R-:W-:Y:S05]  /*f4e0*/  BRA.DIV UR4, `(.L_x_2226) ;  /* 0x0000001604087947 */ /* 0x000fea000b800000 */
[----:B0-----:R-:W0:Y:S02]  /*f4f0*/  S2R R3, SR_TID.X ;  /* 0x0000000000037919 */ /* 0x001e240000002100 */
[----:B0-----:R-:W-:-:S04]  /*f500*/  SHF.R.U32.HI R3, RZ, 0x5, R3 ;  /* 0x00000005ff037819 */ /* 0x001fc80000011603 */
[----:B------:R-:W-:-:S05]  /*f510*/  LOP3.LUT R3, R3, 0x3, RZ, 0xc0, !PT ;  /* 0x0000000303037812 */ /* 0x000fca00078ec0ff */
[----:B------:R0:W1:Y:S02]  /*f520*/  SHFL.IDX PT, R14, R3, RZ, 0x1f ;  /* 0x00001fff030e7589 */ /* 0x00006400000e0000 */
.L_x_2269:
[----:B-1----:R-:W-:-:S13]  /*f530*/  ISETP.NE.AND P0, PT, R14, RZ, PT ;  /* 0x000000ff0e00720c */ /* 0x002fda0003f05270 */
[----:B------:R-:W-:Y:S05]  /*f540*/  @P0 BRA `(.L_x_2116) ;  /* 0x0000000000880947 */ /* 0x000fea0003800000 */
[----:B------:R-:W-:-:S03]  /*f550*/  UMOV UR4, 0xffffffff ;  /* 0xffffffff00047882 */ /* 0x000fc60000000000 */
[----:B------:R-:W-:Y:S05]  /*f560*/  BRA.DIV UR4, `(.L_x_2227) ;  /* 0x00000016041c7947 */ /* 0x000fea000b800000 */
[----:B------:R-:W-:-:S13]  /*f570*/  ELECT P6, URZ, PT ;  /* 0x00000000003f782f */ /* 0x000fda00038c0000 */
.L_x_2272:
[----:B------:R-:W-:Y:S05]  /*f580*/  @!P6 BRA `(.L_x_2116) ;  /* 0x000000000078e947 */ /* 0x000fea0003800000 */
[----:B0-----:R-:W2:Y:S02]  /*f590*/  LDL.LU R3, [R1+0x14] ;  /* 0x0000140001037983 */ /* 0x001ea40000300800 */
[----:B--2---:R-:W-:-:S04]  /*f5a0*/  LOP3.LUT R3, R3, 0x2, RZ, 0xfc, !PT ;  /* 0x0000000203037812 */ /* 0x004fc800078efcff */
[----:B------:R-:W-:-:S13]  /*f5b0*/  ISETP.NE.AND P2, PT, R3, 0x3, PT ;  /* 0x000000030300780c */ /* 0x000fda0003f45270 */
[----:B------:R-:W-:Y:S05]  /*f5c0*/  @!P2 BRA `(.L_x_2228) ;  /* 0x000000000004a947 */ /* 0x000fea0003800000 */
[----:B------:R-:W-:Y:S01]  /*f5d0*/  BPT.TRAP 0x1 ;  /* 0x000000040000795c */ /* 0x000fe20000300000 */
.L_x_2228:
[----:B------:R-:W-:Y:S01]  /*f5e0*/  VIADD R7, R2, 0x28840 ;  /* 0x0002884002077836 */ /* 0x000fe20000000000 */
[----:B------:R-:W-:Y:S02]  /*f5f0*/  SHF.L.U32 R5, R9, 0x1f, RZ ;  /* 0x0000001f09057819 */ /* 0x000fe400000006ff */
[C---:B------:R-:W-:Y:S01]  /*f600*/  IADD3 R3, R0.reuse, 0x1, RZ ;  /* 0x0000000100037810 */ /* 0x040fe20007ffe0ff */
        /* <DEDUP_REMOVED lines=9> */
.L_x_2273:
[----:B------:R-:W1:Y:S02]  /*f6a0*/  SYNCS.PHASECHK.TRANS64.TRYWAIT P0, [R3+URZ], R4 ;  /* 0x00000004030075a7 */ /* 0x000e64000800017f */
[----:B-1----:R-:W-:Y:S05]  /*f6b0*/  @!P0 BRA `(.L_x_2230) ;  /* 0x0000001000fc8947 */ /* 0x002fea0003800000 */
.L_x_2274:
[----:B------:R-:W-:Y:S05]  /*f6c0*/  @!P2 BRA `(.L_x_2231) ;  /* 0x000000000004a947 */ /* 0x000fea0003800000 */
[----:B------:R-:W-:Y:S01]  /*f6d0*/  BPT.TRAP 0x1 ;  /* 0x000000040000795c */ /* 0x000fe20000300000 */
.L_x_2231:
[----:B-1----:R-:W-:-:S04]  /*f6e0*/  VIADD R3, R2, 0x28860 ;  /* 0x0002886002037836 */ /* 0x002fc80000000000 */
[----:B------:R-:W-:-:S04]  /*f6f0*/  IMAD R0, R0, 0x8, R3 ;  /* 0x0000000800007824 */ /* 0x000fc800078e0203 */
[----:B------:R-:W1:Y:S02]  /*f700*/  SYNCS.PHASECHK.TRANS64.TRYWAIT P0, [R0+URZ], R5 ;  /* 0x00000005000075a7 */ /* 0x000e64000800017f */
[----:B-1----:R-:W-:Y:S05]  /*f710*/  @!P0 BRA `(.L_x_2232) ;  /* 0x0000001000f88947 */ /* 0x002fea0003800000 */
.L_x_2275:
[----:B------:R-:W-:-:S07]  /*f720*/  IMAD R3, R8, 0x8, R3 ;  /* 0x0000000808037824 */ /* 0x000fce00078e0203 */
.L_x_2233:
[----:B--2---:R2:W3:Y:S02]  /*f730*/  SYNCS.PHASECHK.TRANS64.TRYWAIT P0, [R3+URZ], R4 ;  /* 0x00000004030075a7 */ /* 0x0044e4000800017f */
[----:B---3--:R-:W-:Y:S05]  /*f740*/  @!P0 NANOSLEEP.SYNCS 0x989680 ;  /* 0x009896800000895d */ /* 0x008fea0003900000 */
[----:B------:R-:W3:Y:S02]  /*f750*/  @!P0 SYNCS.PHASECHK.TRANS64 P0, [R3+URZ], R4 ;  /* 0x00000004030085a7 */ /* 0x000ee4000800007f */
[----:B---3--:R-:W-:Y:S05]  /*f760*/  @!P0 BRA `(.L_x_2233) ;  /* 0xfffffffc00f08947 */ /* 0x008fea000383ffff */
.L_x_2116:
[----:B------:R-:W-:Y:S05]  /*f770*/  BSYNC B6 ;  /* 0x0000000000067941 */ /* 0x000fea0003800000 */
.L_x_2113:
[----:B------:R-:W-:Y:S05]  /*f780*/  EXIT ;  /* 0x000000000000794d */ /* 0x000fea0003800000 */
.L_x_2120:
[----:B-1----:R-:W-:-:S04]  /*f790*/  MOV R0, UR36 ;  /* 0x0000002400007c02 */ /* 0x002fc80008000f00 */
[----:B------:R1:W2:Y:S03]  /*f7a0*/  SYNCS.PHASECHK.TRANS64.TRYWAIT P1, [R0+URZ+0x28800], R3 ;  /* 0x02880003000075a7 */ /* 0x0002a6000802017f */
[----:B--2---:R-:W-:Y:S05]  /*f7b0*/  @!P1 NANOSLEEP.SYNCS 0x989680 ;  /* 0x009896800000995d */ /* 0x004fea0003900000 */
[----:B------:R-:W2:Y:S02]  /*f7c0*/  @!P1 SYNCS.PHASECHK.TRANS64 P1, [R0+URZ+0x28800], R3 ;  /* 0x02880003000095a7 */ /* 0x000ea4000802007f */
[----:B--2---:R-:W-:Y:S05]  /*f7d0*/  @!P1 BRA `(.L_x_2120) ;  /* 0xfffffffc00ec9947 */ /* 0x004fea000383ffff */
[----:B------:R-:W-:Y:S05]  /*f7e0*/  BRA `(.L_x_2234) ;  /* 0xffffff1800f07947 */ /* 0x000fea000383ffff */
.L_x_2124:
[----:B-1----:R-:W-:-:S04]  /*f7f0*/  IMAD.U32 R0, RZ, RZ, UR36 ;  /* 0x00000024ff007e24 */ /* 0x002fc8000f8e00ff */
[----:B------:R1:W3:Y:S03]  /*f800*/  SYNCS.PHASECHK.TRANS64.TRYWAIT P2, [R0+URZ+0x28830], R3 ;  /* 0x02883003000075a7 */ /* 0x0002e6000804017f */
[----:B---3--:R-:W-:Y:S05]  /*f810*/  @!P2 NANOSLEEP.SYNCS 0x989680 ;  /* 0x009896800000a95d */ /* 0x008fea0003900000 */
[----:B------:R-:W3:Y:S02]  /*f820*/  @!P2 SYNCS.PHASECHK.TRANS64 P2, [R0+URZ+0x28830], R3 ;  /* 0x028830030000a5a7 */ /* 0x000ee4000804007f */
[----:B---3--:R-:W-:Y:S05]  /*f830*/  @!P2 BRA `(.L_x_2124) ;  /* 0xfffffffc00eca947 */ /* 0x008fea000383ffff */
[----:B------:R-:W-:Y:S05]  /*f840*/  BRA `(.L_x_2123) ;  /* 0xffffff1c000c7947 */ /* 0x000fea000383ffff */
.L_x_2129:
[----:B-1----:R-:W-:-:S04]  /*f850*/  IMAD.U32 R13, RZ, RZ, UR7 ;  /* 0x00000007ff0d7e24 */ /* 0x002fc8000f8e00ff */
[----:B------:R1:W2:Y:S03]  /*f860*/  SYNCS.PHASECHK.TRANS64.TRYWAIT P3, [R13+URZ+0x28830], R12 ;  /* 0x0288300c0d0075a7 */ /* 0x0002a6000806017f */
[----:B--2---:R-:W-:Y:S05]  /*f870*/  @!P3 NANOSLEEP.SYNCS 0x989680 ;  /* 0x009896800000b95d */ /* 0x004fea0003900000 */
[----:B------:R-:W2:Y:S02]  /*f880*/  @!P3 SYNCS.PHASECHK.TRANS64 P3, [R13+URZ+0x28830], R12 ;  /* 0x0288300c0d00b5a7 */ /* 0x000ea4000806007f */
[----:B--2---:R-:W-:Y:S05]  /*f890*/  @!P3 BRA `(.L_x_2129) ;  /* 0xfffffffc00ecb947 */ /* 0x004fea000383ffff */
[----:B------:R-:W-:Y:S05]  /*f8a0*/  BRA `(.L_x_2126) ;  /* 0xffffff4800907947 */ /* 0x000fea000383ffff */
.L_x_2133:
[----:B-1----:R-:W-:-:S04]  /*f8b0*/  IMAD.U32 R13, RZ, RZ, UR7 ;  /* 0x00000007ff0d7e24 */ /* 0x002fc8000f8e00ff */
[----:B------:R1:W2:Y:S03]  /*f8c0*/  SYNCS.PHASECHK.TRANS64.TRYWAIT P3, [R13+URZ+0x28850], R12 ;  /* 0x0288500c0d0075a7 */ /* 0x0002a6000806017f */
[----:B--2---:R-:W-:Y:S05]  /*f8d0*/  @!P3 NANOSLEEP.SYNCS 0x989680 ;  /* 0x009896800000b95d */ /* 0x004fea0003900000 */
[----:B------:R-:W2:Y:S02]  /*f8e0*/  @!P3 SYNCS.PHASECHK.TRANS64 P3, [R13+URZ+0x28850], R12 ;  /* 0x0288500c0d00b5a7 */ /* 0x000ea4000806007f */
[----:B--2---:R-:W-:Y:S05]  /*f8f0*/  @!P3 BRA `(.L_x_2133) ;  /* 0xfffffffc00ecb947 */ /* 0x004fea000383ffff */
[----:B------:R-:W-:Y:S05]  /*f900*/  BRA `(.L_x_2130) ;  /* 0xffffff4c00547947 */ /* 0x000fea000383ffff */
.L_x_2139:
[----:B-1----:R-:W-:-:S04]  /*f910*/  IMAD.U32 R13, RZ, RZ, UR10 ;  /* 0x0000000aff0d7e24 */ /* 0x002fc8000f8e00ff */
[----:B------:R1:W2:Y:S03]  /*f920*/  SYNCS.PHASECHK.TRANS64.TRYWAIT P2, [R13+URZ+0x28830], R10 ;  /* 0x0288300a0d0075a7 */ /* 0x0002a6000804017f */
[----:B--2---:R-:W-:Y:S05]  /*f930*/  @!P2 NANOSLEEP.SYNCS 0x989680 ;  /* 0x009896800000a95d */ /* 0x004fea0003900000 */
[----:B------:R-:W2:Y:S02]  /*f940*/  @!P2 SYNCS.PHASECHK.TRANS64 P2, [R13+URZ+0x28830], R10 ;  /* 0x0288300a0d00a5a7 */ /* 0x000ea4000804007f */
[----:B--2---:R-:W-:Y:S05]  /*f950*/  @!P2 BRA `(.L_x_2139) ;  /* 0xfffffffc00eca947 */ /* 0x004fea000383ffff */
[----:B------:R-:W-:Y:S05]  /*f960*/  BRA `(.L_x_2136) ;  /* 0xffffff7800b07947 */ /* 0x000fea000383ffff */
.L_x_2143:
[----:B01----:R-:W-:-:S04]  /*f970*/  MOV R10, UR10 ;  /* 0x0000000a000a7c02 */ /* 0x003fc80008000f00 */
[----:B------:R0:W1:Y:S03]  /*f980*/  SYNCS.PHASECHK.TRANS64.TRYWAIT P2, [R10+URZ+0x28850], R9 ;  /* 0x028850090a0075a7 */ /* 0x000066000804017f */
[----:B-1----:R-:W-:Y:S05]  /*f990*/  @!P2 NANOSLEEP.SYNCS 0x989680 ;  /* 0x009896800000a95d */ /* 0x002fea0003900000 */
[----:B------:R-:W1:Y:S02]  /*f9a0*/  @!P2 SYNCS.PHASECHK.TRANS64 P2, [R10+URZ+0x28850], R9 ;  /* 0x028850090a00a5a7 */ /* 0x000e64000804007f */
[----:B-1----:R-:W-:Y:S05]  /*f9b0*/  @!P2 BRA `(.L_x_2143) ;  /* 0xfffffffc00eca947 */ /* 0x002fea000383ffff */
[----:B------:R-:W-:Y:S05]  /*f9c0*/  BRA `(.L_x_2140) ;  /* 0xffffff7c00707947 */ /* 0x000fea000383ffff */
.L_x_2148:
[----:B-1----:R-:W-:-:S04]  /*f9d0*/  IMAD.U32 R3, RZ, RZ, UR5 ;  /* 0x00000005ff037e24 */ /* 0x002fc8000f8e00ff */
[----:B------:R1:W2:Y:S03]  /*f9e0*/  SYNCS.PHASECHK.TRANS64.TRYWAIT P0, [R3+URZ+0x28850], R0 ;  /* 0x02885000030075a7 */ /* 0x0002a6000800017f */
[----:B--2---:R-:W-:Y:S05]  /*f9f0*/  @!P0 NANOSLEEP.SYNCS 0x989680 ;  /* 0x009896800000895d */ /* 0x004fea0003900000 */
[----:B------:R-:W2:Y:S02]  /*fa00*/  @!P0 SYNCS.PHASECHK.TRANS64 P0, [R3+URZ+0x28850], R0 ;  /* 0x02885000030085a7 */ /* 0x000ea4000800007f */
[----:B--2---:R-:W-:Y:S05]  /*fa10*/  @!P0 BRA `(.L_x_2148) ;  /* 0xfffffffc00ec8947 */ /* 0x004fea000383ffff */
[----:B------:R-:W-:Y:S05]  /*fa20*/  BRA `(.L_x_2147) ;  /* 0xffffffa000407947 */ /* 0x000fea000383ffff */
.L_x_2159:
[----:B------:R-:W-:Y:S01]  /*fa30*/  IMAD.MOV.U32 R13, RZ, RZ, R0 ;  /* 0x000000ffff0d7224 */ /* 0x000fe200078e0000 */
[----:B------:R-:W-:Y:S01]  /*fa40*/  MOV R15, 0xffffffff ;  /* 0xffffffff000f7802 */ /* 0x000fe20000000f00 */
[----:B------:R-:W-:Y:S02]  /*fa50*/  IMAD.MOV.U32 R12, RZ, RZ, RZ ;  /* 0x000000ffff0c7224 */ /* 0x000fe400078e00ff */
[----:B------:R-:W-:-:S07]  /*fa60*/  IMAD.MOV.U32 R11, RZ, RZ, 0x1f ;  /* 0x0000001fff0b7424 */ /* 0x000fce00078e00ff */
[----:B------:R-:W-:Y:S05]  /*fa70*/  WARPSYNC.COLLECTIVE R15, `(.L_x_2235) ;  /* 0x000000000f087348 */ /* 0x000fea0003c00000 */
[----:B------:R0:W1:Y:S02]  /*fa80*/  SHFL.IDX P6, R14, R13, R12, R11 ;  /* 0x0000000c0d0e7389 */ /* 0x00006400000c000b */
[----:B01----:R-:W-:Y:S01]  /*fa90*/  ENDCOLLECTIVE ;  /* 0x000000000000791b */ /* 0x003fe20003800000 */
.L_x_2235:
[----:B------:R-:W-:Y:S05]  /*faa0*/  BRA `(.L_x_2236) ;  /* 0xffffffcc00447947 */ /* 0x000fea000383ffff */
.L_x_2161:
[----:B------:R-:W-:Y:S01]  /*fab0*/  BSSY B0, `(.L_x_2237) ;  /* 0x0000006000007945 */ /* 0x000fe20003800000 */
[----:B------:R-:W-:-:S07]  /*fac0*/  IMAD.MOV.U32 R15, RZ, RZ, -0x1 ;  /* 0xffffffffff0f7424 */ /* 0x000fce00078e00ff */
[----:B0-----:R-:W-:Y:S05]  /*fad0*/  WARPSYNC.COLLECTIVE R15, `(.L_x_2238) ;  /* 0x000000000f0c7348 */ /* 0x001fea0003c00000 */
[----:B------:R-:W-:Y:S02]  /*fae0*/  ELECT P6, UR62, PT ;  /* 0x00000000003e782f */ /* 0x000fe400038c0000 */
[----:B------:R-:W-:Y:S01]  /*faf0*/  MOV R14, UR62 ;  /* 0x0000003e000e7c02 */ /* 0x000fe20008000f00 */
[----:B0-----:R-:W-:Y:S10]  /*fb00*/  ENDCOLLECTIVE ;  /* 0x000000000000791b */ /* 0x001ff40003800000 */
.L_x_2238:
[----:B------:R-:W-:Y:S05]  /*fb10*/  BSYNC B0 ;  /* 0x0000000000007941 */ /* 0x000fea0003800000 */
.L_x_2237:
[----:B------:R-:W-:Y:S05]  /*fb20*/  BRA `(.L_x_2239) ;  /* 0xffffffcc00447947 */ /* 0x000fea000383ffff */
.L_x_2163:
[----:B0-----:R-:W-:-:S04]  /*fb30*/  IMAD.U32 R3, RZ, RZ, UR38 ;  /* 0x00000026ff037e24 */ /* 0x001fc8000f8e00ff */
[----:B------:R0:W1:Y:S03]  /*fb40*/  SYNCS.PHASECHK.TRANS64.TRYWAIT P0, [R3+URZ+0x28840], R0 ;  /* 0x02884000030075a7 */ /* 0x000066000800017f */
[----:B-1----:R-:W-:Y:S05]  /*fb50*/  @!P0 NANOSLEEP.SYNCS 0x989680 ;  /* 0x009896800000895d */ /* 0x002fea0003900000 */
[----:B------:R-:W1:Y:S02]  /*fb60*/  @!P0 SYNCS.PHASECHK.TRANS64 P0, [R3+URZ+0x28840], R0 ;  /* 0x02884000030085a7 */ /* 0x000e64000800007f */
[----:B-1----:R-:W-:Y:S05]  /*fb70*/  @!P0 BRA `(.L_x_2163) ;  /* 0xfffffffc00ec8947 */ /* 0x002fea000383ffff */
[----:B------:R-:W-:Y:S05]  /*fb80*/  BRA `(.L_x_2240) ;  /* 0xffffffcc009c7947 */ /* 0x000fea000383ffff */
.L_x_2166:
[----:B------:R-:W-:Y:S01]  /*fb90*/  IMAD.MOV.U32 R13, RZ, RZ, R5 ;  /* 0x000000ffff0d7224 */ /* 0x000fe200078e0005 */
[----:B------:R-:W-:Y:S01]  /*fba0*/  MOV R12, RZ ;  /* 0x000000ff000c7202 */ /* 0x000fe20000000f00 */
[----:B------:R-:W-:Y:S02]  /*fbb0*/  IMAD.MOV.U32 R11, RZ, RZ, 0x181f ;  /* 0x0000181fff0b7424 */ /* 0x000fe400078e00ff */
[----:B------:R-:W-:Y:S02]  /*fbc0*/  IMAD.MOV.U32 R15, RZ, RZ, -0x1 ;  /* 0xffffffffff0f7424 */ /* 0x000fe400078e00ff */
[----:B------:R-:W-:-:S07]  /*fbd0*/  IMAD R6, R9, 0x80, R6 ;  /* 0x0000008009067824 */ /* 0x000fce00078e0206 */
[----:B------:R-:W-:Y:S05]  /*fbe0*/  WARPSYNC.COLLECTIVE R15, `(.L_x_2241) ;  /* 0x000000000f087348 */ /* 0x000fea0003c00000 */
[----:B------:R0:W1:Y:S02]  /*fbf0*/  SHFL.IDX P6, R14, R13, R12, R11 ;  /* 0x0000000c0d0e7389 */ /* 0x00006400000c000b */
[----:B01----:R-:W-:Y:S01]  /*fc00*/  ENDCOLLECTIVE ;  /* 0x000000000000791b */ /* 0x003fe20003800000 */
.L_x_2241:
[----:B------:R-:W-:Y:S02]  /*fc10*/  VIADD R9, R6, 0x10 ;  /* 0x0000001006097836 */ /* 0x000fe40000000000 */
[----:B------:R-:W-:Y:S02]  /*fc20*/  IMAD.MOV.U32 R13, RZ, RZ, R0 ;  /* 0x000000ffff0d7224 */ /* 0x000fe400078e0000 */
[----:B------:R-:W-:-:S07]  /*fc30*/  IMAD.MOV.U32 R2, RZ, RZ, R14 ;  /* 0x000000ffff027224 */ /* 0x000fce00078e000e */
[----:B------:R-:W-:Y:S05]  /*fc40*/  WARPSYNC.COLLECTIVE R15, `(.L_x_2242) ;  /* 0x000000000f087348 */ /* 0x000fea0003c00000 */
[----:B------:R0:W1:Y:S02]  /*fc50*/  SHFL.IDX P6, R14, R13, R12, R11 ;  /* 0x0000000c0d0e7389 */ /* 0x00006400000c000b */
[----:B01----:R-:W-:Y:S01]  /*fc60*/  ENDCOLLECTIVE ;  /* 0x000000000000791b */ /* 0x003fe20003800000 */
.L_x_2242:
[----:B------:R-:W-:Y:S02]  /*fc70*/  ULDC UR4, c[0x0][0x288] ;  /* 0x0000a20000047ab9 */ /* 0x000fe40000000800 */
[----:B------:R-:W-:-:S05]  /*fc80*/  IMAD R4, R8, UR4, RZ ;  /* 0x0000000408047c24 */ /* 0x000fca000f8e02ff */
[----:B------:R-:W-:Y:S01]  /*fc90*/  ISETP.GE.AND P2, PT, R6, R4, PT ;  /* 0x000000040600720c */ /* 0x000fe20003f46270 */
[----:B------:R-:W-:Y:S02]  /*fca0*/  IMAD.MOV.U32 R13, RZ, RZ, R5 ;  /* 0x000000ffff0d7224 */ /* 0x000fe400078e0005 */
[----:B------:R-:W-:-:S10]  /*fcb0*/  IMAD.MOV.U32 R12, RZ, RZ, 0x1 ;  /* 0x00000001ff0c7424 */ /* 0x000fd400078e00ff */
[----:B------:R-:W-:Y:S02]  /*fcc0*/  @!P2 LEA R8, R7, UR38, 0x1 ;  /* 0x000000260708ac11 */ /* 0x000fe4000f8e08ff */
[----:B------:R-:W-:-:S07]  /*fcd0*/  MOV R3, R14 ;  /* 0x0000000e00037202 */ /* 0x000fce0000000f00 */
[----:B------:R-:W-:Y:S05]  /*fce0*/  WARPSYNC.COLLECTIVE R15, `(.L_x_2243) ;  /* 0x000000000f087348 */ /* 0x000fea0003c00000 */
[----:B------:R0:W1:Y:S02]  /*fcf0*/  SHFL.IDX P6, R14, R13, R12, R11 ;  /* 0x0000000c0d0e7389 */ /* 0x00006400000c000b */
[----:B01----:R-:W-:Y:S01]  /*fd00*/  ENDCOLLECTIVE ;  /* 0x000000000000791b */ /* 0x003fe20003800000 */
.L_x_2243:
[----:B------:R-:W-:-:S04]  /*fd10*/  LOP3.LUT R3, R3, R2, RZ, 0x3c, !PT ;  /* 0x0000000203037212 */ /* 0x000fc800078e3cff */
[----:B------:R-:W-:-:S04]  /*fd20*/  LOP3.LUT R2, R3, R2, RZ, 0x3c, !PT ;  /* 0x0000000203027212 */ /* 0x000fc800078e3cff */
[----:B------:R-:W-:Y:S02]  /*fd30*/  LOP3.LUT R3, R3, R2, RZ, 0x3c, !PT ;  /* 0x0000000203037212 */ /* 0x000fe400078e3cff */
[----:B------:R-:W-:Y:S01]  /*fd40*/  MOV R13, R0 ;  /* 0x00000000000d7202 */ /* 0x000fe20000000f00 */
[----:B------:R-:W-:-:S05]  /*fd50*/  @!P2 IMAD.WIDE.U32 R2, R10, 0x2, R2 ;  /* 0x000000020a02a825 */ /* 0x000fca00078e0002 */
        /* <DEDUP_REMOVED lines=10> */
.L_x_2244:
[----:B------:R-:W-:Y:S01]  /*fe00*/  @!P2 LEA R21, R7, UR38, 0x1 ;  /* 0x000000260715ac11 */ /* 0x000fe2000f8e08ff */
[----:B------:R-:W-:Y:S02]  /*fe10*/  IMAD.MOV.U32 R9, RZ, RZ, R8 ;  /* 0x000000ffff097224 */ /* 0x000fe400078e0008 */
[----:B------:R-:W-:Y:S02]  /*fe20*/  VIADD R3, R6, 0x20 ;  /* 0x0000002006037836 */ /* 0x000fe40000000000 */
[----:B------:R-:W-:Y:S01]  /*fe30*/  IMAD.MOV.U32 R13, RZ, RZ, R5 ;  /* 0x000000ffff0d7224 */ /* 0x000fe200078e0005 */
[----:B------:R-:W-:Y:S01]  /*fe40*/  MOV R12, 0x2 ;  /* 0x00000002000c7802 */ /* 0x000fe20000000f00 */
[----:B------:R-:W-:-:S07]  /*fe50*/  IMAD.MOV.U32 R8, RZ, RZ, R14 ;  /* 0x000000ffff087224 */ /* 0x000fce00078e000e */
[----:B------:R-:W-:Y:S05]  /*fe60*/  WARPSYNC.COLLECTIVE R15, `(.L_x_2245) ;  /* 0x000000000f087348 */ /* 0x000fea0003c00000 */
[----:B------:R0:W1:Y:S02]  /*fe70*/  SHFL.IDX P6, R14, R13, R12, R11 ;  /* 0x0000000c0d0e7389 */ /* 0x00006400000c000b */
[----:B01----:R-:W-:Y:S01]  /*fe80*/  ENDCOLLECTIVE ;  /* 0x000000000000791b */ /* 0x003fe20003800000 */
.L_x_2245:
[----:B------:R-:W-:-:S05]  /*fe90*/  @!P2 IMAD.WIDE.U32 R8, R10, 0x2, R8 ;  /* 0x000000020a08a825 */ /* 0x000fca00078e0008 */
[----:B------:R-:W-:Y:S01]  /*fea0*/  @!PT LDS RZ, [RZ] ;  /* 0x00000000fffff984 */ /* 0x000fe20000000800 */
[----:B------:R-:W-:Y:S01]  /*feb0*/  @!PT LDS RZ, [RZ] ;  /* 0x00000000fffff984 */ /* 0x000fe20000000800 */
[----:B------:R-:W-:Y:S01]  /*fec0*/  @!PT LDS RZ, [RZ] ;  /* 0x00000000fffff984 */ /* 0x000fe20000000800 */
[----:B------:R-:W-:Y:S04]  /*fed0*/  @!P2 LDGSTS.E.BYPASS.LTC128B.128 [R21+0x10c00], desc[UR42][R8.64], !P1 ;  /* 0x10c000000815afae */ /* 0x000fe8000c901d6a */
[----:B------:R0:W-:Y:S01]  /*fee0*/  @!P2 LDGSTS.E.BYPASS.LTC128B.128 [R21+0x14c00], desc[UR42][R8.64+0x80], !P0 ;  /* 0x14c000800815afae */ /* 0x0001e2000c101d6a */
[----:B------:R-:W-:Y:S01]  /*fef0*/  ISETP.GE.AND P2, PT, R3, R4, PT ;  /* 0x000000040300720c */ /* 0x000fe20003f46270 */
[----:B------:R-:W-:Y:S01]  /*ff00*/  IMAD.MOV.U32 R13, RZ, RZ, R0 ;  /* 0x000000ffff0d7224 */ /* 0x000fe200078e0000 */
[----:B0-----:R-:W-:Y:S01]  /*ff10*/  IADD3 R9, R6, 0x30, RZ ;  /* 0x0000003006097810 */ /* 0x001fe20007ffe0ff */
[----:B------:R-:W-:-:S10]  /*ff20*/  IMAD.MOV.U32 R2, RZ, RZ, R14 ;  /* 0x000000ffff027224 */ /* 0x000fd400078e000e */
[----:B------:R-:W-:-:S07]  /*ff30*/  @!P2 LEA R20, R7, UR38, 0x1 ;  /* 0x000000260714ac11 */ /* 0x000fce000f8e08ff */
[----:B------:R-:W-:Y:S05]  /*ff40*/  WARPSYNC.COLLECTIVE R15, `(.L_x_2246) ;  /* 0x000000000f087348 */ /* 0x000fea0003c00000 */
[----:B------:R0:W1:Y:S02]  /*ff50*/  SHFL.IDX P6, R14, R13, R12, R11 ;  /* 0x0000000c0d0e7389 */ /* 0x00006400000c000b */
[----:B01----:R-:W-:Y:S01]  /*ff60*/  ENDCOLLECTIVE ;  /* 0x000000000000791b */ /* 0x003fe20003800000 */
.L_x_2246:
[----:B------:R-:W-:Y:S02]  /*ff70*/  IMAD.MOV.U32 R3, RZ, RZ, R2 ;  /* 0x000000ffff037224 */ /* 0x000fe400078e0002 */
[----:B------:R-:W-:Y:S02]  /*ff80*/  IMAD.MOV.U32 R13, RZ, RZ, R5 ;  /* 0x000000ffff0d7224 */ /* 0x000fe400078e0005 */
[----:B------:R-:W-:Y:S02]  /*ff90*/  IMAD.MOV.U32 R12, RZ, RZ, 0x3 ;  /* 0x00000003ff0c7424 */ /* 0x000fe400078e00ff */
[----:B------:R-:W-:-:S07]  /*ffa0*/  IMAD.MOV.U32 R2, RZ, RZ, R14 ;  /* 0x000000ffff027224 */ /* 0x000fce00078e000e */
[----:B------:R-:W-:Y:S05]  /*ffb0*/  WARPSYNC.COLLECTIVE R15, `(.L_x_2247) ;  /* 0x000000000f087348 */ /* 0x000fea0003c00000 */
[----:B------:R0:W1:Y:S02]  /*ffc0*/  SHFL.IDX P6, R14, R13, R12, R11 ;  /* 0x0000000c0d0e7389 */ /* 0x00006400000c000b */
[----:B01----:R-:W-:Y:S01]  /*ffd0*/  ENDCOLLECTIVE ;  /* 0x000000000000791b */ /* 0x003fe20003800000 */
.L_x_2247:
        /* <DEDUP_REMOVED lines=14> */
.L_x_2248:
[----:B------:R-:W-:Y:S01]  /*100c0*/  MOV R9, R8 ;  /* 0x0000000800097202 */ /* 0x000fe20000000f00 */
[----:B------:R-:W-:Y:S02]  /*100d0*/  IMAD.MOV.U32 R13, RZ, RZ, R5 ;  /* 0x000000ffff0d7224 */ /* 0x000fe400078e0005 */
[----:B------:R-:W-:Y:S02]  /*100e0*/  IMAD.MOV.U32 R12, RZ, RZ, 0x4 ;  /* 0x00000004ff0c7424 */ /* 0x000fe400078e00ff */
[----:B------:R-:W-:-:S07]  /*100f0*/  IMAD.MOV.U32 R8, RZ, RZ, R14 ;  /* 0x000000ffff087224 */ /* 0x000fce00078e000e */
[----:B------:R-:W-:Y:S05]  /*10100*/  WARPSYNC.COLLECTIVE R15, `(.L_x_2249) ;  /* 0x000000000f087348 */ /* 0x000fea0003c00000 */
[----:B------:R0:W1:Y:S02]  /*10110*/  SHFL.IDX P6, R14, R13, R12, R11 ;  /* 0x0000000c0d0e7389 */ /* 0x00006400000c000b */
[----:B01----:R-:W-:Y:S01]  /*10120*/  ENDCOLLECTIVE ;  /* 0x000000000000791b */ /* 0x003fe20003800000 */
.L_x_2249:
        /* <DEDUP_REMOVED lines=8> */
[----:B0-----:R-:W-:Y:S01]  /*101b0*/  VIADD R9, R6, 0x50 ;  /* 0x0000005006097836 */ /* 0x001fe20000000000 */
[----:B------:R-:W-:-:S09]  /*101c0*/  MOV R2, R14 ;  /* 0x0000000e00027202 */ /* 0x000fd20000000f00 */
[----:B------:R-:W-:Y:S05]  /*101d0*/  WARPSYNC.COLLECTIVE R15, `(.L_x_2250) ;  /* 0x000000000f087348 */ /* 0x000fea0003c00000 */
[----:B------:R0:W1:Y:S02]  /*101e0*/  SHFL.IDX P6, R14, R13, R12, R11 ;  /* 0x0000000c0d0e7389 */ /* 0x00006400000c000b */
[----:B01----:R-:W-:Y:S01]  /*101f0*/  ENDCOLLECTIVE ;  /* 0x000000000000791b */ /* 0x003fe20003800000 */
.L_x_2250:
[----:B------:R-:W-:Y:S01]  /*10200*/  @!P2 LEA R20, R7, UR38, 0x1 ;  /* 0x000000260714ac11 */ /* 0x000fe2000f8e08ff */
[----:B------:R-:W-:Y:S01]  /*10210*/  IMAD.MOV.U32 R3, RZ, RZ, R2 ;  /* 0x000000ffff037224 */ /* 0x000fe200078e0002 */
[----:B------:R-:W-:Y:S01]  /*10220*/  MOV R13, R5 ;  /* 0x00000005000d7202 */ /* 0x000fe20000000f00 */
[----:B------:R-:W-:Y:S02]  /*10230*/  IMAD.MOV.U32 R12, RZ, RZ, 0x5 ;  /* 0x00000005ff0c7424 */ /* 0x000fe400078e00ff */
[----:B------:R-:W-:-:S07]  /*10240*/  IMAD.MOV.U32 R2, RZ, RZ, R14 ;  /* 0x000000ffff027224 */ /* 0x000fce00078e000e */
[----:B------:R-:W-:Y:S05]  /*10250*/  WARPSYNC.COLLECTIVE R15, `(.L_x_2251) ;  /* 0x000000000f087348 */ /* 0x000fea0003c00000 */
[----:B------:R0:W1:Y:S02]  /*10260*/  SHFL.IDX P6, R14, R13, R12, R11 ;  /* 0x0000000c0d0e7389 */ /* 0x00006400000c000b */
[----:B01----:R-:W-:Y:S01]  /*10270*/  ENDCOLLECTIVE ;  /* 0x000000000000791b */ /* 0x003fe20003800000 */
.L_x_2251:
        /* <DEDUP_REMOVED lines=14> */
.L_x_2252:
[----:B------:R-:W-:Y:S02]  /*10360*/  IMAD.MOV.U32 R9, RZ, RZ, R8 ;  /* 0x000000ffff097224 */ /* 0x000fe400078e0008 */
[----:B------:R-:W-:Y:S02]  /*10370*/  IMAD.MOV.U32 R13, RZ, RZ, R5 ;  /* 0x000000ffff0d7224 */ /* 0x000fe400078e0005 */
[----:B------:R-:W-:Y:S01]  /*10380*/  IMAD.MOV.U32 R12, RZ, RZ, 0x6 ;  /* 0x00000006ff0c7424 */ /* 0x000fe200078e00ff */
[----:B------:R-:W-:-:S07]  /*10390*/  MOV R8, R14 ;  /* 0x0000000e00087202 */ /* 0x000fce0000000f00 */
[----:B------:R-:W-:Y:S05]  /*103a0*/  WARPSYNC.COLLECTIVE R15, `(.L_x_2253) ;  /* 0x000000000f087348 */ /* 0x000fea0003c00000 */
[----:B------:R0:W1:Y:S02]  /*103b0*/  SHFL.IDX P6, R14, R13, R12, R11 ;  /* 0x0000000c0d0e7389 */ /* 0x00006400000c000b */
[----:B01----:R-:W-:Y:S01]  /*103c0*/  ENDCOLLECTIVE ;  /* 0x000000000000791b */ /* 0x003fe20003800000 */
.L_x_2253:
[----:B------:R-:W-:-:S05]  /*103d0*/  @!P2 IMAD.WIDE.U32 R8, R10, 0x2, R8 ;  /* 0x000000020a08a825 */ /* 0x000fca00078e0008 */
[----:B------:R-:W-:Y:S01]  /*103e0*/  @!PT LDS RZ, [RZ] ;  /* 0x00000000fffff984 */ /* 0x000fe20000000800 */
[----:B------:R-:W-:Y:S01]  /*103f0*/  @!PT LDS RZ, [RZ] ;  /* 0x00000000fffff984 */ /* 0x000fe20000000800 */
[----:B------:R-:W-:Y:S01]  /*10400*/  @!PT LDS RZ, [RZ] ;  /* 0x00000000fffff984 */ /* 0x000fe20000000800 */
[----:B------:R0:W-:Y:S04]  /*10410*/  @!P2 LDGSTS.E.BYPASS.LTC128B.128 [R21+0x12c00], desc[UR42][R8.64], !P1 ;  /* 0x12c000000815afae */ /* 0x0001e8000c901d6a */
[----:B------:R0:W-:Y:S01]  /*10420*/  @!P2 LDGSTS.E.BYPASS.LTC128B.128 [R21+0x16c00], desc[UR42][R8.64+0x80], !P0 ;  /* 0x16c000800815afae */ /* 0x0001e2000c101d6a */
[----:B------:R-:W-:Y:S02]  /*10430*/  ISETP.GE.AND P2, PT, R3, R4, PT ;  /* 0x000000040300720c */ /* 0x000fe40003f46270 */
[----:B------:R-:W-:Y:S01]  /*10440*/  MOV R13, R0 ;  /* 0x00000000000d7202 */ /* 0x000fe20000000f00 */
[----:B------:R-:W-:-:S10]  /*10450*/  IMAD.MOV.U32 R2, RZ, RZ, R14 ;  /* 0x000000ffff027224 */ /* 0x000fd400078e000e */
[----:B0-----:R-:W-:Y:S05]  /*10460*/  WARPSYNC.COLLECTIVE R15, `(.L_x_2254) ;  /* 0x000000000f087348 */ /* 0x001fea0003c00000 */
[----:B------:R1:W2:Y:S02]  /*10470*/  SHFL.IDX P6, R14, R13, R12, R11 ;  /* 0x0000000c0d0e7389 */ /* 0x0002a400000c000b */
[----:B012---:R-:W-:Y:S01]  /*10480*/  ENDCOLLECTIVE ;  /* 0x000000000000791b */ /* 0x007fe20003800000 */
.L_x_2254:
[----:B------:R-:W-:Y:S01]  /*10490*/  @!P2 LEA R8, R7, UR38, 0x1 ;  /* 0x000000260708ac11 */ /* 0x000fe2000f8e08ff */
[----:B------:R-:W-:Y:S02]  /*104a0*/  IMAD.MOV.U32 R3, RZ, RZ, R2 ;  /* 0x000000ffff037224 */ /* 0x000fe400078e0002 */
[----:B------:R-:W-:Y:S02]  /*104b0*/  IMAD.MOV.U32 R13, RZ, RZ, R5 ;  /* 0x000000ffff0d7224 */ /* 0x000fe400078e0005 */
[----:B------:R-:W-:Y:S02]  /*104c0*/  IMAD.MOV.U32 R12, RZ, RZ, 0x7 ;  /* 0x00000007ff0c7424 */ /* 0x000fe400078e00ff */
[----:B------:R-:W-:-:S07]  /*104d0*/  IMAD.MOV.U32 R2, RZ, RZ, R14 ;  /* 0x000000ffff027224 */ /* 0x000fce00078e000e */
[----:B------:R-:W-:Y:S05]  /*104e0*/  WARPSYNC.COLLECTIVE R15, `(.L_x_2255) ;  /* 0x000000000f087348 */ /* 0x000fea0003c00000 */
[----:B------:R0:W1:Y:S02]  /*104f0*/  SHFL.IDX P6, R14, R13, R12, R11 ;  /* 0x0000000c0d0e7389 */ /* 0x00006400000c000b */
[----:B01----:R-:W-:Y:S01]  /*10500*/  ENDCOLLECTIVE ;  /* 0x000000000000791b */ /* 0x003fe20003800000 */
.L_x_2255:
[----:B------:R-:W-:-:S05]  /*10510*/  @!P2 IMAD.WIDE.U32 R2, R10, 0x2, R2 ;  /* 0x000000020a02a825 */ /* 0x000fca00078e0002 */
[----:B------:R-:W-:Y:S01]  /*10520*/  @!PT LDS RZ, [RZ] ;  /* 0x00000000fffff984 */ /* 0x000fe20000000800 */
[----:B------:R-:W-:Y:S01]  /*10530*/  @!PT LDS RZ, [RZ] ;  /* 0x00000000fffff984 */ /* 0x000fe20000000800 */
[----:B------:R-:W-:Y:S01]  /*10540*/  @!PT LDS RZ, [RZ] ;  /* 0x00000000fffff984 */ /* 0x000fe20000000800 */
[----:B------:R-:W-:Y:S04]  /*10550*/  @!P2 LDGSTS.E.BYPASS.LTC128B.128 [R8+0x13400], desc[UR42][R2.64], !P1 ;  /* 0x134000000208afae */ /* 0x000fe8000c901d6a */
[----:B------:R0:W-:Y:S01]  /*10560*/  @!P2 LDGSTS.E.BYPASS.LTC128B.128 [R8+0x17400], desc[UR42][R2.64+0x80], !P0 ;  /* 0x174000800208afae */ /* 0x0001e2000c101d6a */
[----:B------:R-:W-:Y:S01]  /*10570*/  IMAD.MOV.U32 R13, RZ, RZ, R0 ;  /* 0x000000ffff0d7224 */ /* 0x000fe200078e0000 */
[----:B0-----:R-:W-:-:S07]  /*10580*/  MOV R2, R14 ;  /* 0x0000000e00027202 */ /* 0x001fce0000000f00 */
[----:B------:R-:W-:Y:S05]  /*10590*/  WARPSYNC.COLLECTIVE R15, `(.L_x_2256) ;  /* 0x000000000f087348 */ /* 0x000fea0003c00000 */
[----:B------:R0:W1:Y:S02]  /*105a0*/  SHFL.IDX P6, R14, R13, R12, R11 ;  /* 0x0000000c0d0e7389 */ /* 0x00006400000c000b */
[----:B01----:R-:W-:Y:S01]  /*105b0*/  ENDCOLLECTIVE ;  /* 0x000000000000791b */ /* 0x003fe20003800000 */
.L_x_2256:
[----:B------:R-:W-:Y:S05]  /*105c0*/  BRA `(.L_x_2257) ;  /* 0xffffffcc00ec7947 */ /* 0x000fea000383ffff */
.L_x_2169:
[----:B0-----:R-:W-:-:S04]  /*105d0*/  IMAD.U32 R3, RZ, RZ, UR38 ;  /* 0x00000026ff037e24 */ /* 0x001fc8000f8e00ff */
[----:B------:R0:W1:Y:S03]  /*105e0*/  SYNCS.PHASECHK.TRANS64.TRYWAIT P0, [R3+URZ+0x28820], R2 ;  /* 0x02882002030075a7 */ /* 0x000066000800017f */
[----:B-1----:R-:W-:Y:S05]  /*105f0*/  @!P0 NANOSLEEP.SYNCS 0x989680 ;  /* 0x009896800000895d */ /* 0x002fea0003900000 */
[----:B------:R-:W1:Y:S02]  /*10600*/  @!P0 SYNCS.PHASECHK.TRANS64 P0, [R3+URZ+0x28820], R2 ;  /* 0x02882002030085a7 */ /* 0x000e64000800007f */
[----:B-1----:R-:W-:Y:S05]  /*10610*/  @!P0 BRA `(.L_x_2169) ;  /* 0xfffffffc00ec8947 */ /* 0x002fea000383ffff */
[----:B------:R-:W-:Y:S05]  /*10620*/  BRA `(.L_x_2258) ;  /* 0xffffffd000407947 */ /* 0x000fea000383ffff */
.L_x_2176:
[----:B-1----:R-:W-:-:S04]  /*10630*/  IMAD.U32 R3, RZ, RZ, UR38 ;  /* 0x00000026ff037e24 */ /* 0x002fc8000f8e00ff */
[----:B------:R1:W2:Y:S03]  /*10640*/  SYNCS.PHASECHK.TRANS64.TRYWAIT P0, [R3+URZ+0x28848], R2 ;  /* 0x02884802030075a7 */ /* 0x0002a6000800017f */
[----:B--2---:R-:W-:Y:S05]  /*10650*/  @!P0 NANOSLEEP.SYNCS 0x989680 ;  /* 0x009896800000895d */ /* 0x004fea0003900000 */
[----:B------:R-:W2:Y:S02]  /*10660*/  @!P0 SYNCS.PHASECHK.TRANS64 P0, [R3+URZ+0x28848], R2 ;  /* 0x02884802030085a7 */ /* 0x000ea4000800007f */
[----:B--2---:R-:W-:Y:S05]  /*10670*/  @!P0 BRA `(.L_x_2176) ;  /* 0xfffffffc00ec8947 */ /* 0x004fea000383ffff */
[----:B------:R-:W-:Y:S05]  /*10680*/  BRA `(.L_x_2259) ;  /* 0xffffffd400187947 */ /* 0x000fea000383ffff */
.L_x_2182:
[----:B0-----:R-:W-:-:S04]  /*10690*/  IMAD.U32 R3, RZ, RZ, UR38 ;  /* 0x00000026ff037e24 */ /* 0x001fc8000f8e00ff */
[----:B------:R0:W1:Y:S03]  /*106a0*/  SYNCS.PHASECHK.TRANS64.TRYWAIT P0, [R3+URZ+0x28860], R2 ;  /* 0x02886002030075a7 */ /* 0x000066000800017f */
[----:B-1----:R-:W-:Y:S05]  /*106b0*/  @!P0 NANOSLEEP.SYNCS 0x989680 ;  /* 0x009896800000895d */ /* 0x002fea0003900000 */
[----:B------:R-:W1:Y:S02]  /*106c0*/  @!P0 SYNCS.PHASECHK.TRANS64 P0, [R3+URZ+0x28860], R2 ;  /* 0x02886002030085a7 */ /* 0x000e64000800007f */
[----:B-1----:R-:W-:Y:S05]  /*106d0*/  @!P0 BRA `(.L_x_2182) ;  /* 0xfffffffc00ec8947 */ /* 0x002fea000383ffff */
[----:B------:R-:W-:Y:S05]  /*106e0*/  BRA `(.L_x_2260) ;  /* 0xffffffd400b47947 */ /* 0x000fea000383ffff */
.L_x_2191:
[----:B-1----:R-:W-:-:S04]  /*106f0*/  MOV R3, UR38 ;  /* 0x0000002600037c02 */ /* 0x002fc80008000f00 */
[----:B------:R1:W2:Y:S03]  /*10700*/  SYNCS.PHASECHK.TRANS64.TRYWAIT P0, [R3+URZ+0x28840], R2 ;  /* 0x02884002030075a7 */ /* 0x0002a6000800017f */
[----:B--2---:R-:W-:Y:S05]  /*10710*/  @!P0 NANOSLEEP.SYNCS 0x989680 ;  /* 0x009896800000895d */ /* 0x004fea0003900000 */
[----:B------:R-:W2:Y:S02]  /*10720*/  @!P0 SYNCS.PHASECHK.TRANS64 P0, [R3+URZ+0x28840], R2 ;  /* 0x02884002030085a7 */ /* 0x000ea4000800007f */
[----:B--2---:R-:W-:Y:S05]  /*10730*/  @!P0 BRA `(.L_x_2191) ;  /* 0xfffffffc00ec8947 */ /* 0x004fea000383ffff */
[----:B------:R-:W-:Y:S05]  /*10740*/  BRA `(.L_x_2261) ;  /* 0xffffffd800d87947 */ /* 0x000fea000383ffff */
.L_x_2197:
[----:B0-----:R-:W-:-:S04]  /*10750*/  IMAD.U32 R3, RZ, RZ, UR38 ;  /* 0x00000026ff037e24 */ /* 0x001fc8000f8e00ff */
[----:B------:R0:W1:Y:S03]  /*10760*/  SYNCS.PHASECHK.TRANS64.TRYWAIT P0, [R3+URZ+0x28868], R2 ;  /* 0x02886802030075a7 */ /* 0x000066000800017f */
[----:B-1----:R-:W-:Y:S05]  /*10770*/  @!P0 NANOSLEEP.SYNCS 0x989680 ;  /* 0x009896800000895d */ /* 0x002fea0003900000 */
[----:B------:R-:W1:Y:S02]  /*10780*/  @!P0 SYNCS.PHASECHK.TRANS64 P0, [R3+URZ+0x28868], R2 ;  /* 0x02886802030085a7 */ /* 0x000e64000800007f */
[----:B-1----:R-:W-:Y:S05]  /*10790*/  @!P0 BRA `(.L_x_2197) ;  /* 0xfffffffc00ec8947 */ /* 0x002fea000383ffff */
[----:B------:R-:W-:Y:S05]  /*107a0*/  BRA `(.L_x_2262) ;  /* 0xffffffdc00787947 */ /* 0x000fea000383ffff */
.L_x_2206:
[----:B-1----:R-:W-:-:S04]  /*107b0*/  IMAD.U32 R3, RZ, RZ, UR38 ;  /* 0x00000026ff037e24 */ /* 0x002fc8000f8e00ff */
[----:B------:R1:W2:Y:S03]  /*107c0*/  SYNCS.PHASECHK.TRANS64.TRYWAIT P0, [R3+URZ+0x28848], R2 ;  /* 0x02884802030075a7 */ /* 0x0002a6000800017f */
[----:B--2---:R-:W-:Y:S05]  /*107d0*/  @!P0 NANOSLEEP.SYNCS 0x989680 ;  /* 0x009896800000895d */ /* 0x004fea0003900000 */
[----:B------:R-:W2:Y:S02]  /*107e0*/  @!P0 SYNCS.PHASECHK.TRANS64 P0, [R3+URZ+0x28848], R2 ;  /* 0x02884802030085a7 */ /* 0x000ea4000800007f */
[----:B--2---:R-:W-:Y:S05]  /*107f0*/  @!P0 BRA `(.L_x_2206) ;  /* 0xfffffffc00ec8947 */ /* 0x004fea000383ffff */
[----:B------:R-:W-:Y:S05]  /*10800*/  BRA `(.L_x_2263) ;  /* 0xffffffe000b47947 */ /* 0x000fea000383ffff */
.L_x_2212:
[----:B0-----:R-:W-:-:S04]  /*10810*/  IMAD.U32 R3, RZ, RZ, UR38 ;  /* 0x00000026ff037e24 */ /* 0x001fc8000f8e00ff */
[----:B------:R0:W1:Y:S03]  /*10820*/  SYNCS.PHASECHK.TRANS64.TRYWAIT P0, [R3+URZ+0x28860], R2 ;  /* 0x02886002030075a7 */ /* 0x000066000800017f */
[----:B-1----:R-:W-:Y:S05]  /*10830*/  @!P0 NANOSLEEP.SYNCS 0x989680 ;  /* 0x009896800000895d */ /* 0x002fea0003900000 */
[----:B------:R-:W1:Y:S02]  /*10840*/  @!P0 SYNCS.PHASECHK.TRANS64 P0, [R3+URZ+0x28860], R2 ;  /* 0x02886002030085a7 */ /* 0x000e64000800007f */
[----:B-1----:R-:W-:Y:S05]  /*10850*/  @!P0 BRA `(.L_x_2212) ;  /* 0xfffffffc00ec8947 */ /* 0x002fea000383ffff */
[----:B------:R-:W-:Y:S05]  /*10860*/  BRA `(.L_x_2264) ;  /* 0xffffffe400507947 */ /* 0x000fea000383ffff */
.L_x_2220:
[----:B0-----:R0:W1:Y:S02]  /*10870*/  SYNCS.PHASECHK.TRANS64.TRYWAIT P0, [R3+URZ+0x28860], R0 ;  /* 0x02886000030075a7 */ /* 0x001064000800017f */
[----:B-1----:R-:W-:Y:S05]  /*10880*/  @!P0 NANOSLEEP.SYNCS 0x989680 ;  /* 0x009896800000895d */ /* 0x002fea0003900000 */
[----:B------:R-:W1:Y:S02]  /*10890*/  @!P0 SYNCS.PHASECHK.TRANS64 P0, [R3+URZ+0x28860], R0 ;  /* 0x02886000030085a7 */ /* 0x000e64000800007f */
[----:B-1----:R-:W-:Y:S05]  /*108a0*/  @!P0 BRA `(.L_x_2220) ;  /* 0xfffffffc00f08947 */ /* 0x002fea000383ffff */
[----:B------:R-:W-:Y:S05]  /*108b0*/  BRA `(.L_x_2265) ;  /* 0xffffffe800207947 */ /* 0x000fea000383ffff */
.L_x_2225:
[----:B0-----:R0:W1:Y:S02]  /*108c0*/  SYNCS.PHASECHK.TRANS64.TRYWAIT P0, [R2+URZ+0x28820], R3 ;  /* 0x02882003020075a7 */ /* 0x001064000800017f */
[----:B-1----:R-:W-:Y:S05]  /*108d0*/  @!P0 NANOSLEEP.SYNCS 0x989680 ;  /* 0x009896800000895d */ /* 0x002fea0003900000 */
[----:B------:R-:W1:Y:S02]  /*108e0*/  @!P0 SYNCS.PHASECHK.TRANS64 P0, [R2+URZ+0x28820], R3 ;  /* 0x02882003020085a7 */ /* 0x000e64000800007f */
[----:B-1----:R-:W-:Y:S05]  /*108f0*/  @!P0 BRA `(.L_x_2225) ;  /* 0xfffffffc00f08947 */ /* 0x002fea000383ffff */
[----:B------:R-:W-:Y:S05]  /*10900*/  BRA `(.L_x_2266) ;  /* 0xffffffe800f07947 */ /* 0x000fea000383ffff */
.L_x_2226:
[----:B------:R-:W1:Y:S01]  /*10910*/  S2R R4, SR_TID.X ;  /* 0x0000000000047919 */ /* 0x000e620000002100 */
[----:B------:R-:W-:Y:S01]  /*10920*/  BSSY B0, `(.L_x_2267) ;  /* 0x000000a000007945 */ /* 0x000fe20003800000 */
[----:B------:R-:W-:Y:S01]  /*10930*/  MOV R12, RZ ;  /* 0x000000ff000c7202 */ /* 0x000fe20000000f00 */
        /* <DEDUP_REMOVED lines=8> */
.L_x_2268:
[----:B------:R-:W-:Y:S05]  /*109c0*/  BSYNC B0 ;  /* 0x0000000000007941 */ /* 0x000fea0003800000 */
.L_x_2267:
[----:B------:R-:W-:Y:S05]  /*109d0*/  BRA `(.L_x_2269) ;  /* 0xffffffe800d47947 */ /* 0x000fea000383ffff */
.L_x_2227:
[----:B------:R-:W-:Y:S01]  /*109e0*/  BSSY B0, `(.L_x_2270) ;  /* 0x0000006000007945 */ /* 0x000fe20003800000 */
[----:B------:R-:W-:-:S07]  /*109f0*/  IMAD.MOV.U32 R15, RZ, RZ, -0x1 ;  /* 0xffffffffff0f7424 */ /* 0x000fce00078e00ff */
[----:B0-----:R-:W-:Y:S05]  /*10a00*/  WARPSYNC.COLLECTIVE R15, `(.L_x_2271) ;  /* 0x000000000f0c7348 */ /* 0x001fea0003c00000 */
[----:B------:R-:W-:Y:S02]  /*10a10*/  ELECT P6, UR62, PT ;  /* 0x00000000003e782f */ /* 0x000fe400038c0000 */
[----:B------:R-:W-:Y:S01]  /*10a20*/  MOV R14, UR62 ;  /* 0x0000003e000e7c02 */ /* 0x000fe20008000f00 */
[----:B0-----:R-:W-:Y:S10]  /*10a30*/  ENDCOLLECTIVE ;  /* 0x000000000000791b */ /* 0x001ff40003800000 */
.L_x_2271:
[----:B------:R-:W-:Y:S05]  /*10a40*/  BSYNC B0 ;  /* 0x0000000000007941 */ /* 0x000fea0003800000 */
.L_x_2270:
[----:B------:R-:W-:Y:S05]  /*10a50*/  BRA `(.L_x_2272) ;  /* 0xffffffe800c87947 */ /* 0x000fea000383ffff */
.L_x_2229:
[----:B0-----:R0:W1:Y:S02]  /*10a60*/  SYNCS.PHASECHK.TRANS64.TRYWAIT P0, [R6+URZ], R5 ;  /* 0x00000005060075a7 */ /* 0x001064000800017f */
[----:B-1----:R-:W-:Y:S05]  /*10a70*/  @!P0 NANOSLEEP.SYNCS 0x989680 ;  /* 0x009896800000895d */ /* 0x002fea0003900000 */
[----:B------:R-:W1:Y:S02]  /*10a80*/  @!P0 SYNCS.PHASECHK.TRANS64 P0, [R6+URZ], R5 ;  /* 0x00000005060085a7 */ /* 0x000e64000800007f */
[----:B-1----:R-:W-:Y:S05]  /*10a90*/  @!P0 BRA `(.L_x_2229) ;  /* 0xfffffffc00f08947 */ /* 0x002fea000383ffff */
[----:B------:R-:W-:Y:S05]  /*10aa0*/  BRA `(.L_x_2273) ;  /* 0xffffffe800fc7947 */ /* 0x000fea000383ffff */
.L_x_2230:
[----:B-1----:R1:W2:Y:S02]  /*10ab0*/  SYNCS.PHASECHK.TRANS64.TRYWAIT P0, [R3+URZ], R4 ;  /* 0x00000004030075a7 */ /* 0x0022a4000800017f */
[----:B--2---:R-:W-:Y:S05]  /*10ac0*/  @!P0 NANOSLEEP.SYNCS 0x989680 ;  /* 0x009896800000895d */ /* 0x004fea0003900000 */
[----:B------:R-:W2:Y:S02]  /*10ad0*/  @!P0 SYNCS.PHASECHK.TRANS64 P0, [R3+URZ], R4 ;  /* 0x00000004030085a7 */ /* 0x000ea4000800007f */
[----:B--2---:R-:W-:Y:S05]  /*10ae0*/  @!P0 BRA `(.L_x_2230) ;  /* 0xfffffffc00f08947 */ /* 0x004fea000383ffff */
[----:B------:R-:W-:Y:S05]  /*10af0*/  BRA `(.L_x_2274) ;  /* 0xffffffe800f07947 */ /* 0x000fea000383ffff */
.L_x_2232:
[----:B-1----:R1:W2:Y:S02]  /*10b00*/  SYNCS.PHASECHK.TRANS64.TRYWAIT P0, [R0+URZ], R5 ;  /* 0x00000005000075a7 */ /* 0x0022a4000800017f */
[----:B--2---:R-:W-:Y:S05]  /*10b10*/  @!P0 NANOSLEEP.SYNCS 0x989680 ;  /* 0x009896800000895d */ /* 0x004fea0003900000 */
[----:B------:R-:W2:Y:S02]  /*10b20*/  @!P0 SYNCS.PHASECHK.TRANS64 P0, [R0+URZ], R5 ;  /* 0x00000005000085a7 */ /* 0x000ea4000800007f */
[----:B--2---:R-:W-:Y:S05]  /*10b30*/  @!P0 BRA `(.L_x_2232) ;  /* 0xfffffffc00f08947 */ /* 0x004fea000383ffff */
[----:B------:R-:W-:Y:S05]  /*10b40*/  BRA `(.L_x_2275) ;  /* 0xffffffe800f47947 */ /* 0x000fea000383ffff */
.L_x_2276:
        /* <DEDUP_REMOVED lines=11> */
.L_x_3097:


//--------------------- .text._ZN7cutlass13device_kernelIN5flash11enable_sm90INS1_16FlashAttnFwdSm90INS1_25CollectiveMainloopFwdSm90ILi2EN4cute5tupleIJNS5_1CILi1EEES8_S8_EEENS6_IJNS7_ILi128EEESA_SA_EEELi128ENS_10bfloat16_tEfNS_4arch4Sm90ELb1ELb0ELb1ELb1ELb0ELb0ELb0ELb1ELb1ELb1ELb1ELb0EEENS1_21CollectiveEpilogueFwdISB_S9_SC_SE_Li256ELb1ELb1ELb1ELb0EEENS1_36VarlenDynamicPersistentTileSchedulerILi128ELi128ELi256ELi128ELb1ELb1ELb1ELb1ELb1ELb1EEEEEEEEEvNT_6ParamsE --------------------------
	.section	.text._ZN7cutlass13device_kernelIN5flash11enable_sm90INS1_16FlashAttnFwdSm90INS1_25CollectiveMainloopFwdSm90ILi2EN4cute5tupleIJNS5_1CILi1EEES8_S8_EEENS6_IJNS7_ILi128EEESA_SA_EEELi128ENS_10bfloat16_tEfNS_4arch4Sm90ELb1ELb0ELb1ELb1ELb0ELb0ELb0ELb1ELb1ELb1ELb1ELb0EEENS1_21CollectiveEpilogueFwdISB_S9_SC_SE_Li256ELb1ELb1ELb1ELb0EEENS1_36VarlenDynamicPersistentTileSchedulerILi128ELi128ELi256ELi128ELb1ELb1ELb1ELb1ELb1ELb1EEEEEEEEEvNT_6ParamsE,"ax",@progbits
	.align	128
.text._ZN7cutlass13device_kernelIN5flash11enable_sm90INS1_16FlashAttnFwdSm90INS1_25CollectiveMainloopFwdSm90ILi2EN4cute5tupleIJNS5_1CILi1EEES8_S8_EEENS6_IJNS7_ILi128EEESA_SA_EEELi128ENS_10bfloat16_tEfNS_4arch4Sm90ELb1ELb0ELb1ELb1ELb0ELb0ELb0ELb1ELb1ELb1ELb1ELb0EEENS1_21CollectiveEpilogueFwdISB_S9_SC_SE_Li256ELb1ELb1ELb1ELb0EEENS1_36VarlenDynamicPersistentTileSchedulerILi128ELi128ELi256ELi128ELb1ELb1ELb1ELb1ELb1ELb1EEEEEEEEEvNT_6ParamsE:
        .type           _ZN7cutlass13device_kernelIN5flash11enable_sm90INS1_16FlashAttnFwdSm90INS1_25CollectiveMainloopFwdSm90ILi2EN4cute5tupleIJNS5_1CILi1EEES8_S8_EEENS6_IJNS7_ILi128EEESA_SA_EEELi128ENS_10bfloat16_tEfNS_4arch4Sm90ELb1ELb0ELb1ELb1ELb0ELb0ELb0ELb1ELb1ELb1ELb1ELb0EEENS1_21CollectiveEpilogueFwdISB_S9_SC_SE_Li256ELb1ELb1ELb1ELb0EEENS1_36VarlenDynamicPersistentTileSchedulerILi128ELi128ELi256ELi128ELb1ELb1ELb1ELb1ELb1ELb1EEEEEEEEEvNT_6ParamsE,@function
        .size           _ZN7cutlass13device_kernelIN5flash11enable_sm90INS1_16FlashAttnFwdSm90INS1_25CollectiveMainloopFwdSm90ILi2EN4cute5tupleIJNS5_1CILi1EEES8_S8_EEENS6_IJNS7_ILi128EEESA_SA_EEELi128ENS_10bfloat16_tEfNS_4arch4Sm90ELb1ELb0ELb1ELb1ELb0ELb0ELb0ELb1ELb1ELb1ELb1ELb0EEENS1_21CollectiveEpilogueFwdISB_S9_SC_SE_Li256ELb1ELb1ELb1ELb0EEENS1_36VarlenDynamicPersistentTileSchedulerILi128ELi128ELi256ELi128ELb1ELb1ELb1ELb1ELb1ELb1EEEEEEEEEvNT_6ParamsE,(.L_x_3098 - _ZN7cutlass13device_kernelIN5flash11enable_sm90INS1_16FlashAttnFwdSm90INS1_25CollectiveMainloopFwdSm90ILi2EN4cute5tupleIJNS5_1CILi1EEES8_S8_EEENS6_IJNS7_ILi128EEESA_SA_EEELi128ENS_10bfloat16_tEfNS_4arch4Sm90ELb1ELb0ELb1ELb1ELb0ELb0ELb0ELb1ELb1ELb1ELb1ELb0EEENS1_21CollectiveEpilogueFwdISB_S9_SC_SE_Li256ELb1ELb1ELb1ELb0EEENS1_36VarlenDynamicPersistentTileSchedulerILi128ELi128ELi256ELi128ELb1ELb1ELb1ELb1ELb1ELb1EEEEEEEEEvNT_6ParamsE)
        .other          _ZN7cutlass13device_kernelIN5flash11enable_sm90INS1_16FlashAttnFwdSm90INS1_25CollectiveMainloopFwdSm90ILi2EN4cute5tupleIJNS5_1CILi1EEES8_S8_EEENS6_IJNS7_ILi128EEESA_SA_EEELi128ENS_10bfloat16_tEfNS_4arch4Sm90ELb1ELb0ELb1ELb1ELb0ELb0ELb0ELb1ELb1ELb1ELb1ELb0EEENS1_21CollectiveEpilogueFwdISB_S9_SC_SE_Li256ELb1ELb1ELb1ELb0EEENS1_36VarlenDynamicPersistentTileSchedulerILi128ELi128ELi256ELi128ELb1ELb1ELb1ELb1ELb1ELb1EEEEEEEEEvNT_6ParamsE,@"STO_CUDA_ENTRY STV_DEFAULT"
_ZN7cutlass13device_kernelIN5flash11enable_sm90INS1_16FlashAttnFwdSm90INS1_25CollectiveMainloopFwdSm90ILi2EN4cute5tupleIJNS5_1CILi1EEES8_S8_EEENS6_IJNS7_ILi128EEESA_SA_EEELi128ENS_10bfloat16_tEfNS_4arch4Sm90ELb1ELb0ELb1ELb1ELb0ELb0ELb0ELb1ELb1ELb1ELb1ELb0EEENS1_21CollectiveEpilogueFwdISB_S9_SC_SE_Li256ELb1ELb1ELb1ELb0EEENS1_36VarlenDynamicPersistentTileSchedulerILi128ELi128ELi256ELi128ELb1ELb1ELb1ELb1ELb1ELb1EEEEEEEEEvNT_6ParamsE:
        /* <DEDUP_REMOVED lines=18> */
.L_x_2278:
[----:B------:R-:W-:Y:S05]  /*0120*/  BSYNC B0 ;  /* 0x0000000000007941 */ /* 0x000fea0003800000 */
.L_x_2277:
        /* <DEDUP_REMOVED lines=41> */
.L_x_2279:
        /* <DEDUP_REMOVED lines=22> */
.L_x_2280:
        /* <DEDUP_REMOVED lines=18> */
.L_x_2281:
        /* <DEDUP_REMOVED lines=22> */
.L_x_2282:
        /* <DEDUP_REMOVED lines=22> */
.L_x_2283:
[----:B------:R-:W-:Y:S01]  /*0900*/  PLOP3.LUT P0, PT, PT, PT, UP0, 0x80, 0x0 ;  /* 0x000000000000781c */ /* 0x000fe20003f0f008 */
[----:B------:R-:W-:Y:S01]  /*0910*/  UMOV UR36, 0x1 ;  /* 0x0000000100247882 */ /* 0x000fe20000000000 */
[----:B------:R-:W-:Y:S01]  /*0920*/  NOP ;  /* 0x0000000000007918 */ /* 0x000fe20000000000 */
[----:B------:R-:W-:Y:S01]  /*0930*/  USEL UR36, UR36, 0x2, !UP0 ;  /* 0x0000000224247887 */ /* 0x000fe2000c000000 */
[----:B------:R-:W-:Y:S01]  /*0940*/  ULDC.64 UR50, c[0x0][0x208] ;  /* 0x0000820000327ab9 */ /* 0x000fe20000000a00 */
[----:B012-4-:R-:W-:Y:S08]  /*0950*/  BAR.SYNC.DEFER_BLOCKING 0x0 ;  /* 0x0000000000007b1d */ /* 0x017ff00000010000 */
[----:B------:R-:W-:Y:S05]  /*0960*/  @!P0 BRA `(.L_x_2284) ;  /* 0x000000d000b48947 */ /* 0x000fea0003800000 */
.L_x_2285:
[----:B------:R-:W-:-:S08]  /*0970*/  NOP ;  /* 0x0000000000007918 */ /* 0x000fd00000000000 */
[----:B------:R-:W0:Y:S02]  /*0980*/  USETMAXREG.TRY_ALLOC.CTAPOOL UP0, 0xf0 ;  /* 0x000000f0000079c8 */ /* 0x000e240008000600 */
[----:B0-----:R-:W-:-:S13]  /*0990*/  PLOP3.LUT P0, PT, PT, PT, UP0, 0x80, 0x0 ;  /* 0x000000000000781c */ /* 0x001fda0003f0f008 */
[----:B------:R-:W-:Y:S05]  /*09a0*/  @!P0 BRA `(.L_x_2285) ;  /* 0xfffffffc00f08947 */ /* 0x000fea000383ffff */
[----:B------:R-:W0:Y:S01]  /*09b0*/  S2R R2, SR_TID.X ;  /* 0x0000000000027919 */ /* 0x000e220000002100 */
        /* <DEDUP_REMOVED lines=20> */
[----:B------:R-:W-:Y:S02]  /*0b00*/  UMOV UR46, URZ ;  /* 0x0000003f002e7c82 */ /* 0x000fe40008000000 */
[CC--:B------:R-:W-:Y:S02]  /*0b10*/  LEA.HI R4, R0.reuse, R219.reuse, RZ, 0x5 ;  /* 0x000000db00047211 */ /* 0x0c0fe400078f28ff */
[----:B------:R-:W-:-:S02]  /*0b20*/  LEA.HI R2, R0, R219, RZ, 0x4 ;  /* 0x000000db00027211 */ /* 0x000fc400078f20ff */
[----:B------:R-:W-:Y:S01]  /*0b30*/  LEA.HI R3, R0, R219, RZ, 0x7 ;  /* 0x000000db00037211 */ /* 0x000fe200078f38ff */
[----:B------:R-:W-:Y:S01]  /*0b40*/  IMAD.SHL.U32 R6, R4, 0x20, RZ ;  /* 0x0000002004067824 */ /* 0x000fe200078e00ff */
[----:B------:R-:W-:Y:S02]  /*0b50*/  LOP3.LUT R4, R2, 0x3fffff0, RZ, 0xc0, !PT ;  /* 0x03fffff002047812 */ /* 0x000fe400078ec0ff */
[----:B------:R-:W-:Y:S02]  /*0b60*/  SHF.R.S32.HI R5, RZ, 0x4, R2 ;  /* 0x00000004ff057819 */ /* 0x000fe40000011402 */
[----:B------:R-:W-:Y:S01]  /*0b70*/  LOP3.LUT R7, R6, 0xfffffc00, RZ, 0xc0, !PT ;  /* 0xfffffc0006077812 */ /* 0x000fe200078ec0ff */
[----:B------:R-:W-:Y:S01]  /*0b80*/  IMAD.IADD R4, R219, 0x1, -R4 ;  /* 0x00000001db047824 */ /* 0x000fe200078e0a04 */
[----:B------:R-:W-:Y:S02]  /*0b90*/  LOP3.LUT R198, R3, 0xffffff80, RZ, 0xc0, !PT ;  /* 0xffffff8003c67812 */ /* 0x000fe400078ec0ff */
[----:B------:R-:W-:Y:S01]  /*0ba0*/  LEA.HI R2, R2, R5, RZ, 0x1 ;  /* 0x0000000502027211 */ /* 0x000fe200078f08ff */
[----:B------:R-:W-:Y:S01]  /*0bb0*/  IMAD R7, R4, 0x40, R7 ;  /* 0x0000004004077824 */ /* 0x000fe200078e0207 */
[----:B------:R-:W-:Y:S01]  /*0bc0*/  LEA.HI R4, R0, R219, RZ, 0x2 ;  /* 0x000000db00047211 */ /* 0x000fe200078f10ff */
[----:B------:R-:W-:Y:S01]  /*0bd0*/  IMAD.IADD R198, R219, 0x1, -R198 ;  /* 0x00000001dbc67824 */ /* 0x000fe200078e0ac6 */
[----:B------:R-:W-:-:S02]  /*0be0*/  LOP3.LUT R2, R2, 0x1ffffffe, RZ, 0xc0, !PT ;  /* 0x1ffffffe02027812 */ /* 0x000fc400078ec0ff */
[----:B------:R-:W-:Y:S02]  /*0bf0*/  LOP3.LUT R4, R4, 0xfffffffc, RZ, 0xc0, !PT ;  /* 0xfffffffc04047812 */ /* 0x000fe400078ec0ff */
[----:B------:R-:W-:Y:S01]  /*0c00*/  SHF.R.S32.HI R9, RZ, 0x1f, R198 ;  /* 0x0000001fff097819 */ /* 0x000fe200000114c6 */
[----:B------:R-:W-:Y:S01]  /*0c10*/  IMAD.IADD R2, R5, 0x1, -R2 ;  /* 0x0000000105027824 */ /* 0x000fe200078e0a02 */
[----:B------:R-:W-:Y:S01]  /*0c20*/  LEA.HI R0, R0, R219, RZ, 0x3 ;  /* 0x000000db00007211 */ /* 0x000fe200078f18ff */
[----:B------:R-:W-:Y:S01]  /*0c30*/  IMAD.IADD R4, R219, 0x1, -R4 ;  /* 0x00000001db047824 */ /* 0x000fe200078e0a04 */
[----:B------:R-:W-:Y:S01]  /*0c40*/  LEA.HI R8, R9, R198, RZ, 0x2 ;  /* 0x000000c609087211 */ /* 0x000fe200078f10ff */
[----:B------:R-:W-:Y:S01]  /*0c50*/  IMAD R216, R2, 0x8, R7 ;  /* 0x0000000802d87824 */ /* 0x000fe200078e0207 */
[----:B------:R-:W-:Y:S02]  /*0c60*/  SHF.R.S32.HI R214, RZ, 0x7, R3 ;  /* 0x00000007ffd67819 */ /* 0x000fe40000011403 */
[----:B------:R-:W-:-:S02]  /*0c70*/  LEA.HI R2, R4, R4, RZ, 0x1 ;  /* 0x0000000404027211 */ /* 0x000fc400078f08ff */
[--C-:B------:R-:W-:Y:S02]  /*0c80*/  SHF.R.S32.HI R6, RZ, 0x2, R8.reuse ;  /* 0x00000002ff067819 */ /* 0x100fe40000011408 */
[----:B------:R-:W-:Y:S02]  /*0c90*/  SHF.R.S32.HI R11, RZ, 0x1f, R8 ;  /* 0x0000001fff0b7819 */ /* 0x000fe40000011408 */
[----:B------:R-:W-:Y:S02]  /*0ca0*/  LOP3.LUT R5, R2, 0x1ffffffe, RZ, 0xc0, !PT ;  /* 0x1ffffffe02057812 */ /* 0x000fe400078ec0ff */
[----:B------:R-:W-:Y:S02]  /*0cb0*/  LEA.HI R11, R11, R6, RZ, 0x3 ;  /* 0x000000060b0b7211 */ /* 0x000fe400078f18ff */
[----:B------:R-:W-:Y:S01]  /*0cc0*/  LOP3.LUT R2, R0, 0xfffffff8, RZ, 0xc0, !PT ;  /* 0xfffffff800027812 */ /* 0x000fe200078ec0ff */
[----:B------:R-:W-:Y:S01]  /*0cd0*/  IMAD.IADD R4, R4, 0x1, -R5 ;  /* 0x0000000104047824 */ /* 0x000fe200078e0a05 */
[----:B------:R-:W-:-:S02]  /*0ce0*/  LOP3.LUT R5, R8, 0x7ffffffc, RZ, 0xc0, !PT ;  /* 0x7ffffffc08057812 */ /* 0x000fc400078ec0ff */
        /* <DEDUP_REMOVED lines=13> */
[----:B------:R-:W-:-:S02]  /*0dc0*/  IMAD.IADD R3, R214, 0x1, -R3 ;  /* 0x00000001d6037824 */ /* 0x000fc400078e0a03 */
[----:B------:R-:W-:Y:S02]  /*0dd0*/  VIADD R18, R2, 0x40 ;  /* 0x0000004002127836 */ /* 0x000fe40000000000 */
        /* <DEDUP_REMOVED lines=33> */
.L_x_2343:
[----:B012-4-:R-:W0:Y:S01]  /*0ff0*/  LDC.64 R4, c[0x0][0xc88] ;  /* 0x00032200ff047b82 */ /* 0x017e220000000a00 */
[----:B------:R-:W-:Y:S01]  /*1000*/  ULDC.64 UR8, c[0x0][0xa28] ;  /* 0x00028a0000087ab9 */ /* 0x000fe20000000a00 */
[----:B------:R-:W-:Y:S01]  /*1010*/  ULDC.64 UR10, c[0x0][0xa18] ;  /* 0x00028600000a7ab9 */ /* 0x000fe20000000a00 */
[----:B------:R-:W-:Y:S01]  /*1020*/  ULOP3.LUT UR4, UR6, 0xff000000, URZ, 0xc0, !UPT ;  /* 0xff00000006047892 */ /* 0x000fe2000f8ec03f */
[----:B------:R-:W-:Y:S01]  /*1030*/  ULDC UR7, c[0x0][0x424] ;  /* 0x0001090000077ab9 */ /* 0x000fe20000000800 */
        /* <DEDUP_REMOVED lines=10> */
[----:B------:R-:W-:-:S04]  /*10e0*/  @UP0 ULEA UR8, UP2, UR42, UR8, 0x2 ;  /* 0x000000082a080291 */ /* 0x000fc8000f84103f */
[----:B------:R-:W-:Y:S02]  /*10f0*/  @UP0 ULEA.HI.X UR9, UR42, UR9, UR37, 0x2, UP2 ;  /* 0x000000092a090291 */ /* 0x000fe400090f1425 */
[----:B------:R-:W-:Y:S01]  /*1100*/  @UP1 ULEA UR10, UP0, UR42, UR10, 0x2 ;  /* 0x0000000a2a0a1291 */ /* 0x000fe2000f80103f */
[----:B------:R-:W-:-:S03]  /*1110*/  IMAD.U32 R4, RZ, RZ, UR8 ;  /* 0x00000008ff047e24 */ /* 0x000fc6000f8e00ff */
[----:B------:R-:W-:Y:S01]  /*1120*/  @UP1 ULEA.HI.X UR11, UR42, UR11, UR37, 0x2, UP0 ;  /* 0x0000000b2a0b1291 */ /* 0x000fe200080f1425 */
[----:B------:R-:W-:Y:S01]  /*1130*/  IMAD.U32 R5, RZ, RZ, UR9 ;  /* 0x00000009ff057e24 */ /* 0x000fe2000f8e00ff */
[----:B------:R-:W-:Y:S01]  /*1140*/  ULDC.64 UR8, c[0x0][0x418] ;  /* 0x0001060000087ab9 */ /* 0x000fe20000000a00 */
[----:B------:R-:W-:-:S03]  /*1150*/  IMAD.U32 R6, RZ, RZ, UR10 ;  /* 0x0000000aff067e24 */ /* 0x000fc6000f8e00ff */
[----:B---3--:R-:W-:Y:S01]  /*1160*/  IMAD.U32 R7, RZ, RZ, UR11 ;  /* 0x0000000bff077e24 */ /* 0x008fe2000f8e00ff */
[----:B------:R-:W2:Y:S01]  /*1170*/  @P0 LDG.E R4, desc[UR50][R4.64] ;  /* 0x0000003204040981 */ /* 0x000ea2000c1e1900 */
[----:B------:R-:W-:Y:S01]  /*1180*/  UISETP.NE.U32.AND UP0, UPT, UR8, URZ, UPT ;  /* 0x0000003f0800728c */ /* 0x000fe2000bf05070 */
[----:B------:R-:W-:Y:S02]  /*1190*/  ULDC.64 UR10, c[0x0][0xa20] ;  /* 0x00028800000a7ab9 */ /* 0x000fe40000000a00 */
[----:B------:R-:W3:Y:S01]  /*11a0*/  @P2 LDG.E R6, desc[UR50][R6.64] ;  /* 0x0000003206062981 */ /* 0x000ee2000c1e1900 */
[----:B------:R-:W-:Y:S01]  /*11b0*/  UISETP.NE.AND.EX UP0, UPT, UR9, URZ, UPT, UP0 ;  /* 0x0000003f0900728c */ /* 0x000fe2000bf05300 */
[----:B------:R-:W-:Y:S01]  /*11c0*/  ISETP.NE.U32.AND P1, PT, RZ, UR10, PT ;  /* 0x0000000aff007c0c */ /* 0x000fe2000bf25070 */
[----:B------:R-:W-:Y:S02]  /*11d0*/  ULOP3.LUT UR45, UR6, 0xff0000, URZ, 0xc0, !UPT ;  /* 0x00ff0000062d7892 */ /* 0x000fe4000f8ec03f */
[----:B------:R-:W-:Y:S01]  /*11e0*/  USHF.R.U32.HI UR4, URZ, 0x8, UR4 ;  /* 0x000000083f047899 */ /* 0x000fe20008011604 */
[----:B------:R-:W-:Y:S01]  /*11f0*/  ISETP.NE.AND.EX P1, PT, RZ, UR11, PT, P1 ;  /* 0x0000000bff007c0c */ /* 0x000fe2000bf25310 */
        /* <DEDUP_REMOVED lines=9> */
[----:B-----5:R-:W-:-:S14]  /*1290*/  @P2 BRA `(.L_x_2286) ;  /* 0x0000000000342947 */ /* 0x020fdc0003800000 */
        /* <DEDUP_REMOVED lines=13> */
.L_x_2286:
[----:B------:R-:W-:Y:S05]  /*1370*/  @!P1 BRA `(.L_x_2287) ;  /* 0x00000000001c9947 */ /* 0x000fea0003800000 */
[----:B------:R-:W-:-:S04]  /*1380*/  ULEA UR4, UP0, UR42, UR10, 0x2 ;  /* 0x0000000a2a047291 */ /* 0x000fc8000f80103f */
[----:B------:R-:W-:Y:S02]  /*1390*/  ULEA.HI.X UR6, UR42, UR11, UR37, 0x2, UP0 ;  /* 0x0000000b2a067291 */ /* 0x000fe400080f1425 */
[----:B------:R-:W-:-:S04]  /*13a0*/  IMAD.U32 R4, RZ, RZ, UR4 ;  /* 0x00000004ff047e24 */ /* 0x000fc8000f8e00ff */
[----:B------:R-:W-:-:S05]  /*13b0*/  IMAD.U32 R5, RZ, RZ, UR6 ;  /* 0x00000006ff057e24 */ /* 0x000fca000f8e00ff */
[----:B------:R-:W2:Y:S02]  /*13c0*/  LDG.E R4, desc[UR50][R4.64] ;  /* 0x0000003204047981 */ /* 0x000ea4000c1e1900 */
[----:B--2---:R-:W-:Y:S01]  /*13d0*/  R2UR UR4, R4 ;  /* 0x00000000040472ca */ /* 0x004fe200000e0000 */
[----:B------:R-:W-:-:S14]  /*13e0*/  BRA `(.L_x_2288) ;  /* 0x0000000000347947 */ /* 0x000fdc0003800000 */
.L_x_2287:
        /* <DEDUP_REMOVED lines=13> */
.L_x_2288:
[----:B------:R-:W-:Y:S01]  /*14c0*/  ULDC UR6, c[0x0][0x448] ;  /* 0x0001120000067ab9 */ /* 0x000fe20000000800 */
[----:B------:R-:W-:Y:S02]  /*14d0*/  USHF.L.U32 UR38, UR5, 0x7, URZ ;  /* 0x0000000705267899 */ /* 0x000fe4000800063f */
[----:B------:R-:W-:Y:S02]  /*14e0*/  UISETP.NE.AND UP0, UPT, UR6, 0x1, UPT ;  /* 0x000000010600788c */ /* 0x000fe4000bf05270 */
[----:B------:R-:W-:Y:S02]  /*14f0*/  UIADD3 UR6, UR38, 0x7f, URZ ;  /* 0x0000007f26067890 */ /* 0x000fe4000fffe03f */
[----:B------:R-:W-:Y:S02]  /*1500*/  UIADD3 UR53, -UR53, UR4, URZ ;  /* 0x0000000435357290 */ /* 0x000fe4000fffe13f */
[----:B------:R-:W-:Y:S02]  /*1510*/  ULOP3.LUT UR39, UR45, 0xff, URZ, 0xc0, !UPT ;  /* 0x000000ff2d277892 */ /* 0x000fe4000f8ec03f */
[----:B------:R-:W-:-:S02]  /*1520*/  UIADD3 UR7, UR53, 0x80, -UR54 ;  /* 0x0000008035077890 */ /* 0x000fc4000fffe836 */
[----:B------:R-:W-:Y:S01]  /*1530*/  USHF.R.U32.HI UR45, URZ, 0x10, UR45 ;  /* 0x000000103f2d7899 */ /* 0x000fe2000801162d */
[----:B------:R-:W-:Y:S01]  /*1540*/  @UP0 ULDC UR4, c[0x0][0x44c] ;  /* 0x0001130000040ab9 */ /* 0x000fe20000000800 */
[----:B------:R-:W-:Y:S01]  /*1550*/  @UP0 ULDC UR8, c[0x0][0x450] ;  /* 0x0001140000080ab9 */ /* 0x000fe20000000800 */
[----:B------:R-:W-:Y:S02]  /*1560*/  UIMAD.WIDE.U32 UR4, UR6, UR4, URZ ;  /* 0x00000004060472a5 */ /* 0x000fe4000f8e003f */
[----:B------:R-:W-:Y:S02]  /*1570*/  UIADD3 UR4, UR53, 0x7f, URZ ;  /* 0x0000007f35047890 */ /* 0x000fe4000fffe03f */
[----:B------:R-:W-:Y:S02]  /*1580*/  @UP0 USHF.R.U32.HI UR6, URZ, UR8, UR5 ;  /* 0x000000083f060299 */ /* 0x000fe40008011605 */
[----:B------:R-:W-:Y:S02]  /*1590*/  USHF.R.S32.HI UR5, URZ, 0x1f, UR4 ;  /* 0x0000001f3f057899 */ /* 0x000fe40008011404 */
[----:B------:R-:W-:-:S02]  /*15a0*/  UIADD3 UR6, UR7, UR6, URZ ;  /* 0x0000000607067290 */ /* 0x000fc4000fffe03f */
[----:B------:R-:W-:Y:S02]  /*15b0*/  ULEA.HI UR5, UR5, UR4, URZ, 0x7 ;  /* 0x0000000405057291 */ /* 0x000fe4000f8f383f */
[----:B------:R-:W-:Y:S02]  /*15c0*/  USHF.R.S32.HI UR7, URZ, 0x1f, UR6 ;  /* 0x0000001f3f077899 */ /* 0x000fe40008011406 */
[----:B------:R-:W-:Y:S02]  /*15d0*/  USHF.R.S32.HI UR5, URZ, 0x7, UR5 ;  /* 0x000000073f057899 */ /* 0x000fe40008011405 */
[----:B------:R-:W-:Y:S01]  /*15e0*/  ULEA.HI UR7, UR7, UR6, URZ, 0x7 ;  /* 0x0000000607077291 */ /* 0x000fe2000f8f383f */
[----:B------:R-:W-:-:S03]  /*15f0*/  UMOV UR4, URZ ;  /* 0x0000003f00047c82 */ /* 0x000fc60008000000 */
[----:B------:R-:W-:-:S04]  /*1600*/  USHF.R.S32.HI UR7, URZ, 0x7, UR7 ;  /* 0x000000073f077899 */ /* 0x000fc80008011407 */
[----:B------:R-:W-:-:S04]  /*1610*/  UISETP.LT.AND UP0, UPT, UR5, UR7, UPT ;  /* 0x000000070500728c */ /* 0x000fc8000bf01270 */
[----:B------:R-:W-:-:S04]  /*1620*/  USEL UR9, UR5, UR7, UP0 ;  /* 0x0000000705097287 */ /* 0x000fc80008000000 */
[----:B------:R-:W-:-:S06]  /*1630*/  UISETP.GE.AND UP0, UPT, UR9, 0x1, UPT ;  /* 0x000000010900788c */ /* 0x000fcc000bf06270 */
[----:B------:R-:W-:-:S13]  /*1640*/  PLOP3.LUT P0, PT, PT, PT, UP0, 0x80, 0x0 ;  /* 0x000000000000781c */ /* 0x000fda0003f0f008 */
[----:B------:R-:W-:Y:S05]  /*1650*/  @!P0 BRA `(.L_x_2289) ;  /* 0x0000000000908947 */ /* 0x000fea0003800000 */
[----:B------:R-:W-:Y:S01]  /*1660*/  UISETP.NE.AND UP0, UPT, UR45, URZ, UPT ;  /* 0x0000003f2d00728c */ /* 0x000fe2000bf05270 */
[----:B------:R-:W-:-:S03]  /*1670*/  ULDC UR4, c[0x0][0x9f0] ;  /* 0x00027c0000047ab9 */ /* 0x000fc60000000800 */
        /* <DEDUP_REMOVED lines=34> */
.L_x_2289:
[----:B------:R-:W-:Y:S01]  /*18a0*/  UIMAD UR40, UR39, UR4, URZ ;  /* 0x00000004272872a4 */ /* 0x000fe2000f8e023f */
[----:B------:R-:W-:Y:S01]  /*18b0*/  IMAD.U32 R0, RZ, RZ, UR9 ;  /* 0x00000009ff007e24 */ /* 0x000fe2000f8e00ff */
[----:B------:R-:W-:Y:S01]  /*18c0*/  PLOP3.LUT P0, PT, PT, PT, PT, 0x80, 0x0 ;  /* 0x000000000000781c */ /* 0x000fe20003f0f070 */
[----:B------:R-:W-:Y:S01]  /*18d0*/  IMAD.U32 R3, RZ, RZ, UR4 ;  /* 0x00000004ff037e24 */ /* 0x000fe2000f8e00ff */
[----:B------:R-:W-:Y:S02]  /*18e0*/  CS2R R150, SRZ ;  /* 0x0000000000967805 */ /* 0x000fe4000001ff00 */
[----:B------:R-:W-:Y:S02]  /*18f0*/  CS2R R148, SRZ ;  /* 0x0000000000947805 */ /* 0x000fe4000001ff00 */
[----:B------:R-:W-:Y:S02]  /*1900*/  CS2R R146, SRZ ;  /* 0x0000000000927805 */ /* 0x000fe4000001ff00 */
[----:B------:R-:W-:-:S02]  /*1910*/  CS2R R144, SRZ ;  /* 0x0000000000907805 */ /* 0x000fc4000001ff00 */
[----:B------:R-:W-:Y:S01]  /*1920*/  VIADDMNMX R3, R3, UR40, R0, PT ;  /* 0x0000002803037c46 */ /* 0x000fe2000b800100 */
[----:B------:R-:W-:Y:S01]  /*1930*/  IMAD.MOV.U32 R0, RZ, RZ, RZ ;  /* 0x000000ffff007224 */ /* 0x000fe200078e00ff */
[----:B------:R-:W-:Y:S02]  /*1940*/  CS2R R142, SRZ ;  /* 0x00000000008e7805 */ /* 0x000fe4000001ff00 */
[----:B------:R-:W-:Y:S02]  /*1950*/  CS2R R140, SRZ ;  /* 0x00000000008c7805 */ /* 0x000fe4000001ff00 */
[----:B------:R-:W-:Y:S01]  /*1960*/  R2UR UR59, R3 ;  /* 0x00000000033b72ca */ /* 0x000fe200000e0000 */
[----:B------:R-:W-:Y:S01]  /*1970*/  IMAD.MOV.U32 R3, RZ, RZ, RZ ;  /* 0x000000ffff037224 */ /* 0x000fe200078e00ff */
        /* <DEDUP_REMOVED lines=11> */
[----:B------:R-:W-:Y:S01]  /*1a30*/  UISETP.GT.AND UP0, UPT, UR59, UR40, UPT ;  /* 0x000000283b00728c */ /* 0x000fe2000bf04270 */
[----:B------:R-:W-:Y:S02]  /*1a40*/  CS2R R116, SRZ ;  /* 0x0000000000747805 */ /* 0x000fe4000001ff00 */
[----:B------:R-:W-:Y:S02]  /*1a50*/  CS2R R114, SRZ ;  /* 0x0000000000727805 */ /* 0x000fe4000001ff00 */
[----:B------:R-:W-:-:S02]  /*1a60*/  CS2R R112, SRZ ;  /* 0x0000000000707805 */ /* 0x000fc4000001ff00 */
[----:B------:R-:W-:Y:S02]  /*1a70*/  CS2R R110, SRZ ;  /* 0x00000000006e7805 */ /* 0x000fe4000001ff00 */
[----:B------:R-:W-:Y:S02]  /*1a80*/  CS2R R108, SRZ ;  /* 0x00000000006c7805 */ /* 0x000fe4000001ff00 */
[----:B------:R-:W-:Y:S02]  /*1a90*/  PLOP3.LUT P1, PT, PT, PT, UP0, 0x80, 0x0 ;  /* 0x000000000000781c */ /* 0x000fe40003f2f008 */
        /* <DEDUP_REMOVED lines=42> */
.L_x_2291:
        /* <DEDUP_REMOVED lines=9> */
.L_x_2467:
[----:B------:R-:W-:Y:S05]  /*1dd0*/  @!P0 BRA `(.L_x_2293) ;  /* 0x0000000000048947 */ /* 0x000fea0003800000 */
[----:B------:R-:W-:Y:S01]  /*1de0*/  BPT.TRAP 0x1 ;  /* 0x000000040000795c */ /* 0x000fe20000300000 */
.L_x_2293:
[----:B0-----:R-:W-:Y:S02]  /*1df0*/  IMAD.U32 R0, RZ, RZ, UR46 ;  /* 0x0000002eff007e24 */ /* 0x001fe4000f8e00ff */
[----:B------:R-:W-:-:S03]  /*1e00*/  IMAD.U32 R3, RZ, RZ, UR47 ;  /* 0x0000002fff037e24 */ /* 0x000fc6000f8e00ff */
[----:B------:R-:W-:Y:S02]  /*1e10*/  LEA R0, R0, UR41, 0x3 ;  /* 0x0000002900007c11 */ /* 0x000fe4000f8e18ff */
[----:B------:R-:W-:-:S04]  /*1e20*/  SHF.L.U32 R3, R3, 0x1f, RZ ;  /* 0x0000001f03037819 */ /* 0x000fc800000006ff */
[----:B------:R0:W1:Y:S01]  /*1e30*/  SYNCS.PHASECHK.TRANS64.TRYWAIT P2, [R0+URZ+0x28830], R3 ;  /* 0x02883003000075a7 */ /* 0x000062000804017f */
[----:B------:R-:W-:Y:S05]  /*1e40*/  @!P0 BRA `(.L_x_2294) ;  /* 0x0000000000048947 */ /* 0x000fea0003800000 */
[----:B------:R-:W-:Y:S01]  /*1e50*/  BPT.TRAP 0x1 ;  /* 0x000000040000795c */ /* 0x000fe20000300000 */
.L_x_2294:
[----:B------:R-:W2:Y:S02]  /*1e60*/  S2R R4, SR_TID.X ;  /* 0x0000000000047919 */ /* 0x000ea40000002100 */
[----:B--2---:R-:W-:Y:S01]  /*1e70*/  LOP3.LUT P1, RZ, R4, 0x7f, RZ, 0xc0, !PT ;  /* 0x0000007f04ff7812 */ /* 0x004fe2000782c0ff */
[----:B-1----:R-:W-:-:S12]  /*1e80*/  @P2 BRA `(.L_x_2295) ;  /* 0x0000000000082947 */ /* 0x002fd80003800000 */
[----:B------:R-:W1:Y:S02]  /*1e90*/  SYNCS.PHASECHK.TRANS64.TRYWAIT P2, [R0+URZ+0x28830], R3 ;  /* 0x02883003000075a7 */ /* 0x000e64000804017f */
[----:B-1----:R-:W-:Y:S05]  /*1ea0*/  @!P2 BRA `(.L_x_2296) ;  /* 0x0000012800c0a947 */ /* 0x002fea0003800000 */
.L_x_2295:
[----:B------:R-:W-:Y:S05]  /*1eb0*/  WARPSYNC.ALL ;  /* 0x0000000000007948 */ /* 0x000fea0003800000 */
[----:B------:R-:W-:Y:S01]  /*1ec0*/  UIADD3 UR4, UR41, 0x18400, URZ ;  /* 0x0001840029047890 */ /* 0x000fe2000fffe03f */
[----:B------:R-:W-:Y:S01]  /*1ed0*/  WARPGROUP.ARRIVE ;  /* 0x00000000000079c5 */ /* 0x000fe20000000000 */
[----:B------:R-:W-:Y:S01]  /*1ee0*/  ULOP3.LUT UR32, UR55, 0x10000, URZ, 0xfc, !UPT ;  /* 0x0001000037207892 */ /* 0x000fe2000f8efc3f */
[----:B01----:R-:W-:Y:S01]  /*1ef0*/  @!P1 VIADD R0, R0, 0x28840 ;  /* 0x0002884000009836 */ /* 0x003fe20000000000 */
[----:B------:R-:W-:Y:S01]  /*1f00*/  USHF.R.U32.HI UR4, URZ, 0x4, UR4 ;  /* 0x000000043f047899 */ /* 0x000fe20008011604 */
[----:B------:R-:W-:Y:S01]  /*1f10*/  CS2R R150, SRZ ;  /* 0x0000000000967805 */ /* 0x000fe2000001ff00 */
[----:B------:R-:W-:Y:S01]  /*1f20*/  UMOV UR33, 0x40000040 ;  /* 0x4000004000217882 */ /* 0x000fe20000000000 */
[----:B------:R-:W-:Y:S01]  /*1f30*/  UMOV UR35, 0x40000040 ;  /* 0x4000004000237882 */ /* 0x000fe20000000000 */
[----:B------:R-:W-:Y:S01]  /*1f40*/  ULOP3.LUT UR4, UR4, 0x3fff, URZ, 0xc0, !UPT ;  /* 0x00003fff04047892 */ /* 0x000fe2000f8ec03f */
[----:B------:R-:W-:Y:S01]  /*1f50*/  @!P1 PRMT R0, RZ, 0x654, R0 ;  /* 0x00000654ff009816 */ /* 0x000fe20000000000 */
[----:B------:R-:W-:Y:S01]  /*1f60*/  UMOV UR5, 0x40000040 ;  /* 0x4000004000057882 */ /* 0x000fe20000000000 */
[----:B------:R-:W-:Y:S01]  /*1f70*/  UMOV UR7, 0x40000040 ;  /* 0x4000004000077882 */ /* 0x000fe20000000000 */
[----:B------:R-:W-:Y:S01]  /*1f80*/  ULOP3.LUT UR52, UR4, 0x10000, URZ, 0xfc, !UPT ;  /* 0x0001000004347892 */ /* 0x000fe2000f8efc3f */
[----:B------:R-:W-:Y:S01]  /*1f90*/  CS2R R148, SRZ ;  /* 0x0000000000947805 */ /* 0x000fe2000001ff00 */
[----:B------:R-:W-:Y:S01]  /*1fa0*/  UIADD3 UR4, UR32, 0x2, URZ ;  /* 0x0000000220047890 */ /* 0x000fe2000fffe03f */
[----:B------:R-:W-:Y:S01]  /*1fb0*/  CS2R R146, SRZ ;  /* 0x0000000000927805 */ /* 0x000fe2000001ff00 */
[----:B------:R-:W-:Y:S01]  /*1fc0*/  ULEA UR34, UR46, UR52, 0xb ;  /* 0x000000342e227291 */ /* 0x000fe2000f8e583f */
[----:B------:R-:W-:Y:S01]  /*1fd0*/  CS2R R144, SRZ ;  /* 0x0000000000907805 */ /* 0x000fe2000001ff00 */
[----:B------:R-:W-:Y:S01]  /*1fe0*/  UIADD3 UR8, UR32, 0x4, URZ ;  /* 0x0000000420087890 */ /* 0x000fe2000fffe03f */
[----:B------:R-:W-:Y:S01]  /*1ff0*/  CS2R R142, SRZ ;  /* 0x00000000008e7805 */ /* 0x000fe2000001ff00 */
[----:B------:R-:W-:Y:S01]  /*2000*/  UIADD3 UR6, UR34, 0x2, URZ ;  /* 0x0000000222067890 */ /* 0x000fe2000fffe03f */
[----:B------:R-:W-:Y:S01]  /*2010*/  CS2R R140, SRZ ;  /* 0x00000000008c7805 */ /* 0x000fe2000001ff00 */
[----:B------:R-:W-:Y:S01]  /*2020*/  UIADD3 UR10, UR34, 0x4, URZ ;  /* 0x00000004220a7890 */ /* 0x000fe2000fffe03f */
[----:B------:R-:W-:Y:S01]  /*2030*/  CS2R R138, SRZ ;  /* 0x00000000008a7805 */ /* 0x000fe2000001ff00 */
[----:B------:R-:W-:Y:S01]  /*2040*/  UMOV UR9, 0x40000040 ;  /* 0x4000004000097882 */ /* 0x000fe20000000000 */
[----:B------:R-:W-:Y:S01]  /*2050*/  HGMMA.64x128x16.F32.BF16 R24, gdesc[UR32], RZ, !UPT, gsb0 ;  /* 0x01e00000201879f0 */ /* 0x000fe2000c0018ff */
[----:B------:R-:W-:Y:S01]  /*2060*/  UMOV UR11, 0x40000040 ;  /* 0x40000040000b7882 */ /* 0x000fe20000000000 */
[----:B------:R-:W-:Y:S01]  /*2070*/  UIADD3 UR12, UR32, 0x6, URZ ;  /* 0x00000006200c7890 */ /* 0x000fe2000fffe03f */
[----:B------:R-:W-:Y:S01]  /*2080*/  CS2R R136, SRZ ;  /* 0x0000000000887805 */ /* 0x000fe2000001ff00 */
[----:B------:R-:W-:Y:S01]  /*2090*/  UIADD3 UR14, UR34, 0x6, URZ ;  /* 0x00000006220e7890 */ /* 0x000fe2000fffe03f */
[----:B------:R-:W-:Y:S01]  /*20a0*/  CS2R R134, SRZ ;  /* 0x0000000000867805 */ /* 0x000fe2000001ff00 */
[----:B------:R-:W-:Y:S01]  /*20b0*/  UMOV UR13, 0x40000040 ;  /* 0x40000040000d7882 */ /* 0x000fe20000000000 */
        /* <DEDUP_REMOVED lines=36> */
[----:B------:R-:W-:Y:S02]  /*2300*/  WARPGROUP.DEPBAR.LE gsb0, 0x0 ;  /* 0x00008000000079c5 */ /* 0x000fe40000010000 */
[----:B------:R-:W-:-:S06]  /*2310*/  WARPGROUP.ARRIVE ;  /* 0x00000000000079c5 */ /* 0x000fcc0000000000 */
[----:B------:R-:W-:Y:S01]  /*2320*/  HGMMA.64x128x16.F32.BF16 R24, gdesc[UR4], R24, gsb0 ;  /* 0x01e00000041879f0 */ /* 0x000fe20008001818 */
[----:B------:R-:W-:Y:S01]  /*2330*/  ULDC UR6, c[0x0][0x448] ;  /* 0x0001120000067ab9 */ /* 0x000fe20000000800 */
[----:B------:R-:W-:Y:S01]  /*2340*/  ULDC UR7, c[0x0][0x9d8] ;  /* 0x0002760000077ab9 */ /* 0x000fe20000000800 */
[----:B------:R-:W-:-:S06]  /*2350*/  UISETP.NE.AND UP0, UPT, UR6, 0x1, UPT ;  /* 0x000000010600788c */ /* 0x000fcc000bf05270 */
[----:B------:R-:W-:-:S05]  /*2360*/  PLOP3.LUT P2, PT, PT, PT, UP0, 0x80, 0x0 ;  /* 0x000000000000781c */ /* 0x000fca0003f4f008 */
[----:B------:R-:W-:Y:S01]  /*2370*/  @UP0 ULDC UR6, c[0x0][0x44c] ;  /* 0x0001130000060ab9 */ /* 0x000fe20000000800 */
[----:B------:R-:W-:Y:S02]  /*2380*/  WARPGROUP.DEPBAR.LE gsb0, 0x0 ;  /* 0x00008000000079c5 */ /* 0x000fe40000010000 */
[----:B------:R-:W-:-:S06]  /*2390*/  WARPGROUP.ARRIVE ;  /* 0x00000000000079c5 */ /* 0x000fcc0000000000 */
[----:B------:R-:W-:Y:S01]  /*23a0*/  HGMMA.64x128x16.F32.BF16 R24, gdesc[UR8], R24, gsb0 ;  /* 0x01e00000081879f0 */ /* 0x000fe20008001818 */
[----:B------:R-:W-:Y:S01]  /*23b0*/  ULDC UR10, c[0x0][0x988] ;  /* 0x00026200000a7ab9 */ /* 0x000fe20000000800 */
[----:B------:R-:W-:Y:S01]  /*23c0*/  UMOV UR11, UR38 ;  /* 0x00000026000b7c82 */ /* 0x000fe20008000000 */
[----:B------:R-:W-:Y:S02]  /*23d0*/  WARPGROUP.DEPBAR.LE gsb0, 0x0 ;  /* 0x00008000000079c5 */ /* 0x000fe40000010000 */
[----:B------:R-:W-:-:S07]  /*23e0*/  WARPGROUP.ARRIVE ;  /* 0x00000000000079c5 */ /* 0x000fce0000000000 */
[----:B------:R-:W-:Y:S01]  /*23f0*/  HGMMA.64x128x16.F32.BF16 R24, gdesc[UR12], R24, gsb0 ;  /* 0x01e000000c1879f0 */ /* 0x000fe20008001818 */
[----:B------:R-:W-:Y:S02]  /*2400*/  @UP0 ULDC UR14, c[0x0][0x450] ;  /* 0x00011400000e0ab9 */ /* 0x000fe40000000800 */
        /* <DEDUP_REMOVED lines=16> */
[----:B------:R-:W-:Y:S02]  /*2510*/  VIADD R56, R17, UR38 ;  /* 0x0000002611387c36 */ /* 0x000fe40008000000 */
[----:B------:R-:W-:Y:S01]  /*2520*/  FMUL.FTZ R27, R27, UR7 ;  /* 0x000000071b1b7c20 */ /* 0x000fe20008410000 */
[----:B------:R-:W-:Y:S01]  /*2530*/  FMUL.FTZ R7, R33, UR7 ;  /* 0x0000000721077c20 */ /* 0x000fe20008410000 */
[----:B------:R0:W1:Y:S01]  /*2540*/  MUFU.TANH R95, R26 ;  /* 0x0000001a005f7308 */ /* 0x0000620000002400 */
[----:B------:R-:W-:Y:S01]  /*2550*/  FMUL.FTZ R34, R34, UR7 ;  /* 0x0000000722227c20 */ /* 0x000fe20008410000 */
[----:B------:R-:W-:Y:S01]  /*2560*/  FMUL.FTZ R8, R29, UR7 ;  /* 0x000000071d087c20 */ /* 0x000fe20008410000 */
[----:B------:R-:W-:Y:S01]  /*2570*/  FMUL.FTZ R9, R37, UR7 ;  /* 0x0000000725097c20 */ /* 0x000fe20008410000 */
[----:B------:R-:W-:Y:S01]  /*2580*/  FMUL.FTZ R30, R30, UR7 ;  /* 0x000000071e1e7c20 */ /* 0x000fe20008410000 */
[----:B------:R-:W-:-:S02]  /*2590*/  IMAD.U32 R37, RZ, RZ, UR54 ;  /* 0x00000036ff257e24 */ /* 0x000fc4000f8e00ff */
[----:B------:R-:W-:Y:S01]  /*25a0*/  FMUL.FTZ R31, R31, UR7 ;  /* 0x000000071f1f7c20 */ /* 0x000fe20008410000 */
[----:B------:R-:W-:Y:S01]  /*25b0*/  FMUL.FTZ R35, R35, UR7 ;  /* 0x0000000723237c20 */ /* 0x000fe20008410000 */
[----:B------:R2:W3:Y:S01]  /*25c0*/  MUFU.TANH R93, R27 ;  /* 0x0000001b005d7308 */ /* 0x0004e20000002400 */
[----:B0-----:R-:W-:Y:S01]  /*25d0*/  @P2 IMAD.HI.U32 R26, R56, UR6, RZ ;  /* 0x00000006381a2c27 */ /* 0x001fe2000f8e00ff */
[----:B------:R-:W-:-:S03]  /*25e0*/  @UP0 ULDC UR6, c[0x0][0x450] ;  /* 0x0001140000060ab9 */ /* 0x000fc60000000800 */
[----:B------:R-:W-:Y:S01]  /*25f0*/  FMUL.FTZ R38, R38, UR7 ;  /* 0x0000000726267c20 */ /* 0x000fe20008410000 */
[----:B------:R-:W-:Y:S01]  /*2600*/  FMUL.FTZ R39, R39, UR7 ;  /* 0x0000000727277c20 */ /* 0x000fe20008410000 */
[----:B------:R-:W-:Y:S01]  /*2610*/  FMUL.FTZ R42, R42, UR7 ;  /* 0x000000072a2a7c20 */ /* 0x000fe20008410000 */
[----:B------:R-:W-:Y:S01]  /*2620*/  @P2 SHF.R.U32.HI R56, RZ, UR6, R26 ;  /* 0x00000006ff382c19 */ /* 0x000fe2000801161a */
[----:B------:R-:W-:Y:S01]  /*2630*/  UMOV UR6, 0xffffff80 ;  /* 0xffffff8000067882 */ /* 0x000fe20000000000 */
[----:B------:R0:W-:Y:S01]  /*2640*/  MUFU.TANH R29, R34 ;  /* 0x00000022001d7308 */ /* 0x0001e20000002400 */
[----:B------:R-:W-:Y:S01]  /*2650*/  UIMAD UR6, UR59, UR6, 0x80 ;  /* 0x000000803b0674a4 */ /* 0x000fe2000f8e0206 */
[----:B------:R-:W-:Y:S01]  /*2660*/  FMUL.FTZ R26, R59, UR7 ;  /* 0x000000073b1a7c20 */ /* 0x000fe20008410000 */
[----:B--2---:R-:W2:Y:S01]  /*2670*/  SHFL.IDX PT, R27, R56, 0x1, 0x1c1f ;  /* 0x003c1f00381b7f89 */ /* 0x004ea200000e0000 */
[----:B------:R-:W-:Y:S01]  /*2680*/  FMUL.FTZ R43, R43, UR7 ;  /* 0x000000072b2b7c20 */ /* 0x000fe20008410000 */
[----:B------:R-:W-:Y:S01]  /*2690*/  FMUL.FTZ R46, R46, UR7 ;  /* 0x000000072e2e7c20 */ /* 0x000fe20008410000 */
[----:B------:R-:W-:Y:S01]  /*26a0*/  FMUL.FTZ R11, R28, UR7 ;  /* 0x000000071c0b7c20 */ /* 0x000fe20008410000 */
[----:B------:R-:W-:Y:S01]  /*26b0*/  IMAD.U32 R33, RZ, RZ, UR6 ;  /* 0x00000006ff217e24 */ /* 0x000fe2000f8e00ff */
[----:B------:R2:W4:Y:S01]  /*26c0*/  MUFU.TANH R91, R30 ;  /* 0x0000001e005b7308 */ /* 0x0005220000002400 */
[----:B------:R-:W-:Y:S01]  /*26d0*/  FMUL.FTZ R28, R57, UR7 ;  /* 0x00000007391c7c20 */ /* 0x000fe20008410000 */
[----:B------:R-:W-:Y:S01]  /*26e0*/  FMUL.FTZ R55, R55, UR7 ;  /* 0x0000000737377c20 */ /* 0x000fe20008410000 */
[----:B------:R-:W-:Y:S01]  /*26f0*/  FMUL.FTZ R47, R47, UR7 ;  /* 0x000000072f2f7c20 */ /* 0x000fe20008410000 */
[C-C-:B0-----:R-:W-:Y:S01]  /*2700*/  IADD3 R34, -R16.reuse, 0x1, R33.reuse ;  /* 0x0000000110227810 */ /* 0x141fe20007ffe121 */
[----:B------:R-:W-:Y:S01]  /*2710*/  FMUL.FTZ R14, R45, UR7 ;  /* 0x000000072d0e7c20 */ /* 0x000fe20008410000 */
[----:B------:R-:W-:Y:S01]  /*2720*/  IADD3 R59, -R16, UR53, R33 ;  /* 0x00000035103b7c10 */ /* 0x000fe2000fffe121 */
[----:B------:R-:W-:Y:S01]  /*2730*/  FMUL.FTZ R3, R24, UR7 ;  /* 0x0000000718037c20 */ /* 0x000fe20008410000 */
[----:B------:R-:W-:Y:S01]  /*2740*/  IADD3 R34, -R37, UR53, R34 ;  /* 0x0000003525227c10 */ /* 0x000fe2000fffe122 */
        /* <DEDUP_REMOVED lines=10> */
[----:B--2---:R-:W-:Y:S01]  /*27f0*/  VIADDMNMX R30, R27, R34, R59, PT ;  /* 0x000000221b1e7246 */ /* 0x004fe2000380013b */
[----:B------:R-:W-:Y:S01]  /*2800*/  FMUL.FTZ R27, R63, UR7 ;  /* 0x000000073f1b7c20 */ /* 0x000fe20008410000 */
[----:B------:R-:W-:Y:S01]  /*2810*/  FMUL.FTZ R58, R58, UR7 ;  /* 0x000000073a3a7c20 */ /* 0x000fe20008410000 */
[----:B------:R-:W-:Y:S01]  /*2820*/  FMUL.FTZ R21, R49, UR7 ;  /* 0x0000000731157c20 */ /* 0x000fe20008410000 */
[----:B------:R-:W-:Y:S01]  /*2830*/  ISETP.GT.AND P3, PT, R30, RZ, PT ;  /* 0x000000ff1e00720c */ /* 0x000fe20003f64270 */
[----:B------:R-:W-:Y:S01]  /*2840*/  FMUL.FTZ R62, R62, UR7 ;  /* 0x000000073e3e7c20 */ /* 0x000fe20008410000 */
[C---:B------:R-:W-:Y:S01]  /*2850*/  ISETP.GT.AND P4, PT, R30.reuse, 0x1, PT ;  /* 0x000000011e00780c */ /* 0x040fe20003f84270 */
[----:B------:R-:W-:Y:S01]  /*2860*/  MUFU.TANH R38, R38 ;  /* 0x0000002600267308 */ /* 0x000fe20000002400 */
[----:B------:R-:W-:Y:S01]  /*2870*/  ISETP.GT.AND P5, PT, R30, 0x8, PT ;  /* 0x000000081e00780c */ /* 0x000fe20003fa4270 */
[----:B------:R-:W-:Y:S01]  /*2880*/  FMUL.FTZ R66, R66, UR7 ;  /* 0x0000000742427c20 */ /* 0x000fe20008410000 */
[----:B-1----:R-:W-:Y:S01]  /*2890*/  FSEL R95, R95, -INF , P3 ;  /* 0xff8000005f5f7808 */ /* 0x002fe20001800000 */
[----:B------:R-:W-:Y:S01]  /*28a0*/  FMUL.FTZ R67, R67, UR7 ;  /* 0x0000000743437c20 */ /* 0x000fe20008410000 */
[----:B---3--:R-:W-:Y:S01]  /*28b0*/  FSEL R93, R93, -INF , P4 ;  /* 0xff8000005d5d7808 */ /* 0x008fe20002000000 */
[----:B------:R-:W-:Y:S01]  /*28c0*/  FMUL.FTZ R70, R70, UR7 ;  /* 0x0000000746467c20 */ /* 0x000fe20008410000 */
[C---:B------:R-:W-:Y:S01]  /*28d0*/  ISETP.GT.AND P3, PT, R30.reuse, 0x9, PT ;  /* 0x000000091e00780c */ /* 0x040fe20003f64270 */
[----:B------:R1:W-:Y:S01]  /*28e0*/  MUFU.TANH R33, R26 ;  /* 0x0000001a00217308 */ /* 0x0003e20000002400 */
[----:B----4-:R-:W-:Y:S01]  /*28f0*/  FSEL R91, R91, -INF , P5 ;  /* 0xff8000005b5b7808 */ /* 0x010fe20002800000 */
[----:B------:R-:W-:Y:S01]  /*2900*/  FMUL.FTZ R71, R71, UR7 ;  /* 0x0000000747477c20 */ /* 0x000fe20008410000 */
[----:B------:R-:W-:Y:S01]  /*2910*/  ISETP.GT.AND P4, PT, R30, 0x10, PT ;  /* 0x000000101e00780c */ /* 0x000fe20003f84270 */
[----:B------:R-:W-:Y:S01]  /*2920*/  FMUL.FTZ R74, R74, UR7 ;  /* 0x000000074a4a7c20 */ /* 0x000fe20008410000 */
[----:B0-----:R-:W-:Y:S01]  /*2930*/  FSEL R89, R31, -INF , P3 ;  /* 0xff8000001f597808 */ /* 0x001fe20001800000 */
[----:B------:R-:W-:Y:S01]  /*2940*/  FMUL.FTZ R75, R75, UR7 ;  /* 0x000000074b4b7c20 */ /* 0x000fe20008410000 */
[----:B------:R-:W-:Y:S01]  /*2950*/  ISETP.GT.AND P3, PT, R30, 0x11, PT ;  /* 0x000000111e00780c */ /* 0x000fe20003f64270 */
[----:B------:R-:W0:Y:S01]  /*2960*/  MUFU.TANH R39, R39 ;  /* 0x0000002700277308 */ /* 0x000e220000002400 */
[----:B-1----:R-:W-:Y:S01]  /*2970*/  FMNMX.FTZ R26, R95, R93, !PT ;  /* 0x0000005d5f1a7209 */ /* 0x002fe20007810000 */
[----:B------:R-:W-:Y:S01]  /*2980*/  FMUL.FTZ R78, R78, UR7 ;  /* 0x000000074e4e7c20 */ /* 0x000fe20008410000 */
[----:B------:R-:W-:Y:S01]  /*2990*/  FSEL R63, R29, -INF , P4 ;  /* 0xff8000001d3f7808 */ /* 0x000fe20002000000 */
[----:B------:R-:W-:Y:S01]  /*29a0*/  FMUL.FTZ R79, R79, UR7 ;  /* 0x000000074f4f7c20 */ /* 0x000fe20008410000 */
[----:B------:R-:W-:Y:S01]  /*29b0*/  FMNMX.FTZ R26, R91, R26, !PT ;  /* 0x0000001a5b1a7209 */ /* 0x000fe20007810000 */
[----:B------:R-:W-:Y:S01]  /*29c0*/  FMUL.FTZ R82, R82, UR7 ;  /* 0x0000000752527c20 */ /* 0x000fe20008410000 */
[----:B------:R-:W-:Y:S01]  /*29d0*/  ISETP.GT.AND P4, PT, R30, 0x18, PT ;  /* 0x000000181e00780c */ /* 0x000fe20003f84270 */
[----:B------:R-:W1:Y:S01]  /*29e0*/  MUFU.TANH R42, R42 ;  /* 0x0000002a002a7308 */ /* 0x000e620000002400 */
[----:B------:R-:W-:Y:S01]  /*29f0*/  FMNMX.FTZ R26, R89, R26, !PT ;  /* 0x0000001a591a7209 */ /* 0x000fe20007810000 */
[----:B------:R-:W-:Y:S01]  /*2a00*/  FMUL.FTZ R13, R41, UR7 ;  /* 0x00000007290d7c20 */ /* 0x000fe20008410000 */
[----:B-----5:R-:W-:Y:S01]  /*2a10*/  FSEL R57, R35, -INF , P3 ;  /* 0xff80000023397808 */ /* 0x020fe20001800000 */
[----:B------:R-:W-:Y:S01]  /*2a20*/  FMUL.FTZ R83, R83, UR7 ;  /* 0x0000000753537c20 */ /* 0x000fe20008410000 */
[----:B------:R-:W-:Y:S01]  /*2a30*/  FMNMX.FTZ R26, R63, R26, !PT ;  /* 0x0000001a3f1a7209 */ /* 0x000fe20007810000 */
[----:B------:R-:W-:Y:S01]  /*2a40*/  FMUL.FTZ R86, R86, UR7 ;  /* 0x0000000756567c20 */ /* 0x000fe20008410000 */
[----:B------:R-:W-:Y:S01]  /*2a50*/  ISETP.GT.AND P3, PT, R30, 0x19, PT ;  /* 0x000000191e00780c */ /* 0x000fe20003f64270 */
[----:B------:R-:W-:Y:S01]  /*2a60*/  MUFU.TANH R43, R43 ;  /* 0x0000002b002b7308 */ /* 0x000fe20000002400 */
[----:B------:R-:W-:Y:S01]  /*2a70*/  FMNMX.FTZ R26, R57, R26, !PT ;  /* 0x0000001a391a7209 */ /* 0x000fe20007810000 */
[----:B------:R-:W-:Y:S01]  /*2a80*/  FMUL.FTZ R10, R40, UR7 ;  /* 0x00000007280a7c20 */ /* 0x000fe20008410000 */
[----:B0-----:R-:W-:Y:S01]  /*2a90*/  FSEL R53, R39, -INF , P3 ;  /* 0xff80000027357808 */ /* 0x001fe20001800000 */
[----:B------:R-:W-:Y:S01]  /*2aa0*/  FMUL.FTZ R87, R87, UR7 ;  /* 0x0000000757577c20 */ /* 0x000fe20008410000 */
[----:B------:R-:W-:Y:S01]  /*2ab0*/  ISETP.GT.AND P3, PT, R30, 0x21, PT ;  /* 0x000000211e00780c */ /* 0x000fe20003f64270 */
[----:B------:R-:W-:Y:S01]  /*2ac0*/  FMUL.FTZ R12, R44, UR7 ;  /* 0x000000072c0c7c20 */ /* 0x000fe20008410000 */
[----:B------:R-:W0:Y:S01]  /*2ad0*/  SHFL.IDX PT, R56, R56, RZ, 0x1c1f ;  /* 0x001c1fff38387589 */ /* 0x000e2200000e0000 */
        /* <DEDUP_REMOVED lines=17> */
[----:B---3--:R-:W-:Y:S01]  /*2bf0*/  FSEL R55, R38, -INF , P4 ;  /* 0xff80000026377808 */ /* 0x008fe20002000000 */
[----:B------:R3:W-:Y:S01]  /*2c00*/  @!P1 SYNCS.ARRIVE.TRANS64.RED.A1T0 RZ, [R0+URZ], RZ ;  /* 0x000000ff00ff99a7 */ /* 0x0007e2000810043f */
[----:B------:R-:W-:Y:S01]  /*2c10*/  ISETP.GT.AND P4, PT, R30, 0x20, PT ;  /* 0x000000201e00780c */ /* 0x000fe20003f84270 */
[----:B------:R-:W-:Y:S01]  /*2c20*/  @UP0 ULDC UR6, c[0x0][0x44c] ;  /* 0x0001130000060ab9 */ /* 0x000fe20000000800 */
[----:B------:R-:W-:Y:S01]  /*2c30*/  FMNMX.FTZ R26, R55, R26, !PT ;  /* 0x0000001a371a7209 */ /* 0x000fe20007810000 */
[----:B------:R-:W-:Y:S01]  /*2c40*/  UIMAD.WIDE.U32 UR6, UR38, UR6, URZ ;  /* 0x00000006260672a5 */ /* 0x000fe2000f8e003f */
[----:B-1----:R-:W-:Y:S01]  /*2c50*/  FSEL R52, R42, -INF , P4 ;  /* 0xff8000002a347808 */ /* 0x002fe20002000000 */
[----:B------:R2:W1:Y:S01]  /*2c60*/  MUFU.TANH R48, R50 ;  /* 0x0000003200307308 */ /* 0x0004620000002400 */
[----:B------:R-:W-:Y:S01]  /*2c70*/  ISETP.GT.AND P4, PT, R30, 0x28, PT ;  /* 0x000000281e00780c */ /* 0x000fe20003f84270 */
[----:B------:R-:W-:-:S02]  /*2c80*/  @UP0 USHF.R.U32.HI UR11, URZ, UR14, UR7 ;  /* 0x0000000e3f0b0299 */ /* 0x000fc40008011607 */
[----:B------:R-:W-:Y:S02]  /*2c90*/  UIADD3 UR59, UR59, -0x2, URZ ;  /* 0xfffffffe3b3b7890 */ /* 0x000fe4000fffe03f */
[----:B------:R-:W-:Y:S02]  /*2ca0*/  UIADD3 UR6, UR11, UR53, -UR54 ;  /* 0x000000350b067290 */ /* 0x000fe4000fffe836 */
[----:B------:R4:W-:Y:S01]  /*2cb0*/  MUFU.TANH R36, R27 ;  /* 0x0000001b00247308 */ /* 0x0009e20000002400 */
[----:B--2---:R-:W-:Y:S01]  /*2cc0*/  FSEL R50, R46, -INF , P4 ;  /* 0xff8000002e327808 */ /* 0x004fe20002000000 */
[----:B------:R-:W-:Y:S01]  /*2cd0*/  USHF.R.S32.HI UR7, URZ, 0x1f, UR6 ;  /* 0x0000001f3f077899 */ /* 0x000fe20008011406 */
[----:B------:R-:W-:-:S03]  /*2ce0*/  ISETP.GT.AND P4, PT, R30, 0x30, PT ;  /* 0x000000301e00780c */ /* 0x000fc60003f84270 */
[----:B------:R-:W-:Y:S02]  /*2cf0*/  ULEA.HI UR7, UR7, UR6, URZ, 0x7 ;  /* 0x0000000607077291 */ /* 0x000fe4000f8f383f */
[----:B------:R2:W5:Y:S01]  /*2d00*/  MUFU.TANH R32, R51 ;  /* 0x0000003300207308 */ /* 0x0005620000002400 */
[----:B----4-:R-:W-:Y:S01]  /*2d10*/  FMNMX.FTZ R27, R53, R26, !PT ;  /* 0x0000001a351b7209 */ /* 0x010fe20007810000 */
[----:B------:R-:W-:Y:S01]  /*2d20*/  USHF.R.S32.HI UR7, URZ, 0x7, UR7 ;  /* 0x000000073f077899 */ /* 0x000fe20008011407 */
[----:B-1----:R-:W-:Y:S02]  /*2d30*/  FSEL R48, R48, -INF , P4 ;  /* 0xff80000030307808 */ /* 0x002fe40002000000 */
[----:B------:R-:W-:Y:S01]  /*2d40*/  FMNMX.FTZ R26, R52, R27, !PT ;  /* 0x0000001b341a7209 */ /* 0x000fe20007810000 */
[----:B------:R-:W-:Y:S01]  /*2d50*/  UISETP.LT.AND UP1, UPT, UR40, UR7, UPT ;  /* 0x000000072800728c */ /* 0x000fe2000bf21270 */
[C---:B------:R-:W-:Y:S01]  /*2d60*/  ISETP.GT.AND P4, PT, R30.reuse, 0x38, PT ;  /* 0x000000381e00780c */ /* 0x040fe20003f84270 */
[----:B------:R-:W1:Y:S01]  /*2d70*/  MUFU.TANH R54, R54 ;  /* 0x0000003600367308 */ /* 0x000e620000002400 */
[----:B--2---:R-:W-:Y:S01]  /*2d80*/  FSEL R51, R43, -INF , P3 ;  /* 0xff8000002b337808 */ /* 0x004fe20001800000 */
[----:B------:R-:W-:Y:S01]  /*2d90*/  USEL UR57, UR40, UR7, !UP1 ;  /* 0x0000000728397287 */ /* 0x000fe2000c800000 */
[----:B------:R-:W-:-:S02]  /*2da0*/  ISETP.GT.AND P3, PT, R30, 0x29, PT ;  /* 0x000000291e00780c */ /* 0x000fc40003f64270 */
[----:B------:R-:W-:Y:S01]  /*2db0*/  FMNMX.FTZ R27, R51, R26, !PT ;  /* 0x0000001a331b7209 */ /* 0x000fe20007810000 */
[----:B------:R-:W-:Y:S01]  /*2dc0*/  UISETP.GE.AND UP1, UPT, UR59, UR57, UPT ;  /* 0x000000393b00728c */ /* 0x000fe2000bf26270 */
[----:B------:R-:W-:Y:S01]  /*2dd0*/  FSEL R49, R47, -INF , P3 ;  /* 0xff8000002f317808 */ /* 0x000fe20001800000 */
[----:B------:R-:W2:Y:S01]  /*2de0*/  MUFU.TANH R58, R58 ;  /* 0x0000003a003a7308 */ /* 0x000ea20000002400 */
[----:B------:R-:W-:Y:S02]  /*2df0*/  FMNMX.FTZ R26, R50, R27, !PT ;  /* 0x0000001b321a7209 */ /* 0x000fe40007810000 */
[----:B------:R-:W-:Y:S02]  /*2e00*/  ISETP.GT.AND P3, PT, R30, 0x31, PT ;  /* 0x000000311e00780c */ /* 0x000fe40003f64270 */
[----:B------:R-:W-:Y:S02]  /*2e10*/  FMNMX.FTZ R27, R49, R26, !PT ;  /* 0x0000001a311b7209 */ /* 0x000fe40007810000 */
[----:B-----5:R-:W-:Y:S01]  /*2e20*/  FSEL R47, R32, -INF , P3 ;  /* 0xff800000202f7808 */ /* 0x020fe20001800000 */
[----:B------:R-:W4:Y:S01]  /*2e30*/  MUFU.TANH R62, R62 ;  /* 0x0000003e003e7308 */ /* 0x000f220000002400 */
[----:B------:R-:W-:-:S02]  /*2e40*/  FMNMX.FTZ R26, R48, R27, !PT ;  /* 0x0000001b301a7209 */ /* 0x000fc40007810000 */
[----:B------:R-:W-:Y:S02]  /*2e50*/  ISETP.GT.AND P3, PT, R30, 0x39, PT ;  /* 0x000000391e00780c */ /* 0x000fe40003f64270 */
[----:B-1----:R-:W-:Y:S02]  /*2e60*/  FSEL R46, R54, -INF , P4 ;  /* 0xff800000362e7808 */ /* 0x002fe40002000000 */
[----:B------:R-:W-:Y:S01]  /*2e70*/  FMNMX.FTZ R27, R47, R26, !PT ;  /* 0x0000001a2f1b7209 */ /* 0x000fe20007810000 */
[----:B------:R-:W1:Y:S01]  /*2e80*/  MUFU.TANH R66, R66 ;  /* 0x0000004200427308 */ /* 0x000e620000002400 */
[----:B------:R-:W-:Y:S02]  /*2e90*/  ISETP.GT.AND P4, PT, R30, 0x40, PT ;  /* 0x000000401e00780c */ /* 0x000fe40003f84270 */
[----:B------:R-:W-:Y:S02]  /*2ea0*/  FSEL R45, R45, -INF , P3 ;  /* 0xff8000002d2d7808 */ /* 0x000fe40001800000 */
[----:B------:R-:W-:-:S02]  /*2eb0*/  FMNMX.FTZ R26, R46, R27, !PT ;  /* 0x0000001b2e1a7209 */ /* 0x000fc40007810000 */
[----:B------:R-:W-:Y:S01]  /*2ec0*/  ISETP.GT.AND P3, PT, R30, 0x41, PT ;  /* 0x000000411e00780c */ /* 0x000fe20003f64270 */
[----:B------:R-:W5:Y:S01]  /*2ed0*/  MUFU.TANH R31, R67 ;  /* 0x00000043001f7308 */ /* 0x000f620000002400 */
[----:B--2---:R-:W-:Y:S02]  /*2ee0*/  FSEL R39, R58, -INF , P4 ;  /* 0xff8000003a277808 */ /* 0x004fe40002000000 */
[----:B------:R-:W-:Y:S02]  /*2ef0*/  FMNMX.FTZ R26, R45, R26, !PT ;  /* 0x0000001a2d1a7209 */ /* 0x000fe40007810000 */
[----:B------:R-:W-:Y:S02]  /*2f00*/  ISETP.GT.AND P4, PT, R30, 0x48, PT ;  /* 0x000000481e00780c */ /* 0x000fe40003f84270 */
[----:B------:R-:W-:Y:S01]  /*2f10*/  FSEL R33, R33, -INF , P3 ;  /* 0xff80000021217808 */ /* 0x000fe20001800000 */
[----:B------:R-:W2:Y:S01]  /*2f20*/  MUFU.TANH R70, R70 ;  /* 0x0000004600467308 */ /* 0x000ea20000002400 */
[----:B------:R-:W-:-:S02]  /*2f30*/  FMNMX.FTZ R32, R39, R26, !PT ;  /* 0x0000001a27207209 */ /* 0x000fc40007810000 */
[----:B------:R-:W-:Y:S02]  /*2f40*/  ISETP.GT.AND P3, PT, R30, 0x49, PT ;  /* 0x000000491e00780c */ /* 0x000fe40003f64270 */
[----:B----4-:R-:W-:Y:S02]  /*2f50*/  FSEL R26, R62, -INF , P4 ;  /* 0xff8000003e1a7808 */ /* 0x010fe40002000000 */
[----:B------:R-:W-:Y:S01]  /*2f60*/  FMNMX.FTZ R27, R33, R32, !PT ;  /* 0x00000020211b7209 */ /* 0x000fe20007810000 */
[----:B------:R-:W4:Y:S01]  /*2f70*/  MUFU.TANH R37, R71 ;  /* 0x0000004700257308 */ /* 0x000f220000002400 */
[----:B------:R-:W-:Y:S02]  /*2f80*/  ISETP.GT.AND P4, PT, R30, 0x50, PT ;  /* 0x000000501e00780c */ /* 0x000fe40003f84270 */
[----:B------:R-:W-:Y:S02]  /*2f90*/  FSEL R29, R36, -INF , P3 ;  /* 0xff800000241d7808 */ /* 0x000fe40001800000 */
[----:B------:R-:W-:-:S02]  /*2fa0*/  FMNMX.FTZ R32, R26, R27, !PT ;  /* 0x0000001b1a207209 */ /* 0x000fc40007810000 */
[----:B------:R-:W-:Y:S01]  /*2fb0*/  ISETP.GT.AND P3, PT, R30, 0x51, PT ;  /* 0x000000511e00780c */ /* 0x000fe20003f64270 */
[----:B------:R-:W0:Y:S01]  /*2fc0*/  MUFU.TANH R74, R74 ;  /* 0x0000004a004a7308 */ /* 0x000e220000002400 */
[----:B-1----:R-:W-:Y:S02]  /*2fd0*/  FSEL R27, R66, -INF , P4 ;  /* 0xff800000421b7808 */ /* 0x002fe40002000000 */
[----:B------:R-:W-:Y:S02]  /*2fe0*/  FMNMX.FTZ R32, R29, R32, !PT ;  /* 0x000000201d207209 */ /* 0x000fe40007810000 */
[----:B------:R-:W-:Y:S02]  /*2ff0*/  ISETP.GT.AND P4, PT, R30, 0x58, PT ;  /* 0x000000581e00780c */ /* 0x000fe40003f84270 */
[----:B-----5:R-:W-:Y:S01]  /*3000*/  FSEL R31, R31, -INF , P3 ;  /* 0xff8000001f1f7808 */ /* 0x020fe20001800000 */
[----:B------:R-:W1:Y:S01]  /*3010*/  MUFU.TANH R75, R75 ;  /* 0x0000004b004b7308 */ /* 0x000e620000002400 */
[----:B------:R-:W-:-:S02]  /*3020*/  FMNMX.FTZ R36, R27, R32, !PT ;  /* 0x000000201b247209 */ /* 0x000fc40007810000 */
[----:B------:R-:W-:Y:S02]  /*3030*/  ISETP.GT.AND P3, PT, R30, 0x59, PT ;  /* 0x000000591e00780c */ /* 0x000fe40003f64270 */
[----:B--2---:R-:W-:Y:S02]  /*3040*/  FSEL R32, R70, -INF , P4 ;  /* 0xff80000046207808 */ /* 0x004fe40002000000 */
[----:B------:R-:W-:Y:S01]  /*3050*/  FMNMX.FTZ R35, R31, R36, !PT ;  /* 0x000000241f237209 */ /* 0x000fe20007810000 */
[----:B------:R-:W2:Y:S01]  /*3060*/  MUFU.TANH R78, R78 ;  /* 0x0000004e004e7308 */ /* 0x000ea20000002400 */
[----:B------:R-:W-:Y:S02]  /*3070*/  ISETP.GT.AND P4, PT, R30, 0x60, PT ;  /* 0x000000601e00780c */ /* 0x000fe40003f84270 */
[----:B----4-:R-:W-:Y:S02]  /*3080*/  FSEL R37, R37, -INF , P3 ;  /* 0xff80000025257808 */ /* 0x010fe40001800000 */
[----:B------:R-:W-:-:S02]  /*3090*/  FMNMX.FTZ R38, R32, R35, !PT ;  /* 0x0000002320267209 */ /* 0x000fc40007810000 */
[----:B------:R-:W-:Y:S01]  /*30a0*/  ISETP.GT.AND P3, PT, R30, 0x61, PT ;  /* 0x000000611e00780c */ /* 0x000fe20003f64270 */
[----:B------:R-:W4:Y:S01]  /*30b0*/  MUFU.TANH R79, R79 ;  /* 0x0000004f004f7308 */ /* 0x000f220000002400 */
[----:B0-----:R-:W-:Y:S02]  /*30c0*/  FSEL R36, R74, -INF , P4 ;  /* 0xff8000004a247808 */ /* 0x001fe40002000000 */
[----:B------:R-:W-:Y:S02]  /*30d0*/  FMNMX.FTZ R41, R37, R38, !PT ;  /* 0x0000002625297209 */ /* 0x000fe40007810000 */
[----:B------:R-:W-:Y:S02]  /*30e0*/  ISETP.GT.AND P4, PT, R30, 0x68, PT ;  /* 0x000000681e00780c */ /* 0x000fe40003f84270 */
[----:B-1----:R-:W-:Y:S01]  /*30f0*/  FSEL R35, R75, -INF , P3 ;  /* 0xff8000004b237808 */ /* 0x002fe20001800000 */
[----:B------:R-:W0:Y:S01]  /*3100*/  MUFU.TANH R82, R82 ;  /* 0x0000005200527308 */ /* 0x000e220000002400 */
[----:B------:R-:W-:-:S02]  /*3110*/  FMNMX.FTZ R40, R36, R41, !PT ;  /* 0x0000002924287209 */ /* 0x000fc40007810000 */
[----:B------:R-:W-:Y:S02]  /*3120*/  ISETP.GT.AND P3, PT, R30, 0x69, PT ;  /* 0x000000691e00780c */ /* 0x000fe40003f64270 */
[----:B--2---:R-:W-:Y:S02]  /*3130*/  FSEL R38, R78, -INF , P4 ;  /* 0xff8000004e267808 */ /* 0x004fe40002000000 */
[----:B------:R-:W-:Y:S01]  /*3140*/  FMNMX.FTZ R41, R35, R40, !PT ;  /* 0x0000002823297209 */ /* 0x000fe20007810000 */
[----:B------:R-:W1:Y:S01]  /*3150*/  MUFU.TANH R42, R83 ;  /* 0x00000053002a7308 */ /* 0x000e620000002400 */
[----:B------:R-:W-:Y:S02]  /*3160*/  ISETP.GT.AND P4, PT, R30, 0x70, PT ;  /* 0x000000701e00780c */ /* 0x000fe40003f84270 */
[----:B----4-:R-:W-:Y:S02]  /*3170*/  FSEL R40, R79, -INF , P3 ;  /* 0xff8000004f287808 */ /* 0x010fe40001800000 */
[----:B------:R-:W-:-:S02]  /*3180*/  FMNMX.FTZ R43, R38, R41, !PT ;  /* 0x00000029262b7209 */ /* 0x000fc40007810000 */
[----:B------:R-:W-:Y:S01]  /*3190*/  ISETP.GT.AND P3, PT, R30, 0x71, PT ;  /* 0x000000711e00780c */ /* 0x000fe20003f64270 */
[----:B------:R-:W2:Y:S01]  /*31a0*/  MUFU.TANH R86, R86 ;  /* 0x0000005600567308 */ /* 0x000ea20000002400 */
[----:B0-----:R-:W-:Y:S02]  /*31b0*/  FSEL R41, R82, -INF , P4 ;  /* 0xff80000052297808 */ /* 0x001fe40002000000 */
[----:B------:R-:W-:Y:S02]  /*31c0*/  FMNMX.FTZ R44, R40, R43, !PT ;  /* 0x0000002b282c7209 */ /* 0x000fe40007810000 */
[----:B------:R-:W-:Y:S02]  /*31d0*/  ISETP.GT.AND P4, PT, R30, 0x78, PT ;  /* 0x000000781e00780c */ /* 0x000fe40003f84270 */
[----:B------:R-:W-:Y:S01]  /*31e0*/  FMNMX.FTZ R43, R41, R44, !PT ;  /* 0x0000002c292b7209 */ /* 0x000fe20007810000 */
[----:B------:R-:W0:Y:S01]  /*31f0*/  MUFU.TANH R87, R87 ;  /* 0x0000005700577308 */ /* 0x000e220000002400 */
[----:B-1----:R-:W-:-:S02]  /*3200*/  FSEL R42, R42, -INF , P3 ;  /* 0xff8000002a2a7808 */ /* 0x002fc40001800000 */
[----:B------:R-:W-:Y:S02]  /*3210*/  ISETP.GT.AND P3, PT, R30, 0x79, PT ;  /* 0x000000791e00780c */ /* 0x000fe40003f64270 */
[----:B------:R-:W-:-:S03]  /*3220*/  FMNMX.FTZ R67, R42, R43, !PT ;  /* 0x0000002b2a437209 */ /* 0x000fc60007810000 */
[----:B------:R-:W-:Y:S01]  /*3230*/  MUFU.TANH R3, R3 ;  /* 0x0000000300037308 */ /* 0x000fe20000002400 */
[----:B--2---:R-:W-:-:S04]  /*3240*/  FSEL R44, R86, -INF , P4 ;  /* 0xff800000562c7808 */ /* 0x004fc80002000000 */
[----:B------:R-:W-:-:S03]  /*3250*/  FMNMX.FTZ R30, R44, R67, !PT ;  /* 0x000000432c1e7209 */ /* 0x000fc60007810000 */
[----:B------:R-:W-:Y:S01]  /*3260*/  MUFU.TANH R5, R5 ;  /* 0x0000000500057308 */ /* 0x000fe20000002400 */
[----:B0-----:R-:W-:-:S04]  /*3270*/  FSEL R43, R87, -INF , P3 ;  /* 0xff800000572b7808 */ /* 0x001fc80001800000 */
[----:B------:R-:W-:-:S03]  /*3280*/  FMNMX.FTZ R30, R43, R30, !PT ;  /* 0x0000001e2b1e7209 */ /* 0x000fc60007810000 */
[----:B------:R-:W0:Y:S02]  /*3290*/  MUFU.TANH R11, R11 ;  /* 0x0000000b000b7308 */ /* 0x000e240000002400 */
[----:B------:R-:W1:Y:S06]  /*32a0*/  SHFL.BFLY PT, R67, R30, 0x2, 0x1f ;  /* 0x0c401f001e437f89 */ /* 0x000e6c00000e0000 */
[----:B------:R-:W2:Y:S08]  /*32b0*/  MUFU.TANH R8, R8 ;  /* 0x0000000800087308 */ /* 0x000eb00000002400 */
[----:B------:R4:W-:Y:S08]  /*32c0*/  MUFU.TANH R74, R64 ;  /* 0x00000040004a7308 */ /* 0x0009f00000002400 */
[----:B------:R-:W5:Y:S01]  /*32d0*/  MUFU.TANH R4, R4 ;  /* 0x0000000400047308 */ /* 0x000f620000002400 */
[----:B----4-:R-:W-:-:S02]  /*32e0*/  VIADDMNMX R64, R56, R34, R59, PT ;  /* 0x0000002238407246 */ /* 0x010fc4000380013b */
[----:B-1----:R-:W-:Y:S02]  /*32f0*/  FMNMX.FTZ R67, R30, R67, !PT ;  /* 0x000000431e437209 */ /* 0x002fe40007810000 */
[C---:B------:R-:W-:Y:S02]  /*3300*/  ISETP.GT.AND P4, PT, R64.reuse, 0x1, PT ;  /* 0x000000014000780c */ /* 0x040fe40003f84270 */
[----:B------:R-:W-:Y:S01]  /*3310*/  ISETP.GT.AND P5, PT, R64, 0x8, PT ;  /* 0x000000084000780c */ /* 0x000fe20003fa4270 */
[----:B------:R-:W1:Y:S01]  /*3320*/  SHFL.BFLY PT, R30, R67, 0x1, 0x1f ;  /* 0x0c201f00431e7f89 */ /* 0x000e6200000e0000 */
[----:B------:R-:W4:Y:S02]  /*3330*/  MUFU.TANH R7, R7 ;  /* 0x0000000700077308 */ /* 0x000f240000002400 */
[----:B0-----:R-:W-:-:S06]  /*3340*/  FSEL R56, R11, -INF , P5 ;  /* 0xff8000000b387808 */ /* 0x001fcc0002800000 */
[----:B------:R0:W-:Y:S08]  /*3350*/  MUFU.TANH R70, R60 ;  /* 0x0000003c00467308 */ /* 0x0001f00000002400 */
[----:B------:R-:W3:Y:S01]  /*3360*/  MUFU.TANH R6, R6 ;  /* 0x0000000600067308 */ /* 0x000ee20000002400 */
[----:B0-----:R-:W-:Y:S02]  /*3370*/  FSEL R60, R5, -INF , P4 ;  /* 0xff800000053c7808 */ /* 0x001fe40002000000 */
[----:B------:R-:W-:-:S02]  /*3380*/  ISETP.GT.AND P4, PT, R64, 0x10, PT ;  /* 0x000000104000780c */ /* 0x000fc40003f84270 */
[----:B-1----:R-:W-:-:S03]  /*3390*/  FMNMX.FTZ R30, R67, R30, !PT ;  /* 0x0000001e431e7209 */ /* 0x002fc60007810000 */
[----:B------:R-:W0:Y:S01]  /*33a0*/  MUFU.TANH R9, R9 ;  /* 0x0000000900097308 */ /* 0x000e220000002400 */
[C---:B------:R-:W-:Y:S01]  /*33b0*/  FSETP.NEU.FTZ.AND P3, PT, R30.reuse, -INF , PT ;  /* 0xff8000001e00780b */ /* 0x040fe20003f7d000 */
[----:B------:R-:W-:-:S06]  /*33c0*/  FMUL.FTZ R54, R30, UR10 ;  /* 0x0000000a1e367c20 */ /* 0x000fcc0008410000 */
[----:B------:R5:W-:Y:S01]  /*33d0*/  MUFU.TANH R71, R61 ;  /* 0x0000003d00477308 */ /* 0x000be20000002400 */
[----:B------:R-:W-:Y:S02]  /*33e0*/  FSEL R54, R54, RZ, P3 ;  /* 0x000000ff36367208 */ /* 0x000fe40001800000 */
[----:B------:R-:W-:-:S03]  /*33f0*/  ISETP.GT.AND P3, PT, R64, RZ, PT ;  /* 0x000000ff4000720c */ /* 0x000fc60003f64270 */
[--C-:B------:R-:W-:Y:S01]  /*3400*/  FFMA.FTZ R177, R63, UR10, -R54.reuse ;  /* 0x0000000a3fb17c23 */ /* 0x100fe20008010836 */
[----:B------:R-:W-:Y:S01]  /*3410*/  FSEL R59, R3, -INF , P3 ;  /* 0xff800000033b7808 */ /* 0x000fe20001800000 */
[----:B------:R-:W-:Y:S01]  /*3420*/  MUFU.TANH R10, R10 ;  /* 0x0000000a000a7308 */ /* 0x000fe20000002400 */
[----:B------:R-:W-:Y:S01]  /*3430*/  ISETP.GT.AND P3, PT, R64, 0x9, PT ;  /* 0x000000094000780c */ /* 0x000fe20003f64270 */
[--C-:B------:R-:W-:Y:S01]  /*3440*/  FFMA.FTZ R179, R55, UR10, -R54.reuse ;  /* 0x0000000a37b37c23 */ /* 0x100fe20008010836 */
[----:B------:R-:W-:Y:S01]  /*3450*/  FMNMX.FTZ R3, R59, R60, !PT ;  /* 0x0000003c3b037209 */ /* 0x000fe20007810000 */
[--C-:B------:R-:W-:Y:S01]  /*3460*/  FFMA.FTZ R5, R53, UR10, -R54.reuse ;  /* 0x0000000a35057c23 */ /* 0x100fe20008010836 */
[----:B--2---:R-:W-:Y:S01]  /*3470*/  FSEL R58, R8, -INF , P3 ;  /* 0xff800000083a7808 */ /* 0x004fe20001800000 */
[--C-:B------:R-:W-:Y:S01]  /*3480*/  FFMA.FTZ R173, R52, UR10, -R54.reuse ;  /* 0x0000000a34ad7c23 */ /* 0x100fe20008010836 */
[----:B------:R-:W-:Y:S01]  /*3490*/  FMNMX.FTZ R3, R56, R3, !PT ;  /* 0x0000000338037209 */ /* 0x000fe20007810000 */
[----:B------:R-:W1:Y:S01]  /*34a0*/  MUFU.TANH R13, R13 ;  /* 0x0000000d000d7308 */ /* 0x000e620000002400 */
[----:B-----5:R-:W-:Y:S01]  /*34b0*/  FSEL R61, R4, -INF , P4 ;  /* 0xff800000043d7808 */ /* 0x020fe20002000000 */
[--C-:B------:R-:W-:Y:S01]  /*34c0*/  FFMA.FTZ R175, R50, UR10, -R54.reuse ;  /* 0x0000000a32af7c23 */ /* 0x100fe20008010836 */
[----:B------:R-:W-:Y:S01]  /*34d0*/  ISETP.GT.AND P3, PT, R64, 0x11, PT ;  /* 0x000000114000780c */ /* 0x000fe20003f64270 */
[--C-:B------:R-:W-:Y:S01]  /*34e0*/  FFMA.FTZ R169, R48, UR10, -R54.reuse ;  /* 0x0000000a30a97c23 */ /* 0x100fe20008010836 */
[----:B------:R-:W-:Y:S01]  /*34f0*/  FMNMX.FTZ R4, R58, R3, !PT ;  /* 0x000000033a047209 */ /* 0x000fe20007810000 */
[--C-:B------:R-:W-:Y:S01]  /*3500*/  FFMA.FTZ R153, R39, UR10, -R54.reuse ;  /* 0x0000000a27997c23 */ /* 0x100fe20008010836 */
[----:B------:R-:W-:Y:S01]  /*3510*/  ISETP.GT.AND P4, PT, R64, 0x18, PT ;  /* 0x000000184000780c */ /* 0x000fe20003f84270 */
[----:B------:R-:W-:Y:S01]  /*3520*/  MUFU.TANH R12, R12 ;  /* 0x0000000c000c7308 */ /* 0x000fe20000002400 */
[----:B----4-:R-:W-:Y:S01]  /*3530*/  FSEL R62, R7, -INF , P3 ;  /* 0xff800000073e7808 */ /* 0x010fe20001800000 */
[--C-:B------:R-:W-:Y:S01]  /*3540*/  FFMA.FTZ R39, R33, UR10, -R54.reuse ;  /* 0x0000000a21277c23 */ /* 0x100fe20008010836 */
[----:B------:R-:W-:Y:S01]  /*3550*/  FMNMX.FTZ R3, R61, R4, !PT ;  /* 0x000000043d037209 */ /* 0x000fe20007810000 */
[--C-:B------:R-:W-:Y:S01]  /*3560*/  FFMA.FTZ R4, R57, UR10, -R54.reuse ;  /* 0x0000000a39047c23 */ /* 0x100fe20008010836 */
[----:B---3--:R-:W-:Y:S01]  /*3570*/  FSEL R63, R6, -INF , P4 ;  /* 0xff800000063f7808 */ /* 0x008fe20002000000 */
[--C-:B------:R-:W-:Y:S01]  /*3580*/  FFMA.FTZ R171, R46, UR10, -R54.reuse ;  /* 0x0000000a2eab7c23 */ /* 0x100fe20008010836 */
[----:B------:R-:W-:Y:S01]  /*3590*/  ISETP.GT.AND P3, PT, R64, 0x19, PT ;  /* 0x000000194000780c */ /* 0x000fe20003f64270 */
[----:B------:R-:W2:Y:S01]  /*35a0*/  MUFU.TANH R14, R14 ;  /* 0x0000000e000e7308 */ /* 0x000ea20000002400 */
[----:B------:R-:W-:Y:S01]  /*35b0*/  FMNMX.FTZ R6, R62, R3, !PT ;  /* 0x000000033e067209 */ /* 0x000fe20007810000 */
[--C-:B------:R-:W-:Y:S01]  /*35c0*/  FFMA.FTZ R181, R95, UR10, -R54.reuse ;  /* 0x0000000a5fb57c23 */ /* 0x100fe20008010836 */
[C---:B------:R-:W-:Y:S01]  /*35d0*/  ISETP.GT.AND P4, PT, R64.reuse, 0x20, PT ;  /* 0x000000204000780c */ /* 0x040fe20003f84270 */
[--C-:B------:R-:W-:Y:S01]  /*35e0*/  FFMA.FTZ R93, R93, UR10, -R54.reuse ;  /* 0x0000000a5d5d7c23 */ /* 0x100fe20008010836 */
[----:B0-----:R-:W-:Y:S01]  /*35f0*/  FSEL R57, R9, -INF , P3 ;  /* 0xff80000009397808 */ /* 0x001fe20001800000 */
[--C-:B------:R-:W-:Y:S01]  /*3600*/  FFMA.FTZ R183, R91, UR10, -R54.reuse ;  /* 0x0000000a5bb77c23 */ /* 0x100fe20008010836 */
[----:B------:R-:W-:Y:S01]  /*3610*/  FMNMX.FTZ R6, R63, R6, !PT ;  /* 0x000000063f067209 */ /* 0x000fe20007810000 */
[----:B------:R-:W0:Y:S01]  /*3620*/  MUFU.TANH R15, R15 ;  /* 0x0000000f000f7308 */ /* 0x000e220000002400 */
[----:B------:R-:W-:Y:S01]  /*3630*/  ISETP.GT.AND P3, PT, R64, 0x21, PT ;  /* 0x000000214000780c */ /* 0x000fe20003f64270 */
[--C-:B------:R-:W-:Y:S01]  /*3640*/  FFMA.FTZ R89, R89, UR10, -R54.reuse ;  /* 0x0000000a59597c23 */ /* 0x100fe20008010836 */
[----:B------:R-:W-:Y:S01]  /*3650*/  FMNMX.FTZ R6, R57, R6, !PT ;  /* 0x0000000639067209 */ /* 0x000fe20007810000 */
[--C-:B------:R-:W-:Y:S01]  /*3660*/  FFMA.FTZ R157, R27, UR10, -R54.reuse ;  /* 0x0000000a1b9d7c23 */ /* 0x100fe20008010836 */
[----:B-1----:R-:W-:Y:S01]  /*3670*/  FSEL R55, R13, -INF , P3 ;  /* 0xff8000000d377808 */ /* 0x002fe20001800000 */
[--C-:B------:R-:W-:Y:S01]  /*3680*/  FFMA.FTZ R167, R44, UR10, -R54.reuse ;  /* 0x0000000a2ca77c23 */ /* 0x100fe20008010836 */
[----:B------:R-:W-:Y:S01]  /*3690*/  ISETP.GT.AND P3, PT, R64, 0x29, PT ;  /* 0x000000294000780c */ /* 0x000fe20003f64270 */
[----:B------:R1:W-:Y:S01]  /*36a0*/  MUFU.TANH R75, R65 ;  /* 0x00000041004b7308 */ /* 0x0003e20000002400 */
[--C-:B------:R-:W-:Y:S01]  /*36b0*/  FFMA.FTZ R159, R32, UR10, -R54.reuse ;  /* 0x0000000a209f7c23 */ /* 0x100fe20008010836 */
[--C-:B------:R-:W-:Y:S01]  /*36c0*/  FFMA.FTZ R32, R37, UR10, -R54.reuse ;  /* 0x0000000a25207c23 */ /* 0x100fe20008010836 */
[----:B--2---:R-:W-:Y:S01]  /*36d0*/  FSEL R53, R14, -INF , P3 ;  /* 0xff8000000e357808 */ /* 0x004fe20001800000 */
[--C-:B------:R-:W-:Y:S01]  /*36e0*/  FFMA.FTZ R155, R26, UR10, -R54.reuse ;  /* 0x0000000a1a9b7c23 */ /* 0x100fe20008010836 */
[----:B------:R-:W-:Y:S01]  /*36f0*/  ISETP.GT.AND P3, PT, R64, 0x31, PT ;  /* 0x000000314000780c */ /* 0x000fe20003f64270 */
[--C-:B------:R-:W-:Y:S01]  /*3700*/  FFMA.FTZ R26, R29, UR10, -R54.reuse ;  /* 0x0000000a1d1a7c23 */ /* 0x100fe20008010836 */
[--C-:B------:R-:W-:Y:S01]  /*3710*/  FFMA.FTZ R161, R36, UR10, -R54.reuse ;  /* 0x0000000a24a17c23 */ /* 0x100fe20008010836 */
[----:B------:R-:W2:Y:S01]  /*3720*/  MUFU.TANH R21, R21 ;  /* 0x0000001500157308 */ /* 0x000ea20000002400 */
[----:B-1----:R-:W-:Y:S01]  /*3730*/  FSEL R65, R10, -INF , P4 ;  /* 0xff8000000a417808 */ /* 0x002fe20002000000 */
[--C-:B------:R-:W-:Y:S01]  /*3740*/  FFMA.FTZ R163, R38, UR10, -R54.reuse ;  /* 0x0000000a26a37c23 */ /* 0x100fe20008010836 */
[----:B------:R-:W-:Y:S01]  /*3750*/  ISETP.GT.AND P4, PT, R64, 0x28, PT ;  /* 0x000000284000780c */ /* 0x000fe20003f84270 */
[--C-:B------:R-:W-:Y:S01]  /*3760*/  FFMA.FTZ R36, R35, UR10, -R54.reuse ;  /* 0x0000000a23247c23 */ /* 0x100fe20008010836 */
[----:B------:R-:W-:Y:S01]  /*3770*/  FMNMX.FTZ R6, R65, R6, !PT ;  /* 0x0000000641067209 */ /* 0x000fe20007810000 */
[--C-:B------:R-:W-:Y:S01]  /*3780*/  FFMA.FTZ R38, R40, UR10, -R54.reuse ;  /* 0x0000000a28267c23 */ /* 0x100fe20008010836 */
[----:B------:R-:W-:Y:S01]  /*3790*/  FSEL R66, R12, -INF , P4 ;  /* 0xff8000000c427808 */ /* 0x000fe20002000000 */
[----:B------:R-:W-:Y:S01]  /*37a0*/  MUFU.TANH R20, R20 ;  /* 0x0000001400147308 */ /* 0x000fe20000002400 */
[----:B------:R-:W-:Y:S01]  /*37b0*/  FMNMX.FTZ R3, R55, R6, !PT ;  /* 0x0000000637037209 */ /* 0x000fe20007810000 */
[--C-:B------:R-:W-:Y:S01]  /*37c0*/  FFMA.FTZ R40, R42, UR10, -R54.reuse ;  /* 0x0000000a2a287c23 */ /* 0x100fe20008010836 */
[----:B------:R-:W-:Y:S01]  /*37d0*/  ISETP.GT.AND P4, PT, R64, 0x30, PT ;  /* 0x000000304000780c */ /* 0x000fe20003f84270 */
[--C-:B------:R-:W-:Y:S01]  /*37e0*/  FFMA.FTZ R47, R47, UR10, -R54.reuse ;  /* 0x0000000a2f2f7c23 */ /* 0x100fe20008010836 */
[----:B------:R-:W-:Y:S01]  /*37f0*/  FMNMX.FTZ R10, R66, R3, !PT ;  /* 0x00000003420a7209 */ /* 0x000fe20007810000 */
[--C-:B------:R-:W-:Y:S01]  /*3800*/  FFMA.FTZ R45, R45, UR10, -R54.reuse ;  /* 0x0000000a2d2d7c23 */ /* 0x100fe20008010836 */
[----:B0-----:R-:W-:Y:S01]  /*3810*/  FSEL R67, R15, -INF , P4 ;  /* 0xff8000000f437808 */ /* 0x001fe20002000000 */
[----:B------:R-:W0:Y:S01]  /*3820*/  MUFU.TANH R24, R24 ;  /* 0x0000001800187308 */ /* 0x000e220000002400 */
[----:B------:R-:W-:Y:S01]  /*3830*/  FMNMX.FTZ R10, R53, R10, !PT ;  /* 0x0000000a350a7209 */ /* 0x000fe20007810000 */
[--C-:B------:R-:W-:Y:S01]  /*3840*/  FFMA.FTZ R165, R41, UR10, -R54.reuse ;  /* 0x0000000a29a57c23 */ /* 0x100fe20008010836 */
[----:B------:R-:W-:Y:S01]  /*3850*/  ISETP.GT.AND P4, PT, R64, 0x38, PT ;  /* 0x000000384000780c */ /* 0x000fe20003f84270 */
[----:B------:R-:W-:Y:S01]  /*3860*/  FFMA.FTZ R42, R43, UR10, -R54 ;  /* 0x0000000a2b2a7c23 */ /* 0x000fe20008010836 */
[----:B--2---:R-:W-:-:S02]  /*3870*/  FSEL R52, R21, -INF , P3 ;  /* 0xff80000015347808 */ /* 0x004fc40001800000 */
[----:B------:R-:W-:Y:S02]  /*3880*/  CS2R R94, SRZ ;  /* 0x00000000005e7805 */ /* 0x000fe4000001ff00 */
[----:B------:R-:W-:Y:S01]  /*3890*/  FMNMX.FTZ R3, R67, R10, !PT ;  /* 0x0000000a43037209 */ /* 0x000fe20007810000 */
[----:B------:R-:W-:Y:S01]  /*38a0*/  MUFU.TANH R25, R25 ;  /* 0x0000001900197308 */ /* 0x000fe20000002400 */
[----:B------:R-:W-:Y:S01]  /*38b0*/  ISETP.GT.AND P3, PT, R64, 0x39, PT ;  /* 0x000000394000780c */ /* 0x000fe20003f64270 */
[----:B------:R-:W-:Y:S01]  /*38c0*/  FFMA.FTZ R10, R51, UR10, -R54 ;  /* 0x0000000a330a7c23 */ /* 0x000fe20008010836 */
[----:B------:R-:W-:Y:S02]  /*38d0*/  FMNMX.FTZ R3, R52, R3, !PT ;  /* 0x0000000334037209 */ /* 0x000fe40007810000 */
[----:B------:R-:W-:-:S03]  /*38e0*/  CS2R R90, SRZ ;  /* 0x00000000005a7805 */ /* 0x000fc6000001ff00 */
[----:B------:R-:W1:Y:S01]  /*38f0*/  MUFU.TANH R28, R28 ;  /* 0x0000001c001c7308 */ /* 0x000e620000002400 */
[----:B0-----:R-:W-:Y:S02]  /*3900*/  FSEL R51, R24, -INF , P3 ;  /* 0xff80000018337808 */ /* 0x001fe40001800000 */
[----:B------:R-:W-:-:S05]  /*3910*/  ISETP.GT.AND P3, PT, R64, 0x41, PT ;  /* 0x000000414000780c */ /* 0x000fca0003f64270 */
[----:B------:R0:W2:Y:S08]  /*3920*/  MUFU.TANH R78, R68 ;  /* 0x00000044004e7308 */ /* 0x0000b00000002400 */
[----:B------:R3:W4:Y:S01]  /*3930*/  MUFU.TANH R79, R69 ;  /* 0x00000045004f7308 */ /* 0x0007220000002400 */
[----:B0-----:R-:W-:Y:S02]  /*3940*/  FSEL R68, R20, -INF , P4 ;  /* 0xff80000014447808 */ /* 0x001fe40002000000 */
[----:B------:R-:W-:-:S02]  /*3950*/  ISETP.GT.AND P4, PT, R64, 0x40, PT ;  /* 0x000000404000780c */ /* 0x000fc40003f84270 */
[----:B------:R-:W-:Y:S02]  /*3960*/  FMNMX.FTZ R12, R68, R3, !PT ;  /* 0x00000003440c7209 */ /* 0x000fe40007810000 */
[----:B-1----:R-:W-:Y:S01]  /*3970*/  FSEL R50, R28, -INF , P3 ;  /* 0xff8000001c327808 */ /* 0x002fe20001800000 */
[----:B------:R0:W1:Y:S01]  /*3980*/  MUFU.TANH R82, R72 ;  /* 0x0000004800527308 */ /* 0x0000620000002400 */
[----:B---3--:R-:W-:Y:S02]  /*3990*/  FSEL R69, R25, -INF , P4 ;  /* 0xff80000019457808 */ /* 0x008fe40002000000 */
[----:B------:R-:W-:Y:S02]  /*39a0*/  FMNMX.FTZ R12, R51, R12, !PT ;  /* 0x0000000c330c7209 */ /* 0x000fe40007810000 */
[C---:B------:R-:W-:Y:S02]  /*39b0*/  ISETP.GT.AND P4, PT, R64.reuse, 0x48, PT ;  /* 0x000000484000780c */ /* 0x040fe40003f84270 */
[----:B------:R-:W-:Y:S01]  /*39c0*/  FMNMX.FTZ R3, R69, R12, !PT ;  /* 0x0000000c45037209 */ /* 0x000fe20007810000 */
[----:B------:R-:W3:Y:S01]  /*39d0*/  MUFU.TANH R73, R73 ;  /* 0x0000004900497308 */ /* 0x000ee20000002400 */
[----:B------:R-:W-:Y:S01]  /*39e0*/  ISETP.GT.AND P3, PT, R64, 0x49, PT ;  /* 0x000000494000780c */ /* 0x000fe20003f64270 */
[----:B------:R-:W-:Y:S01]  /*39f0*/  FFMA.FTZ R12, R49, UR10, -R54 ;  /* 0x0000000a310c7c23 */ /* 0x000fe20008010836 */
[----:B------:R-:W-:-:S02]  /*3a00*/  FSEL R70, R70, -INF , P4 ;  /* 0xff80000046467808 */ /* 0x000fc40002000000 */
[----:B------:R-:W-:Y:S02]  /*3a10*/  FMNMX.FTZ R3, R50, R3, !PT ;  /* 0x0000000332037209 */ /* 0x000fe40007810000 */
[----:B------:R-:W-:Y:S01]  /*3a20*/  ISETP.GT.AND P4, PT, R64, 0x50, PT ;  /* 0x000000504000780c */ /* 0x000fe20003f84270 */
[----:B------:R-:W5:Y:S01]  /*3a30*/  MUFU.TANH R76, R76 ;  /* 0x0000004c004c7308 */ /* 0x000f620000002400 */
[----:B------:R-:W-:Y:S02]  /*3a40*/  FSEL R71, R71, -INF , P3 ;  /* 0xff80000047477808 */ /* 0x000fe40001800000 */
[----:B------:R-:W-:Y:S02]  /*3a50*/  FMNMX.FTZ R14, R70, R3, !PT ;  /* 0x00000003460e7209 */ /* 0x000fe40007810000 */
[----:B------:R-:W-:Y:S02]  /*3a60*/  ISETP.GT.AND P3, PT, R64, 0x51, PT ;  /* 0x000000514000780c */ /* 0x000fe40003f64270 */
[----:B0-----:R-:W-:Y:S01]  /*3a70*/  FSEL R72, R74, -INF , P4 ;  /* 0xff8000004a487808 */ /* 0x001fe20002000000 */
[----:B------:R0:W-:Y:S01]  /*3a80*/  MUFU.EX2 R6, R5 ;  /* 0x0000000500067308 */ /* 0x0001e20000000800 */
[----:B------:R-:W-:-:S02]  /*3a90*/  FMNMX.FTZ R3, R71, R14, !PT ;  /* 0x0000000e47037209 */ /* 0x000fc40007810000 */
[----:B------:R-:W-:Y:S02]  /*3aa0*/  ISETP.GT.AND P4, PT, R64, 0x58, PT ;  /* 0x000000584000780c */ /* 0x000fe40003f84270 */
[----:B------:R-:W-:Y:S02]  /*3ab0*/  FSEL R49, R75, -INF , P3 ;  /* 0xff8000004b317808 */ /* 0x000fe40001800000 */
[----:B------:R-:W-:Y:S01]  /*3ac0*/  FMNMX.FTZ R14, R72, R3, !PT ;  /* 0x00000003480e7209 */ /* 0x000fe20007810000 */
[----:B------:R-:W5:Y:S01]  /*3ad0*/  MUFU.TANH R77, R77 ;  /* 0x0000004d004d7308 */ /* 0x000f620000002400 */
[----:B------:R-:W-:Y:S02]  /*3ae0*/  ISETP.GT.AND P3, PT, R64, 0x59, PT ;  /* 0x000000594000780c */ /* 0x000fe40003f64270 */
[----:B--2---:R-:W-:Y:S02]  /*3af0*/  FSEL R48, R78, -INF , P4 ;  /* 0xff8000004e307808 */ /* 0x004fe40002000000 */
[----:B0-----:R-:W-:-:S02]  /*3b00*/  FMNMX.FTZ R5, R49, R14, !PT ;  /* 0x0000000e31057209 */ /* 0x001fc40007810000 */
[----:B------:R-:W-:Y:S01]  /*3b10*/  ISETP.GT.AND P4, PT, R64, 0x60, PT ;  /* 0x000000604000780c */ /* 0x000fe20003f84270 */
[----:B------:R-:W0:Y:S01]  /*3b20*/  MUFU.TANH R80, R80 ;  /* 0x0000005000507308 */ /* 0x000e220000002400 */
[----:B----4-:R-:W-:Y:S02]  /*3b30*/  FSEL R3, R79, -INF , P3 ;  /* 0xff8000004f037808 */ /* 0x010fe40001800000 */
[----:B------:R-:W-:Y:S02]  /*3b40*/  FMNMX.FTZ R20, R48, R5, !PT ;  /* 0x0000000530147209 */ /* 0x000fe40007810000 */
[----:B------:R-:W-:Y:S02]  /*3b50*/  ISETP.GT.AND P3, PT, R64, 0x61, PT ;  /* 0x000000614000780c */ /* 0x000fe40003f64270 */
[----:B-1----:R-:W-:Y:S01]  /*3b60*/  FSEL R15, R82, -INF , P4 ;  /* 0xff800000520f7808 */ /* 0x002fe20002000000 */
[----:B------:R-:W1:Y:S01]  /*3b70*/  MUFU.TANH R81, R81 ;  /* 0x0000005100517308 */ /* 0x000e620000002400 */
[----:B------:R-:W-:-:S02]  /*3b80*/  FMNMX.FTZ R20, R3, R20, !PT ;  /* 0x0000001403147209 */ /* 0x000fc40007810000 */
[C---:B------:R-:W-:Y:S02]  /*3b90*/  ISETP.GT.AND P4, PT, R64.reuse, 0x68, PT ;  /* 0x000000684000780c */ /* 0x040fe40003f84270 */
[----:B---3--:R-:W-:Y:S02]  /*3ba0*/  FSEL R11, R73, -INF , P3 ;  /* 0xff800000490b7808 */ /* 0x008fe40001800000 */
[----:B------:R-:W-:Y:S01]  /*3bb0*/  FMNMX.FTZ R20, R15, R20, !PT ;  /* 0x000000140f147209 */ /* 0x000fe20007810000 */
[----:B------:R-:W2:Y:S01]  /*3bc0*/  MUFU.TANH R84, R84 ;  /* 0x0000005400547308 */ /* 0x000ea20000002400 */
[----:B------:R-:W-:Y:S02]  /*3bd0*/  ISETP.GT.AND P3, PT, R64, 0x69, PT ;  /* 0x000000694000780c */ /* 0x000fe40003f64270 */
[----:B-----5:R-:W-:Y:S02]  /*3be0*/  FSEL R7, R76, -INF , P4 ;  /* 0xff8000004c077808 */ /* 0x020fe40002000000 */
[----:B------:R-:W-:-:S02]  /*3bf0*/  FMNMX.FTZ R24, R11, R20, !PT ;  /* 0x000000140b187209 */ /* 0x000fc40007810000 */
[C---:B------:R-:W-:Y:S01]  /*3c00*/  ISETP.GT.AND P4, PT, R64.reuse, 0x70, PT ;  /* 0x000000704000780c */ /* 0x040fe20003f84270 */
[----:B------:R-:W3:Y:S01]  /*3c10*/  MUFU.TANH R85, R85 ;  /* 0x0000005500557308 */ /* 0x000ee20000002400 */
[----:B------:R-:W-:Y:S02]  /*3c20*/  FSEL R9, R77, -INF , P3 ;  /* 0xff8000004d097808 */ /* 0x000fe40001800000 */
[----:B------:R-:W-:Y:S02]  /*3c30*/  FMNMX.FTZ R24, R7, R24, !PT ;  /* 0x0000001807187209 */ /* 0x000fe40007810000 */
[----:B------:R-:W-:Y:S02]  /*3c40*/  ISETP.GT.AND P3, PT, R64, 0x71, PT ;  /* 0x000000714000780c */ /* 0x000fe40003f64270 */
[----:B0-----:R-:W-:Y:S01]  /*3c50*/  FSEL R13, R80, -INF , P4 ;  /* 0xff800000500d7808 */ /* 0x001fe20002000000 */
[----:B------:R-:W-:Y:S01]  /*3c60*/  MUFU.EX2 R181, R181 ;  /* 0x000000b500b57308 */ /* 0x000fe20000000800 */
[----:B------:R-:W-:-:S02]  /*3c70*/  FMNMX.FTZ R24, R9, R24, !PT ;  /* 0x0000001809187209 */ /* 0x000fc40007810000 */
[C---:B------:R-:W-:Y:S02]  /*3c80*/  ISETP.GT.AND P4, PT, R64.reuse, 0x78, PT ;  /* 0x000000784000780c */ /* 0x040fe40003f84270 */
[----:B-1----:R-:W-:Y:S02]  /*3c90*/  FSEL R5, R81, -INF , P3 ;  /* 0xff80000051057808 */ /* 0x002fe40001800000 */
[----:B------:R-:W-:Y:S01]  /*3ca0*/  FMNMX.FTZ R24, R13, R24, !PT ;  /* 0x000000180d187209 */ /* 0x000fe20007810000 */
[----:B------:R0:W1:Y:S01]  /*3cb0*/  MUFU.EX2 R34, R93 ;  /* 0x0000005d00227308 */ /* 0x0000620000000800 */
[----:B------:R-:W-:Y:S02]  /*3cc0*/  ISETP.GT.AND P3, PT, R64, 0x79, PT ;  /* 0x000000794000780c */ /* 0x000fe40003f64270 */
[----:B--2---:R-:W-:Y:S02]  /*3cd0*/  FSEL R21, R84, -INF , P4 ;  /* 0xff80000054157808 */ /* 0x004fe40002000000 */
[----:B------:R-:W-:-:S02]  /*3ce0*/  FMNMX.FTZ R28, R5, R24, !PT ;  /* 0x00000018051c7209 */ /* 0x000fc40007810000 */
[----:B---3--:R-:W-:Y:S01]  /*3cf0*/  FSEL R25, R85, -INF , P3 ;  /* 0xff80000055197808 */ /* 0x008fe20001800000 */
[----:B------:R-:W2:Y:S01]  /*3d00*/  MUFU.EX2 R183, R183 ;  /* 0x000000b700b77308 */ /* 0x000ea20000000800 */
[----:B------:R-:W-:Y:S02]  /*3d10*/  FMNMX.FTZ R28, R21, R28, !PT ;  /* 0x0000001c151c7209 */ /* 0x000fe40007810000 */
[----:B0-----:R-:W-:Y:S02]  /*3d20*/  CS2R R92, SRZ ;  /* 0x00000000005c7805 */ /* 0x001fe4000001ff00 */
[----:B------:R-:W-:Y:S01]  /*3d30*/  FMNMX.FTZ R33, R25, R28, !PT ;  /* 0x0000001c19217209 */ /* 0x000fe20007810000 */
[----:B------:R-:W-:Y:S02]  /*3d40*/  FFMA.FTZ R28, R31, UR10, -R54 ;  /* 0x0000000a1f1c7c23 */ /* 0x000fe40008010836 */
[----:B------:R0:W3:Y:S02]  /*3d50*/  MUFU.EX2 R8, R89 ;  /* 0x0000005900087308 */ /* 0x0000e40000000800 */
[----:B------:R-:W4:Y:S06]  /*3d60*/  SHFL.BFLY PT, R46, R33, 0x2, 0x1f ;  /* 0x0c401f00212e7f89 */ /* 0x000f2c00000e0000 */
[----:B------:R-:W5:Y:S01]  /*3d70*/  MUFU.EX2 R177, R177 ;  /* 0x000000b100b17308 */ /* 0x000f620000000800 */
[----:B0-----:R-:W-:-:S07]  /*3d80*/  CS2R R88, SRZ ;  /* 0x0000000000587805 */ /* 0x001fce000001ff00 */
[----:B------:R-:W0:Y:S08]  /*3d90*/  MUFU.EX2 R4, R4 ;  /* 0x0000000400047308 */ /* 0x000e300000000800 */
[----:B------:R-:W0:Y:S01]  /*3da0*/  MUFU.EX2 R179, R179 ;  /* 0x000000b300b37308 */ /* 0x000e220000000800 */
[----:B----4-:R-:W-:-:S05]  /*3db0*/  FMNMX.FTZ R46, R33, R46, !PT ;  /* 0x0000002e212e7209 */ /* 0x010fca0007810000 */
[----:B------:R-:W4:Y:S02]  /*3dc0*/  SHFL.BFLY PT, R33, R46, 0x1, 0x1f ;  /* 0x0c201f002e217f89 */ /* 0x000f2400000e0000 */
[----:B------:R-:W0:Y:S08]  /*3dd0*/  MUFU.EX2 R173, R173 ;  /* 0x000000ad00ad7308 */ /* 0x000e300000000800 */
[----:B------:R-:W0:Y:S08]  /*3de0*/  MUFU.EX2 R10, R10 ;  /* 0x0000000a000a7308 */ /* 0x000e300000000800 */
[----:B------:R-:W0:Y:S01]  /*3df0*/  MUFU.EX2 R175, R175 ;  /* 0x000000af00af7308 */ /* 0x000e220000000800 */
[----:B----4-:R-:W-:Y:S01]  /*3e00*/  FMNMX.FTZ R33, R46, R33, !PT ;  /* 0x000000212e217209 */ /* 0x010fe20007810000 */
[----:B-1----:R-:W-:-:S06]  /*3e10*/  FADD.FTZ R46, R181, R34 ;  /* 0x00000022b52e7221 */ /* 0x002fcc0000010000 */
[----:B------:R1:W-:Y:S01]  /*3e20*/  MUFU.EX2 R24, R39 ;  /* 0x0000002700187308 */ /* 0x0003e20000000800 */
[----:B------:R-:W-:Y:S01]  /*3e30*/  F2FP.BF16.F32.PACK_AB R181, R34, R181 ;  /* 0x000000b522b5723e */ /* 0x000fe200000010ff */
[C---:B------:R-:W-:Y:S01]  /*3e40*/  FMUL.FTZ R27, R33.reuse, UR10 ;  /* 0x0000000a211b7c20 */ /* 0x040fe20008410000 */
[----:B------:R-:W-:Y:S01]  /*3e50*/  FSETP.NEU.FTZ.AND P3, PT, R33, -INF , PT ;  /* 0xff8000002100780b */ /* 0x000fe20003f7d000 */
[----:B--2---:R-:W-:Y:S01]  /*3e60*/  FADD.FTZ R37, R183, R46 ;  /* 0x0000002eb7257221 */ /* 0x004fe20000010000 */
[C---:B---3--:R-:W-:Y:S02]  /*3e70*/  F2FP.BF16.F32.PACK_AB R183, R8.reuse, R183 ;  /* 0x000000b708b7723e */ /* 0x048fe400000010ff */
[----:B------:R-:W-:Y:S01]  /*3e80*/  FSEL R44, R27, RZ, P3 ;  /* 0x000000ff1b2c7208 */ /* 0x000fe20001800000 */
[----:B------:R-:W-:Y:S01]  /*3e90*/  FADD.FTZ R46, R8, R37 ;  /* 0x00000025082e7221 */ /* 0x000fe20000010000 */
[----:B------:R-:W-:Y:S01]  /*3ea0*/  MUFU.EX2 R12, R12 ;  /* 0x0000000c000c7308 */ /* 0x000fe20000000800 */
[----:B------:R-:W-:-:S02]  /*3eb0*/  PLOP3.LUT P3, PT, PT, PT, UP1, 0x80, 0x0 ;  /* 0x000000000000781c */ /* 0x000fc40003f6f018 */
[--C-:B------:R-:W-:Y:S01]  /*3ec0*/  FFMA.FTZ R180, R59, UR10, -R44.reuse ;  /* 0x0000000a3bb47c23 */ /* 0x100fe2000801082c */
[--C-:B------:R-:W-:Y:S01]  /*3ed0*/  FFMA.FTZ R27, R60, UR10, -R44.reuse ;  /* 0x0000000a3c1b7c23 */ /* 0x100fe2000801082c */
[--C-:B------:R-:W-:Y:S01]  /*3ee0*/  FFMA.FTZ R182, R56, UR10, -R44.reuse ;  /* 0x0000000a38b67c23 */ /* 0x100fe2000801082c */
[--C-:B------:R-:W-:Y:S01]  /*3ef0*/  FFMA.FTZ R29, R58, UR10, -R44.reuse ;  /* 0x0000000a3a1d7c23 */ /* 0x100fe2000801082c */
[----:B------:R-:W-:Y:S01]  /*3f00*/  FFMA.FTZ R176, R61, UR10, -R44 ;  /* 0x0000000a3db07c23 */ /* 0x000fe2000801082c */
[----:B-----5:R-:W-:Y:S01]  /*3f10*/  FADD.FTZ R37, R177, R46 ;  /* 0x0000002eb1257221 */ /* 0x020fe20000010000 */
[----:B------:R-:W-:Y:S01]  /*3f20*/  MUFU.EX2 R180, R180 ;  /* 0x000000b400b47308 */ /* 0x000fe20000000800 */
[--C-:B------:R-:W-:Y:S01]  /*3f30*/  FFMA.FTZ R31, R62, UR10, -R44.reuse ;  /* 0x0000000a3e1f7c23 */ /* 0x100fe2000801082c */
[--C-:B------:R-:W-:Y:S01]  /*3f40*/  FFMA.FTZ R178, R63, UR10, -R44.reuse ;  /* 0x0000000a3fb27c23 */ /* 0x100fe2000801082c */
[----:B0-----:R-:W-:Y:S01]  /*3f50*/  FADD.FTZ R46, R4, R37 ;  /* 0x00000025042e7221 */ /* 0x001fe20000010000 */
[--C-:B------:R-:W-:Y:S01]  /*3f60*/  FFMA.FTZ R35, R57, UR10, -R44.reuse ;  /* 0x0000000a39237c23 */ /* 0x100fe2000801082c */
[--C-:B------:R-:W-:Y:S01]  /*3f70*/  FFMA.FTZ R172, R65, UR10, -R44.reuse ;  /* 0x0000000a41ac7c23 */ /* 0x100fe2000801082c */
[----:B------:R-:W-:Y:S01]  /*3f80*/  FFMA.FTZ R55, R55, UR10, -R44 ;  /* 0x0000000a37377c23 */ /* 0x000fe2000801082c */
[----:B-1----:R-:W-:Y:S01]  /*3f90*/  FADD.FTZ R39, R179, R46 ;  /* 0x0000002eb3277221 */ /* 0x002fe20000010000 */
        /* <DEDUP_REMOVED lines=8> */
[----:B------:R-:W1:Y:S01]  /*4020*/  MUFU.EX2 R182, R182 ;  /* 0x000000b600b67308 */ /* 0x000e620000000800 */
[--C-:B------:R-:W-:Y:S01]  /*4030*/  FFMA.FTZ R51, R51, UR10, -R44.reuse ;  /* 0x0000000a33337c23 */ /* 0x100fe2000801082c */
[--C-:B------:R-:W-:Y:S01]  /*4040*/  FFMA.FTZ R69, R69, UR10, -R44.reuse ;  /* 0x0000000a45457c23 */ /* 0x100fe2000801082c */
[----:B------:R-:W-:Y:S01]  /*4050*/  FADD.FTZ R54, R10, R39 ;  /* 0x000000270a367221 */ /* 0x000fe20000010000 */
[--C-:B------:R-:W-:Y:S01]  /*4060*/  FFMA.FTZ R50, R50, UR10, -R44.reuse ;  /* 0x0000000a32327c23 */ /* 0x100fe2000801082c */
[--C-:B------:R-:W-:Y:S01]  /*4070*/  FFMA.FTZ R70, R70, UR10, -R44.reuse ;  /* 0x0000000a46467c23 */ /* 0x100fe2000801082c */
[----:B------:R-:W-:Y:S01]  /*4080*/  FFMA.FTZ R71, R71, UR10, -R44 ;  /* 0x0000000a47477c23 */ /* 0x000fe2000801082c */
[----:B------:R-:W-:Y:S01]  /*4090*/  FADD.FTZ R39, R175, R54 ;  /* 0x00000036af277221 */ /* 0x000fe20000010000 */
[----:B------:R-:W2:Y:S01]  /*40a0*/  MUFU.EX2 R29, R29 ;  /* 0x0000001d001d7308 */ /* 0x000ea20000000800 */
[----:B0-----:R-:W-:Y:S01]  /*40b0*/  FADD.FTZ R37, R180, R27 ;  /* 0x0000001bb4257221 */ /* 0x001fe20000010000 */
[--C-:B------:R-:W-:Y:S01]  /*40c0*/  FFMA.FTZ R72, R72, UR10, -R44.reuse ;  /* 0x0000000a48487c23 */ /* 0x100fe2000801082c */
[----:B------:R-:W-:Y:S01]  /*40d0*/  FADD.FTZ R54, R12, R39 ;  /* 0x000000270c367221 */ /* 0x000fe20000010000 */
[--C-:B------:R-:W-:Y:S01]  /*40e0*/  FFMA.FTZ R49, R49, UR10, -R44.reuse ;  /* 0x0000000a31317c23 */ /* 0x100fe2000801082c */
[--C-:B------:R-:W-:Y:S01]  /*40f0*/  FFMA.FTZ R48, R48, UR10, -R44.reuse ;  /* 0x0000000a30307c23 */ /* 0x100fe2000801082c */
[--C-:B------:R-:W-:Y:S01]  /*4100*/  FFMA.FTZ R3, R3, UR10, -R44.reuse ;  /* 0x0000000a03037c23 */ /* 0x100fe2000801082c */
[--C-:B------:R-:W-:Y:S01]  /*4110*/  FFMA.FTZ R15, R15, UR10, -R44.reuse ;  /* 0x0000000a0f0f7c23 */ /* 0x100fe2000801082c */
[----:B------:R-:W0:Y:S01]  /*4120*/  MUFU.EX2 R176, R176 ;  /* 0x000000b000b07308 */ /* 0x000e220000000800 */
[----:B-1----:R-:W-:Y:S01]  /*4130*/  FADD.FTZ R46, R182, R37 ;  /* 0x00000025b62e7221 */ /* 0x002fe20000010000 */
[--C-:B------:R-:W-:Y:S01]  /*4140*/  FFMA.FTZ R11, R11, UR10, -R44.reuse ;  /* 0x0000000a0b0b7c23 */ /* 0x100fe2000801082c */
[--C-:B------:R-:W-:Y:S01]  /*4150*/  FFMA.FTZ R7, R7, UR10, -R44.reuse ;  /* 0x0000000a07077c23 */ /* 0x100fe2000801082c */
[--C-:B------:R-:W-:Y:S01]  /*4160*/  FFMA.FTZ R9, R9, UR10, -R44.reuse ;  /* 0x0000000a09097c23 */ /* 0x100fe2000801082c */
[--C-:B------:R-:W-:Y:S01]  /*4170*/  FFMA.FTZ R13, R13, UR10, -R44.reuse ;  /* 0x0000000a0d0d7c23 */ /* 0x100fe2000801082c */
[--C-:B------:R-:W-:Y:S01]  /*4180*/  FFMA.FTZ R5, R5, UR10, -R44.reuse ;  /* 0x0000000a05057c23 */ /* 0x100fe2000801082c */
[----:B------:R-:W-:Y:S01]  /*4190*/  FFMA.FTZ R21, R21, UR10, -R44 ;  /* 0x0000000a15157c23 */ /* 0x000fe2000801082c */
[----:B------:R-:W1:Y:S01]  /*41a0*/  MUFU.EX2 R31, R31 ;  /* 0x0000001f001f7308 */ /* 0x000e620000000800 */
[----:B--2---:R-:W-:Y:S01]  /*41b0*/  FADD.FTZ R37, R29, R46 ;  /* 0x0000002e1d257221 */ /* 0x004fe20000010000 */
[----:B------:R-:W-:Y:S01]  /*41c0*/  FFMA.FTZ R25, R25, UR10, -R44 ;  /* 0x0000000a19197c23 */ /* 0x000fe2000801082c */
[----:B------:R-:W-:-:S02]  /*41d0*/  F2FP.BF16.F32.PACK_AB R177, R4, R177 ;  /* 0x000000b104b1723e */ /* 0x000fc400000010ff */
[----:B------:R-:W-:Y:S02]  /*41e0*/  F2FP.BF16.F32.PACK_AB R179, R6, R179 ;  /* 0x000000b306b3723e */ /* 0x000fe400000010ff */
[----:B------:R-:W-:Y:S01]  /*41f0*/  F2FP.BF16.F32.PACK_AB R173, R10, R173 ;  /* 0x000000ad0aad723e */ /* 0x000fe200000010ff */
[----:B------:R-:W2:Y:S01]  /*4200*/  MUFU.EX2 R178, R178 ;  /* 0x000000b200b27308 */ /* 0x000ea20000000800 */
[----:B0-----:R-:W-:Y:S01]  /*4210*/  FADD.FTZ R46, R176, R37 ;  /* 0x00000025b02e7221 */ /* 0x001fe20000010000 */
[----:B------:R-:W-:Y:S02]  /*4220*/  F2FP.BF16.F32.PACK_AB R175, R12, R175 ;  /* 0x000000af0caf723e */ /* 0x000fe400000010ff */
[----:B------:R-:W-:Y:S02]  /*4230*/  F2FP.BF16.F32.PACK_AB R180, R27, R180 ;  /* 0x000000b41bb4723e */ /* 0x000fe400000010ff */
[----:B------:R-:W-:Y:S02]  /*4240*/  F2FP.BF16.F32.PACK_AB R182, R29, R182 ;  /* 0x000000b61db6723e */ /* 0x000fe400000010ff */
        /* <DEDUP_REMOVED lines=26> */
[----:B--2---:R-:W-:Y:S01]  /*43f0*/  FADD.FTZ R37, R153, R46 ;  /* 0x0000002e99257221 */ /* 0x004fe20000010000 */
[----:B------:R-:W-:-:S03]  /*4400*/  F2FP.BF16.F32.PACK_AB R153, R24, R153 ;  /* 0x000000991899723e */ /* 0x000fc600000010ff */
[----:B------:R-:W-:-:S03]  /*4410*/  FADD.FTZ R46, R24, R37 ;  /* 0x00000025182e7221 */ /* 0x000fc60000010000 */
        /* <DEDUP_REMOVED lines=37> */
[----:B------:R-:W-:Y:S01]  /*4670*/  MUFU.EX2 R72, R72 ;  /* 0x0000004800487308 */ /* 0x000fe20000000800 */
[----:B0-----:R-:W-:-:S07]  /*4680*/  F2FP.BF16.F32.PACK_AB R154, R71, R70 ;  /* 0x00000046479a723e */ /* 0x001fce00000010ff */
[----:B------:R-:W0:Y:S01]  /*4690*/  MUFU.EX2 R163, R163 ;  /* 0x000000a300a37308 */ /* 0x000e220000000800 */
[C---:B-1----:R-:W-:Y:S01]  /*46a0*/  FADD.FTZ R4, R36.reuse, R37 ;  /* 0x0000002524047221 */ /* 0x042fe20000010000 */
[----:B------:R-:W-:-:S06]  /*46b0*/  F2FP.BF16.F32.PACK_AB R161, R36, R161 ;  /* 0x000000a124a1723e */ /* 0x000fcc00000010ff */
[----:B------:R-:W1:Y:S08]  /*46c0*/  MUFU.EX2 R49, R49 ;  /* 0x0000003100317308 */ /* 0x000e700000000800 */
[----:B------:R-:W2:Y:S01]  /*46d0*/  MUFU.EX2 R38, R38 ;  /* 0x0000002600267308 */ /* 0x000ea20000000800 */
[----:B0-----:R-:W-:-:S07]  /*46e0*/  FADD.FTZ R37, R163, R4 ;  /* 0x00000004a3257221 */ /* 0x001fce0000010000 */
[----:B------:R-:W-:Y:S01]  /*46f0*/  MUFU.EX2 R48, R48 ;  /* 0x0000003000307308 */ /* 0x000fe20000000800 */
[----:B-1----:R-:W-:-:S07]  /*4700*/  F2FP.BF16.F32.PACK_AB R156, R49, R72 ;  /* 0x00000048319c723e */ /* 0x002fce00000010ff */
[----:B------:R-:W-:Y:S01]  /*4710*/  MUFU.EX2 R165, R165 ;  /* 0x000000a500a57308 */ /* 0x000fe20000000800 */
[C---:B--2---:R-:W-:Y:S01]  /*4720*/  FADD.FTZ R4, R38.reuse, R37 ;  /* 0x0000002526047221 */ /* 0x044fe20000010000 */
[----:B------:R-:W-:-:S06]  /*4730*/  F2FP.BF16.F32.PACK_AB R163, R38, R163 ;  /* 0x000000a326a3723e */ /* 0x000fcc00000010ff */
[----:B------:R-:W0:Y:S08]  /*4740*/  MUFU.EX2 R3, R3 ;  /* 0x0000000300037308 */ /* 0x000e300000000800 */
[----:B------:R1:W-:Y:S08]  /*4750*/  MUFU.EX2 R160, R11 ;  /* 0x0000000b00a07308 */ /* 0x0003f00000000800 */
[----:B------:R-:W2:Y:S01]  /*4760*/  MUFU.EX2 R40, R40 ;  /* 0x0000002800287308 */ /* 0x000ea20000000800 */
[----:B-1----:R-:W-:Y:S01]  /*4770*/  FADD.FTZ R11, R71, R0 ;  /* 0x00000000470b7221 */ /* 0x002fe20000010000 */
[----:B0-----:R-:W-:-:S03]  /*4780*/  F2FP.BF16.F32.PACK_AB R158, R3, R48 ;  /* 0x00000030039e723e */ /* 0x001fc600000010ff */
[----:B------:R-:W-:-:S03]  /*4790*/  FADD.FTZ R0, R72, R11 ;  /* 0x0000000b48007221 */ /* 0x000fc60000010000 */
[----:B------:R-:W0:Y:S01]  /*47a0*/  MUFU.EX2 R15, R15 ;  /* 0x0000000f000f7308 */ /* 0x000e220000000800 */
[----:B------:R-:W-:-:S04]  /*47b0*/  FADD.FTZ R11, R49, R0 ;  /* 0x00000000310b7221 */ /* 0x000fc80000010000 */
[----:B------:R-:W-:-:S03]  /*47c0*/  FADD.FTZ R0, R48, R11 ;  /* 0x0000000b30007221 */ /* 0x000fc60000010000 */
[----:B------:R-:W1:Y:S01]  /*47d0*/  MUFU.EX2 R167, R167 ;  /* 0x000000a700a77308 */ /* 0x000e620000000800 */
[----:B------:R-:W-:-:S07]  /*47e0*/  FADD.FTZ R0, R3, R0 ;  /* 0x0000000003007221 */ /* 0x000fce0000010000 */
[----:B------:R-:W3:Y:S08]  /*47f0*/  MUFU.EX2 R7, R7 ;  /* 0x0000000700077308 */ /* 0x000ef00000000800 */
[----:B------:R4:W5:Y:S08]  /*4800*/  MUFU.EX2 R162, R9 ;  /* 0x0000000900a27308 */ /* 0x0009700000000800 */
[----:B------:R-:W5:Y:S01]  /*4810*/  MUFU.EX2 R13, R13 ;  /* 0x0000000d000d7308 */ /* 0x000f620000000800 */
[----:B----4-:R-:W-:Y:S01]  /*4820*/  FADD.FTZ R9, R165, R4 ;  /* 0x00000004a5097221 */ /* 0x010fe20000010000 */
[----:B--2---:R-:W-:-:S03]  /*4830*/  F2FP.BF16.F32.PACK_AB R165, R40, R165 ;  /* 0x000000a528a5723e */ /* 0x004fc600000010ff */
[----:B------:R-:W-:Y:S01]  /*4840*/  FADD.FTZ R4, R40, R9 ;  /* 0x0000000928047221 */ /* 0x000fe20000010000 */
[----:B0-----:R-:W-:Y:S02]  /*4850*/  FADD.FTZ R9, R15, R0 ;  /* 0x000000000f097221 */ /* 0x001fe40000010000 */
[----:B------:R3:W0:Y:S01]  /*4860*/  MUFU.EX2 R164, R5 ;  /* 0x0000000500a47308 */ /* 0x0006220000000800 */
[----:B-1----:R-:W-:Y:S01]  /*4870*/  FADD.FTZ R11, R167, R4 ;  /* 0x00000004a70b7221 */ /* 0x002fe20000010000 */
[C---:B------:R-:W-:Y:S01]  /*4880*/  FADD.FTZ R4, R160.reuse, R9 ;  /* 0x00000009a0047221 */ /* 0x040fe20000010000 */
[----:B------:R-:W-:-:S05]  /*4890*/  F2FP.BF16.F32.PACK_AB R160, R160, R15 ;  /* 0x0000000fa0a0723e */ /* 0x000fca00000010ff */
[----:B------:R-:W1:Y:S01]  /*48a0*/  MUFU.EX2 R21, R21 ;  /* 0x0000001500157308 */ /* 0x000e620000000800 */
[----:B---3--:R-:W-:-:S04]  /*48b0*/  FADD.FTZ R5, R7, R4 ;  /* 0x0000000407057221 */ /* 0x008fc80000010000 */
[C---:B-----5:R-:W-:Y:S01]  /*48c0*/  FADD.FTZ R4, R162.reuse, R5 ;  /* 0x00000005a2047221 */ /* 0x060fe20000010000 */
[----:B------:R-:W-:Y:S02]  /*48d0*/  F2FP.BF16.F32.PACK_AB R162, R162, R7 ;  /* 0x00000007a2a2723e */ /* 0x000fe400000010ff */
[----:B------:R-:W2:Y:S01]  /*48e0*/  MUFU.EX2 R166, R25 ;  /* 0x0000001900a67308 */ /* 0x000ea20000000800 */
[----:B------:R-:W-:-:S04]  /*48f0*/  FADD.FTZ R5, R13, R4 ;  /* 0x000000040d057221 */ /* 0x000fc80000010000 */
[C---:B0-----:R-:W-:Y:S01]  /*4900*/  FADD.FTZ R4, R164.reuse, R5 ;  /* 0x00000005a4047221 */ /* 0x041fe20000010000 */
[----:B------:R-:W-:Y:S02]  /*4910*/  F2FP.BF16.F32.PACK_AB R164, R164, R13 ;  /* 0x0000000da4a4723e */ /* 0x000fe400000010ff */
[----:B------:R-:W0:Y:S01]  /*4920*/  MUFU.EX2 R42, R42 ;  /* 0x0000002a002a7308 */ /* 0x000e220000000800 */
[----:B-1----:R-:W-:-:S04]  /*4930*/  FADD.FTZ R3, R21, R4 ;  /* 0x0000000415037221 */ /* 0x002fc80000010000 */
[C---:B--2---:R-:W-:Y:S01]  /*4940*/  FADD.FTZ R3, R166.reuse, R3 ;  /* 0x00000003a6037221 */ /* 0x044fe20000010000 */
[----:B------:R-:W-:Y:S01]  /*4950*/  F2FP.BF16.F32.PACK_AB R166, R166, R21 ;  /* 0x00000015a6a6723e */ /* 0x000fe200000010ff */
[C---:B0-----:R-:W-:Y:S01]  /*4960*/  FADD.FTZ R0, R42.reuse, R11 ;  /* 0x0000000b2a007221 */ /* 0x041fe20000010000 */
[----:B------:R-:W-:Y:S01]  /*4970*/  F2FP.BF16.F32.PACK_AB R167, R42, R167 ;  /* 0x000000a72aa7723e */ /* 0x000fe200000010ff */
[----:B------:R-:W-:Y:S06]  /*4980*/  @!P3 BRA `(.L_x_2297) ;  /* 0x000000300064b947 */ /* 0x000fec0003800000 */
[----:B------:R-:W-:Y:S01]  /*4990*/  IMAD.MOV.U32 R5, RZ, RZ, R30 ;  /* 0x000000ffff057224 */ /* 0x000fe200078e001e */
[----:B------:R-:W-:Y:S01]  /*49a0*/  UMOV UR60, UR47 ;  /* 0x0000002f003c7c82 */ /* 0x000fe20008000000 */
[----:B------:R-:W-:Y:S01]  /*49b0*/  IMAD.MOV.U32 R4, RZ, RZ, R33 ;  /* 0x000000ffff047224 */ /* 0x000fe200078e0021 */
[----:B------:R-:W-:Y:S01]  /*49c0*/  UMOV UR58, UR46 ;  /* 0x0000002e003a7c82 */ /* 0x000fe20008000000 */
[----:B------:R-:W-:Y:S01]  /*49d0*/  IMAD.MOV.U32 R151, RZ, RZ, RZ ;  /* 0x000000ffff977224 */ /* 0x000fe200078e00ff */
[----:B------:R-:W-:Y:S01]  /*49e0*/  ULDC UR56, c[0x0][0x9d8] ;  /* 0x0002760000387ab9 */ /* 0x000fe20000000800 */
[----:B------:R-:W-:-:S05]  /*49f0*/  ULDC UR55, c[0x0][0x988] ;  /* 0x0002620000377ab9 */ /* 0x000fca0000000800 */
.L_x_2306:
        /* <DEDUP_REMOVED lines=9> */
.L_x_2299:
[----:B------:R-:W-:Y:S01]  /*4a90*/  ULEA UR6, UR46, UR41, 0x3 ;  /* 0x000000292e067291 */ /* 0x000fe2000f8e183f */
[----:B------:R-:W-:-:S05]  /*4aa0*/  IMAD.U32 R6, RZ, RZ, UR47 ;  /* 0x0000002fff067e24 */ /* 0x000fca000f8e00ff */
[----:B------:R-:W-:-:S04]  /*4ab0*/  SHF.L.U32 R6, R6, 0x1f, RZ ;  /* 0x0000001f06067819 */ /* 0x000fc800000006ff */
[----:B------:R0:W1:Y:S01]  /*4ac0*/  SYNCS.PHASECHK.TRANS64.TRYWAIT P3, [UR6+0x28830], R6 ;  /* 0x02883006ff0075a7 */ /* 0x0000620008060146 */
[----:B------:R-:W-:Y:S05]  /*4ad0*/  @!P0 BRA `(.L_x_2300) ;  /* 0x0000000000048947 */ /* 0x000fea0003800000 */
[----:B------:R-:W-:Y:S01]  /*4ae0*/  BPT.TRAP 0x1 ;  /* 0x000000040000795c */ /* 0x000fe20000300000 */
.L_x_2300:
[----:B-1----:R-:W-:Y:S05]  /*4af0*/  @P3 BRA `(.L_x_2298) ;  /* 0x0000000000083947 */ /* 0x002fea0003800000 */
[----:B------:R-:W1:Y:S02]  /*4b00*/  SYNCS.PHASECHK.TRANS64.TRYWAIT P3, [UR6+0x28830], R6 ;  /* 0x02883006ff0075a7 */ /* 0x000e640008060146 */
[----:B-1----:R-:W-:Y:S05]  /*4b10*/  @!P3 BRA `(.L_x_2301) ;  /* 0x000000fc00b8b947 */ /* 0x002fea0003800000 */
.L_x_2298:
[----:B-1----:R-:W1:Y:S01]  /*4b20*/  S2R R7, SR_TID.X ;  /* 0x0000000000077919 */ /* 0x002e620000002100 */
        /* <DEDUP_REMOVED lines=16> */
[----:B-1----:R-:W-:-:S05]  /*4c30*/  SHF.R.U32.HI R7, RZ, 0x7, R7 ;  /* 0x00000007ff077819 */ /* 0x002fca0000011607 */
[----:B0-----:R-:W-:-:S05]  /*4c40*/  VIADD R6, R7, 0x8 ;  /* 0x0000000807067836 */ /* 0x001fca0000000000 */
        /* <DEDUP_REMOVED lines=28> */
.L_x_2303:
[----:B------:R-:W-:Y:S01]  /*4e10*/  ULEA UR6, UR58, UR41, 0x3 ;  /* 0x000000293a067291 */ /* 0x000fe2000f8e183f */
[----:B------:R-:W-:-:S05]  /*4e20*/  IMAD.U32 R6, RZ, RZ, UR60 ;  /* 0x0000003cff067e24 */ /* 0x000fca000f8e00ff */
[----:B------:R-:W-:-:S04]  /*4e30*/  SHF.L.U32 R6, R6, 0x1f, RZ ;  /* 0x0000001f06067819 */ /* 0x000fc800000006ff */
[----:B------:R0:W1:Y:S01]  /*4e40*/  SYNCS.PHASECHK.TRANS64.TRYWAIT P3, [UR6+0x28850], R6 ;  /* 0x02885006ff0075a7 */ /* 0x0000620008060146 */
[----:B------:R-:W-:Y:S05]  /*4e50*/  @!P0 BRA `(.L_x_2304) ;  /* 0x0000000000048947 */ /* 0x000fea0003800000 */
[----:B------:R-:W-:Y:S01]  /*4e60*/  BPT.TRAP 0x1 ;  /* 0x000000040000795c */ /* 0x000fe20000300000 */
.L_x_2304:
[----:B-1----:R-:W-:Y:S05]  /*4e70*/  @P3 BRA `(.L_x_2302) ;  /* 0x0000000000083947 */ /* 0x002fea0003800000 */
[----:B------:R-:W1:Y:S02]  /*4e80*/  SYNCS.PHASECHK.TRANS64.TRYWAIT P3, [UR6+0x28850], R6 ;  /* 0x02885006ff0075a7 */ /* 0x000e640008060146 */
[----:B-1----:R-:W-:Y:S05]  /*4e90*/  @!P3 BRA `(.L_x_2305) ;  /* 0x000000f800f0b947 */ /* 0x002fea0003800000 */
.L_x_2302:
        /* <DEDUP_REMOVED lines=13> */
[----:B------:R-:W-:Y:S01]  /*4f70*/  FMUL.FTZ R11, R33, UR56 ;  /* 0x00000038210b7c20 */ /* 0x000fe20008410000 */
[----:B------:R-:W-:Y:S01]  /*4f80*/  FMUL.FTZ R33, R35, UR56 ;  /* 0x0000003823217c20 */ /* 0x000fe20008410000 */
[----:B------:R-:W-:Y:S01]  /*4f90*/  MUFU.TANH R32, R32 ;  /* 0x0000002000207308 */ /* 0x000fe20000002400 */
[----:B------:R-:W-:Y:S01]  /*4fa0*/  ULEA UR11, UR58, UR6, 0xb ;  /* 0x000000063a0b7291 */ /* 0x000fe2000f8e583f */
[----:B------:R-:W-:Y:S01]  /*4fb0*/  FMUL.FTZ R13, R37, UR56 ;  /* 0x00000038250d7c20 */ /* 0x000fe20008410000 */
[----:B------:R-:W-:Y:S01]  /*4fc0*/  FMUL.FTZ R37, R38, UR56 ;  /* 0x0000003826257c20 */ /* 0x000fe20008410000 */
[----:B-1----:R-:W-:Y:S01]  /*4fd0*/  FMUL.FTZ R7, R25, UR56 ;  /* 0x0000003819077c20 */ /* 0x002fe20008410000 */
[----:B------:R-:W-:Y:S01]  /*4fe0*/  FMUL.FTZ R25, R49, UR56 ;  /* 0x0000003831197c20 */ /* 0x000fe20008410000 */
[----:B------:R-:W-:Y:S01]  /*4ff0*/  FMUL.FTZ R35, R42, UR56 ;  /* 0x000000382a237c20 */ /* 0x000fe20008410000 */
[----:B------:R-:W-:Y:S01]  /*5000*/  FMUL.FTZ R12, R36, UR56 ;  /* 0x00000038240c7c20 */ /* 0x000fe20008410000 */
[----:B------:R-:W-:Y:S01]  /*5010*/  UMOV UR6, UR11 ;  /* 0x0000000b00067c82 */ /* 0x000fe20008000000 */
[----:B------:R-:W-:Y:S01]  /*5020*/  MUFU.TANH R33, R33 ;  /* 0x0000002100217308 */ /* 0x000fe20000002400 */
[----:B------:R-:W-:Y:S01]  /*5030*/  HGMMA.64x128x16.F32.BF16 R88, R180, gdesc[UR4].tnspB, R88, gsb0 ;  /* 0x41e00004b4587df0 */ /* 0x000fe20008001858 */
[----:B------:R-:W-:Y:S01]  /*5040*/  UIADD3 UR6, UR11, 0x80, URZ ;  /* 0x000000800b067890 */ /* 0x000fe2000fffe03f */
[----:B------:R-:W-:Y:S01]  /*5050*/  FMUL.FTZ R36, R43, UR56 ;  /* 0x000000382b247c20 */ /* 0x000fe20008410000 */
[----:B------:R-:W-:Y:S01]  /*5060*/  UMOV UR7, 0x40000040 ;  /* 0x4000004000077882 */ /* 0x000fe20000000000 */
        /* <DEDUP_REMOVED lines=14> */
[----:B0-----:R-:W-:Y:S01]  /*5150*/  FMUL.FTZ R6, R24, UR56 ;  /* 0x0000003818067c20 */ /* 0x001fe20008410000 */
        /* <DEDUP_REMOVED lines=15> */
[----:B------:R-:W-:Y:S01]  /*5250*/  UMOV UR10, UR55 ;  /* 0x00000037000a7c82 */ /* 0x000fe20008000000 */
[----:B------:R-:W-:Y:S01]  /*5260*/  FMUL.FTZ R58, R61, UR56 ;  /* 0x000000383d3a7c20 */ /* 0x000fe20008410000 */
[----:B------:R-:W-:Y:S01]  /*5270*/  FMUL.FTZ R61, R68, UR56 ;  /* 0x00000038443d7c20 */ /* 0x000fe20008410000 */
[----:B------:R-:W-:Y:S01]  /*5280*/  FMUL.FTZ R68, R80, UR56 ;  /* 0x0000003850447c20 */ /* 0x000fe20008410000 */
[----:B------:R-:W-:Y:S01]  /*5290*/  FMUL.FTZ R67, R81, UR56 ;  /* 0x0000003851437c20 */ /* 0x000fe20008410000 */
[----:B------:R-:W-:Y:S01]  /*52a0*/  MUFU.TANH R38, R38 ;  /* 0x0000002600267308 */ /* 0x000fe20000002400 */
[----:B------:R-:W0:Y:S01]  /*52b0*/  S2R R220, SR_TID.X ;  /* 0x0000000000dc7919 */ /* 0x000e220000002100 */
[----:B------:R-:W-:Y:S01]  /*52c0*/  UISETP.GT.AND UP1, UPT, UR59, UR57, UPT ;  /* 0x000000393b00728c */ /* 0x000fe2000bf24270 */
[----:B------:R-:W-:-:S05]  /*52d0*/  UMOV UR60, UR47 ;  /* 0x0000002f003c7c82 */ /* 0x000fca0008000000 */
        /* <DEDUP_REMOVED lines=15> */
[----:B------:R-:W-:-:S04]  /*53d0*/  FMUL.FTZ R180, R26, UR56 ;  /* 0x000000381ab47c20 */ /* 0x000fc80008410000 */
[----:B------:R-:W-:Y:S01]  /*53e0*/  MUFU.TANH R75, R75 ;  /* 0x0000004b004b7308 */ /* 0x000fe20000002400 */
[----:B------:R-:W-:Y:S01]  /*53f0*/  FMUL.FTZ R26, R52, UR56 ;  /* 0x00000038341a7c20 */ /* 0x000fe20008410000 */
[----:B------:R-:W-:Y:S01]  /*5400*/  HGMMA.64x128x16.F32.BF16 R88, R176, gdesc[UR4].tnspB, R88, gsb0 ;  /* 0x41e00004b0587df0 */ /* 0x000fe20008001858 */
[----:B------:R-:W-:Y:S01]  /*5410*/  UIADD3 UR6, UR11, 0x100, URZ ;  /* 0x000001000b067890 */ /* 0x000fe2000fffe03f */
[----:B------:R-:W-:-:S04]  /*5420*/  UMOV UR7, 0x40000040 ;  /* 0x4000004000077882 */ /* 0x000fc80000000000 */
[----:B------:R-:W0:Y:S08]  /*5430*/  MUFU.TANH R180, R180 ;  /* 0x000000b400b47308 */ /* 0x000e300000002400 */
        /* <DEDUP_REMOVED lines=25> */
[----:B------:R-:W-:Y:S01]  /*55d0*/  @UP0 ULDC UR6, c[0x0][0x44c] ;  /* 0x0001130000060ab9 */ /* 0x000fe20000000800 */
[----:B------:R-:W-:-:S05]  /*55e0*/  UMOV UR7, 0x40000040 ;  /* 0x4000004000077882 */ /* 0x000fca0000000000 */
[----:B------:R-:W1:Y:S08]  /*55f0*/  MUFU.TANH R178, R178 ;  /* 0x000000b200b27308 */ /* 0x000e700000002400 */
[----:B------:R-:W2:Y:S08]  /*5600*/  MUFU.TANH R176, R176 ;  /* 0x000000b000b07308 */ /* 0x000eb00000002400 */
[----:B------:R-:W3:Y:S08]  /*5610*/  MUFU.TANH R30, R30 ;  /* 0x0000001e001e7308 */ /* 0x000ef00000002400 */
        /* <DEDUP_REMOVED lines=11> */
[----:B------:R-:W-:Y:S01]  /*56d0*/  VIADD R173, R17, UR38 ;  /* 0x0000002611ad7c36 */ /* 0x000fe20008000000 */
[----:B------:R-:W-:-:S03]  /*56e0*/  WARPGROUP.ARRIVE ;  /* 0x00000000000079c5 */ /* 0x000fc60000000000 */
[----:B------:R-:W-:Y:S01]  /*56f0*/  @P2 IMAD.HI.U32 R29, R173, UR6, RZ ;  /* 0x00000006ad1d2c27 */ /* 0x000fe2000f8e00ff */
[----:B------:R-:W-:-:S04]  /*5700*/  @UP0 ULDC UR6, c[0x0][0x450] ;  /* 0x0001140000060ab9 */ /* 0x000fc80000000800 */
[----:B------:R-:W-:Y:S01]  /*5710*/  @P2 SHF.R.U32.HI R173, RZ, UR6, R29 ;  /* 0x00000006ffad2c19 */ /* 0x000fe2000801161d */
[----:B------:R-:W-:Y:S01]  /*5720*/  UMOV UR6, 0xffffff80 ;  /* 0xffffff8000067882 */ /* 0x000fe20000000000 */
[----:B------:R-:W-:Y:S01]  /*5730*/  FMUL.FTZ R29, R57, UR56 ;  /* 0x00000038391d7c20 */ /* 0x000fe20008410000 */
[----:B------:R-:W-:Y:S02]  /*5740*/  UIMAD UR6, UR59, UR6, 0x1 ;  /* 0x000000013b0674a4 */ /* 0x000fe4000f8e0206 */
[----:B------:R-:W4:Y:S01]  /*5750*/  SHFL.IDX PT, R47, R173, 0x1, 0x1c1f ;  /* 0x003c1f00ad2f7f89 */ /* 0x000f2200000e0000 */
[----:B------:R-:W-:Y:S02]  /*5760*/  UIADD3 UR59, UR59, -0x1, URZ ;  /* 0xffffffff3b3b7890 */ /* 0x000fe4000fffe03f */
[----:B------:R-:W-:Y:S01]  /*5770*/  MUFU.TANH R29, R29 ;  /* 0x0000001d001d7308 */ /* 0x000fe20000002400 */
[----:B------:R-:W-:Y:S01]  /*5780*/  IMAD.U32 R31, RZ, RZ, UR6 ;  /* 0x00000006ff1f7e24 */ /* 0x000fe2000f8e00ff */
[----:B------:R-:W-:-:S04]  /*5790*/  UIADD3 UR6, UR11, 0x180, URZ ;  /* 0x000001800b067890 */ /* 0x000fc8000fffe03f */
[----:B------:R-:W-:Y:S01]  /*57a0*/  IADD3 R174, R31, UR53, -R16 ;  /* 0x000000351fae7c10 */ /* 0x000fe2000fffe810 */
[----:B------:R-:W-:Y:S01]  /*57b0*/  FMUL.FTZ R31, R60, UR56 ;  /* 0x000000383c1f7c20 */ /* 0x000fe20008410000 */
[----:B------:R-:W-:Y:S01]  /*57c0*/  FMUL.FTZ R60, R64, UR56 ;  /* 0x00000038403c7c20 */ /* 0x000fe20008410000 */
[----:B------:R-:W-:Y:S01]  /*57d0*/  FMUL.FTZ R64, R72, UR56 ;  /* 0x0000003848407c20 */ /* 0x000fe20008410000 */
[----:B------:R-:W-:Y:S01]  /*57e0*/  FMUL.FTZ R72, R85, UR56 ;  /* 0x0000003855487c20 */ /* 0x000fe20008410000 */
[----:B------:R-:W-:Y:S01]  /*57f0*/  HGMMA.64x128x16.F32.BF16 R88, R168, gdesc[UR4].tnspB, R88, gsb0 ;  /* 0x41e00004a8587df0 */ /* 0x000fe20008001858 */
[----:B------:R-:W-:Y:S01]  /*5800*/  UIADD3 UR6, UR11, 0x200, URZ ;  /* 0x000002000b067890 */ /* 0x000fe2000fffe03f */
[----:B------:R-:W-:Y:S01]  /*5810*/  VIADD R174, R174, -UR54 ;  /* 0x80000036aeae7c36 */ /* 0x000fe20008000000 */
[----:B------:R-:W-:Y:S01]  /*5820*/  UMOV UR7, 0x40000040 ;  /* 0x4000004000077882 */ /* 0x000fe20000000000 */
[----:B------:R-:W-:Y:S02]  /*5830*/  MUFU.TANH R31, R31 ;  /* 0x0000001f001f7308 */ /* 0x000fe40000002400 */
[----:B----4-:R-:W-:-:S02]  /*5840*/  IMAD.IADD R56, R174, 0x1, R47 ;  /* 0x00000001ae387824 */ /* 0x010fc400078e022f */
[----:B------:R-:W-:Y:S01]  /*5850*/  FMUL.FTZ R47, R63, UR56 ;  /* 0x000000383f2f7c20 */ /* 0x000fe20008410000 */
[----:B------:R-:W-:-:S03]  /*5860*/  FMUL.FTZ R63, R73, UR56 ;  /* 0x00000038493f7c20 */ /* 0x000fc60008410000 */
[----:B------:R-:W-:Y:S01]  /*5870*/  MUFU.TANH R60, R60 ;  /* 0x0000003c003c7308 */ /* 0x000fe20000002400 */
[----:B------:R-:W4:Y:S01]  /*5880*/  SHFL.IDX PT, R73, R173, RZ, 0x1c1f ;  /* 0x001c1fffad497589 */ /* 0x000f2200000e0000 */
[C---:B------:R-:W-:Y:S02]  /*5890*/  ISETP.GT.AND P3, PT, R56.reuse, RZ, PT ;  /* 0x000000ff3800720c */ /* 0x040fe40003f64270 */
[----:B------:R-:W-:Y:S02]  /*58a0*/  ISETP.GT.AND P4, PT, R56, 0x1, PT ;  /* 0x000000013800780c */ /* 0x000fe40003f84270 */
[----:B0-----:R-:W-:Y:S02]  /*58b0*/  FSEL R180, R180, -INF , P3 ;  /* 0xff800000b4b47808 */ /* 0x001fe40001800000 */
[----:B------:R-:W-:Y:S01]  /*58c0*/  ISETP.GT.AND P3, PT, R56, 0x8, PT ;  /* 0x000000083800780c */ /* 0x000fe20003f64270 */
[----:B------:R-:W0:Y:S01]  /*58d0*/  MUFU.TANH R47, R47 ;  /* 0x0000002f002f7308 */ /* 0x000e220000002400 */
[----:B-1----:R-:W-:-:S02]  /*58e0*/  FSEL R178, R178, -INF , P4 ;  /* 0xff800000b2b27808 */ /* 0x002fc40002000000 */
[----:B------:R-:W-:Y:S02]  /*58f0*/  FMNMX.FTZ R49, R180, R5, !PT ;  /* 0x00000005b4317209 */ /* 0x000fe40007810000 */
[----:B------:R-:W-:Y:S02]  /*5900*/  ISETP.GT.AND P4, PT, R56, 0x9, PT ;  /* 0x000000093800780c */ /* 0x000fe40003f84270 */
[----:B--2---:R-:W-:Y:S01]  /*5910*/  FSEL R176, R176, -INF , P3 ;  /* 0xff800000b0b07808 */ /* 0x004fe20001800000 */
[----:B------:R-:W-:Y:S01]  /*5920*/  MUFU.TANH R64, R64 ;  /* 0x0000004000407308 */ /* 0x000fe20000002400 */
[----:B------:R-:W-:Y:S02]  /*5930*/  FMNMX.FTZ R49, R178, R49, !PT ;  /* 0x00000031b2317209 */ /* 0x000fe40007810000 */
[----:B------:R-:W-:Y:S02]  /*5940*/  ISETP.GT.AND P3, PT, R56, 0x10, PT ;  /* 0x000000103800780c */ /* 0x000fe40003f64270 */
[----:B---3--:R-:W-:Y:S01]  /*5950*/  FSEL R172, R30, -INF , P4 ;  /* 0xff8000001eac7808 */ /* 0x008fe20002000000 */
[----:B------:R-:W-:Y:S01]  /*5960*/  FMUL.FTZ R30, R66, UR56 ;  /* 0x00000038421e7c20 */ /* 0x000fe20008410000 */
[----:B------:R-:W-:Y:S01]  /*5970*/  FMNMX.FTZ R49, R176, R49, !PT ;  /* 0x00000031b0317209 */ /* 0x000fe20007810000 */
[----:B----4-:R-:W-:Y:S01]  /*5980*/  IMAD.IADD R73, R174, 0x1, R73 ;  /* 0x00000001ae497824 */ /* 0x010fe200078e0249 */
[----:B------:R-:W-:Y:S01]  /*5990*/  ISETP.GT.AND P4, PT, R56, 0x11, PT ;  /* 0x000000113800780c */ /* 0x000fe20003f84270 */
[----:B------:R-:W-:Y:S01]  /*59a0*/  FMUL.FTZ R66, R77, UR56 ;  /* 0x000000384d427c20 */ /* 0x000fe20008410000 */
[----:B------:R-:W-:Y:S01]  /*59b0*/  FMNMX.FTZ R49, R172, R49, !PT ;  /* 0x00000031ac317209 */ /* 0x000fe20007810000 */
[----:B------:R-:W1:Y:S01]  /*59c0*/  MUFU.TANH R30, R30 ;  /* 0x0000001e001e7308 */ /* 0x000e620000002400 */
[----:B------:R-:W-:-:S02]  /*59d0*/  ISETP.GT.AND P5, PT, R73, RZ, PT ;  /* 0x000000ff4900720c */ /* 0x000fc40003fa4270 */
[----:B------:R-:W-:-:S04]  /*59e0*/  ISETP.GT.AND P6, PT, R73, 0x8, PT ;  /* 0x000000084900780c */ /* 0x000fc80003fc4270 */
[----:B------:R-:W-:Y:S01]  /*59f0*/  FSEL R8, R8, -INF , P6 ;  /* 0xff80000008087808 */ /* 0x000fe20003000000 */
[----:B------:R-:W-:Y:S01]  /*5a00*/  MUFU.TANH R63, R63 ;  /* 0x0000003f003f7308 */ /* 0x000fe20000002400 */
[----:B------:R-:W-:-:S04]  /*5a10*/  ISETP.GT.AND P6, PT, R73, 0x11, PT ;  /* 0x000000114900780c */ /* 0x000fc80003fc4270 */
[----:B------:R-:W-:Y:S02]  /*5a20*/  FSEL R11, R11, -INF , P6 ;  /* 0xff8000000b0b7808 */ /* 0x000fe40003000000 */
[----:B------:R-:W-:Y:S01]  /*5a30*/  ISETP.GT.AND P6, PT, R73, 0x20, PT ;  /* 0x000000204900780c */ /* 0x000fe20003fc4270 */
[----:B------:R-:W-:Y:S08]  /*5a40*/  MUFU.TANH R66, R66 ;  /* 0x0000004200427308 */ /* 0x000ff00000002400 */
[----:B------:R-:W-:Y:S01]  /*5a50*/  MUFU.TANH R72, R72 ;  /* 0x0000004800487308 */ /* 0x000fe20000002400 */
[----:B------:R-:W-:-:S02]  /*5a60*/  WARPGROUP.DEPBAR.LE gsb0, 0x0 ;  /* 0x00008000000079c5 */ /* 0x000fc40000010000 */
[----:B------:R-:W-:Y:S01]  /*5a70*/  WARPGROUP.ARRIVE ;  /* 0x00000000000079c5 */ /* 0x000fe20000000000 */
[----:B------:R-:W-:Y:S02]  /*5a80*/  FSEL R170, R32, -INF , P3 ;  /* 0xff80000020aa7808 */ /* 0x000fe40001800000 */
[----:B------:R-:W-:Y:S02]  /*5a90*/  ISETP.GT.AND P3, PT, R56, 0x18, PT ;  /* 0x000000183800780c */ /* 0x000fe40003f64270 */
[----:B------:R-:W-:Y:S01]  /*5aa0*/  FSEL R168, R33, -INF , P4 ;  /* 0xff80000021a87808 */ /* 0x000fe20002000000 */
[----:B------:R-:W-:Y:S01]  /*5ab0*/  HGMMA.64x128x16.F32.BF16 R88, R152, gdesc[UR4].tnspB, R88, gsb0 ;  /* 0x41e0000498587df0 */ /* 0x000fe20008001858 */
[----:B------:R-:W-:Y:S01]  /*5ac0*/  FMNMX.FTZ R49, R170, R49, !PT ;  /* 0x00000031aa317209 */ /* 0x000fe20007810000 */
[----:B------:R-:W-:Y:S01]  /*5ad0*/  UIADD3 UR6, UR11, 0x280, URZ ;  /* 0x000002800b067890 */ /* 0x000fe2000fffe03f */
[----:B------:R-:W-:Y:S01]  /*5ae0*/  ISETP.GT.AND P4, PT, R56, 0x19, PT ;  /* 0x000000193800780c */ /* 0x000fe20003f84270 */
[----:B------:R-:W-:Y:S01]  /*5af0*/  UMOV UR7, 0x40000040 ;  /* 0x4000004000077882 */ /* 0x000fe20000000000 */
[----:B------:R-:W-:-:S02]  /*5b00*/  FSEL R37, R37, -INF , P3 ;  /* 0xff80000025257808 */ /* 0x000fc40001800000 */
[----:B------:R-:W-:Y:S02]  /*5b10*/  FMNMX.FTZ R50, R168, R49, !PT ;  /* 0x00000031a8327209 */ /* 0x000fe40007810000 */
[----:B------:R-:W-:Y:S02]  /*5b20*/  ISETP.GT.AND P3, PT, R56, 0x20, PT ;  /* 0x000000203800780c */ /* 0x000fe40003f64270 */
[----:B------:R-:W-:Y:S02]  /*5b30*/  FSEL R32, R34, -INF , P4 ;  /* 0xff80000022207808 */ /* 0x000fe40002000000 */
[----:B------:R-:W-:Y:S02]  /*5b40*/  FMNMX.FTZ R49, R37, R50, !PT ;  /* 0x0000003225317209 */ /* 0x000fe40007810000 */
[----:B------:R-:W-:Y:S02]  /*5b50*/  ISETP.GT.AND P4, PT, R56, 0x21, PT ;  /* 0x000000213800780c */ /* 0x000fe40003f84270 */
        /* <DEDUP_REMOVED lines=11> */
[----:B------:R-:W-:Y:S02]  /*5c10*/  FSEL R39, R40, -INF , P3 ;  /* 0xff80000028277808 */ /* 0x000fe40001800000 */
[----:B------:R-:W-:-:S02]  /*5c20*/  ISETP.GT.AND P4, PT, R56, 0x31, PT ;  /* 0x000000313800780c */ /* 0x000fc40003f84270 */
[----:B------:R-:W-:Y:S02]  /*5c30*/  FMNMX.FTZ R40, R35, R38, !PT ;  /* 0x0000002623287209 */ /* 0x000fe40007810000 */
[----:B------:R-:W-:Y:S02]  /*5c40*/  ISETP.GT.AND P3, PT, R56, 0x38, PT ;  /* 0x000000383800780c */ /* 0x000fe40003f64270 */
[----:B------:R-:W-:Y:S02]  /*5c50*/  FSEL R38, R41, -INF , P4 ;  /* 0xff80000029267808 */ /* 0x000fe40002000000 */
[----:B------:R-:W-:Y:S02]  /*5c60*/  FMNMX.FTZ R49, R39, R40, !PT ;  /* 0x0000002827317209 */ /* 0x000fe40007810000 */
[----:B------:R-:W-:Y:S02]  /*5c70*/  FSEL R41, R42, -INF , P3 ;  /* 0xff8000002a297808 */ /* 0x000fe40001800000 */
[----:B------:R-:W-:-:S02]  /*5c80*/  ISETP.GT.AND P4, PT, R56, 0x39, PT ;  /* 0x000000393800780c */ /* 0x000fc40003f84270 */
[----:B------:R-:W-:Y:S02]  /*5c90*/  FMNMX.FTZ R42, R38, R49, !PT ;  /* 0x00000031262a7209 */ /* 0x000fe40007810000 */
[C---:B------:R-:W-:Y:S02]  /*5ca0*/  ISETP.GT.AND P3, PT, R56.reuse, 0x40, PT ;  /* 0x000000403800780c */ /* 0x040fe40003f64270 */
[----:B------:R-:W-:Y:S02]  /*5cb0*/  FSEL R40, R43, -INF , P4 ;  /* 0xff8000002b287808 */ /* 0x000fe40002000000 */
[----:B------:R-:W-:Y:S02]  /*5cc0*/  FMNMX.FTZ R49, R41, R42, !PT ;  /* 0x0000002a29317209 */ /* 0x000fe40007810000 */
[----:B------:R-:W-:Y:S02]  /*5cd0*/  ISETP.GT.AND P4, PT, R56, 0x41, PT ;  /* 0x000000413800780c */ /* 0x000fe40003f84270 */
[----:B------:R-:W-:-:S02]  /*5ce0*/  FSEL R43, R44, -INF , P3 ;  /* 0xff8000002c2b7808 */ /* 0x000fc40001800000 */
[----:B------:R-:W-:Y:S02]  /*5cf0*/  FMNMX.FTZ R44, R40, R49, !PT ;  /* 0x00000031282c7209 */ /* 0x000fe40007810000 */
[----:B------:R-:W-:Y:S02]  /*5d00*/  FSEL R42, R45, -INF , P4 ;  /* 0xff8000002d2a7808 */ /* 0x000fe40002000000 */
[C---:B------:R-:W-:Y:S02]  /*5d10*/  ISETP.GT.AND P3, PT, R56.reuse, 0x48, PT ;  /* 0x000000483800780c */ /* 0x040fe40003f64270 */
[----:B------:R-:W-:Y:S02]  /*5d20*/  FMNMX.FTZ R45, R43, R44, !PT ;  /* 0x0000002c2b2d7209 */ /* 0x000fe40007810000 */
[----:B------:R-:W-:Y:S02]  /*5d30*/  ISETP.GT.AND P4, PT, R56, 0x49, PT ;  /* 0x000000493800780c */ /* 0x000fe40003f84270 */
[----:B------:R-:W-:-:S02]  /*5d40*/  FSEL R44, R46, -INF , P3 ;  /* 0xff8000002e2c7808 */ /* 0x000fc40001800000 */
[----:B------:R-:W-:Y:S02]  /*5d50*/  FMNMX.FTZ R49, R42, R45, !PT ;  /* 0x0000002d2a317209 */ /* 0x000fe40007810000 */
[----:B------:R-:W-:Y:S02]  /*5d60*/  ISETP.GT.AND P3, PT, R56, 0x50, PT ;  /* 0x000000503800780c */ /* 0x000fe40003f64270 */
[----:B0-----:R-:W-:Y:S02]  /*5d70*/  FSEL R45, R47, -INF , P4 ;  /* 0xff8000002f2d7808 */ /* 0x001fe40002000000 */
[----:B------:R-:W-:Y:S02]  /*5d80*/  FMNMX.FTZ R50, R44, R49, !PT ;  /* 0x000000312c327209 */ /* 0x000fe40007810000 */
[----:B------:R-:W-:Y:S02]  /*5d90*/  ISETP.GT.AND P4, PT, R56, 0x51, PT ;  /* 0x000000513800780c */ /* 0x000fe40003f84270 */
[----:B-1----:R-:W-:-:S02]  /*5da0*/  FSEL R46, R30, -INF , P3 ;  /* 0xff8000001e2e7808 */ /* 0x002fc40001800000 */
[----:B------:R-:W-:Y:S02]  /*5db0*/  FMNMX.FTZ R49, R45, R50, !PT ;  /* 0x000000322d317209 */ /* 0x000fe40007810000 */
[----:B------:R-:W-:Y:S02]  /*5dc0*/  ISETP.GT.AND P3, PT, R56, 0x58, PT ;  /* 0x000000583800780c */ /* 0x000fe40003f64270 */
[----:B------:R-:W-:Y:S02]  /*5dd0*/  FSEL R47, R48, -INF , P4 ;  /* 0xff800000302f7808 */ /* 0x000fe40002000000 */
[----:B------:R-:W-:Y:S02]  /*5de0*/  FMNMX.FTZ R30, R46, R49, !PT ;  /* 0x000000312e1e7209 */ /* 0x000fe40007810000 */
[----:B------:R-:W-:Y:S02]  /*5df0*/  ISETP.GT.AND P4, PT, R56, 0x59, PT ;  /* 0x000000593800780c */ /* 0x000fe40003f84270 */
[----:B------:R-:W-:Y:S01]  /*5e00*/  FSEL R48, R70, -INF , P3 ;  /* 0xff80000046307808 */ /* 0x000fe20001800000 */
[----:B------:R-:W-:Y:S01]  /*5e10*/  FMUL.FTZ R70, R84, UR56 ;  /* 0x0000003854467c20 */ /* 0x000fe20008410000 */
[----:B------:R-:W-:-:S02]  /*5e20*/  FMNMX.FTZ R51, R47, R30, !PT ;  /* 0x0000001e2f337209 */ /* 0x000fc40007810000 */
[----:B------:R-:W-:Y:S02]  /*5e30*/  ISETP.GT.AND P3, PT, R56, 0x60, PT ;  /* 0x000000603800780c */ /* 0x000fe40003f64270 */
[----:B------:R-:W-:Y:S01]  /*5e40*/  FSEL R49, R71, -INF , P4 ;  /* 0xff80000047317808 */ /* 0x000fe20002000000 */
[----:B------:R-:W-:Y:S01]  /*5e50*/  MUFU.TANH R70, R70 ;  /* 0x0000004600467308 */ /* 0x000fe20000002400 */
[----:B------:R-:W-:Y:S02]  /*5e60*/  FMNMX.FTZ R30, R48, R51, !PT ;  /* 0x00000033301e7209 */ /* 0x000fe40007810000 */
[----:B------:R-:W-:Y:S02]  /*5e70*/  ISETP.GT.AND P4, PT, R56, 0x61, PT ;  /* 0x000000613800780c */ /* 0x000fe40003f84270 */
[----:B------:R-:W-:Y:S02]  /*5e80*/  FSEL R50, R74, -INF , P3 ;  /* 0xff8000004a327808 */ /* 0x000fe40001800000 */
[----:B------:R-:W-:-:S02]  /*5e90*/  FMNMX.FTZ R53, R49, R30, !PT ;  /* 0x0000001e31357209 */ /* 0x000fc40007810000 */
[----:B------:R-:W-:Y:S02]  /*5ea0*/  ISETP.GT.AND P3, PT, R56, 0x68, PT ;  /* 0x000000683800780c */ /* 0x000fe40003f64270 */
[----:B------:R-:W-:Y:S02]  /*5eb0*/  FSEL R51, R75, -INF , P4 ;  /* 0xff8000004b337808 */ /* 0x000fe40002000000 */
[----:B------:R-:W-:Y:S02]  /*5ec0*/  FMNMX.FTZ R30, R50, R53, !PT ;  /* 0x00000035321e7209 */ /* 0x000fe40007810000 */
[----:B------:R-:W-:Y:S02]  /*5ed0*/  ISETP.GT.AND P4, PT, R56, 0x69, PT ;  /* 0x000000693800780c */ /* 0x000fe40003f84270 */
[----:B------:R-:W-:Y:S02]  /*5ee0*/  FSEL R53, R78, -INF , P3 ;  /* 0xff8000004e357808 */ /* 0x000fe40001800000 */
[----:B------:R-:W-:-:S02]  /*5ef0*/  FMNMX.FTZ R30, R51, R30, !PT ;  /* 0x0000001e331e7209 */ /* 0x000fc40007810000 */
[C---:B------:R-:W-:Y:S02]  /*5f00*/  ISETP.GT.AND P3, PT, R56.reuse, 0x70, PT ;  /* 0x000000703800780c */ /* 0x040fe40003f64270 */
[----:B------:R-:W-:Y:S02]  /*5f10*/  FSEL R55, R55, -INF , P4 ;  /* 0xff80000037377808 */ /* 0x000fe40002000000 */
[----:B------:R-:W-:Y:S02]  /*5f20*/  FMNMX.FTZ R30, R53, R30, !PT ;  /* 0x0000001e351e7209 */ /* 0x000fe40007810000 */
[----:B------:R-:W-:Y:S02]  /*5f30*/  ISETP.GT.AND P4, PT, R56, 0x71, PT ;  /* 0x000000713800780c */ /* 0x000fe40003f84270 */
[----:B------:R-:W-:Y:S02]  /*5f40*/  FSEL R52, R52, -INF , P3 ;  /* 0xff80000034347808 */ /* 0x000fe40001800000 */
[----:B------:R-:W-:-:S02]  /*5f50*/  FMNMX.FTZ R57, R55, R30, !PT ;  /* 0x0000001e37397209 */ /* 0x000fc40007810000 */
[----:B------:R-:W-:Y:S01]  /*5f60*/  ISETP.GT.AND P3, PT, R56, 0x78, PT ;  /* 0x000000783800780c */ /* 0x000fe20003f64270 */
[----:B------:R-:W-:Y:S02]  /*5f70*/  WARPGROUP.DEPBAR.LE gsb0, 0x0 ;  /* 0x00008000000079c5 */ /* 0x000fe40000010000 */
[----:B------:R-:W-:Y:S01]  /*5f80*/  WARPGROUP.ARRIVE ;  /* 0x00000000000079c5 */ /* 0x000fe20000000000 */
[----:B------:R-:W-:Y:S02]  /*5f90*/  FSEL R54, R54, -INF , P4 ;  /* 0xff80000036367808 */ /* 0x000fe40002000000 */
[----:B------:R-:W-:Y:S02]  /*5fa0*/  FMNMX.FTZ R57, R52, R57, !PT ;  /* 0x0000003934397209 */ /* 0x000fe40007810000 */
[----:B------:R-:W-:Y:S01]  /*5fb0*/  ISETP.GT.AND P4, PT, R56, 0x79, PT ;  /* 0x000000793800780c */ /* 0x000fe20003f84270 */
[----:B------:R-:W-:Y:S01]  /*5fc0*/  HGMMA.64x128x16.F32.BF16 R88, R156, gdesc[UR4].tnspB, R88, gsb0 ;  /* 0x41e000049c587df0 */ /* 0x000fe20008001858 */
[----:B------:R-:W-:Y:S01]  /*5fd0*/  FSEL R56, R86, -INF , P3 ;  /* 0xff80000056387808 */ /* 0x000fe20001800000 */
[----:B------:R-:W-:Y:S01]  /*5fe0*/  UIADD3 UR6, UR11, 0x300, URZ ;  /* 0x000003000b067890 */ /* 0x000fe2000fffe03f */
[----:B------:R-:W-:Y:S01]  /*5ff0*/  FMNMX.FTZ R59, R54, R57, !PT ;  /* 0x00000039363b7209 */ /* 0x000fe20007810000 */
[----:B------:R-:W-:Y:S01]  /*6000*/  UMOV UR7, 0x40000040 ;  /* 0x4000004000077882 */ /* 0x000fe20000000000 */
[----:B------:R-:W-:-:S02]  /*6010*/  FSEL R57, R87, -INF , P4 ;  /* 0xff80000057397808 */ /* 0x000fc40002000000 */
[----:B------:R-:W-:Y:S01]  /*6020*/  FMNMX.FTZ R30, R56, R59, !PT ;  /* 0x0000003b381e7209 */ /* 0x000fe20007810000 */
[----:B------:R-:W-:Y:S01]  /*6030*/  FMUL.FTZ R59, R65, UR56 ;  /* 0x00000038413b7c20 */ /* 0x000fe20008410000 */
[----:B------:R-:W-:Y:S02]  /*6040*/  ISETP.GT.AND P4, PT, R73, 0x1, PT ;  /* 0x000000014900780c */ /* 0x000fe40003f84270 */
[----:B------:R-:W-:Y:S02]  /*6050*/  FMNMX.FTZ R30, R57, R30, !PT ;  /* 0x0000001e391e7209 */ /* 0x000fe40007810000 */
[----:B------:R-:W-:Y:S01]  /*6060*/  FSEL R71, R6, -INF , P5 ;  /* 0xff80000006477808 */ /* 0x000fe20002800000 */
[----:B------:R-:W0:Y:S01]  /*6070*/  MUFU.TANH R59, R59 ;  /* 0x0000003b003b7308 */ /* 0x000e220000002400 */
[----:B------:R-:W-:Y:S01]  /*6080*/  FSEL R7, R7, -INF , P4 ;  /* 0xff80000007077808 */ /* 0x000fe20002000000 */
[----:B------:R-:W1:Y:S01]  /*6090*/  SHFL.BFLY PT, R65, R30, 0x2, 0x1f ;  /* 0x0c401f001e417f89 */ /* 0x000e6200000e0000 */
[----:B------:R-:W-:-:S02]  /*60a0*/  FMNMX.FTZ R74, R71, R4, !PT ;  /* 0x00000004474a7209 */ /* 0x000fc40007810000 */
[----:B------:R-:W-:Y:S02]  /*60b0*/  ISETP.GT.AND P5, PT, R73, 0x9, PT ;  /* 0x000000094900780c */ /* 0x000fe40003fa4270 */
[----:B------:R-:W-:Y:S02]  /*60c0*/  FMNMX.FTZ R75, R7, R74, !PT ;  /* 0x0000004a074b7209 */ /* 0x000fe40007810000 */
[----:B------:R-:W-:Y:S02]  /*60d0*/  ISETP.GT.AND P4, PT, R73, 0x10, PT ;  /* 0x000000104900780c */ /* 0x000fe40003f84270 */
[----:B------:R-:W-:Y:S02]  /*60e0*/  FSEL R9, R9, -INF , P5 ;  /* 0xff80000009097808 */ /* 0x000fe40002800000 */
[----:B------:R-:W-:Y:S02]  /*60f0*/  FMNMX.FTZ R74, R8, R75, !PT ;  /* 0x0000004b084a7209 */ /* 0x000fe40007810000 */
[----:B------:R-:W-:-:S02]  /*6100*/  FSEL R10, R10, -INF , P4 ;  /* 0xff8000000a0a7808 */ /* 0x000fc40002000000 */
[----:B------:R-:W-:Y:S02]  /*6110*/  FMNMX.FTZ R75, R9, R74, !PT ;  /* 0x0000004a094b7209 */ /* 0x000fe40007810000 */
[C---:B------:R-:W-:Y:S02]  /*6120*/  ISETP.GT.AND P5, PT, R73.reuse, 0x18, PT ;  /* 0x000000184900780c */ /* 0x040fe40003fa4270 */
[----:B------:R-:W-:Y:S02]  /*6130*/  ISETP.GT.AND P4, PT, R73, 0x19, PT ;  /* 0x000000194900780c */ /* 0x000fe40003f84270 */
[----:B------:R-:W-:Y:S02]  /*6140*/  FSEL R74, R12, -INF , P5 ;  /* 0xff8000000c4a7808 */ /* 0x000fe40002800000 */
[----:B------:R-:W-:Y:S02]  /*6150*/  FSEL R13, R13, -INF , P4 ;  /* 0xff8000000d0d7808 */ /* 0x000fe40002000000 */
[----:B-1----:R-:W-:Y:S01]  /*6160*/  FMNMX.FTZ R69, R30, R65, !PT ;  /* 0x000000411e457209 */ /* 0x002fe20007810000 */
[----:B------:R-:W-:Y:S01]  /*6170*/  FMUL.FTZ R65, R76, UR56 ;  /* 0x000000384c417c20 */ /* 0x000fe20008410000 */
[----:B------:R-:W-:-:S02]  /*6180*/  FMNMX.FTZ R76, R10, R75, !PT ;  /* 0x0000004b0a4c7209 */ /* 0x000fc40007810000 */
[----:B------:R-:W-:Y:S01]  /*6190*/  ISETP.GT.AND P5, PT, R73, 0x21, PT ;  /* 0x000000214900780c */ /* 0x000fe20003fa4270 */
[----:B------:R-:W1:Y:S01]  /*61a0*/  SHFL.BFLY PT, R30, R69, 0x1, 0x1f ;  /* 0x0c201f00451e7f89 */ /* 0x000e6200000e0000 */
[----:B------:R-:W-:Y:S01]  /*61b0*/  FMNMX.FTZ R75, R11, R76, !PT ;  /* 0x0000004c0b4b7209 */ /* 0x000fe20007810000 */
[----:B------:R-:W2:Y:S01]  /*61c0*/  MUFU.TANH R65, R65 ;  /* 0x0000004100417308 */ /* 0x000ea20000002400 */
[----:B------:R-:W-:Y:S02]  /*61d0*/  ISETP.GT.AND P4, PT, R73, 0x28, PT ;  /* 0x000000284900780c */ /* 0x000fe40003f84270 */
[----:B------:R-:W-:Y:S02]  /*61e0*/  FMNMX.FTZ R76, R74, R75, !PT ;  /* 0x0000004b4a4c7209 */ /* 0x000fe40007810000 */
[----:B------:R-:W-:Y:S02]  /*61f0*/  FSEL R75, R14, -INF , P6 ;  /* 0xff8000000e4b7808 */ /* 0x000fe40003000000 */
[----:B------:R-:W-:-:S02]  /*6200*/  FMNMX.FTZ R76, R13, R76, !PT ;  /* 0x0000004c0d4c7209 */ /* 0x000fc40007810000 */
[----:B------:R-:W-:Y:S02]  /*6210*/  FSEL R15, R15, -INF , P5 ;  /* 0xff8000000f0f7808 */ /* 0x000fe40002800000 */
[----:B------:R-:W-:Y:S02]  /*6220*/  FMNMX.FTZ R78, R75, R76, !PT ;  /* 0x0000004c4b4e7209 */ /* 0x000fe40007810000 */
[----:B------:R-:W-:Y:S02]  /*6230*/  ISETP.GT.AND P6, PT, R73, 0x29, PT ;  /* 0x000000294900780c */ /* 0x000fe40003fc4270 */
[----:B------:R-:W-:Y:S02]  /*6240*/  FSEL R76, R20, -INF , P4 ;  /* 0xff800000144c7808 */ /* 0x000fe40002000000 */
[----:B------:R-:W-:Y:S02]  /*6250*/  FMNMX.FTZ R77, R15, R78, !PT ;  /* 0x0000004e0f4d7209 */ /* 0x000fe40007810000 */
[----:B------:R-:W-:-:S02]  /*6260*/  ISETP.GT.AND P5, PT, R73, 0x30, PT ;  /* 0x000000304900780c */ /* 0x000fc40003fa4270 */
[----:B------:R-:W-:Y:S02]  /*6270*/  FSEL R21, R21, -INF , P6 ;  /* 0xff80000015157808 */ /* 0x000fe40003000000 */
[----:B-1----:R-:W-:Y:S02]  /*6280*/  FMNMX.FTZ R30, R69, R30, !PT ;  /* 0x0000001e451e7209 */ /* 0x002fe40007810000 */
[----:B------:R-:W-:Y:S02]  /*6290*/  FMNMX.FTZ R20, R76, R77, !PT ;  /* 0x0000004d4c147209 */ /* 0x000fe40007810000 */
[C---:B------:R-:W-:Y:S01]  /*62a0*/  FSETP.NEU.FTZ.AND P3, PT, R30.reuse, -INF , PT ;  /* 0xff8000001e00780b */ /* 0x040fe20003f7d000 */
[----:B------:R-:W-:Y:S01]  /*62b0*/  FMUL.FTZ R69, R30, UR10 ;  /* 0x0000000a1e457c20 */ /* 0x000fe20008410000 */
[----:B------:R-:W-:Y:S02]  /*62c0*/  ISETP.GT.AND P4, PT, R73, 0x31, PT ;  /* 0x000000314900780c */ /* 0x000fe40003f84270 */
[----:B------:R-:W-:-:S02]  /*62d0*/  FMNMX.FTZ R20, R21, R20, !PT ;  /* 0x0000001415147209 */ /* 0x000fc40007810000 */
[----:B------:R-:W-:Y:S02]  /*62e0*/  FSEL R69, R69, RZ, P3 ;  /* 0x000000ff45457208 */ /* 0x000fe40001800000 */
[----:B------:R-:W-:Y:S02]  /*62f0*/  ISETP.GT.AND P6, PT, R73, 0x38, PT ;  /* 0x000000384900780c */ /* 0x000fe40003fc4270 */
[----:B------:R-:W-:Y:S01]  /*6300*/  FSEL R25, R25, -INF , P4 ;  /* 0xff80000019197808 */ /* 0x000fe20002000000 */
[--C-:B------:R-:W-:Y:S01]  /*6310*/  FFMA.FTZ R179, R37, UR10, -R69.reuse ;  /* 0x0000000a25b37c23 */ /* 0x100fe20008010845 */
[----:B------:R-:W-:Y:S01]  /*6320*/  FSEL R37, R24, -INF , P5 ;  /* 0xff80000018257808 */ /* 0x000fe20002800000 */
[--C-:B------:R-:W-:Y:S01]  /*6330*/  FFMA.FTZ R78, R32, UR10, -R69.reuse ;  /* 0x0000000a204e7c23 */ /* 0x100fe20008010845 */
[----:B------:R-:W-:Y:S01]  /*6340*/  ISETP.GT.AND P5, PT, R73, 0x39, PT ;  /* 0x000000394900780c */ /* 0x000fe20003fa4270 */
[--C-:B------:R-:W-:Y:S01]  /*6350*/  FFMA.FTZ R173, R33, UR10, -R69.reuse ;  /* 0x0000000a21ad7c23 */ /* 0x100fe20008010845 */
[----:B------:R-:W-:Y:S01]  /*6360*/  FMNMX.FTZ R24, R37, R20, !PT ;  /* 0x0000001425187209 */ /* 0x000fe20007810000 */
[--C-:B------:R-:W-:Y:S01]  /*6370*/  FFMA.FTZ R175, R36, UR10, -R69.reuse ;  /* 0x0000000a24af7c23 */ /* 0x100fe20008010845 */
[----:B------:R-:W-:Y:S01]  /*6380*/  FSEL R26, R26, -INF , P6 ;  /* 0xff8000001a1a7808 */ /* 0x000fe20003000000 */
[--C-:B------:R-:W-:Y:S01]  /*6390*/  FFMA.FTZ R171, R41, UR10, -R69.reuse ;  /* 0x0000000a29ab7c23 */ /* 0x100fe20008010845 */
[----:B------:R-:W-:Y:S01]  /*63a0*/  FMNMX.FTZ R77, R25, R24, !PT ;  /* 0x00000018194d7209 */ /* 0x000fe20007810000 */
[----:B------:R1:W-:Y:S01]  /*63b0*/  MUFU.EX2 R20, R78 ;  /* 0x0000004e00147308 */ /* 0x0003e20000000800 */
[----:B------:R-:W-:Y:S01]  /*63c0*/  ISETP.GT.AND P4, PT, R73, 0x40, PT ;  /* 0x000000404900780c */ /* 0x000fe20003f84270 */
[--C-:B------:R-:W-:Y:S01]  /*63d0*/  FFMA.FTZ R181, R180, UR10, -R69.reuse ;  /* 0x0000000ab4b57c23 */ /* 0x100fe20008010845 */
[----:B------:R-:W-:Y:S01]  /*63e0*/  FSEL R27, R27, -INF , P5 ;  /* 0xff8000001b1b7808 */ /* 0x000fe20002800000 */
[--C-:B------:R-:W-:Y:S01]  /*63f0*/  FFMA.FTZ R183, R176, UR10, -R69.reuse ;  /* 0x0000000ab0b77c23 */ /* 0x100fe20008010845 */
[----:B------:R-:W-:Y:S01]  /*6400*/  FMNMX.FTZ R24, R26, R77, !PT ;  /* 0x0000004d1a187209 */ /* 0x000fe20007810000 */
[--C-:B------:R-:W-:Y:S01]  /*6410*/  FFMA.FTZ R177, R170, UR10, -R69.reuse ;  /* 0x0000000aaab17c23 */ /* 0x100fe20008010845 */
[----:B------:R-:W-:Y:S01]  /*6420*/  ISETP.GT.AND P6, PT, R73, 0x41, PT ;  /* 0x000000414900780c */ /* 0x000fe20003fc4270 */
[--C-:B------:R-:W-:Y:S01]  /*6430*/  FFMA.FTZ R6, R178, UR10, -R69.reuse ;  /* 0x0000000ab2067c23 */ /* 0x100fe20008010845 */
[----:B------:R-:W-:Y:S01]  /*6440*/  FSEL R32, R28, -INF , P4 ;  /* 0xff8000001c207808 */ /* 0x000fe20002000000 */
[----:B------:R-:W-:Y:S01]  /*6450*/  MUFU.EX2 R181, R181 ;  /* 0x000000b500b57308 */ /* 0x000fe20000000800 */
[----:B------:R-:W-:Y:S01]  /*6460*/  FMNMX.FTZ R33, R27, R24, !PT ;  /* 0x000000181b217209 */ /* 0x000fe20007810000 */
[--C-:B------:R-:W-:Y:S01]  /*6470*/  FFMA.FTZ R24, R34, UR10, -R69.reuse ;  /* 0x0000000a22187c23 */ /* 0x100fe20008010845 */
[----:B------:R-:W-:Y:S01]  /*6480*/  ISETP.GT.AND P5, PT, R73, 0x48, PT ;  /* 0x000000484900780c */ /* 0x000fe20003fa4270 */
[--C-:B------:R-:W-:Y:S01]  /*6490*/  FFMA.FTZ R172, R172, UR10, -R69.reuse ;  /* 0x0000000aacac7c23 */ /* 0x100fe20008010845 */
[----:B------:R-:W-:Y:S01]  /*64a0*/  FSEL R29, R29, -INF , P6 ;  /* 0xff8000001d1d7808 */ /* 0x000fe20003000000 */
[--C-:B------:R-:W-:Y:S01]  /*64b0*/  FFMA.FTZ R14, R168, UR10, -R69.reuse ;  /* 0x0000000aa80e7c23 */ /* 0x100fe20008010845 */
[----:B------:R-:W-:Y:S01]  /*64c0*/  FMNMX.FTZ R28, R32, R33, !PT ;  /* 0x00000021201c7209 */ /* 0x000fe20007810000 */
[----:B------:R-:W-:Y:S01]  /*64d0*/  MUFU.EX2 R6, R6 ;  /* 0x0000000600067308 */ /* 0x000fe20000000800 */
[----:B------:R-:W-:Y:S01]  /*64e0*/  ISETP.GT.AND P4, PT, R73, 0x49, PT ;  /* 0x000000494900780c */ /* 0x000fe20003f84270 */
[--C-:B------:R-:W-:Y:S01]  /*64f0*/  FFMA.FTZ R155, R44, UR10, -R69.reuse ;  /* 0x0000000a2c9b7c23 */ /* 0x100fe20008010845 */
[----:B------:R-:W-:Y:S01]  /*6500*/  FSEL R31, R31, -INF , P5 ;  /* 0xff8000001f1f7808 */ /* 0x000fe20002800000 */
[--C-:B------:R-:W-:Y:S01]  /*6510*/  FFMA.FTZ R44, R45, UR10, -R69.reuse ;  /* 0x0000000a2d2c7c23 */ /* 0x100fe20008010845 */
[----:B------:R-:W-:Y:S01]  /*6520*/  FMNMX.FTZ R28, R29, R28, !PT ;  /* 0x0000001c1d1c7209 */ /* 0x000fe20007810000 */
[--C-:B------:R-:W-:Y:S01]  /*6530*/  FFMA.FTZ R169, R39, UR10, -R69.reuse ;  /* 0x0000000a27a97c23 */ /* 0x100fe20008010845 */
[----:B------:R-:W-:Y:S01]  /*6540*/  ISETP.GT.AND P6, PT, R73, 0x50, PT ;  /* 0x000000504900780c */ /* 0x000fe20003fc4270 */
[----:B------:R-:W-:Y:S01]  /*6550*/  MUFU.EX2 R183, R183 ;  /* 0x000000b700b77308 */ /* 0x000fe20000000800 */
[----:B------:R-:W-:Y:S01]  /*6560*/  FSEL R58, R58, -INF , P4 ;  /* 0xff8000003a3a7808 */ /* 0x000fe20002000000 */
[--C-:B------:R-:W-:Y:S01]  /*6570*/  FFMA.FTZ R153, R43, UR10, -R69.reuse ;  /* 0x0000000a2b997c23 */ /* 0x100fe20008010845 */
[----:B------:R-:W-:Y:S01]  /*6580*/  FMNMX.FTZ R33, R31, R28, !PT ;  /* 0x0000001c1f217209 */ /* 0x000fe20007810000 */
[--C-:B------:R-:W-:Y:S01]  /*6590*/  FFMA.FTZ R28, R35, UR10, -R69.reuse ;  /* 0x0000000a231c7c23 */ /* 0x100fe20008010845 */
[----:B------:R-:W-:Y:S01]  /*65a0*/  ISETP.GT.AND P5, PT, R73, 0x51, PT ;  /* 0x000000514900780c */ /* 0x000fe20003fa4270 */
[--C-:B------:R-:W-:Y:S01]  /*65b0*/  FFMA.FTZ R35, R50, UR10, -R69.reuse ;  /* 0x0000000a32237c23 */ /* 0x100fe20008010845 */
[----:B------:R-:W-:Y:S01]  /*65c0*/  FSEL R60, R60, -INF , P6 ;  /* 0xff8000003c3c7808 */ /* 0x000fe20003000000 */
[----:B------:R3:W-:Y:S01]  /*65d0*/  MUFU.EX2 R12, R172 ;  /* 0x000000ac000c7308 */ /* 0x0007e20000000800 */
[----:B------:R-:W-:Y:S01]  /*65e0*/  FMNMX.FTZ R33, R58, R33, !PT ;  /* 0x000000213a217209 */ /* 0x000fe20007810000 */
[--C-:B------:R-:W-:Y:S01]  /*65f0*/  FFMA.FTZ R39, R53, UR10, -R69.reuse ;  /* 0x0000000a35277c23 */ /* 0x100fe20008010845 */
[----:B------:R-:W-:Y:S01]  /*6600*/  ISETP.GT.AND P4, PT, R73, 0x58, PT ;  /* 0x000000584900780c */ /* 0x000fe20003f84270 */
[--C-:B------:R-:W-:Y:S01]  /*6610*/  FFMA.FTZ R50, R54, UR10, -R69.reuse ;  /* 0x0000000a36327c23 */ /* 0x100fe20008010845 */
[----:B0-----:R-:W-:Y:S01]  /*6620*/  FSEL R59, R59, -INF , P5 ;  /* 0xff8000003b3b7808 */ /* 0x001fe20002800000 */
[--C-:B------:R-:W-:Y:S01]  /*6630*/  FFMA.FTZ R43, R56, UR10, -R69.reuse ;  /* 0x0000000a382b7c23 */ /* 0x100fe20008010845 */
[----:B------:R-:W-:Y:S01]  /*6640*/  FMNMX.FTZ R34, R60, R33, !PT ;  /* 0x000000213c227209 */ /* 0x000fe20007810000 */
[----:B------:R-:W-:Y:S01]  /*6650*/  MUFU.EX2 R177, R177 ;  /* 0x000000b100b17308 */ /* 0x000fe20000000800 */
[----:B------:R-:W-:Y:S01]  /*6660*/  ISETP.GT.AND P6, PT, R73, 0x59, PT ;  /* 0x000000594900780c */ /* 0x000fe20003fc4270 */
[----:B------:R-:W-:Y:S01]  /*6670*/  FFMA.FTZ R57, R57, UR10, -R69 ;  /* 0x0000000a39397c23 */ /* 0x000fe20008010845 */
[----:B------:R-:W-:Y:S01]  /*6680*/  FSEL R61, R61, -INF , P4 ;  /* 0xff8000003d3d7808 */ /* 0x000fe20002000000 */
[----:B------:R-:W-:-:S02]  /*6690*/  WARPGROUP.DEPBAR.LE gsb0, 0x0 ;  /* 0x00008000000079c5 */ /* 0x000fc40000010000 */
[----:B------:R-:W-:Y:S01]  /*66a0*/  WARPGROUP.ARRIVE ;  /* 0x00000000000079c5 */ /* 0x000fe20000000000 */
[----:B------:R-:W-:Y:S01]  /*66b0*/  FMNMX.FTZ R34, R59, R34, !PT ;  /* 0x000000223b227209 */ /* 0x000fe20007810000 */
[----:B------:R-:W-:Y:S01]  /*66c0*/  MUFU.EX2 R14, R14 ;  /* 0x0000000e000e7308 */ /* 0x000fe20000000800 */
[----:B------:R-:W-:Y:S01]  /*66d0*/  ISETP.GT.AND P5, PT, R73, 0x60, PT ;  /* 0x000000604900780c */ /* 0x000fe20003fa4270 */
[--C-:B------:R-:W-:Y:S01]  /*66e0*/  FFMA.FTZ R157, R46, UR10, -R69.reuse ;  /* 0x0000000a2e9d7c23 */ /* 0x100fe20008010845 */
[----:B------:R-:W-:Y:S01]  /*66f0*/  FSEL R62, R62, -INF , P6 ;  /* 0xff8000003e3e7808 */ /* 0x000fe20003000000 */
[----:B------:R-:W-:Y:S01]  /*6700*/  HGMMA.64x128x16.F32.BF16 R88, R160, gdesc[UR4].tnspB, R88, gsb0 ;  /* 0x41e00004a0587df0 */ /* 0x000fe20008001858 */
[----:B------:R-:W-:Y:S01]  /*6710*/  FMNMX.FTZ R33, R61, R34, !PT ;  /* 0x000000223d217209 */ /* 0x000fe20007810000 */
[--C-:B------:R-:W-:Y:S01]  /*6720*/  FFMA.FTZ R34, R38, UR10, -R69.reuse ;  /* 0x0000000a26227c23 */ /* 0x100fe20008010845 */
[C---:B------:R-:W-:Y:S01]  /*6730*/  ISETP.GT.AND P4, PT, R73.reuse, 0x61, PT ;  /* 0x000000614900780c */ /* 0x040fe20003f84270 */
[----:B------:R-:W-:Y:S01]  /*6740*/  UIADD3 UR6, UR11, 0x380, URZ ;  /* 0x000003800b067890 */ /* 0x000fe2000fffe03f */
[----:B------:R-:W-:Y:S01]  /*6750*/  FSEL R64, R64, -INF , P5 ;  /* 0xff80000040407808 */ /* 0x000fe20002800000 */
[----:B------:R-:W-:Y:S01]  /*6760*/  UMOV UR7, 0x40000040 ;  /* 0x4000004000077882 */ /* 0x000fe20000000000 */
[----:B------:R-:W-:Y:S01]  /*6770*/  FMNMX.FTZ R33, R62, R33, !PT ;  /* 0x000000213e217209 */ /* 0x000fe20007810000 */
[----:B------:R-:W-:Y:S01]  /*6780*/  MUFU.EX2 R179, R179 ;  /* 0x000000b300b37308 */ /* 0x000fe20000000800 */
[----:B------:R-:W-:Y:S01]  /*6790*/  ISETP.GT.AND P6, PT, R73, 0x68, PT ;  /* 0x000000684900780c */ /* 0x000fe20003fc4270 */
[--C-:B------:R-:W-:Y:S01]  /*67a0*/  FFMA.FTZ R159, R48, UR10, -R69.reuse ;  /* 0x0000000a309f7c23 */ /* 0x100fe20008010845 */
[----:B------:R-:W-:Y:S01]  /*67b0*/  FSEL R63, R63, -INF , P4 ;  /* 0xff8000003f3f7808 */ /* 0x000fe20002000000 */
[--C-:B------:R-:W-:Y:S01]  /*67c0*/  FFMA.FTZ R46, R51, UR10, -R69.reuse ;  /* 0x0000000a332e7c23 */ /* 0x100fe20008010845 */
[----:B------:R-:W-:Y:S01]  /*67d0*/  FMNMX.FTZ R36, R64, R33, !PT ;  /* 0x0000002140247209 */ /* 0x000fe20007810000 */
[----:B------:R-:W-:Y:S01]  /*67e0*/  FFMA.FTZ R48, R55, UR10, -R69 ;  /* 0x0000000a37307c23 */ /* 0x000fe20008010845 */
[----:B------:R-:W-:Y:S01]  /*67f0*/  ISETP.GT.AND P5, PT, R73, 0x69, PT ;  /* 0x000000694900780c */ /* 0x000fe20003fa4270 */
[----:B------:R-:W-:Y:S01]  /*6800*/  MUFU.EX2 R173, R173 ;  /* 0x000000ad00ad7308 */ /* 0x000fe20000000800 */
[----:B--2---:R-:W-:-:S02]  /*6810*/  FSEL R65, R65, -INF , P6 ;  /* 0xff80000041417808 */ /* 0x004fc40003000000 */
[----:B------:R-:W-:Y:S02]  /*6820*/  FMNMX.FTZ R36, R63, R36, !PT ;  /* 0x000000243f247209 */ /* 0x000fe40007810000 */
[----:B------:R-:W-:Y:S02]  /*6830*/  ISETP.GT.AND P4, PT, R73, 0x70, PT ;  /* 0x000000704900780c */ /* 0x000fe40003f84270 */
[----:B------:R-:W-:Y:S01]  /*6840*/  FSEL R66, R66, -INF , P5 ;  /* 0xff80000042427808 */ /* 0x000fe20002800000 */
[----:B------:R-:W-:Y:S01]  /*6850*/  MUFU.EX2 R24, R24 ;  /* 0x0000001800187308 */ /* 0x000fe20000000800 */
[----:B------:R-:W-:Y:S01]  /*6860*/  FMNMX.FTZ R33, R65, R36, !PT ;  /* 0x0000002441217209 */ /* 0x000fe20007810000 */
[--C-:B------:R-:W-:Y:S01]  /*6870*/  FFMA.FTZ R36, R40, UR10, -R69.reuse ;  /* 0x0000000a28247c23 */ /* 0x100fe20008010845 */
[----:B------:R-:W-:Y:S01]  /*6880*/  ISETP.GT.AND P6, PT, R73, 0x71, PT ;  /* 0x000000714900780c */ /* 0x000fe20003fc4270 */
[----:B------:R-:W-:Y:S01]  /*6890*/  FFMA.FTZ R40, R47, UR10, -R69 ;  /* 0x0000000a2f287c23 */ /* 0x000fe20008010845 */
        /* <DEDUP_REMOVED lines=9> */
[----:B------:R-:W-:Y:S01]  /*6930*/  FMNMX.FTZ R33, R67, R38, !PT ;  /* 0x0000002643217209 */ /* 0x000fe20007810000 */
[----:B------:R-:W-:Y:S01]  /*6940*/  FFMA.FTZ R38, R42, UR10, -R69 ;  /* 0x0000000a2a267c23 */ /* 0x000fe20008010845 */
[----:B------:R-:W-:Y:S02]  /*6950*/  FSEL R72, R72, -INF , P4 ;  /* 0xff80000048487808 */ /* 0x000fe40002000000 */
[----:B------:R-:W-:Y:S01]  /*6960*/  FMNMX.FTZ R33, R70, R33, !PT ;  /* 0x0000002146217209 */ /* 0x000fe20007810000 */
[----:B------:R-:W-:Y:S03]  /*6970*/  MUFU.EX2 R169, R169 ;  /* 0x000000a900a97308 */ /* 0x000fe60000000800 */
[----:B------:R-:W-:-:S05]  /*6980*/  FMNMX.FTZ R33, R72, R33, !PT ;  /* 0x0000002148217209 */ /* 0x000fca0007810000 */
[----:B------:R-:W0:Y:S01]  /*6990*/  SHFL.BFLY PT, R42, R33, 0x2, 0x1f ;  /* 0x0c401f00212a7f89 */ /* 0x000e2200000e0000 */
[----:B------:R-:W-:Y:S08]  /*69a0*/  MUFU.EX2 R34, R34 ;  /* 0x0000002200227308 */ /* 0x000ff00000000800 */
[----:B------:R-:W-:Y:S08]  /*69b0*/  MUFU.EX2 R171, R171 ;  /* 0x000000ab00ab7308 */ /* 0x000ff00000000800 */
[----:B------:R-:W-:Y:S01]  /*69c0*/  MUFU.EX2 R36, R36 ;  /* 0x0000002400247308 */ /* 0x000fe20000000800 */
[----:B0-----:R-:W-:-:S07]  /*69d0*/  FMNMX.FTZ R41, R33, R42, !PT ;  /* 0x0000002a21297209 */ /* 0x001fce0007810000 */
[----:B------:R-:W-:Y:S01]  /*69e0*/  MUFU.EX2 R153, R153 ;  /* 0x0000009900997308 */ /* 0x000fe20000000800 */
[--C-:B------:R-:W-:Y:S01]  /*69f0*/  FFMA.FTZ R42, R49, UR10, -R69.reuse ;  /* 0x0000000a312a7c23 */ /* 0x100fe20008010845 */
[----:B-1----:R-:W0:Y:S06]  /*6a00*/  SHFL.BFLY PT, R78, R41, 0x1, 0x1f ;  /* 0x0c201f00294e7f89 */ /* 0x002e2c00000e0000 */
[----:B------:R-:W-:Y:S08]  /*6a10*/  MUFU.EX2 R38, R38 ;  /* 0x0000002600267308 */ /* 0x000ff00000000800 */
[----:B------:R-:W-:Y:S08]  /*6a20*/  MUFU.EX2 R155, R155 ;  /* 0x0000009b009b7308 */ /* 0x000ff00000000800 */
[----:B------:R-:W-:Y:S01]  /*6a30*/  MUFU.EX2 R44, R44 ;  /* 0x0000002c002c7308 */ /* 0x000fe20000000800 */
[----:B0-----:R-:W-:Y:S01]  /*6a40*/  FMNMX.FTZ R33, R41, R78, !PT ;  /* 0x0000004e29217209 */ /* 0x001fe20007810000 */
[----:B------:R-:W-:-:S03]  /*6a50*/  FFMA.FTZ R41, R52, UR10, -R69 ;  /* 0x0000000a34297c23 */ /* 0x000fc60008010845 */
[C---:B------:R-:W-:Y:S01]  /*6a60*/  FSETP.NEU.FTZ.AND P4, PT, R33.reuse, -INF , PT ;  /* 0xff8000002100780b */ /* 0x040fe20003f9d000 */
[----:B------:R-:W-:Y:S02]  /*6a70*/  FMUL.FTZ R52, R33, UR10 ;  /* 0x0000000a21347c20 */ /* 0x000fe40008410000 */
[----:B------:R-:W-:Y:S03]  /*6a80*/  MUFU.EX2 R157, R157 ;  /* 0x0000009d009d7308 */ /* 0x000fe60000000800 */
[----:B------:R-:W-:-:S05]  /*6a90*/  FSEL R52, R52, RZ, P4 ;  /* 0x000000ff34347208 */ /* 0x000fca0002000000 */
[----:B------:R-:W-:Y:S01]  /*6aa0*/  MUFU.EX2 R40, R40 ;  /* 0x0000002800287308 */ /* 0x000fe20000000800 */
[--C-:B------:R-:W-:Y:S01]  /*6ab0*/  FFMA.FTZ R182, R8, UR10, -R52.reuse ;  /* 0x0000000a08b67c23 */ /* 0x100fe20008010834 */
[----:B------:R-:W-:Y:S01]  /*6ac0*/  FSEL R8, R30, RZ, P3 ;  /* 0x000000ff1e087208 */ /* 0x000fe20001800000 */
[--C-:B------:R-:W-:Y:S01]  /*6ad0*/  FFMA.FTZ R180, R71, UR10, -R52.reuse ;  /* 0x0000000a47b47c23 */ /* 0x100fe20008010834 */
[--C-:B------:R-:W-:Y:S01]  /*6ae0*/  FFMA.FTZ R176, R10, UR10, -R52.reuse ;  /* 0x0000000a0ab07c23 */ /* 0x100fe20008010834 */
[--C-:B------:R-:W-:Y:S01]  /*6af0*/  FFMA.FTZ R170, R26, UR10, -R52.reuse ;  /* 0x0000000a1aaa7c23 */ /* 0x100fe20008010834 */
[----:B------:R-:W-:Y:S02]  /*6b00*/  IMAD.U32 R10, RZ, RZ, UR46 ;  /* 0x0000002eff0a7e24 */ /* 0x000fe4000f8e00ff */
[----:B------:R-:W-:Y:S01]  /*6b10*/  FADD.FTZ R8, -R8, R5 ;  /* 0x0000000508087221 */ /* 0x000fe20000010100 */
[----:B------:R-:W-:Y:S01]  /*6b20*/  FSEL R5, R33, RZ, P4 ;  /* 0x000000ff21057208 */ /* 0x000fe20002000000 */
[----:B------:R-:W-:Y:S01]  /*6b30*/  FFMA.FTZ R7, R7, UR10, -R52 ;  /* 0x0000000a07077c23 */ /* 0x000fe20008010834 */
[----:B------:R-:W-:Y:S01]  /*6b40*/  MUFU.EX2 R180, R180 ;  /* 0x000000b400b47308 */ /* 0x000fe20000000800 */
[----:B------:R-:W-:Y:S01]  /*6b50*/  FMUL.FTZ R26, R8, UR10 ;  /* 0x0000000a081a7c20 */ /* 0x000fe20008410000 */
[----:B------:R-:W-:Y:S01]  /*6b60*/  @!P1 LEA R10, R10, UR41, 0x3 ;  /* 0x000000290a0a9c11 */ /* 0x000fe2000f8e18ff */
[----:B------:R-:W-:Y:S01]  /*6b70*/  FADD.FTZ R5, -R5, R4 ;  /* 0x0000000405057221 */ /* 0x000fe20000010100 */
[--C-:B------:R-:W-:Y:S01]  /*6b80*/  FFMA.FTZ R9, R9, UR10, -R52.reuse ;  /* 0x0000000a09097c23 */ /* 0x100fe20008010834 */
[----:B------:R-:W-:Y:S01]  /*6b90*/  IADD3 R8, -R220, 0xb, RZ ;  /* 0x0000000bdc087810 */ /* 0x000fe20007ffe1ff */
[----:B------:R-:W-:Y:S01]  /*6ba0*/  FFMA.FTZ R11, R11, UR10, -R52 ;  /* 0x0000000a0b0b7c23 */ /* 0x000fe20008010834 */
[----:B------:R-:W-:Y:S01]  /*6bb0*/  FMUL.FTZ R5, R5, UR10 ;  /* 0x0000000a05057c20 */ /* 0x000fe20008410000 */
[----:B------:R-:W0:Y:S01]  /*6bc0*/  MUFU.EX2 R4, R26 ;  /* 0x0000001a00047308 */ /* 0x000e220000000800 */
[----:B------:R-:W-:-:S02]  /*6bd0*/  WARPGROUP.DEPBAR.LE gsb0, 0x0 ;  /* 0x00008000000079c5 */ /* 0x000fc40000010000 */
[----:B------:R-:W-:Y:S01]  /*6be0*/  WARPGROUP.ARRIVE ;  /* 0x00000000000079c5 */ /* 0x000fe20000000000 */
[----:B------:R-:W-:Y:S02]  /*6bf0*/  @!P1 VIADD R10, R10, 0x28840 ;  /* 0x000288400a0a9836 */ /* 0x000fe40000000000 */
[--C-:B------:R-:W-:Y:S01]  /*6c00*/  FFMA.FTZ R154, R31, UR10, -R52.reuse ;  /* 0x0000000a1f9a7c23 */ /* 0x100fe20008010834 */
[--C-:B------:R-:W-:Y:S01]  /*6c10*/  FFMA.FTZ R178, R74, UR10, -R52.reuse ;  /* 0x0000000a4ab27c23 */ /* 0x100fe20008010834 */
[----:B------:R-:W-:Y:S01]  /*6c20*/  FFMA.FTZ R168, R37, UR10, -R52 ;  /* 0x0000000a25a87c23 */ /* 0x000fe20008010834 */
[----:B------:R-:W1:Y:S01]  /*6c30*/  MUFU.EX2 R5, R5 ;  /* 0x0000000500057308 */ /* 0x000e620000000800 */
[----:B------:R-:W-:Y:S01]  /*6c40*/  HGMMA.64x128x16.F32.BF16 R88, R164, gdesc[UR4].tnspB, R88, gsb0 ;  /* 0x41e00004a4587df0 */ /* 0x000fe20008001858 */
[----:B------:R-:W-:Y:S01]  /*6c50*/  @!P1 PRMT R10, RZ, 0x654, R10 ;  /* 0x00000654ff0a9816 */ /* 0x000fe2000000000a */
[--C-:B------:R-:W-:Y:S01]  /*6c60*/  FFMA.FTZ R13, R13, UR10, -R52.reuse ;  /* 0x0000000a0d0d7c23 */ /* 0x100fe20008010834 */
[--C-:B---3--:R-:W-:Y:S01]  /*6c70*/  FFMA.FTZ R172, R75, UR10, -R52.reuse ;  /* 0x0000000a4bac7c23 */ /* 0x108fe20008010834 */
[--C-:B------:R-:W-:Y:S01]  /*6c80*/  FFMA.FTZ R15, R15, UR10, -R52.reuse ;  /* 0x0000000a0f0f7c23 */ /* 0x100fe20008010834 */
[--C-:B------:R-:W-:Y:S01]  /*6c90*/  FFMA.FTZ R174, R76, UR10, -R52.reuse ;  /* 0x0000000a4cae7c23 */ /* 0x100fe20008010834 */
[--C-:B------:R-:W-:Y:S01]  /*6ca0*/  FFMA.FTZ R21, R21, UR10, -R52.reuse ;  /* 0x0000000a15157c23 */ /* 0x100fe20008010834 */
[----:B------:R-:W2:Y:S01]  /*6cb0*/  MUFU.EX2 R7, R7 ;  /* 0x0000000700077308 */ /* 0x000ea20000000800 */
[----:B0-----:R-:W-:Y:S01]  /*6cc0*/  FFMA.FTZ R31, R4, R0, R181 ;  /* 0x00000000041f7223 */ /* 0x001fe200000100b5 */
[--C-:B------:R-:W-:Y:S01]  /*6cd0*/  FFMA.FTZ R25, R25, UR10, -R52.reuse ;  /* 0x0000000a19197c23 */ /* 0x100fe20008010834 */
[--C-:B------:R-:W-:Y:S01]  /*6ce0*/  FFMA.FTZ R27, R27, UR10, -R52.reuse ;  /* 0x0000000a1b1b7c23 */ /* 0x100fe20008010834 */
[--C-:B------:R-:W-:Y:S01]  /*6cf0*/  FFMA.FTZ R152, R32, UR10, -R52.reuse ;  /* 0x0000000a20987c23 */ /* 0x100fe20008010834 */
[C---:B------:R-:W-:Y:S01]  /*6d00*/  FADD.FTZ R0, R6.reuse, R31 ;  /* 0x0000001f06007221 */ /* 0x040fe20000010000 */
[----:B------:R-:W-:Y:S01]  /*6d10*/  FFMA.FTZ R29, R29, UR10, -R52 ;  /* 0x0000000a1d1d7c23 */ /* 0x000fe20008010834 */
[----:B------:R-:W-:Y:S01]  /*6d20*/  F2FP.BF16.F32.PACK_AB R181, R6, R181 ;  /* 0x000000b506b5723e */ /* 0x000fe200000010ff */
[----:B------:R-:W0:Y:S01]  /*6d30*/  MUFU.EX2 R182, R182 ;  /* 0x000000b600b67308 */ /* 0x000e220000000800 */
[----:B------:R-:W-:Y:S01]  /*6d40*/  FADD.FTZ R31, R183, R0 ;  /* 0x00000000b71f7221 */ /* 0x000fe20000010000 */
[--C-:B------:R-:W-:Y:S01]  /*6d50*/  FFMA.FTZ R156, R60, UR10, -R52.reuse ;  /* 0x0000000a3c9c7c23 */ /* 0x100fe20008010834 */
[--C-:B------:R-:W-:Y:S01]  /*6d60*/  FFMA.FTZ R158, R61, UR10, -R52.reuse ;  /* 0x0000000a3d9e7c23 */ /* 0x100fe20008010834 */
[--C-:B------:R-:W-:Y:S01]  /*6d70*/  FFMA.FTZ R160, R64, UR10, -R52.reuse ;  /* 0x0000000a40a07c23 */ /* 0x100fe20008010834 */
[----:B------:R-:W-:Y:S01]  /*6d80*/  FADD.FTZ R0, R12, R31 ;  /* 0x0000001f0c007221 */ /* 0x000fe20000010000 */
[--C-:B------:R-:W-:Y:S01]  /*6d90*/  FFMA.FTZ R31, R59, UR10, -R52.reuse ;  /* 0x0000000a3b1f7c23 */ /* 0x100fe20008010834 */
[--C-:B------:R-:W-:Y:S01]  /*6da0*/  FFMA.FTZ R63, R63, UR10, -R52.reuse ;  /* 0x0000000a3f3f7c23 */ /* 0x100fe20008010834 */
[----:B------:R-:W3:Y:S01]  /*6db0*/  MUFU.EX2 R9, R9 ;  /* 0x0000000900097308 */ /* 0x000ee20000000800 */
[--C-:B------:R-:W-:Y:S01]  /*6dc0*/  FFMA.FTZ R65, R65, UR10, -R52.reuse ;  /* 0x0000000a41417c23 */ /* 0x100fe20008010834 */
[--C-:B------:R-:W-:Y:S01]  /*6dd0*/  FFMA.FTZ R66, R66, UR10, -R52.reuse ;  /* 0x0000000a42427c23 */ /* 0x100fe20008010834 */
[--C-:B------:R-:W-:Y:S01]  /*6de0*/  FFMA.FTZ R68, R68, UR10, -R52.reuse ;  /* 0x0000000a44447c23 */ /* 0x100fe20008010834 */
[--C-:B------:R-:W-:Y:S01]  /*6df0*/  FFMA.FTZ R67, R67, UR10, -R52.reuse ;  /* 0x0000000a43437c23 */ /* 0x100fe20008010834 */
[----:B------:R-:W-:Y:S01]  /*6e00*/  FFMA.FTZ R70, R70, UR10, -R52 ;  /* 0x0000000a46467c23 */ /* 0x000fe20008010834 */
[----:B------:R-:W-:Y:S01]  /*6e10*/  IMAD.U32 R26, RZ, RZ, UR58 ;  /* 0x0000003aff1a7e24 */ /* 0x000fe2000f8e00ff */
[----:B------:R-:W-:Y:S01]  /*6e20*/  PLOP3.LUT P3, PT, PT, PT, UP1, 0x80, 0x0 ;  /* 0x000000000000781c */ /* 0x000fe20003f6f018 */
[----:B------:R-:W4:Y:S01]  /*6e30*/  MUFU.EX2 R176, R176 ;  /* 0x000000b000b07308 */ /* 0x000f220000000800 */
[----:B------:R-:W-:Y:S01]  /*6e40*/  UMOV UR58, UR46 ;  /* 0x0000002e003a7c82 */ /* 0x000fe20008000000 */
[----:B------:R-:W-:-:S02]  /*6e50*/  F2FP.BF16.F32.PACK_AB R183, R12, R183 ;  /* 0x000000b70cb7723e */ /* 0x000fc400000010ff */
[----:B------:R-:W-:-:S04]  /*6e60*/  @!P1 LEA R26, R26, UR41, 0x3 ;  /* 0x000000291a1a9c11 */ /* 0x000fc8000f8e18ff */
        /* <DEDUP_REMOVED lines=12> */
[----:B------:R-:W5:Y:S01]  /*6f30*/  MUFU.EX2 R29, R29 ;  /* 0x0000001d001d7308 */ /* 0x000f620000000800 */
[----:B------:R-:W-:-:S02]  /*6f40*/  WARPGROUP.DEPBAR.LE gsb0, 0x0 ;  /* 0x00008000000079c5 */ /* 0x000fc40000010000 */
[----:B------:R0:W-:Y:S06]  /*6f50*/  BAR.ARV R8, 0x100 ;  /* 0x000400080000751d */ /* 0x0001ec0000002000 */
[----:B------:R2:W-:Y:S01]  /*6f60*/  @!P1 SYNCS.ARRIVE.TRANS64.RED.A1T0 RZ, [R10+URZ], RZ ;  /* 0x000000ff0aff99a7 */ /* 0x0005e2000810043f */
[----:B------:R-:W5:Y:S01]  /*6f70*/  MUFU.EX2 R154, R154 ;  /* 0x0000009a009a7308 */ /* 0x000f620000000800 */
[-C--:B-1----:R-:W-:Y:S01]  /*6f80*/  FMUL.FTZ R88, R88, R5.reuse ;  /* 0x0000000558587220 */ /* 0x082fe20000410000 */
[-C--:B------:R-:W-:Y:S01]  /*6f90*/  FMUL.FTZ R89, R89, R5.reuse ;  /* 0x0000000559597220 */ /* 0x080fe20000410000 */
[-C--:B------:R-:W-:Y:S01]  /*6fa0*/  FMUL.FTZ R92, R92, R5.reuse ;  /* 0x000000055c5c7220 */ /* 0x080fe20000410000 */
[-C--:B------:R-:W-:Y:S01]  /*6fb0*/  FMUL.FTZ R93, R93, R5.reuse ;  /* 0x000000055d5d7220 */ /* 0x080fe20000410000 */
[-C--:B------:R-:W-:Y:S01]  /*6fc0*/  FMUL.FTZ R96, R96, R5.reuse ;  /* 0x0000000560607220 */ /* 0x080fe20000410000 */
[----:B------:R-:W-:Y:S01]  /*6fd0*/  FMUL.FTZ R97, R97, R5 ;  /* 0x0000000561617220 */ /* 0x000fe20000410000 */
[----:B--2---:R-:W-:Y:S01]  /*6fe0*/  FFMA.FTZ R10, R5, R3, R180 ;  /* 0x00000003050a7223 */ /* 0x004fe200000100b4 */
[----:B------:R-:W-:Y:S01]  /*6ff0*/  FFMA.FTZ R3, R58, UR10, -R52 ;  /* 0x0000000a3a037c23 */ /* 0x000fe20008010834 */
[C---:B------:R-:W-:Y:S01]  /*7000*/  F2FP.BF16.F32.PACK_AB R180, R7.reuse, R180 ;  /* 0x000000b407b4723e */ /* 0x040fe200000010ff */
[----:B------:R-:W-:Y:S01]  /*7010*/  MUFU.EX2 R156, R156 ;  /* 0x0000009c009c7308 */ /* 0x000fe20000000800 */
[----:B------:R-:W-:Y:S01]  /*7020*/  FADD.FTZ R37, R7, R10 ;  /* 0x0000000a07257221 */ /* 0x000fe20000010000 */
[----:B------:R-:W-:-:S02]  /*7030*/  @!P1 VIADD R10, R26, 0x28860 ;  /* 0x000288601a0a9836 */ /* 0x000fc40000000000 */
[-C--:B------:R-:W-:Y:S01]  /*7040*/  FMUL.FTZ R100, R100, R5.reuse ;  /* 0x0000000564647220 */ /* 0x080fe20000410000 */
[-C--:B------:R-:W-:Y:S01]  /*7050*/  FMUL.FTZ R101, R101, R5.reuse ;  /* 0x0000000565657220 */ /* 0x080fe20000410000 */
[----:B0-----:R-:W-:Y:S01]  /*7060*/  FADD.FTZ R8, R182, R37 ;  /* 0x00000025b6087221 */ /* 0x001fe20000010000 */
[C---:B---3--:R-:W-:Y:S01]  /*7070*/  F2FP.BF16.F32.PACK_AB R182, R9.reuse, R182 ;  /* 0x000000b609b6723e */ /* 0x048fe200000010ff */
[-C--:B------:R-:W-:Y:S01]  /*7080*/  FMUL.FTZ R104, R104, R5.reuse ;  /* 0x0000000568687220 */ /* 0x080fe20000410000 */
[----:B------:R-:W0:Y:S01]  /*7090*/  MUFU.EX2 R3, R3 ;  /* 0x0000000300037308 */ /* 0x000e220000000800 */
[----:B------:R-:W-:Y:S01]  /*70a0*/  FADD.FTZ R37, R9, R8 ;  /* 0x0000000809257221 */ /* 0x000fe20000010000 */
[----:B------:R-:W-:Y:S01]  /*70b0*/  @!P1 PRMT R10, RZ, 0x654, R10 ;  /* 0x00000654ff0a9816 */ /* 0x000fe2000000000a */
[-C--:B------:R-:W-:Y:S01]  /*70c0*/  FMUL.FTZ R105, R105, R5.reuse ;  /* 0x0000000569697220 */ /* 0x080fe20000410000 */
[-C--:B------:R-:W-:Y:S01]  /*70d0*/  FMUL.FTZ R108, R108, R5.reuse ;  /* 0x000000056c6c7220 */ /* 0x080fe20000410000 */
[----:B----4-:R-:W-:Y:S01]  /*70e0*/  FADD.FTZ R8, R176, R37 ;  /* 0x00000025b0087221 */ /* 0x010fe20000010000 */
[----:B------:R-:W-:Y:S01]  /*70f0*/  FADD.FTZ R37, R177, R0 ;  /* 0x00000000b1257221 */ /* 0x000fe20000010000 */
[----:B------:R1:W-:Y:S01]  /*7100*/  @!P1 SYNCS.ARRIVE.TRANS64.RED.A1T0 RZ, [R10+URZ], RZ ;  /* 0x000000ff0aff99a7 */ /* 0x0003e2000810043f */
[----:B------:R-:W2:Y:S01]  /*7110*/  MUFU.EX2 R31, R31 ;  /* 0x0000001f001f7308 */ /* 0x000ea20000000800 */
[----:B-----5:R-:W-:Y:S01]  /*7120*/  FADD.FTZ R45, R11, R8 ;  /* 0x000000080b2d7221 */ /* 0x020fe20000010000 */
[----:B------:R-:W-:Y:S01]  /*7130*/  FADD.FTZ R0, R14, R37 ;  /* 0x000000250e007221 */ /* 0x000fe20000010000 */
[--C-:B------:R-:W-:Y:S01]  /*7140*/  FFMA.FTZ R37, R62, UR10, -R52.reuse ;  /* 0x0000000a3e257c23 */ /* 0x100fe20008010834 */
[----:B------:R-:W-:Y:S01]  /*7150*/  FFMA.FTZ R52, R72, UR10, -R52 ;  /* 0x0000000a48347c23 */ /* 0x000fe20008010834 */
[----:B------:R-:W-:Y:S01]  /*7160*/  FADD.FTZ R8, R178, R45 ;  /* 0x0000002db2087221 */ /* 0x000fe20000010000 */
[----:B------:R-:W-:Y:S01]  /*7170*/  FADD.FTZ R45, R179, R0 ;  /* 0x00000000b32d7221 */ /* 0x000fe20000010000 */
[-C--:B------:R-:W-:Y:S01]  /*7180*/  FMUL.FTZ R109, R109, R5.reuse ;  /* 0x000000056d6d7220 */ /* 0x080fe20000410000 */
[----:B------:R-:W-:Y:S01]  /*7190*/  MUFU.EX2 R159, R159 ;  /* 0x0000009f009f7308 */ /* 0x000fe20000000800 */
[----:B------:R-:W-:Y:S01]  /*71a0*/  FADD.FTZ R47, R13, R8 ;  /* 0x000000080d2f7221 */ /* 0x000fe20000010000 */
[----:B------:R-:W-:Y:S01]  /*71b0*/  FADD.FTZ R0, R20, R45 ;  /* 0x0000002d14007221 */ /* 0x000fe20000010000 */
[-C--:B------:R-:W-:Y:S01]  /*71c0*/  FMUL.FTZ R112, R112, R5.reuse ;  /* 0x0000000570707220 */ /* 0x080fe20000410000 */
[-C--:B------:R-:W-:Y:S01]  /*71d0*/  FMUL.FTZ R113, R113, R5.reuse ;  /* 0x0000000571717220 */ /* 0x080fe20000410000 */
[----:B------:R-:W-:Y:S01]  /*71e0*/  FADD.FTZ R8, R172, R47 ;  /* 0x0000002fac087221 */ /* 0x000fe20000010000 */
[----:B------:R-:W-:Y:S01]  /*71f0*/  FADD.FTZ R45, R173, R0 ;  /* 0x00000000ad2d7221 */ /* 0x000fe20000010000 */
[-C--:B------:R-:W-:Y:S01]  /*7200*/  FMUL.FTZ R116, R116, R5.reuse ;  /* 0x0000000574747220 */ /* 0x080fe20000410000 */
[----:B------:R-:W3:Y:S01]  /*7210*/  MUFU.EX2 R158, R158 ;  /* 0x0000009e009e7308 */ /* 0x000ee20000000800 */
[----:B------:R-:W-:Y:S01]  /*7220*/  FADD.FTZ R47, R15, R8 ;  /* 0x000000080f2f7221 */ /* 0x000fe20000010000 */
[----:B------:R-:W-:Y:S01]  /*7230*/  FADD.FTZ R0, R24, R45 ;  /* 0x0000002d18007221 */ /* 0x000fe20000010000 */
[-C--:B------:R-:W-:Y:S01]  /*7240*/  FMUL.FTZ R117, R117, R5.reuse ;  /* 0x0000000575757220 */ /* 0x080fe20000410000 */
[-C--:B------:R-:W-:Y:S01]  /*7250*/  FMUL.FTZ R120, R120, R5.reuse ;  /* 0x0000000578787220 */ /* 0x080fe20000410000 */
        /* <DEDUP_REMOVED lines=29> */
[----:B------:R-:W-:Y:S01]  /*7430*/  FADD.FTZ R0, R38, R7 ;  /* 0x0000000726007221 */ /* 0x000fe20000010000 */
[-C--:B------:R-:W-:Y:S01]  /*7440*/  FMUL.FTZ R141, R141, R5.reuse ;  /* 0x000000058d8d7220 */ /* 0x080fe20000410000 */
[-C--:B------:R-:W-:Y:S01]  /*7450*/  FMUL.FTZ R144, R144, R5.reuse ;  /* 0x0000000590907220 */ /* 0x080fe20000410000 */
[----:B------:R-:W-:Y:S01]  /*7460*/  FADD.FTZ R6, R154, R9 ;  /* 0x000000099a067221 */ /* 0x000fe20000010000 */
[----:B------:R-:W-:Y:S01]  /*7470*/  FADD.FTZ R7, R155, R0 ;  /* 0x000000009b077221 */ /* 0x000fe20000010000 */
[C---:B0-----:R-:W-:Y:S01]  /*7480*/  F2FP.BF16.F32.PACK_AB R154, R3.reuse, R154 ;  /* 0x0000009a039a723e */ /* 0x041fe200000010ff */
[----:B------:R-:W-:Y:S01]  /*7490*/  MUFU.EX2 R46, R46 ;  /* 0x0000002e002e7308 */ /* 0x000fe20000000800 */
[----:B------:R-:W-:Y:S01]  /*74a0*/  FADD.FTZ R9, R3, R6 ;  /* 0x0000000603097221 */ /* 0x000fe20000010000 */
[----:B------:R-:W-:Y:S01]  /*74b0*/  FADD.FTZ R0, R44, R7 ;  /* 0x000000072c007221 */ /* 0x000fe20000010000 */
[-C--:B------:R-:W-:Y:S01]  /*74c0*/  FMUL.FTZ R145, R145, R5.reuse ;  /* 0x0000000591917220 */ /* 0x080fe20000410000 */
[-C--:B------:R-:W-:Y:S01]  /*74d0*/  FMUL.FTZ R148, R148, R5.reuse ;  /* 0x0000000594947220 */ /* 0x080fe20000410000 */
[----:B------:R-:W-:Y:S01]  /*74e0*/  FADD.FTZ R6, R156, R9 ;  /* 0x000000099c067221 */ /* 0x000fe20000010000 */
[----:B------:R-:W-:Y:S01]  /*74f0*/  FADD.FTZ R7, R157, R0 ;  /* 0x000000009d077221 */ /* 0x000fe20000010000 */
[----:B------:R-:W-:Y:S01]  /*7500*/  FMUL.FTZ R149, R149, R5 ;  /* 0x0000000595957220 */ /* 0x000fe20000410000 */
[----:B------:R-:W0:Y:S01]  /*7510*/  MUFU.EX2 R63, R63 ;  /* 0x0000003f003f7308 */ /* 0x000e220000000800 */
[----:B--2---:R-:W-:Y:S01]  /*7520*/  FADD.FTZ R9, R31, R6 ;  /* 0x000000061f097221 */ /* 0x004fe20000010000 */
[----:B------:R-:W-:Y:S01]  /*7530*/  FADD.FTZ R0, R40, R7 ;  /* 0x0000000728007221 */ /* 0x000fe20000010000 */
[-C--:B------:R-:W-:Y:S01]  /*7540*/  FMUL.FTZ R90, R90, R4.reuse ;  /* 0x000000045a5a7220 */ /* 0x080fe20000410000 */
[-C--:B------:R-:W-:Y:S01]  /*7550*/  FMUL.FTZ R91, R91, R4.reuse ;  /* 0x000000045b5b7220 */ /* 0x080fe20000410000 */
[----:B---3--:R-:W-:Y:S01]  /*7560*/  FADD.FTZ R6, R158, R9 ;  /* 0x000000099e067221 */ /* 0x008fe20000010000 */
[----:B------:R-:W-:Y:S01]  /*7570*/  FADD.FTZ R7, R159, R0 ;  /* 0x000000009f077221 */ /* 0x000fe20000010000 */
[-C--:B------:R-:W-:Y:S01]  /*7580*/  FMUL.FTZ R94, R94, R4.reuse ;  /* 0x000000045e5e7220 */ /* 0x080fe20000410000 */
[----:B------:R-:W2:Y:S01]  /*7590*/  MUFU.EX2 R39, R39 ;  /* 0x0000002700277308 */ /* 0x000ea20000000800 */
[----:B----4-:R-:W-:Y:S01]  /*75a0*/  FADD.FTZ R9, R37, R6 ;  /* 0x0000000625097221 */ /* 0x010fe20000010000 */
[----:B------:R-:W-:Y:S01]  /*75b0*/  FADD.FTZ R0, R42, R7 ;  /* 0x000000072a007221 */ /* 0x000fe20000010000 */
[-C--:B------:R-:W-:Y:S01]  /*75c0*/  FMUL.FTZ R95, R95, R4.reuse ;  /* 0x000000045f5f7220 */ /* 0x080fe20000410000 */
[-C--:B------:R-:W-:Y:S01]  /*75d0*/  FMUL.FTZ R98, R98, R4.reuse ;  /* 0x0000000462627220 */ /* 0x080fe20000410000 */
[----:B-----5:R-:W-:Y:S01]  /*75e0*/  FADD.FTZ R9, R160, R9 ;  /* 0x00000009a0097221 */ /* 0x020fe20000010000 */
[----:B------:R-:W-:Y:S01]  /*75f0*/  FADD.FTZ R3, R35, R0 ;  /* 0x0000000023037221 */ /* 0x000fe20000010000 */
[-C--:B------:R-:W-:Y:S01]  /*7600*/  FMUL.FTZ R99, R99, R4.reuse ;  /* 0x0000000463637220 */ /* 0x080fe20000410000 */
[----:B------:R-:W3:Y:S01]  /*7610*/  MUFU.EX2 R162, R65 ;  /* 0x0000004100a27308 */ /* 0x000ee20000000800 */
[----:B0-----:R-:W-:Y:S01]  /*7620*/  FADD.FTZ R9, R63, R9 ;  /* 0x000000093f097221 */ /* 0x001fe20000010000 */
[----:B------:R-:W-:Y:S01]  /*7630*/  FADD.FTZ R0, R46, R3 ;  /* 0x000000032e007221 */ /* 0x000fe20000010000 */
[-C--:B------:R-:W-:Y:S01]  /*7640*/  FMUL.FTZ R102, R102, R4.reuse ;  /* 0x0000000466667220 */ /* 0x080fe20000410000 */
[-C--:B------:R-:W-:Y:S01]  /*7650*/  FMUL.FTZ R103, R103, R4.reuse ;  /* 0x0000000467677220 */ /* 0x080fe20000410000 */
[-C--:B------:R-:W-:Y:S01]  /*7660*/  FMUL.FTZ R106, R106, R4.reuse ;  /* 0x000000046a6a7220 */ /* 0x080fe20000410000 */
[-C--:B------:R-:W-:Y:S01]  /*7670*/  FMUL.FTZ R107, R107, R4.reuse ;  /* 0x000000046b6b7220 */ /* 0x080fe20000410000 */
[-C--:B------:R-:W-:Y:S01]  /*7680*/  FMUL.FTZ R110, R110, R4.reuse ;  /* 0x000000046e6e7220 */ /* 0x080fe20000410000 */
[----:B------:R-:W0:Y:S01]  /*7690*/  MUFU.EX2 R48, R48 ;  /* 0x0000003000307308 */ /* 0x000e220000000800 */
        /* <DEDUP_REMOVED lines=8> */
[----:B---3--:R-:W-:Y:S01]  /*7720*/  FADD.FTZ R9, R162, R9 ;  /* 0x00000009a2097221 */ /* 0x008fe20000010000 */
[-C--:B------:R-:W-:Y:S01]  /*7730*/  FMUL.FTZ R123, R123, R4.reuse ;  /* 0x000000047b7b7220 */ /* 0x080fe20000410000 */
[-C--:B------:R-:W-:Y:S01]  /*7740*/  FMUL.FTZ R126, R126, R4.reuse ;  /* 0x000000047e7e7220 */ /* 0x080fe20000410000 */
[-C--:B------:R-:W-:Y:S01]  /*7750*/  FMUL.FTZ R127, R127, R4.reuse ;  /* 0x000000047f7f7220 */ /* 0x080fe20000410000 */
[-C--:B------:R-:W-:Y:S01]  /*7760*/  FMUL.FTZ R130, R130, R4.reuse ;  /* 0x0000000482827220 */ /* 0x080fe20000410000 */
[-C--:B------:R-:W-:Y:S01]  /*7770*/  FMUL.FTZ R131, R131, R4.reuse ;  /* 0x0000000483837220 */ /* 0x080fe20000410000 */
[-C--:B------:R-:W-:Y:S01]  /*7780*/  FMUL.FTZ R134, R134, R4.reuse ;  /* 0x0000000486867220 */ /* 0x080fe20000410000 */
[----:B------:R-:W3:Y:S01]  /*7790*/  MUFU.EX2 R41, R41 ;  /* 0x0000002900297308 */ /* 0x000ee20000000800 */
        /* <DEDUP_REMOVED lines=11> */
[----:B------:R-:W-:Y:S01]  /*7850*/  FMUL.FTZ R151, R151, R4 ;  /* 0x0000000497977220 */ /* 0x000fe20000410000 */
[----:B------:R-:W-:Y:S01]  /*7860*/  F2FP.BF16.F32.PACK_AB R176, R11, R176 ;  /* 0x000000b00bb0723e */ /* 0x000fe200000010ff */
[----:B------:R-:W-:Y:S01]  /*7870*/  IMAD.MOV.U32 R5, RZ, RZ, R30 ;  /* 0x000000ffff057224 */ /* 0x000fe200078e001e */
[----:B------:R-:W-:Y:S01]  /*7880*/  F2FP.BF16.F32.PACK_AB R177, R14, R177 ;  /* 0x000000b10eb1723e */ /* 0x000fe200000010ff */
[----:B------:R-:W2:Y:S01]  /*7890*/  MUFU.EX2 R50, R50 ;  /* 0x0000003200327308 */ /* 0x000ea20000000800 */
[----:B---3--:R-:W-:Y:S01]  /*78a0*/  FADD.FTZ R3, R41, R0 ;  /* 0x0000000029037221 */ /* 0x008fe20000010000 */
[----:B------:R-:W-:Y:S01]  /*78b0*/  F2FP.BF16.F32.PACK_AB R178, R13, R178 ;  /* 0x000000b20db2723e */ /* 0x000fe200000010ff */
[----:B------:R-:W-:Y:S01]  /*78c0*/  IMAD.MOV.U32 R4, RZ, RZ, R33 ;  /* 0x000000ffff047224 */ /* 0x000fe200078e0021 */
[----:B------:R-:W-:-:S02]  /*78d0*/  F2FP.BF16.F32.PACK_AB R179, R20, R179 ;  /* 0x000000b314b3723e */ /* 0x000fc400000010ff */
[----:B------:R-:W-:Y:S02]  /*78e0*/  F2FP.BF16.F32.PACK_AB R172, R15, R172 ;  /* 0x000000ac0fac723e */ /* 0x000fe400000010ff */
[----:B------:R-:W3:Y:S01]  /*78f0*/  MUFU.EX2 R67, R67 ;  /* 0x0000004300437308 */ /* 0x000ee20000000800 */
[----:B0-----:R-:W-:Y:S01]  /*7900*/  FADD.FTZ R9, R68, R9 ;  /* 0x0000000944097221 */ /* 0x001fe20000010000 */
[----:B------:R-:W-:Y:S02]  /*7910*/  F2FP.BF16.F32.PACK_AB R173, R24, R173 ;  /* 0x000000ad18ad723e */ /* 0x000fe400000010ff */
[----:B------:R-:W-:Y:S02]  /*7920*/  F2FP.BF16.F32.PACK_AB R174, R21, R174 ;  /* 0x000000ae15ae723e */ /* 0x000fe400000010ff */
[----:B------:R-:W-:Y:S02]  /*7930*/  F2FP.BF16.F32.PACK_AB R175, R28, R175 ;  /* 0x000000af1caf723e */ /* 0x000fe400000010ff */
[----:B------:R-:W0:Y:S01]  /*7940*/  MUFU.EX2 R43, R43 ;  /* 0x0000002b002b7308 */ /* 0x000e220000000800 */
[----:B--2---:R-:W-:Y:S01]  /*7950*/  FADD.FTZ R0, R50, R3 ;  /* 0x0000000332007221 */ /* 0x004fe20000010000 */
[----:B------:R-:W-:-:S02]  /*7960*/  F2FP.BF16.F32.PACK_AB R168, R25, R168 ;  /* 0x000000a819a8723e */ /* 0x000fc400000010ff */
[----:B------:R-:W-:Y:S02]  /*7970*/  F2FP.BF16.F32.PACK_AB R169, R34, R169 ;  /* 0x000000a922a9723e */ /* 0x000fe400000010ff */
[----:B------:R-:W-:Y:S02]  /*7980*/  F2FP.BF16.F32.PACK_AB R170, R27, R170 ;  /* 0x000000aa1baa723e */ /* 0x000fe400000010ff */
[----:B------:R-:W2:Y:S01]  /*7990*/  MUFU.EX2 R70, R70 ;  /* 0x0000004600467308 */ /* 0x000ea20000000800 */
[----:B---3--:R-:W-:Y:S01]  /*79a0*/  FADD.FTZ R9, R67, R9 ;  /* 0x0000000943097221 */ /* 0x008fe20000010000 */
[----:B------:R-:W-:Y:S02]  /*79b0*/  F2FP.BF16.F32.PACK_AB R171, R36, R171 ;  /* 0x000000ab24ab723e */ /* 0x000fe400000010ff */
[----:B------:R-:W-:Y:S02]  /*79c0*/  F2FP.BF16.F32.PACK_AB R152, R29, R152 ;  /* 0x000000981d98723e */ /* 0x000fe400000010ff */
[----:B------:R-:W-:-:S02]  /*79d0*/  F2FP.BF16.F32.PACK_AB R153, R38, R153 ;  /* 0x000000992699723e */ /* 0x000fc400000010ff */
        /* <DEDUP_REMOVED lines=10> */
[----:B------:R-:W-:Y:S01]  /*7a80*/  F2FP.BF16.F32.PACK_AB R161, R46, R35 ;  /* 0x000000232ea1723e */ /* 0x000fe200000010ff */
[----:B---3--:R-:W-:Y:S01]  /*7a90*/  FADD.FTZ R3, R52, R9 ;  /* 0x0000000934037221 */ /* 0x008fe20000010000 */
[----:B------:R-:W-:Y:S02]  /*7aa0*/  F2FP.BF16.F32.PACK_AB R162, R66, R162 ;  /* 0x000000a242a2723e */ /* 0x000fe400000010ff */
[----:B------:R-:W-:Y:S02]  /*7ab0*/  F2FP.BF16.F32.PACK_AB R163, R48, R39 ;  /* 0x0000002730a3723e */ /* 0x000fe400000010ff */
[----:B------:R-:W-:-:S02]  /*7ac0*/  F2FP.BF16.F32.PACK_AB R164, R67, R68 ;  /* 0x0000004443a4723e */ /* 0x000fc400000010ff */
[----:B------:R-:W-:Y:S01]  /*7ad0*/  F2FP.BF16.F32.PACK_AB R165, R50, R41 ;  /* 0x0000002932a5723e */ /* 0x000fe200000010ff */
[C---:B0-----:R-:W-:Y:S01]  /*7ae0*/  FADD.FTZ R0, R57.reuse, R0 ;  /* 0x0000000039007221 */ /* 0x041fe20000010000 */
[----:B------:R-:W-:Y:S02]  /*7af0*/  F2FP.BF16.F32.PACK_AB R166, R52, R70 ;  /* 0x0000004634a6723e */ /* 0x000fe400000010ff */
[----:B------:R-:W-:Y:S01]  /*7b00*/  F2FP.BF16.F32.PACK_AB R167, R57, R43 ;  /* 0x0000002b39a7723e */ /* 0x000fe200000010ff */
[----:B-1----:R-:W-:Y:S06]  /*7b10*/  @P3 BRA `(.L_x_2306) ;  /* 0xffffffcc00b83947 */ /* 0x002fec000383ffff */
.L_x_2297:
[----:B------:R-:W-:-:S06]  /*7b20*/  UISETP.GE.AND UP0, UPT, UR59, UR40, UPT ;  /* 0x000000283b00728c */ /* 0x000fcc000bf06270 */
[----:B------:R-:W-:-:S13]  /*7b30*/  PLOP3.LUT P2, PT, PT, PT, UP0, 0x80, 0x0 ;  /* 0x000000000000781c */ /* 0x000fda0003f4f008 */
[----:B------:R-:W-:Y:S05]  /*7b40*/  @!P2 BRA `(.L_x_2307) ;  /* 0x000000280010a947 */ /* 0x000fea0003800000 */
[----:B------:R-:W-:Y:S01]  /*7b50*/  IMAD.MOV.U32 R5, RZ, RZ, R30 ;  /* 0x000000ffff057224 */ /* 0x000fe200078e001e */
[----:B------:R-:W-:Y:S01]  /*7b60*/  UMOV UR56, UR47 ;  /* 0x0000002f00387c82 */ /* 0x000fe20008000000 */
[----:B------:R-:W-:Y:S01]  /*7b70*/  IMAD.MOV.U32 R4, RZ, RZ, R33 ;  /* 0x000000ffff047224 */ /* 0x000fe200078e0021 */
[----:B------:R-:W-:Y:S01]  /*7b80*/  UMOV UR55, UR46 ;  /* 0x0000002e00377c82 */ /* 0x000fe20008000000 */
[----:B------:R-:W-:Y:S01]  /*7b90*/  ULDC UR54, c[0x0][0x9d8] ;  /* 0x0002760000367ab9 */ /* 0x000fe20000000800 */
[----:B------:R-:W-:-:S05]  /*7ba0*/  ULDC UR53, c[0x0][0x988] ;  /* 0x0002620000357ab9 */ /* 0x000fca0000000800 */
.L_x_2316:
        /* <DEDUP_REMOVED lines=9> */
.L_x_2309:
[----:B------:R-:W-:Y:S01]  /*7c40*/  ULEA UR6, UR46, UR41, 0x3 ;  /* 0x000000292e067291 */ /* 0x000fe2000f8e183f */
[----:B------:R-:W-:-:S05]  /*7c50*/  IMAD.U32 R6, RZ, RZ, UR47 ;  /* 0x0000002fff067e24 */ /* 0x000fca000f8e00ff */
[----:B------:R-:W-:-:S04]  /*7c60*/  SHF.L.U32 R6, R6, 0x1f, RZ ;  /* 0x0000001f06067819 */ /* 0x000fc800000006ff */
[----:B------:R0:W1:Y:S01]  /*7c70*/  SYNCS.PHASECHK.TRANS64.TRYWAIT P2, [UR6+0x28830], R6 ;  /* 0x02883006ff0075a7 */ /* 0x0000620008040146 */
[----:B------:R-:W-:Y:S05]  /*7c80*/  @!P0 BRA `(.L_x_2310) ;  /* 0x0000000000048947 */ /* 0x000fea0003800000 */
[----:B------:R-:W-:Y:S01]  /*7c90*/  BPT.TRAP 0x1 ;  /* 0x000000040000795c */ /* 0x000fe20000300000 */
.L_x_2310:
[----:B-1----:R-:W-:Y:S05]  /*7ca0*/  @P2 BRA `(.L_x_2308) ;  /* 0x0000000000082947 */ /* 0x002fea0003800000 */
[----:B------:R-:W1:Y:S02]  /*7cb0*/  SYNCS.PHASECHK.TRANS64.TRYWAIT P2, [UR6+0x28830], R6 ;  /* 0x02883006ff0075a7 */ /* 0x000e640008040146 */
[----:B-1----:R-:W-:Y:S05]  /*7cc0*/  @!P2 BRA `(.L_x_2311) ;  /* 0x000000cc007ca947 */ /* 0x002fea0003800000 */
.L_x_2308:
        /* <DEDUP_REMOVED lines=47> */
.L_x_2313:
[----:B------:R-:W-:Y:S01]  /*7fc0*/  ULEA UR6, UR55, UR41, 0x3 ;  /* 0x0000002937067291 */ /* 0x000fe2000f8e183f */
[----:B------:R-:W-:-:S05]  /*7fd0*/  IMAD.U32 R6, RZ, RZ, UR56 ;  /* 0x00000038ff067e24 */ /* 0x000fca000f8e00ff */
[----:B------:R-:W-:-:S04]  /*7fe0*/  SHF.L.U32 R6, R6, 0x1f, RZ ;  /* 0x0000001f06067819 */ /* 0x000fc800000006ff */
[----:B------:R0:W1:Y:S01]  /*7ff0*/  SYNCS.PHASECHK.TRANS64.TRYWAIT P2, [UR6+0x28850], R6 ;  /* 0x02885006ff0075a7 */ /* 0x0000620008040146 */
[----:B------:R-:W-:Y:S05]  /*8000*/  @!P0 BRA `(.L_x_2314) ;  /* 0x0000000000048947 */ /* 0x000fea0003800000 */
[----:B------:R-:W-:Y:S01]  /*8010*/  BPT.TRAP 0x1 ;  /* 0x000000040000795c */ /* 0x000fe20000300000 */
.L_x_2314:
[----:B-1----:R-:W-:Y:S05]  /*8020*/  @P2 BRA `(.L_x_2312) ;  /* 0x0000000000082947 */ /* 0x002fea0003800000 */
[----:B------:R-:W1:Y:S02]  /*8030*/  SYNCS.PHASECHK.TRANS64.TRYWAIT P2, [UR6+0x28850], R6 ;  /* 0x02885006ff0075a7 */ /* 0x000e640008040146 */
[----:B-1----:R-:W-:Y:S05]  /*8040*/  @!P2 BRA `(.L_x_2315) ;  /* 0x000000c800b4a947 */ /* 0x002fea0003800000 */
.L_x_2312:
[----:B------:R-:W-:Y:S01]  /*8050*/  UIADD3 UR6, UR41, 0x400, URZ ;  /* 0x0000040029067890 */ /* 0x000fe2000fffe03f */
[----:B------:R-:W-:Y:S01]  /*8060*/  WARPGROUP.ARRIVE ;  /* 0x00000000000079c5 */ /* 0x000fe20000000000 */
[----:B------:R-:W-:Y:S01]  /*8070*/  UMOV UR7, 0x40000040 ;  /* 0x4000004000077882 */ /* 0x000fe20000000000 */
[----:B-1----:R-:W-:Y:S01]  /*8080*/  FMUL.FTZ R7, R24, UR54 ;  /* 0x0000003618077c20 */ /* 0x002fe20008410000 */
[----:B------:R-:W-:Y:S01]  /*8090*/  USHF.R.U32.HI UR6, URZ, 0x4, UR6 ;  /* 0x000000043f067899 */ /* 0x000fe20008011606 */
[----:B0-----:R-:W-:Y:S01]  /*80a0*/  FMUL.FTZ R6, R25, UR54 ;  /* 0x0000003619067c20 */ /* 0x001fe20008410000 */
[----:B------:R-:W-:Y:S01]  /*80b0*/  FMUL.FTZ R10, R28, UR54 ;  /* 0x000000361c0a7c20 */ /* 0x000fe20008410000 */
[----:B------:R-:W-:Y:S01]  /*80c0*/  FMUL.FTZ R12, R29, UR54 ;  /* 0x000000361d0c7c20 */ /* 0x000fe20008410000 */
[----:B------:R-:W-:Y:S01]  /*80d0*/  ULOP3.LUT UR6, UR6, 0x3fff, URZ, 0xc0, !UPT ;  /* 0x00003fff06067892 */ /* 0x000fe2000f8ec03f */
[----:B------:R-:W0:Y:S01]  /*80e0*/  MUFU.TANH R7, R7 ;  /* 0x0000000700077308 */ /* 0x000e220000002400 */
[----:B------:R-:W-:Y:S01]  /*80f0*/  FMUL.FTZ R14, R32, UR54 ;  /* 0x00000036200e7c20 */ /* 0x000fe20008410000 */
[----:B------:R-:W-:Y:S01]  /*8100*/  FMUL.FTZ R20, R33, UR54 ;  /* 0x0000003621147c20 */ /* 0x000fe20008410000 */
[----:B------:R-:W-:Y:S01]  /*8110*/  ULOP3.LUT UR6, UR6, 0x4000000, URZ, 0xfc, !UPT ;  /* 0x0400000006067892 */ /* 0x000fe2000f8efc3f */
[----:B------:R-:W-:Y:S01]  /*8120*/  FMUL.FTZ R24, R36, UR54 ;  /* 0x0000003624187c20 */ /* 0x000fe20008410000 */
[----:B------:R-:W-:Y:S01]  /*8130*/  FMUL.FTZ R25, R37, UR54 ;  /* 0x0000003625197c20 */ /* 0x000fe20008410000 */
[----:B------:R-:W-:Y:S01]  /*8140*/  FMUL.FTZ R28, R40, UR54 ;  /* 0x00000036281c7c20 */ /* 0x000fe20008410000 */
[----:B------:R-:W-:Y:S01]  /*8150*/  ULEA UR11, UR55, UR6, 0xb ;  /* 0x00000006370b7291 */ /* 0x000fe2000f8e583f */
[----:B------:R-:W1:Y:S01]  /*8160*/  MUFU.TANH R6, R6 ;  /* 0x0000000600067308 */ /* 0x000e620000002400 */
        /* <DEDUP_REMOVED lines=14> */
[----:B------:R-:W-:Y:S01]  /*8250*/  FMUL.FTZ R26, R38, UR54 ;  /* 0x00000036261a7c20 */ /* 0x000fe20008410000 */
[----:B------:R-:W-:Y:S01]  /*8260*/  FMUL.FTZ R38, R49, UR54 ;  /* 0x0000003631267c20 */ /* 0x000fe20008410000 */
[----:B-1----:R-:W-:Y:S01]  /*8270*/  FMNMX.FTZ R33, R6, R33, !PT ;  /* 0x0000002106217209 */ /* 0x002fe20007810000 */
        /* <DEDUP_REMOVED lines=36> */
[----:B------:R-:W-:Y:S01]  /*84c0*/  UMOV UR10, UR53 ;  /* 0x00000035000a7c82 */ /* 0x000fe20008000000 */
        /* <DEDUP_REMOVED lines=10> */
[----:B------:R-:W0:Y:S01]  /*8570*/  S2R R220, SR_TID.X ;  /* 0x0000000000dc7919 */ /* 0x000e220000002100 */
[----:B------:R-:W3:Y:S01]  /*8580*/  MUFU.TANH R29, R29 ;  /* 0x0000001d001d7308 */ /* 0x000ee20000002400 */
[----:B-1----:R-:W-:Y:S01]  /*8590*/  FMNMX.FTZ R33, R25, R56, !PT ;  /* 0x0000003819217209 */ /* 0x002fe20007810000 */
[----:B------:R-:W-:-:S02]  /*85a0*/  UISETP.GT.AND UP0, UPT, UR59, UR40, UPT ;  /* 0x000000283b00728c */ /* 0x000fc4000bf04270 */
[----:B------:R-:W-:Y:S01]  /*85b0*/  UIADD3 UR59, UR59, -0x1, URZ ;  /* 0xffffffff3b3b7890 */ /* 0x000fe2000fffe03f */
[----:B------:R-:W-:-:S03]  /*85c0*/  UMOV UR56, UR47 ;  /* 0x0000002f00387c82 */ /* 0x000fc60008000000 */
[----:B------:R-:W1:Y:S01]  /*85d0*/  MUFU.TANH R30, R30 ;  /* 0x0000001e001e7308 */ /* 0x000e620000002400 */
[----:B--2---:R-:W-:Y:S02]  /*85e0*/  FMNMX.FTZ R56, R28, R33, !PT ;  /* 0x000000211c387209 */ /* 0x004fe40007810000 */
[----:B------:R-:W-:-:S05]  /*85f0*/  PLOP3.LUT P2, PT, PT, PT, UP0, 0x80, 0x0 ;  /* 0x000000000000781c */ /* 0x000fca0003f4f008 */
[----:B------:R-:W2:Y:S01]  /*8600*/  MUFU.TANH R35, R35 ;  /* 0x0000002300237308 */ /* 0x000ea20000002400 */
[----:B---3--:R-:W-:-:S07]  /*8610*/  FMNMX.FTZ R33, R29, R56, !PT ;  /* 0x000000381d217209 */ /* 0x008fce0007810000 */
[----:B------:R-:W3:Y:S01]  /*8620*/  MUFU.TANH R37, R37 ;  /* 0x0000002500257308 */ /* 0x000ee20000002400 */
[----:B-1----:R-:W-:Y:S02]  /*8630*/  FMNMX.FTZ R56, R30, R33, !PT ;  /* 0x000000211e387209 */ /* 0x002fe40007810000 */
[----:B0-----:R-:W-:-:S05]  /*8640*/  SHF.R.U32.HI R220, RZ, 0x7, R220 ;  /* 0x00000007ffdc7819 */ /* 0x001fca00000116dc */
[----:B------:R-:W0:Y:S01]  /*8650*/  MUFU.TANH R38, R38 ;  /* 0x0000002600267308 */ /* 0x000e220000002400 */
[----:B--2---:R-:W-:-:S07]  /*8660*/  FMNMX.FTZ R56, R35, R56, !PT ;  /* 0x0000003823387209 */ /* 0x004fce0007810000 */
[----:B------:R-:W1:Y:S01]  /*8670*/  MUFU.TANH R41, R41 ;  /* 0x0000002900297308 */ /* 0x000e620000002400 */
[----:B---3--:R-:W-:Y:S01]  /*8680*/  FMNMX.FTZ R33, R37, R56, !PT ;  /* 0x0000003825217209 */ /* 0x008fe20007810000 */
[----:B------:R-:W-:Y:S01]  /*8690*/  FMUL.FTZ R56, R73, UR54 ;  /* 0x0000003649387c20 */ /* 0x000fe20008410000 */
[----:B------:R-:W-:-:S05]  /*86a0*/  FMUL.FTZ R73, R82, UR54 ;  /* 0x0000003652497c20 */ /* 0x000fca0008410000 */
[----:B------:R-:W2:Y:S01]  /*86b0*/  MUFU.TANH R42, R42 ;  /* 0x0000002a002a7308 */ /* 0x000ea20000002400 */
[----:B0-----:R-:W-:-:S07]  /*86c0*/  FMNMX.FTZ R58, R38, R33, !PT ;  /* 0x00000021263a7209 */ /* 0x001fce0007810000 */
[----:B------:R-:W0:Y:S01]  /*86d0*/  MUFU.TANH R45, R45 ;  /* 0x0000002d002d7308 */ /* 0x000e220000002400 */
[----:B-1----:R-:W-:Y:S01]  /*86e0*/  FMNMX.FTZ R33, R41, R58, !PT ;  /* 0x0000003a29217209 */ /* 0x002fe20007810000 */
[----:B------:R-:W-:Y:S01]  /*86f0*/  FMUL.FTZ R58, R76, UR54 ;  /* 0x000000364c3a7c20 */ /* 0x000fe20008410000 */
[----:B------:R-:W-:-:S05]  /*8700*/  FMUL.FTZ R76, R87, UR54 ;  /* 0x00000036574c7c20 */ /* 0x000fca0008410000 */
[----:B------:R-:W1:Y:S01]  /*8710*/  MUFU.TANH R47, R47 ;  /* 0x0000002f002f7308 */ /* 0x000e620000002400 */
[----:B--2---:R-:W-:-:S07]  /*8720*/  FMNMX.FTZ R60, R42, R33, !PT ;  /* 0x000000212a3c7209 */ /* 0x004fce0007810000 */
        /* <DEDUP_REMOVED lines=8> */
[----:B------:R-:W-:Y:S01]  /*87b0*/  FMUL.FTZ R60, R80, UR54 ;  /* 0x00000036503c7c20 */ /* 0x000fe20008410000 */
[----:B------:R-:W-:Y:S01]  /*87c0*/  HGMMA.64x128x16.F32.BF16 R88, R176, gdesc[UR4].tnspB, R88, gsb0 ;  /* 0x41e00004b0587df0 */ /* 0x000fe20008001858 */
[----:B------:R-:W-:Y:S01]  /*87d0*/  UIADD3 UR6, UR11, 0x100, URZ ;  /* 0x000001000b067890 */ /* 0x000fe2000fffe03f */
[----:B------:R-:W-:-:S03]  /*87e0*/  UMOV UR7, 0x40000040 ;  /* 0x4000004000077882 */ /* 0x000fc60000000000 */
        /* <DEDUP_REMOVED lines=29> */
[----:B0-----:R-:W-:-:S05]  /*89c0*/  FMNMX.FTZ R33, R64, R33, !PT ;  /* 0x0000002140217209 */ /* 0x001fca0007810000 */
        /* <DEDUP_REMOVED lines=28> */
[----:B------:R-:W-:Y:S01]  /*8b90*/  FMUL.FTZ R4, R4, UR10 ;  /* 0x0000000a04047c20 */ /* 0x000fe20008410000 */
[----:B---3--:R-:W-:Y:S01]  /*8ba0*/  FMNMX.FTZ R6, R11, R6, !PT ;  /* 0x000000060b067209 */ /* 0x008fe20007810000 */
[--C-:B------:R-:W-:Y:S01]  /*8bb0*/  FFMA.FTZ R7, R7, UR10, -R85.reuse ;  /* 0x0000000a07077c23 */ /* 0x100fe20008010855 */
[--C-:B------:R-:W-:Y:S01]  /*8bc0*/  FFMA.FTZ R81, R12, UR10, -R85.reuse ;  /* 0x0000000a0c517c23 */ /* 0x100fe20008010855 */
[--C-:B------:R-:W-:Y:S01]  /*8bd0*/  FFMA.FTZ R178, R24, UR10, -R85.reuse ;  /* 0x0000000a18b27c23 */ /* 0x100fe20008010855 */
        /* <DEDUP_REMOVED lines=10> */
[--C-:B------:R-:W-:Y:S01]  /*8c80*/  FFMA.FTZ R12, R60, UR10, -R85.reuse ;  /* 0x0000000a3c0c7c23 */ /* 0x100fe20008010855 */
[--C-:B------:R-:W-:Y:S01]  /*8c90*/  FFMA.FTZ R14, R62, UR10, -R85.reuse ;  /* 0x0000000a3e0e7c23 */ /* 0x100fe20008010855 */
[----:B------:R-:W-:Y:S01]  /*8ca0*/  FMNMX.FTZ R6, R26, R79, !PT ;  /* 0x0000004f1a067209 */ /* 0x000fe20007810000 */
[----:B------:R-:W-:-:S03]  /*8cb0*/  FFMA.FTZ R64, R64, UR10, -R85 ;  /* 0x0000000a40407c23 */ /* 0x000fc60008010855 */
        /* <DEDUP_REMOVED lines=18> */
[----:B------:R-:W-:Y:S01]  /*8de0*/  MUFU.TANH R65, R65 ;  /* 0x0000004100417308 */ /* 0x000fe20000002400 */
[----:B--2---:R-:W-:Y:S01]  /*8df0*/  FMNMX.FTZ R6, R50, R35, !PT ;  /* 0x0000002332067209 */ /* 0x004fe20007810000 */
[----:B------:R-:W-:-:S06]  /*8e00*/  FFMA.FTZ R35, R38, UR10, -R85 ;  /* 0x0000000a26237c23 */ /* 0x000fcc0008010855 */
[----:B------:R-:W-:Y:S01]  /*8e10*/  MUFU.TANH R66, R66 ;  /* 0x0000004200427308 */ /* 0x000fe20000002400 */
[----:B0-----:R-:W-:-:S07]  /*8e20*/  FMNMX.FTZ R6, R63, R6, !PT ;  /* 0x000000063f067209 */ /* 0x001fce0007810000 */
[----:B------:R-:W-:Y:S08]  /*8e30*/  MUFU.TANH R67, R67 ;  /* 0x0000004300437308 */ /* 0x000ff00000002400 */
[----:B------:R-:W-:Y:S08]  /*8e40*/  MUFU.TANH R68, R68 ;  /* 0x0000004400447308 */ /* 0x000ff00000002400 */
[----:B------:R-:W-:Y:S01]  /*8e50*/  MUFU.TANH R69, R69 ;  /* 0x0000004500457308 */ /* 0x000fe20000002400 */
[----:B------:R-:W-:-:S02]  /*8e60*/  WARPGROUP.DEPBAR.LE gsb0, 0x0 ;  /* 0x00008000000079c5 */ /* 0x000fc40000010000 */
[----:B------:R-:W-:-:S05]  /*8e70*/  WARPGROUP.ARRIVE ;  /* 0x00000000000079c5 */ /* 0x000fca0000000000 */
[----:B------:R-:W-:Y:S01]  /*8e80*/  MUFU.TANH R70, R70 ;  /* 0x0000004600467308 */ /* 0x000fe20000002400 */
[--C-:B------:R-:W-:Y:S01]  /*8e90*/  FFMA.FTZ R174, R30, UR10, -R85.reuse ;  /* 0x0000000a1eae7c23 */ /* 0x100fe20008010855 */
[----:B------:R-:W-:Y:S01]  /*8ea0*/  FFMA.FTZ R172, R28, UR10, -R85 ;  /* 0x0000000a1cac7c23 */ /* 0x000fe20008010855 */
[----:B------:R-:W-:Y:S01]  /*8eb0*/  HGMMA.64x128x16.F32.BF16 R88, R168, gdesc[UR4].tnspB, R88, gsb0 ;  /* 0x41e00004a8587df0 */ /* 0x000fe20008001858 */
[----:B------:R-:W-:Y:S01]  /*8ec0*/  UIADD3 UR6, UR11, 0x200, URZ ;  /* 0x000002000b067890 */ /* 0x000fe2000fffe03f */
[----:B------:R-:W-:-:S03]  /*8ed0*/  UMOV UR7, 0x40000040 ;  /* 0x4000004000077882 */ /* 0x000fc60000000000 */
[----:B------:R-:W-:Y:S08]  /*8ee0*/  MUFU.TANH R71, R71 ;  /* 0x0000004700477308 */ /* 0x000ff00000002400 */
[----:B------:R-:W-:Y:S08]  /*8ef0*/  MUFU.TANH R72, R72 ;  /* 0x0000004800487308 */ /* 0x000ff00000002400 */
[----:B------:R-:W-:Y:S08]  /*8f00*/  MUFU.TANH R73, R73 ;  /* 0x0000004900497308 */ /* 0x000ff00000002400 */
[----:B------:R-:W-:Y:S08]  /*8f10*/  MUFU.TANH R74, R74 ;  /* 0x0000004a004a7308 */ /* 0x000ff00000002400 */
[----:B------:R-:W-:Y:S08]  /*8f20*/  MUFU.TANH R75, R75 ;  /* 0x0000004b004b7308 */ /* 0x000ff00000002400 */
[----:B------:R-:W-:Y:S08]  /*8f30*/  MUFU.TANH R76, R76 ;  /* 0x0000004c004c7308 */ /* 0x000ff00000002400 */
[----:B------:R-:W-:Y:S08]  /*8f40*/  MUFU.EX2 R79, R10 ;  /* 0x0000000a004f7308 */ /* 0x000ff00000000800 */
[----:B------:R-:W-:Y:S08]  /*8f50*/  MUFU.EX2 R4, R4 ;  /* 0x0000000400047308 */ /* 0x000ff00000000800 */
[----:B------:R-:W0:Y:S08]  /*8f60*/  MUFU.EX2 R7, R7 ;  /* 0x0000000700077308 */ /* 0x000e300000000800 */
[----:B------:R-:W1:Y:S08]  /*8f70*/  MUFU.EX2 R180, R180 ;  /* 0x000000b400b47308 */ /* 0x000e700000000800 */
[----:B------:R-:W2:Y:S01]  /*8f80*/  MUFU.EX2 R182, R182 ;  /* 0x000000b600b67308 */ /* 0x000ea20000000800 */
[----:B0-----:R-:W-:-:S07]  /*8f90*/  FFMA.FTZ R3, R4, R3, R7 ;  /* 0x0000000304037223 */ /* 0x001fce0000010007 */
[----:B------:R-:W-:Y:S01]  /*8fa0*/  MUFU.EX2 R81, R81 ;  /* 0x0000005100517308 */ /* 0x000fe20000000800 */
[C---:B-1----:R-:W-:Y:S01]  /*8fb0*/  FADD.FTZ R3, R180.reuse, R3 ;  /* 0x00000003b4037221 */ /* 0x042fe20000010000 */
[----:B------:R-:W-:-:S06]  /*8fc0*/  F2FP.BF16.F32.PACK_AB R180, R180, R7 ;  /* 0x00000007b4b4723e */ /* 0x000fcc00000010ff */
        /* <DEDUP_REMOVED lines=9> */
[----:B------:R-:W-:Y:S01]  /*9060*/  FMNMX.FTZ R37, R65, R6, !PT ;  /* 0x0000000641257209 */ /* 0x000fe20007810000 */
[----:B------:R-:W-:Y:S02]  /*9070*/  FFMA.FTZ R170, R41, UR10, -R85 ;  /* 0x0000000a29aa7c23 */ /* 0x000fe40008010855 */
[----:B------:R-:W-:Y:S01]  /*9080*/  MUFU.EX2 R174, R174 ;  /* 0x000000ae00ae7308 */ /* 0x000fe20000000800 */
[----:B------:R-:W-:Y:S01]  /*9090*/  HGMMA.64x128x16.F32.BF16 R88, R152, gdesc[UR4].tnspB, R88, gsb0 ;  /* 0x41e0000498587df0 */ /* 0x000fe20008001858 */
[----:B------:R-:W-:Y:S01]  /*90a0*/  UIADD3 UR6, UR11, 0x280, URZ ;  /* 0x000002800b067890 */ /* 0x000fe2000fffe03f */
[----:B------:R-:W-:Y:S01]  /*90b0*/  FMNMX.FTZ R6, R66, R37, !PT ;  /* 0x0000002542067209 */ /* 0x000fe20007810000 */
[----:B------:R-:W-:-:S03]  /*90c0*/  UMOV UR7, 0x40000040 ;  /* 0x4000004000077882 */ /* 0x000fc60000000000 */
        /* <DEDUP_REMOVED lines=13> */
[----:B------:R-:W-:Y:S01]  /*91a0*/  MUFU.EX2 R83, R83 ;  /* 0x0000005300537308 */ /* 0x000fe20000000800 */
[----:B------:R-:W-:Y:S02]  /*91b0*/  FFMA.FTZ R6, R57, UR10, -R85 ;  /* 0x0000000a39067c23 */ /* 0x000fe40008010855 */
[----:B------:R-:W-:-:S05]  /*91c0*/  FMNMX.FTZ R10, R76, R41, !PT ;  /* 0x000000294c0a7209 */ /* 0x000fca0007810000 */
[----:B------:R-:W0:Y:S01]  /*91d0*/  SHFL.BFLY PT, R47, R10, 0x2, 0x1f ;  /* 0x0c401f000a2f7f89 */ /* 0x000e2200000e0000 */
[----:B------:R1:W-:Y:S08]  /*91e0*/  MUFU.EX2 R41, R51 ;  /* 0x0000003300297308 */ /* 0x0003f00000000800 */
[----:B------:R-:W-:Y:S01]  /*91f0*/  MUFU.EX2 R6, R6 ;  /* 0x0000000600067308 */ /* 0x000fe20000000800 */
[----:B-1----:R-:W-:-:S07]  /*9200*/  FFMA.FTZ R51, R59, UR10, -R85 ;  /* 0x0000000a3b337c23 */ /* 0x002fce0008010855 */
[----:B------:R-:W-:Y:S01]  /*9210*/  MUFU.EX2 R51, R51 ;  /* 0x0000003300337308 */ /* 0x000fe20000000800 */
[----:B0-----:R-:W-:Y:S01]  /*9220*/  FMNMX.FTZ R30, R10, R47, !PT ;  /* 0x0000002f0a1e7209 */ /* 0x001fe20007810000 */
[--C-:B------:R-:W-:Y:S01]  /*9230*/  FFMA.FTZ R47, R56, UR10, -R85.reuse ;  /* 0x0000000a382f7c23 */ /* 0x100fe20008010855 */
[----:B------:R-:W-:-:S05]  /*9240*/  FFMA.FTZ R10, R58, UR10, -R85 ;  /* 0x0000000a3a0a7c23 */ /* 0x000fca0008010855 */
        /* <DEDUP_REMOVED lines=9> */
[----:B------:R-:W0:Y:S01]  /*92e0*/  SHFL.BFLY PT, R55, R30, 0x1, 0x1f ;  /* 0x0c201f001e377f89 */ /* 0x000e2200000e0000 */
[--C-:B------:R-:W-:Y:S01]  /*92f0*/  FFMA.FTZ R45, R53, UR10, -R85.reuse ;  /* 0x0000000a352d7c23 */ /* 0x100fe20008010855 */
[----:B------:R-:W-:Y:S01]  /*9300*/  HGMMA.64x128x16.F32.BF16 R88, R156, gdesc[UR4].tnspB, R88, gsb0 ;  /* 0x41e000049c587df0 */ /* 0x000fe20008001858 */
[----:B------:R-:W-:Y:S01]  /*9310*/  UIADD3 UR6, UR11, 0x300, URZ ;  /* 0x000003000b067890 */ /* 0x000fe2000fffe03f */
[----:B------:R-:W-:Y:S01]  /*9320*/  MUFU.EX2 R154, R154 ;  /* 0x0000009a009a7308 */ /* 0x000fe20000000800 */
[----:B------:R-:W-:Y:S01]  /*9330*/  UMOV UR7, 0x40000040 ;  /* 0x4000004000077882 */ /* 0x000fe20000000000 */
[----:B------:R-:W-:-:S06]  /*9340*/  FFMA.FTZ R53, R61, UR10, -R85 ;  /* 0x0000000a3d357c23 */ /* 0x000fcc0008010855 */
[----:B------:R-:W-:Y:S08]  /*9350*/  MUFU.EX2 R152, R152 ;  /* 0x0000009800987308 */ /* 0x000ff00000000800 */
[----:B------:R-:W-:Y:S01]  /*9360*/  MUFU.EX2 R45, R45 ;  /* 0x0000002d002d7308 */ /* 0x000fe20000000800 */
[----:B0-----:R-:W-:-:S07]  /*9370*/  FMNMX.FTZ R30, R30, R55, !PT ;  /* 0x000000371e1e7209 */ /* 0x001fce0007810000 */
[----:B------:R-:W-:Y:S01]  /*9380*/  MUFU.EX2 R49, R49 ;  /* 0x0000003100317308 */ /* 0x000fe20000000800 */
[----:B------:R-:W-:-:S04]  /*9390*/  FADD.FTZ R20, -R30, R5 ;  /* 0x000000051e147221 */ /* 0x000fc80000010100 */
[----:B------:R-:W-:Y:S01]  /*93a0*/  FMUL.FTZ R55, R20, UR10 ;  /* 0x0000000a14377c20 */ /* 0x000fe20008410000 */
[----:B------:R-:W-:Y:S02]  /*93b0*/  FMUL.FTZ R20, R30, UR10 ;  /* 0x0000000a1e147c20 */ /* 0x000fe40008410000 */
[----:B------:R-:W-:Y:S02]  /*93c0*/  MUFU.EX2 R53, R53 ;  /* 0x0000003500357308 */ /* 0x000fe40000000800 */
[--C-:B------:R-:W-:Y:S01]  /*93d0*/  FFMA.FTZ R181, R9, UR10, -R20.reuse ;  /* 0x0000000a09b57c23 */ /* 0x100fe20008010814 */
[----:B------:R-:W-:Y:S02]  /*93e0*/  IMAD.U32 R9, RZ, RZ, UR46 ;  /* 0x0000002eff097e24 */ /* 0x000fe4000f8e00ff */
[--C-:B------:R-:W-:Y:S01]  /*93f0*/  FFMA.FTZ R8, R8, UR10, -R20.reuse ;  /* 0x0000000a08087c23 */ /* 0x100fe20008010814 */
[--C-:B------:R-:W-:Y:S01]  /*9400*/  FFMA.FTZ R183, R11, UR10, -R20.reuse ;  /* 0x0000000a0bb77c23 */ /* 0x100fe20008010814 */
[--C-:B------:R-:W-:Y:S01]  /*9410*/  FFMA.FTZ R24, R13, UR10, -R20.reuse ;  /* 0x0000000a0d187c23 */ /* 0x100fe20008010814 */
[--C-:B------:R-:W-:Y:S01]  /*9420*/  FFMA.FTZ R177, R15, UR10, -R20.reuse ;  /* 0x0000000a0fb17c23 */ /* 0x100fe20008010814 */
[----:B------:R-:W-:Y:S01]  /*9430*/  @!P1 LEA R9, R9, UR41, 0x3 ;  /* 0x0000002909099c11 */ /* 0x000fe2000f8e18ff */
[----:B------:R-:W-:Y:S01]  /*9440*/  MUFU.EX2 R55, R55 ;  /* 0x0000003700377308 */ /* 0x000fe20000000800 */
[--C-:B------:R-:W-:Y:S01]  /*9450*/  FFMA.FTZ R28, R21, UR10, -R20.reuse ;  /* 0x0000000a151c7c23 */ /* 0x100fe20008010814 */
[--C-:B------:R-:W-:Y:S01]  /*9460*/  FFMA.FTZ R179, R26, UR10, -R20.reuse ;  /* 0x0000000a1ab37c23 */ /* 0x100fe20008010814 */
[--C-:B------:R-:W-:Y:S01]  /*9470*/  FFMA.FTZ R26, R27, UR10, -R20.reuse ;  /* 0x0000000a1b1a7c23 */ /* 0x100fe20008010814 */
[----:B------:R-:W-:Y:S01]  /*9480*/  @!P1 VIADD R11, R9, 0x28840 ;  /* 0x00028840090b9836 */ /* 0x000fe20000000000 */
[----:B------:R-:W-:Y:S01]  /*9490*/  IADD3 R9, -R220, 0xb, RZ ;  /* 0x0000000bdc097810 */ /* 0x000fe20007ffe1ff */
[--C-:B------:R-:W-:Y:S01]  /*94a0*/  FFMA.FTZ R38, R44, UR10, -R20.reuse ;  /* 0x0000000a2c267c23 */ /* 0x100fe20008010814 */
[----:B--2---:R-:W-:Y:S01]  /*94b0*/  FADD.FTZ R44, R182, R3 ;  /* 0x00000003b62c7221 */ /* 0x004fe20000010000 */
[----:B------:R-:W0:Y:S01]  /*94c0*/  MUFU.EX2 R8, R8 ;  /* 0x0000000800087308 */ /* 0x000e220000000800 */
[----:B------:R-:W-:Y:S01]  /*94d0*/  @!P1 PRMT R11, RZ, 0x654, R11 ;  /* 0x00000654ff0b9816 */ /* 0x000fe2000000000b */
[--C-:B------:R-:W-:Y:S01]  /*94e0*/  FFMA.FTZ R173, R31, UR10, -R20.reuse ;  /* 0x0000000a1fad7c23 */ /* 0x100fe20008010814 */
[--C-:B------:R-:W-:Y:S01]  /*94f0*/  FFMA.FTZ R32, R32, UR10, -R20.reuse ;  /* 0x0000000a20207c23 */ /* 0x100fe20008010814 */
[--C-:B------:R-:W-:Y:S01]  /*9500*/  FFMA.FTZ R175, R34, UR10, -R20.reuse ;  /* 0x0000000a22af7c23 */ /* 0x100fe20008010814 */
[--C-:B------:R-:W-:Y:S01]  /*9510*/  FFMA.FTZ R153, R46, UR10, -R20.reuse ;  /* 0x0000000a2e997c23 */ /* 0x100fe20008010814 */
[--C-:B------:R-:W-:Y:S01]  /*9520*/  FFMA.FTZ R34, R36, UR10, -R20.reuse ;  /* 0x0000000a24227c23 */ /* 0x100fe20008010814 */
[--C-:B------:R-:W-:Y:S01]  /*9530*/  FFMA.FTZ R36, R40, UR10, -R20.reuse ;  /* 0x0000000a28247c23 */ /* 0x100fe20008010814 */
[----:B------:R-:W1:Y:S01]  /*9540*/  MUFU.EX2 R181, R181 ;  /* 0x000000b500b57308 */ /* 0x000e620000000800 */
[--C-:B------:R-:W-:Y:S01]  /*9550*/  FFMA.FTZ R40, R48, UR10, -R20.reuse ;  /* 0x0000000a30287c23 */ /* 0x100fe20008010814 */
[--C-:B------:R-:W-:Y:S01]  /*9560*/  FFMA.FTZ R169, R39, UR10, -R20.reuse ;  /* 0x0000000a27a97c23 */ /* 0x100fe20008010814 */
[--C-:B------:R-:W-:Y:S01]  /*9570*/  FFMA.FTZ R171, R43, UR10, -R20.reuse ;  /* 0x0000000a2bab7c23 */ /* 0x100fe20008010814 */
[--C-:B------:R-:W-:Y:S01]  /*9580*/  FFMA.FTZ R155, R50, UR10, -R20.reuse ;  /* 0x0000000a329b7c23 */ /* 0x100fe20008010814 */
[--C-:B------:R-:W-:Y:S01]  /*9590*/  FFMA.FTZ R70, R70, UR10, -R20.reuse ;  /* 0x0000000a46467c23 */ /* 0x100fe20008010814 */
[--C-:B------:R-:W-:Y:S01]  /*95a0*/  FFMA.FTZ R71, R71, UR10, -R20.reuse ;  /* 0x0000000a47477c23 */ /* 0x100fe20008010814 */
[----:B------:R-:W-:Y:S01]  /*95b0*/  FFMA.FTZ R72, R72, UR10, -R20 ;  /* 0x0000000a48487c23 */ /* 0x000fe20008010814 */
[----:B------:R-:W2:Y:S01]  /*95c0*/  MUFU.EX2 R183, R183 ;  /* 0x000000b700b77308 */ /* 0x000ea20000000800 */
[----:B0-----:R-:W-:Y:S01]  /*95d0*/  FFMA.FTZ R0, R55, R0, R8 ;  /* 0x0000000037007223 */ /* 0x001fe20000010008 */
[--C-:B------:R-:W-:Y:S01]  /*95e0*/  FFMA.FTZ R73, R73, UR10, -R20.reuse ;  /* 0x0000000a49497c23 */ /* 0x100fe20008010814 */
[--C-:B------:R-:W-:Y:S01]  /*95f0*/  FFMA.FTZ R74, R74, UR10, -R20.reuse ;  /* 0x0000000a4a4a7c23 */ /* 0x100fe20008010814 */
[----:B------:R-:W-:Y:S01]  /*9600*/  FFMA.FTZ R75, R75, UR10, -R20 ;  /* 0x0000000a4b4b7c23 */ /* 0x000fe20008010814 */
[----:B------:R-:W-:-:S03]  /*9610*/  F2FP.BF16.F32.PACK_AB R182, R81, R182 ;  /* 0x000000b651b6723e */ /* 0x000fc600000010ff */
[----:B------:R-:W0:Y:S01]  /*9620*/  MUFU.EX2 R24, R24 ;  /* 0x0000001800187308 */ /* 0x000e220000000800 */
[----:B-1----:R-:W-:Y:S01]  /*9630*/  FADD.FTZ R42, R181, R0 ;  /* 0x00000000b52a7221 */ /* 0x002fe20000010000 */
[----:B------:R-:W-:Y:S01]  /*9640*/  FFMA.FTZ R0, R63, UR10, -R20 ;  /* 0x0000000a3f007c23 */ /* 0x000fe20008010814 */
[----:B------:R-:W-:-:S05]  /*9650*/  F2FP.BF16.F32.PACK_AB R181, R181, R8 ;  /* 0x00000008b5b5723e */ /* 0x000fca00000010ff */
[----:B------:R-:W1:Y:S01]  /*9660*/  MUFU.EX2 R177, R177 ;  /* 0x000000b100b17308 */ /* 0x000e620000000800 */
[----:B--2---:R-:W-:-:S07]  /*9670*/  FADD.FTZ R3, R183, R42 ;  /* 0x0000002ab7037221 */ /* 0x004fce0000010000 */
[----:B------:R-:W2:Y:S01]  /*9680*/  MUFU.EX2 R28, R28 ;  /* 0x0000001c001c7308 */ /* 0x000ea20000000800 */
[C---:B0-----:R-:W-:Y:S01]  /*9690*/  FADD.FTZ R42, R24.reuse, R3 ;  /* 0x00000003182a7221 */ /* 0x041fe20000010000 */
[----:B------:R-:W-:-:S06]  /*96a0*/  F2FP.BF16.F32.PACK_AB R183, R24, R183 ;  /* 0x000000b718b7723e */ /* 0x000fcc00000010ff */
[----:B------:R-:W0:Y:S01]  /*96b0*/  MUFU.EX2 R179, R179 ;  /* 0x000000b300b37308 */ /* 0x000e220000000800 */
[----:B-1----:R-:W-:Y:S01]  /*96c0*/  FADD.FTZ R3, R177, R42 ;  /* 0x0000002ab1037221 */ /* 0x002fe20000010000 */
[----:B------:R-:W-:-:S06]  /*96d0*/  FFMA.FTZ R42, R66, UR10, -R20 ;  /* 0x0000000a422a7c23 */ /* 0x000fcc0008010814 */
        /* <DEDUP_REMOVED lines=12> */
[----:B------:R-:W-:Y:S01]  /*97a0*/  F2FP.BF16.F32.PACK_AB R173, R32, R173 ;  /* 0x000000ad20ad723e */ /* 0x000fe200000010ff */
[----:B------:R-:W-:Y:S02]  /*97b0*/  WARPGROUP.DEPBAR.LE gsb0, 0x0 ;  /* 0x00008000000079c5 */ /* 0x000fe40000010000 */
[----:B------:R-:W-:Y:S01]  /*97c0*/  WARPGROUP.ARRIVE ;  /* 0x00000000000079c5 */ /* 0x000fe20000000000 */
[--C-:B------:R-:W-:Y:S01]  /*97d0*/  FFMA.FTZ R156, R52, UR10, -R85.reuse ;  /* 0x0000000a349c7c23 */ /* 0x100fe20008010855 */
[----:B------:R-:W-:Y:S01]  /*97e0*/  FFMA.FTZ R157, R65, UR10, -R20 ;  /* 0x0000000a419d7c23 */ /* 0x000fe20008010814 */
[----:B------:R-:W0:Y:S01]  /*97f0*/  MUFU.EX2 R169, R169 ;  /* 0x000000a900a97308 */ /* 0x000e220000000800 */
[----:B-1----:R-:W-:Y:S01]  /*9800*/  FADD.FTZ R3, R175, R46 ;  /* 0x0000002eaf037221 */ /* 0x002fe20000010000 */
[----:B------:R-:W-:Y:S01]  /*9810*/  FFMA.FTZ R158, R54, UR10, -R85 ;  /* 0x0000000a369e7c23 */ /* 0x000fe20008010855 */
[----:B------:R-:W-:Y:S01]  /*9820*/  HGMMA.64x128x16.F32.BF16 R88, R160, gdesc[UR4].tnspB, R88, gsb0 ;  /* 0x41e00004a0587df0 */ /* 0x000fe20008001858 */
[----:B------:R-:W-:Y:S01]  /*9830*/  UIADD3 UR6, UR11, 0x380, URZ ;  /* 0x000003800b067890 */ /* 0x000fe2000fffe03f */
[----:B------:R-:W-:Y:S01]  /*9840*/  FFMA.FTZ R159, R67, UR10, -R20 ;  /* 0x0000000a439f7c23 */ /* 0x000fe20008010814 */
[----:B------:R-:W-:-:S02]  /*9850*/  UMOV UR7, 0x40000040 ;  /* 0x4000004000077882 */ /* 0x000fc40000000000 */
        /* <DEDUP_REMOVED lines=8> */
[----:B------:R-:W-:Y:S01]  /*98e0*/  MUFU.EX2 R153, R153 ;  /* 0x0000009900997308 */ /* 0x000fe20000000800 */
[----:B--2---:R-:W-:-:S07]  /*98f0*/  FADD.FTZ R3, R171, R46 ;  /* 0x0000002eab037221 */ /* 0x004fce0000010000 */
        /* <DEDUP_REMOVED lines=14> */
[----:B------:R-:W-:Y:S01]  /*99e0*/  MUFU.EX2 R75, R75 ;  /* 0x0000004b004b7308 */ /* 0x000fe20000000800 */
[----:B------:R-:W-:-:S02]  /*99f0*/  WARPGROUP.DEPBAR.LE gsb0, 0x0 ;  /* 0x00008000000079c5 */ /* 0x000fc40000010000 */
[----:B------:R-:W-:Y:S01]  /*9a00*/  WARPGROUP.ARRIVE ;  /* 0x00000000000079c5 */ /* 0x000fe20000000000 */
[----:B------:R-:W-:Y:S01]  /*9a10*/  FFMA.FTZ R161, R69, UR10, -R20 ;  /* 0x0000000a45a17c23 */ /* 0x000fe20008010814 */
[----:B------:R-:W-:Y:S02]  /*9a20*/  F2FP.BF16.F32.PACK_AB R160, R47, R6 ;  /* 0x000000062fa0723e */ /* 0x000fe400000010ff */
[----:B------:R-:W-:Y:S01]  /*9a30*/  F2FP.BF16.F32.PACK_AB R162, R51, R10 ;  /* 0x0000000a33a2723e */ /* 0x000fe200000010ff */
[----:B------:R-:W1:Y:S01]  /*9a40*/  MUFU.EX2 R5, R64 ;  /* 0x0000004000057308 */ /* 0x000e620000000800 */
[----:B------:R-:W-:Y:S01]  /*9a50*/  HGMMA.64x128x16.F32.BF16 R88, R164, gdesc[UR4].tnspB, R88, gsb0 ;  /* 0x41e00004a4587df0 */ /* 0x000fe20008001858 */
[----:B0-----:R-:W-:-:S06]  /*9a60*/  F2FP.BF16.F32.PACK_AB R163, R72, R71 ;  /* 0x0000004748a3723e */ /* 0x001fcc00000010ff */
[----:B------:R-:W-:Y:S01]  /*9a70*/  MUFU.EX2 R161, R161 ;  /* 0x000000a100a17308 */ /* 0x000fe20000000800 */
[----:B------:R-:W-:Y:S02]  /*9a80*/  WARPGROUP.DEPBAR.LE gsb0, 0x0 ;  /* 0x00008000000079c5 */ /* 0x000fe40000010000 */
[----:B------:R0:W-:Y:S06]  /*9a90*/  BAR.ARV R9, 0x100 ;  /* 0x000400090000751d */ /* 0x0001ec0000002000 */
[----:B------:R2:W-:Y:S01]  /*9aa0*/  @!P1 SYNCS.ARRIVE.TRANS64.RED.A1T0 RZ, [R11+URZ], RZ ;  /* 0x000000ff0bff99a7 */ /* 0x0005e2000810043f */
[----:B-1----:R-:W-:Y:S01]  /*9ab0*/  F2FP.BF16.F32.PACK_AB R166, R5, R14 ;  /* 0x0000000e05a6723e */ /* 0x002fe200000010ff */
[-C--:B------:R-:W-:Y:S01]  /*9ac0*/  FMUL.FTZ R88, R88, R4.reuse ;  /* 0x0000000458587220 */ /* 0x080fe20000410000 */
[-C--:B------:R-:W-:Y:S01]  /*9ad0*/  FMUL.FTZ R89, R89, R4.reuse ;  /* 0x0000000459597220 */ /* 0x080fe20000410000 */
[-C--:B------:R-:W-:Y:S01]  /*9ae0*/  FMUL.FTZ R92, R92, R4.reuse ;  /* 0x000000045c5c7220 */ /* 0x080fe20000410000 */
[-C--:B------:R-:W-:Y:S01]  /*9af0*/  FMUL.FTZ R93, R93, R4.reuse ;  /* 0x000000045d5d7220 */ /* 0x080fe20000410000 */
[-C--:B------:R-:W-:Y:S01]  /*9b00*/  FMUL.FTZ R96, R96, R4.reuse ;  /* 0x0000000460607220 */ /* 0x080fe20000410000 */
[-C--:B------:R-:W-:Y:S01]  /*9b10*/  FMUL.FTZ R97, R97, R4.reuse ;  /* 0x0000000461617220 */ /* 0x080fe20000410000 */
[----:B--2---:R-:W-:Y:S01]  /*9b20*/  IMAD.U32 R11, RZ, RZ, UR55 ;  /* 0x00000037ff0b7e24 */ /* 0x004fe2000f8e00ff */
        /* <DEDUP_REMOVED lines=9> */
[----:B0-----:R-:W-:-:S02]  /*9bc0*/  @!P1 VIADD R9, R11, 0x28860 ;  /* 0x000288600b099836 */ /* 0x001fc40000000000 */
[-C--:B------:R-:W-:Y:S01]  /*9bd0*/  FMUL.FTZ R113, R113, R4.reuse ;  /* 0x0000000471717220 */ /* 0x080fe20000410000 */
[-C--:B------:R-:W-:Y:S01]  /*9be0*/  FMUL.FTZ R116, R116, R4.reuse ;  /* 0x0000000474747220 */ /* 0x080fe20000410000 */
[-C--:B------:R-:W-:Y:S01]  /*9bf0*/  FMUL.FTZ R117, R117, R4.reuse ;  /* 0x0000000475757220 */ /* 0x080fe20000410000 */
[-C--:B------:R-:W-:Y:S01]  /*9c00*/  FMUL.FTZ R120, R120, R4.reuse ;  /* 0x0000000478787220 */ /* 0x080fe20000410000 */
[----:B------:R-:W-:Y:S01]  /*9c10*/  @!P1 PRMT R11, RZ, 0x654, R9 ;  /* 0x00000654ff0b9816 */ /* 0x000fe20000000009 */
[----:B------:R-:W-:Y:S01]  /*9c20*/  FADD.FTZ R9, R81, R44 ;  /* 0x0000002c51097221 */ /* 0x000fe20000010000 */
[-C--:B------:R-:W-:Y:S01]  /*9c30*/  FMUL.FTZ R121, R121, R4.reuse ;  /* 0x0000000479797220 */ /* 0x080fe20000410000 */
[-C--:B------:R-:W-:Y:S01]  /*9c40*/  FMUL.FTZ R124, R124, R4.reuse ;  /* 0x000000047c7c7220 */ /* 0x080fe20000410000 */
[----:B------:R0:W-:Y:S01]  /*9c50*/  @!P1 SYNCS.ARRIVE.TRANS64.RED.A1T0 RZ, [R11+URZ], RZ ;  /* 0x000000ff0bff99a7 */ /* 0x0001e2000810043f */
[----:B------:R-:W-:Y:S01]  /*9c60*/  FADD.FTZ R44, R176, R9 ;  /* 0x00000009b02c7221 */ /* 0x000fe20000010000 */
[-C--:B------:R-:W-:Y:S01]  /*9c70*/  FMUL.FTZ R125, R125, R4.reuse ;  /* 0x000000047d7d7220 */ /* 0x080fe20000410000 */
[-C--:B------:R-:W-:Y:S01]  /*9c80*/  FMUL.FTZ R128, R128, R4.reuse ;  /* 0x0000000480807220 */ /* 0x080fe20000410000 */
[-C--:B------:R-:W-:Y:S01]  /*9c90*/  FMUL.FTZ R129, R129, R4.reuse ;  /* 0x0000000481817220 */ /* 0x080fe20000410000 */
[----:B------:R-:W-:Y:S01]  /*9ca0*/  FADD.FTZ R9, R77, R44 ;  /* 0x0000002c4d097221 */ /* 0x000fe20000010000 */
[--C-:B------:R-:W-:Y:S01]  /*9cb0*/  FFMA.FTZ R44, R68, UR10, -R20.reuse ;  /* 0x0000000a442c7c23 */ /* 0x100fe20008010814 */
[----:B------:R-:W-:Y:S01]  /*9cc0*/  FFMA.FTZ R20, R76, UR10, -R20 ;  /* 0x0000000a4c147c23 */ /* 0x000fe20008010814 */
[-C--:B------:R-:W-:Y:S01]  /*9cd0*/  FMUL.FTZ R132, R132, R4.reuse ;  /* 0x0000000484847220 */ /* 0x080fe20000410000 */
[----:B------:R-:W-:Y:S01]  /*9ce0*/  FADD.FTZ R48, R178, R9 ;  /* 0x00000009b2307221 */ /* 0x000fe20000010000 */
[-C--:B------:R-:W-:Y:S01]  /*9cf0*/  FMUL.FTZ R133, R133, R4.reuse ;  /* 0x0000000485857220 */ /* 0x080fe20000410000 */
        /* <DEDUP_REMOVED lines=12> */
[----:B------:R-:W-:Y:S01]  /*9dc0*/  FMUL.FTZ R149, R149, R4 ;  /* 0x0000000495957220 */ /* 0x000fe20000410000 */
[----:B------:R-:W-:Y:S01]  /*9dd0*/  F2FP.BF16.F32.PACK_AB R176, R77, R176 ;  /* 0x000000b04db0723e */ /* 0x000fe200000010ff */
[----:B------:R-:W-:Y:S01]  /*9de0*/  FADD.FTZ R48, R174, R9 ;  /* 0x00000009ae307221 */ /* 0x000fe20000010000 */
[----:B------:R-:W-:Y:S01]  /*9df0*/  F2FP.BF16.F32.PACK_AB R178, R25, R178 ;  /* 0x000000b219b2723e */ /* 0x000fe200000010ff */
[-C--:B------:R-:W-:Y:S01]  /*9e00*/  FMUL.FTZ R90, R90, R55.reuse ;  /* 0x000000375a5a7220 */ /* 0x080fe20000410000 */
[----:B------:R-:W-:Y:S01]  /*9e10*/  F2FP.BF16.F32.PACK_AB R172, R29, R172 ;  /* 0x000000ac1dac723e */ /* 0x000fe200000010ff */
[C---:B------:R-:W-:Y:S01]  /*9e20*/  FADD.FTZ R9, R79.reuse, R48 ;  /* 0x000000304f097221 */ /* 0x040fe20000010000 */
[----:B------:R-:W-:Y:S01]  /*9e30*/  F2FP.BF16.F32.PACK_AB R174, R79, R174 ;  /* 0x000000ae4fae723e */ /* 0x000fe200000010ff */
[-C--:B------:R-:W-:Y:S01]  /*9e40*/  FMUL.FTZ R91, R91, R55.reuse ;  /* 0x000000375b5b7220 */ /* 0x080fe20000410000 */
[----:B------:R-:W-:Y:S01]  /*9e50*/  F2FP.BF16.F32.PACK_AB R164, R53, R12 ;  /* 0x0000000c35a4723e */ /* 0x000fe200000010ff */
[----:B------:R-:W-:Y:S01]  /*9e60*/  FADD.FTZ R48, R168, R9 ;  /* 0x00000009a8307221 */ /* 0x000fe20000010000 */
[C---:B------:R-:W-:Y:S01]  /*9e70*/  F2FP.BF16.F32.PACK_AB R168, R35.reuse, R168 ;  /* 0x000000a823a8723e */ /* 0x040fe200000010ff */
[----:B------:R-:W-:Y:S01]  /*9e80*/  FMUL.FTZ R94, R94, R55 ;  /* 0x000000375e5e7220 */ /* 0x000fe20000410000 */
[----:B------:R-:W-:Y:S01]  /*9e90*/  F2FP.BF16.F32.PACK_AB R165, R74, R73 ;  /* 0x000000494aa5723e */ /* 0x000fe200000010ff */
[----:B------:R-:W-:Y:S01]  /*9ea0*/  FADD.FTZ R7, R35, R48 ;  /* 0x0000003023077221 */ /* 0x000fe20000010000 */
[----:B-1----:R-:W-:Y:S01]  /*9eb0*/  F2FP.BF16.F32.PACK_AB R167, R20, R75 ;  /* 0x0000004b14a7723e */ /* 0x002fe200000010ff */
[-C--:B------:R-:W-:Y:S01]  /*9ec0*/  FMUL.FTZ R95, R95, R55.reuse ;  /* 0x000000375f5f7220 */ /* 0x080fe20000410000 */
[-C--:B------:R-:W-:Y:S01]  /*9ed0*/  FMUL.FTZ R98, R98, R55.reuse ;  /* 0x0000003762627220 */ /* 0x080fe20000410000 */
[----:B------:R-:W-:Y:S01]  /*9ee0*/  FADD.FTZ R8, R170, R7 ;  /* 0x00000007aa087221 */ /* 0x000fe20000010000 */
[----:B------:R-:W-:Y:S01]  /*9ef0*/  F2FP.BF16.F32.PACK_AB R170, R37, R170 ;  /* 0x000000aa25aa723e */ /* 0x000fe200000010ff */
        /* <DEDUP_REMOVED lines=9> */
[----:B------:R-:W-:Y:S01]  /*9f90*/  FMUL.FTZ R107, R107, R55 ;  /* 0x000000376b6b7220 */ /* 0x000fe20000410000 */
[----:B------:R-:W-:Y:S01]  /*9fa0*/  FADD.FTZ R7, R83, R24 ;  /* 0x0000001853077221 */ /* 0x000fe20000010000 */
[C---:B------:R-:W-:Y:S01]  /*9fb0*/  FADD.FTZ R8, R40.reuse, R3 ;  /* 0x0000000328087221 */ /* 0x040fe20000010000 */
        /* <DEDUP_REMOVED lines=58> */
[----:B------:R-:W-:-:S02]  /*a360*/  IMAD.MOV.U32 R5, RZ, RZ, R30 ;  /* 0x000000ffff057224 */ /* 0x000fc400078e001e */
[----:B------:R-:W-:Y:S01]  /*a370*/  IMAD.MOV.U32 R4, RZ, RZ, R33 ;  /* 0x000000ffff047224 */ /* 0x000fe200078e0021 */
[----:B0-----:R-:W-:Y:S06]  /*a380*/  @P2 BRA `(.L_x_2316) ;  /* 0xffffffd800082947 */ /* 0x001fec000383ffff */
.L_x_2307:
[----:B------:R-:W-:Y:S06]  /*a390*/  BAR.ARV 0x8, 0x180 ;  /* 0x0206000000007b1d */ /* 0x000fec0000002000 */
[----:B------:R-:W-:Y:S05]  /*a3a0*/  @!P0 BRA `(.L_x_2317) ;  /* 0x0000000000048947 */ /* 0x000fea0003800000 */
[----:B------:R-:W-:Y:S01]  /*a3b0*/  BPT.TRAP 0x1 ;  /* 0x000000040000795c */ /* 0x000fe20000300000 */
.L_x_2317:
[----:B------:R-:W-:Y:S01]  /*a3c0*/  ULEA UR5, UR46, UR41, 0x3 ;  /* 0x000000292e057291 */ /* 0x000fe2000f8e183f */
[----:B------:R-:W-:-:S05]  /*a3d0*/  IMAD.U32 R4, RZ, RZ, UR47 ;  /* 0x0000002fff047e24 */ /* 0x000fca000f8e00ff */
[----:B------:R-:W-:-:S04]  /*a3e0*/  SHF.L.U32 R4, R4, 0x1f, RZ ;  /* 0x0000001f04047819 */ /* 0x000fc800000006ff */
[----:B------:R0:W1:Y:S01]  /*a3f0*/  SYNCS.PHASECHK.TRANS64.TRYWAIT P2, [UR5+0x28850], R4 ;  /* 0x02885004ff0075a7 */ /* 0x0000620008040145 */
[----:B------:R-:W-:Y:S05]  /*a400*/  @!P0 BRA `(.L_x_2318) ;  /* 0x0000000000048947 */ /* 0x000fea0003800000 */
[----:B------:R-:W-:Y:S01]  /*a410*/  BPT.TRAP 0x1 ;  /* 0x000000040000795c */ /* 0x000fe20000300000 */
.L_x_2318:
[----:B-1----:R-:W-:Y:S05]  /*a420*/  @P2 BRA `(.L_x_2319) ;  /* 0x0000000000082947 */ /* 0x002fea0003800000 */
[----:B------:R-:W1:Y:S02]  /*a430*/  SYNCS.PHASECHK.TRANS64.TRYWAIT P0, [UR5+0x28850], R4 ;  /* 0x02885004ff0075a7 */ /* 0x000e640008000145 */
[----:B-1----:R-:W-:Y:S05]  /*a440*/  @!P0 BRA `(.L_x_2320) ;  /* 0x000000a400cc8947 */ /* 0x002fea0003800000 */
.L_x_2319:
[----:B------:R-:W-:Y:S01]  /*a450*/  UIADD3 UR41, UR41, 0x400, URZ ;  /* 0x0000040029297890 */ /* 0x000fe2000fffe03f */
[----:B------:R-:W-:Y:S01]  /*a460*/  WARPGROUP.ARRIVE ;  /* 0x00000000000079c5 */ /* 0x000fe20000000000 */
[----:B------:R-:W-:Y:S01]  /*a470*/  UMOV UR7, 0x40000040 ;  /* 0x4000004000077882 */ /* 0x000fe20000000000 */
[----:B01----:R-:W0:Y:S01]  /*a480*/  SHFL.BFLY PT, R4, R3, 0x2, 0x1f ;  /* 0x0c401f0003047f89 */ /* 0x003e2200000e0000 */
[----:B------:R-:W-:Y:S01]  /*a490*/  USHF.R.U32.HI UR41, URZ, 0x4, UR41 ;  /* 0x000000043f297899 */ /* 0x000fe20008011629 */
[----:B------:R-:W-:Y:S01]  /*a4a0*/  IMAD.MOV.U32 R8, RZ, RZ, RZ ;  /* 0x000000ffff087224 */ /* 0x000fe200078e00ff */
[----:B------:R-:W-:Y:S01]  /*a4b0*/  UIADD3 UR48, UR48, 0x1, URZ ;  /* 0x0000000130307890 */ /* 0x000fe2000fffe03f */
[----:B------:R-:W1:Y:S01]  /*a4c0*/  SHFL.BFLY PT, R5, R0, 0x2, 0x1f ;  /* 0x0c401f0000057f89 */ /* 0x000e6200000e0000 */
[----:B------:R-:W-:Y:S01]  /*a4d0*/  ULOP3.LUT UR41, UR41, 0x3fff, URZ, 0xc0, !UPT ;  /* 0x00003fff29297892 */ /* 0x000fe2000f8ec03f */
[----:B------:R-:W-:-:S03]  /*a4e0*/  IMAD.U32 R12, RZ, RZ, UR10 ;  /* 0x0000000aff0c7e24 */ /* 0x000fc6000f8e00ff */
[----:B------:R-:W-:-:S04]  /*a4f0*/  ULOP3.LUT UR4, UR41, 0x4000000, URZ, 0xfc, !UPT ;  /* 0x0400000029047892 */ /* 0x000fc8000f8efc3f */
[----:B------:R-:W-:Y:S02]  /*a500*/  ULEA UR4, UR46, UR4, 0xb ;  /* 0x000000042e047291 */ /* 0x000fe4000f8e583f */
[----:B------:R-:W-:-:S04]  /*a510*/  UIADD3 UR46, UR46, 0x1, URZ ;  /* 0x000000012e2e7890 */ /* 0x000fc8000fffe03f */
[----:B------:R-:W-:Y:S01]  /*a520*/  UISETP.NE.AND UP0, UPT, UR46, 0x2, UPT ;  /* 0x000000022e00788c */ /* 0x000fe2000bf05270 */
[----:B------:R-:W-:Y:S02]  /*a530*/  UMOV UR6, UR4 ;  /* 0x0000000400067c82 */ /* 0x000fe40008000000 */
[----:B------:R-:W-:Y:S01]  /*a540*/  HGMMA.64x128x16.F32.BF16 R88, R180, gdesc[UR4].tnspB, R88, gsb0 ;  /* 0x41e00004b4587df0 */ /* 0x000fe20008001858 */
[----:B------:R-:W-:Y:S01]  /*a550*/  UIADD3 UR6, UR4, 0x80, URZ ;  /* 0x0000008004067890 */ /* 0x000fe2000fffe03f */
[----:B0-----:R-:W-:Y:S01]  /*a560*/  FADD.FTZ R4, R4, R3 ;  /* 0x0000000304047221 */ /* 0x001fe20000010000 */
[----:B------:R-:W-:Y:S01]  /*a570*/  UMOV UR7, 0x40000040 ;  /* 0x4000004000077882 */ /* 0x000fe20000000000 */
[----:B------:R-:W-:Y:S02]  /*a580*/  IMAD.MOV.U32 R3, RZ, RZ, -0x800000 ;  /* 0xff800000ff037424 */ /* 0x000fe400078e00ff */
[----:B-1----:R-:W-:Y:S01]  /*a590*/  FADD.FTZ R6, R5, R0 ;  /* 0x0000000005067221 */ /* 0x002fe20000010000 */
[----:B------:R-:W-:Y:S01]  /*a5a0*/  IMAD.MOV.U32 R0, RZ, RZ, -0x800000 ;  /* 0xff800000ff007424 */ /* 0x000fe200078e00ff */
[----:B------:R-:W0:Y:S01]  /*a5b0*/  SHFL.BFLY PT, R5, R4, 0x1, 0x1f ;  /* 0x0c201f0004057f89 */ /* 0x000e2200000e0000 */
[----:B------:R-:W-:-:S03]  /*a5c0*/  USEL UR46, UR46, URZ, UP0 ;  /* 0x0000003f2e2e7287 */ /* 0x000fc60008000000 */
[----:B------:R-:W1:Y:S01]  /*a5d0*/  SHFL.BFLY PT, R7, R6, 0x1, 0x1f ;  /* 0x0c201f0006077f89 */ /* 0x000e6200000e0000 */
[----:B0-----:R-:W-:Y:S01]  /*a5e0*/  FADD.FTZ R10, R4, R5 ;  /* 0x00000005040a7221 */ /* 0x001fe20000010000 */
[----:B------:R-:W-:Y:S02]  /*a5f0*/  IMAD.MOV.U32 R5, RZ, RZ, RZ ;  /* 0x000000ffff057224 */ /* 0x000fe400078e00ff */
[----:B------:R-:W-:Y:S02]  /*a600*/  IMAD.U32 R4, RZ, RZ, UR10 ;  /* 0x0000000aff047e24 */ /* 0x000fe4000f8e00ff */
[----:B-1----:R-:W-:Y:S01]  /*a610*/  FADD.FTZ R11, R6, R7 ;  /* 0x00000007060b7221 */ /* 0x002fe20000010000 */
[----:B------:R-:W-:Y:S01]  /*a620*/  FSETP.NE.FTZ.AND P0, PT, R10, RZ, PT ;  /* 0x000000ff0a00720b */ /* 0x000fe20003f15000 */
[----:B------:R-:W-:-:S03]  /*a630*/  IMAD.U32 R6, RZ, RZ, UR5 ;  /* 0x00000005ff067e24 */ /* 0x000fc6000f8e00ff */
[----:B------:R-:W-:Y:S01]  /*a640*/  FSETP.NE.FTZ.AND P2, PT, R11, RZ, PT ;  /* 0x000000ff0b00720b */ /* 0x000fe20003f55000 */
[----:B------:R-:W-:-:S05]  /*a650*/  @!P1 VIADD R6, R6, 0x28860 ;  /* 0x0002886006069836 */ /* 0x000fca0000000000 */
[----:B------:R-:W-:-:S03]  /*a660*/  @!P1 PRMT R6, RZ, 0x654, R6 ;  /* 0x00000654ff069816 */ /* 0x000fc60000000006 */
[----:B------:R-:W0:Y:S01]  /*a670*/  @P0 MUFU.LG2 R7, R10 ;  /* 0x0000000a00070308 */ /* 0x000e220000000c00 */
[----:B------:R-:W-:-:S07]  /*a680*/  @P0 FMUL.FTZ R4, R4, 0.69314718246459960938 ;  /* 0x3f31721804040820 */ /* 0x000fce0000410000 */
[----:B------:R-:W1:Y:S08]  /*a690*/  @P2 MUFU.LG2 R9, R11 ;  /* 0x0000000b00092308 */ /* 0x000e700000000c00 */
[----:B------:R2:W3:Y:S01]  /*a6a0*/  @P0 MUFU.RCP R5, R10 ;  /* 0x0000000a00050308 */ /* 0x0004e20000001000 */
[----:B0-----:R-:W-:-:S04]  /*a6b0*/  @P0 FMUL.FTZ R7, R7, 0.69314718246459960938 ;  /* 0x3f31721807070820 */ /* 0x001fc80000410000 */
[----:B------:R-:W-:Y:S01]  /*a6c0*/  @P0 FFMA.FTZ R3, R4, R33, R7 ;  /* 0x0000002104030223 */ /* 0x000fe20000010007 */
[----:B------:R-:W-:Y:S02]  /*a6d0*/  PLOP3.LUT P0, PT, PT, PT, PT, 0x8, 0x0 ;  /* 0x000000000000781c */ /* 0x000fe40003f0e170 */
[----:B------:R-:W0:Y:S01]  /*a6e0*/  @P2 MUFU.RCP R8, R11 ;  /* 0x0000000b00082308 */ /* 0x000e220000001000 */
[----:B--2---:R-:W-:Y:S01]  /*a6f0*/  @P2 FMUL.FTZ R10, R12, 0.69314718246459960938 ;  /* 0x3f3172180c0a2820 */ /* 0x004fe20000410000 */
        /* <DEDUP_REMOVED lines=104> */
.L_x_2290:
        /* <DEDUP_REMOVED lines=10> */
[----:B------:R-:W0:Y:S01]  /*ae20*/  S2R R5, SR_SWINHI ;  /* 0x0000000000057919 */ /* 0x000e220000002f00 */
[----:B------:R-:W-:Y:S01]  /*ae30*/  USHF.L.U32 UR4, UR42, 0x2, URZ ;  /* 0x000000022a047899 */ /* 0x000fe2000800063f */
[----:B------:R-:W-:Y:S01]  /*ae40*/  ULDC.64 UR10, c[0x0][0xc00] ;  /* 0x00030000000a7ab9 */ /* 0x000fe20000000a00 */
[----:B------:R-:W-:Y:S02]  /*ae50*/  USHF.L.U64.HI UR12, UR42, 0x2, UR37 ;  /* 0x000000022a0c7899 */ /* 0x000fe40008010225 */
[----:B------:R-:W-:-:S04]  /*ae60*/  UIADD3 UR7, UP0, UR4, UR10, URZ ;  /* 0x0000000a04077290 */ /* 0x000fc8000ff1e03f */
[----:B------:R-:W-:Y:S01]  /*ae70*/  UIADD3.X UR8, UR12, UR11, URZ, UP0, !UPT ;  /* 0x0000000b0c087290 */ /* 0x000fe200087fe43f */
        /* <DEDUP_REMOVED lines=15> */
[----:B------:R-:W-:Y:S01]  /*af70*/  BAR.SYNC.DEFER_BLOCKING 0x1, 0x100 ;  /* 0x0044000000007b1d */ /* 0x000fe20000010000 */
        /* <DEDUP_REMOVED lines=28> */
[----:B------:R-:W-:Y:S02]  /*b140*/  F2FP.BF16.F32.PACK_AB R7, R95, R94 ;  /* 0x0000005e5f07723e */ /* 0x000fe400000010ff */
[----:B------:R-:W-:Y:S02]  /*b150*/  MOV R37, R14 ;  /* 0x0000000e00257202 */ /* 0x000fe40000000f00 */
[----:B------:R-:W-:Y:S01]  /*b160*/  MOV R36, R12 ;  /* 0x0000000c00247202 */ /* 0x000fe20000000f00 */
[----:B------:R0:W-:Y:S01]  /*b170*/  STSM.16.M88.4 [R30], R4 ;  /* 0x000000041e007844 */ /* 0x0001e20000000200 */
[----:B------:R-:W-:-:S02]  /*b180*/  LOP3.LUT R10, R10, R41, RZ, 0x3c, !PT ;  /* 0x000000290a0a7212 */ /* 0x000fc400078e3cff */
        /* <DEDUP_REMOVED lines=9> */
[----:B------:R-:W-:Y:S01]  /*b220*/  F2FP.BF16.F32.PACK_AB R25, R107, R106 ;  /* 0x0000006a6b19723e */ /* 0x000fe200000010ff */
[----:B------:R-:W-:Y:S01]  /*b230*/  STSM.16.M88.4 [R40], R12 ;  /* 0x0000000c28007844 */ /* 0x000fe20000000200 */
[----:B------:R-:W-:Y:S02]  /*b240*/  F2FP.BF16.F32.PACK_AB R26, R109, R108 ;  /* 0x0000006c6d1a723e */ /* 0x000fe400000010ff */
[----:B------:R-:W-:-:S02]  /*b250*/  F2FP.BF16.F32.PACK_AB R27, R111, R110 ;  /* 0x0000006e6f1b723e */ /* 0x000fc400000010ff */
[----:B------:R-:W-:Y:S02]  /*b260*/  F2FP.BF16.F32.PACK_AB R28, R113, R112 ;  /* 0x00000070711c723e */ /* 0x000fe400000010ff */
[----:B------:R-:W-:Y:S01]  /*b270*/  F2FP.BF16.F32.PACK_AB R29, R115, R114 ;  /* 0x00000072731d723e */ /* 0x000fe200000010ff */
[----:B------:R-:W-:Y:S01]  /*b280*/  STSM.16.M88.4 [R39], R24 ;  /* 0x0000001827007844 */ /* 0x000fe20000000200 */
[----:B0-----:R-:W-:Y:S02]  /*b290*/  F2FP.BF16.F32.PACK_AB R30, R117, R116 ;  /* 0x00000074751e723e */ /* 0x001fe400000010ff */
[----:B------:R-:W-:Y:S02]  /*b2a0*/  F2FP.BF16.F32.PACK_AB R31, R119, R118 ;  /* 0x00000076771f723e */ /* 0x000fe400000010ff */
[----:B------:R-:W-:Y:S02]  /*b2b0*/  MOV R21, R10 ;  /* 0x0000000a00157202 */ /* 0x000fe40000000f00 */
[----:B------:R-:W-:Y:S01]  /*b2c0*/  MOV R34, R8 ;  /* 0x0000000800227202 */ /* 0x000fe20000000f00 */
[----:B------:R0:W-:Y:S01]  /*b2d0*/  STSM.16.M88.4 [R38], R28 ;  /* 0x0000001c26007844 */ /* 0x0001e20000000200 */
[----:B------:R-:W-:-:S02]  /*b2e0*/  F2FP.BF16.F32.PACK_AB R4, R121, R120 ;  /* 0x000000787904723e */ /* 0x000fc400000010ff */
[----:B------:R-:W-:Y:S02]  /*b2f0*/  F2FP.BF16.F32.PACK_AB R5, R123, R122 ;  /* 0x0000007a7b05723e */ /* 0x000fe400000010ff */
[----:B------:R-:W-:Y:S02]  /*b300*/  F2FP.BF16.F32.PACK_AB R6, R125, R124 ;  /* 0x0000007c7d06723e */ /* 0x000fe400000010ff */
[----:B------:R-:W-:Y:S02]  /*b310*/  F2FP.BF16.F32.PACK_AB R7, R127, R126 ;  /* 0x0000007e7f07723e */ /* 0x000fe400000010ff */
[----:B------:R-:W-:Y:S02]  /*b320*/  F2FP.BF16.F32.PACK_AB R8, R129, R128 ;  /* 0x000000808108723e */ /* 0x000fe400000010ff */
[----:B------:R-:W-:Y:S01]  /*b330*/  F2FP.BF16.F32.PACK_AB R9, R131, R130 ;  /* 0x000000828309723e */ /* 0x000fe200000010ff */
[----:B------:R-:W-:Y:S01]  /*b340*/  STSM.16.M88.4 [R37], R4 ;  /* 0x0000000425007844 */ /* 0x000fe20000000200 */
[----:B------:R-:W-:-:S02]  /*b350*/  F2FP.BF16.F32.PACK_AB R10, R133, R132 ;  /* 0x00000084850a723e */ /* 0x000fc400000010ff */
[----:B------:R-:W-:Y:S01]  /*b360*/  F2FP.BF16.F32.PACK_AB R11, R135, R134 ;  /* 0x00000086870b723e */ /* 0x000fe200000010ff */
[----:B0-----:R-:W-:Y:S01]  /*b370*/  IMAD.U32 R28, RZ, RZ, UR7 ;  /* 0x00000007ff1c7e24 */ /* 0x001fe2000f8e00ff */
[----:B------:R-:W-:Y:S01]  /*b380*/  F2FP.BF16.F32.PACK_AB R12, R137, R136 ;  /* 0x00000088890c723e */ /* 0x000fe200000010ff */
[----:B------:R-:W-:Y:S01]  /*b390*/  IMAD.U32 R29, RZ, RZ, UR8 ;  /* 0x00000008ff1d7e24 */ /* 0x000fe2000f8e00ff */
[----:B------:R-:W-:Y:S01]  /*b3a0*/  F2FP.BF16.F32.PACK_AB R13, R139, R138 ;  /* 0x0000008a8b0d723e */ /* 0x000fe200000010ff */
[----:B------:R-:W-:Y:S01]  /*b3b0*/  STSM.16.M88.4 [R36], R8 ;  /* 0x0000000824007844 */ /* 0x000fe20000000200 */
[----:B------:R-:W-:Y:S01]  /*b3c0*/  F2FP.BF16.F32.PACK_AB R14, R141, R140 ;  /* 0x0000008c8d0e723e */ /* 0x000fe200000010ff */
[----:B------:R-:W-:Y:S01]  /*b3d0*/  ULDC.64 UR8, c[0x0][0xc08] ;  /* 0x0003020000087ab9 */ /* 0x000fe20000000a00 */
[----:B------:R-:W-:Y:S02]  /*b3e0*/  F2FP.BF16.F32.PACK_AB R15, R143, R142 ;  /* 0x0000008e8f0f723e */ /* 0x000fe400000010ff */
[----:B------:R-:W-:-:S02]  /*b3f0*/  F2FP.BF16.F32.PACK_AB R24, R145, R144 ;  /* 0x000000909118723e */ /* 0x000fc400000010ff */
[----:B------:R-:W-:Y:S01]  /*b400*/  F2FP.BF16.F32.PACK_AB R25, R147, R146 ;  /* 0x000000929319723e */ /* 0x000fe200000010ff */
[----:B------:R-:W-:Y:S01]  /*b410*/  STSM.16.M88.4 [R21], R12 ;  /* 0x0000000c15007844 */ /* 0x000fe20000000200 */
[----:B------:R-:W-:Y:S02]  /*b420*/  F2FP.BF16.F32.PACK_AB R26, R149, R148 ;  /* 0x00000094951a723e */ /* 0x000fe400000010ff */
[----:B------:R-:W-:Y:S02]  /*b430*/  F2FP.BF16.F32.PACK_AB R27, R151, R150 ;  /* 0x00000096971b723e */ /* 0x000fe400000010ff */
[----:B------:R-:W-:-:S03]  /*b440*/  ISETP.NE.U32.AND P0, PT, RZ, UR10, PT ;  /* 0x0000000aff007c0c */ /* 0x000fc6000bf05070 */
[----:B------:R0:W-:Y:S01]  /*b450*/  STSM.16.M88.4 [R34], R24 ;  /* 0x0000001822007844 */ /* 0x0001e20000000200 */
[----:B------:R-:W-:Y:S01]  /*b460*/  BAR.SYNC.DEFER_BLOCKING 0x1, 0x100 ;  /* 0x0044000000007b1d */ /* 0x000fe20000010000 */
[----:B------:R-:W-:-:S07]  /*b470*/  ISETP.NE.AND.EX P0, PT, RZ, UR11, PT, P0 ;  /* 0x0000000bff007c0c */ /* 0x000fce000bf05300 */
[----:B0-----:R-:W0:Y:S06]  /*b480*/  LDC R34, c[0x0][0xbe8] ;  /* 0x0002fa00ff227b82 */ /* 0x001e2c0000000800 */
[----:B------:R-:W2:Y:S01]  /*b490*/  @P0 LDG.E R30, desc[UR50][R28.64] ;  /* 0x000000321c1e0981 */ /* 0x000ea2000c1e1900 */
[----:B------:R-:W-:-:S04]  /*b4a0*/  UISETP.NE.U32.AND UP0, UPT, UR8, URZ, UPT ;  /* 0x0000003f0800728c */ /* 0x000fc8000bf05070 */
[----:B------:R-:W-:-:S06]  /*b4b0*/  UISETP.NE.AND.EX UP0, UPT, UR9, URZ, UPT, UP0 ;  /* 0x0000003f0900728c */ /* 0x000fcc000bf05300 */
[----:B------:R-:W-:Y:S02]  /*b4c0*/  PLOP3.LUT P4, PT, PT, PT, UP0, 0x80, 0x0 ;  /* 0x000000000000781c */ /* 0x000fe40003f8f008 */
[----:B0-----:R-:W-:-:S03]  /*b4d0*/  ISETP.NE.AND P1, PT, R34, 0x1, PT ;  /* 0x000000012200780c */ /* 0x001fc60003f25270 */
[----:B------:R-:W-:-:S03]  /*b4e0*/  @UP0 UIADD3 UR8, UP1, UR4, UR8, URZ ;  /* 0x0000000804080290 */ /* 0x000fc6000ff3e03f */
[----:B------:R-:W-:Y:S01]  /*b4f0*/  ULDC UR4, c[0x0][0xa88] ;  /* 0x0002a20000047ab9 */ /* 0x000fe20000000800 */
[----:B------:R-:W-:Y:S01]  /*b500*/  @UP0 UIADD3.X UR9, UR12, UR9, URZ, UP1, !UPT ;  /* 0x000000090c090290 */ /* 0x000fe20008ffe43f */
[----:B------:R-:W-:Y:S01]  /*b510*/  IMAD.U32 R21, RZ, RZ, UR4 ;  /* 0x00000004ff157e24 */ /* 0x000fe2000f8e00ff */
[----:B------:R-:W-:Y:S01]  /*b520*/  UISETP.NE.AND UP0, UPT, UR45, URZ, UPT ;  /* 0x0000003f2d00728c */ /* 0x000fe2000bf05270 */
[----:B------:R-:W-:Y:S01]  /*b530*/  IMAD.U32 R4, RZ, RZ, UR8 ;  /* 0x00000008ff047e24 */ /* 0x000fe2000f8e00ff */
[----:B------:R-:W-:Y:S02]  /*b540*/  ULDC UR4, c[0x0][0xad4] ;  /* 0x0002b50000047ab9 */ /* 0x000fe40000000800 */
[----:B------:R-:W0:Y:S01]  /*b550*/  @P1 LDC R6, c[0x0][0xbec] ;  /* 0x0002fb00ff061b82 */ /* 0x000e220000000800 */
[----:B------:R-:W-:Y:S01]  /*b560*/  USEL UR4, UR45, UR4, UP0 ;  /* 0x000000042d047287 */ /* 0x000fe20008000000 */
[----:B------:R-:W-:Y:S01]  /*b570*/  IMAD.U32 R5, RZ, RZ, UR9 ;  /* 0x00000009ff057e24 */ /* 0x000fe2000f8e00ff */
[----:B------:R-:W-:-:S02]  /*b580*/  UMOV UR16, 0x9b8 ;  /* 0x000009b800107882 */ /* 0x000fc40000000000 */
[----:B------:R-:W-:-:S03]  /*b590*/  UISETP.GT.AND UP1, UPT, UR4, 0x1, UPT ;  /* 0x000000010400788c */ /* 0x000fc6000bf24270 */
[----:B------:R-:W1:Y:S01]  /*b5a0*/  @P1 LDC R9, c[0x0][0xbf0] ;  /* 0x0002fc00ff091b82 */ /* 0x000e620000000800 */
[----:B------:R-:W-:Y:S01]  /*b5b0*/  USEL UR16, UR16, 0x978, UP1 ;  /* 0x0000097810107887 */ /* 0x000fe20008800000 */
[----:B------:R-:W-:Y:S01]  /*b5c0*/  VIADD R11, R17, UR38 ;  /* 0x00000026110b7c36 */ /* 0x000fe20008000000 */
[----:B------:R-:W-:Y:S01]  /*b5d0*/  UISETP.NE.U32.AND UP0, UPT, UR10, URZ, UPT ;  /* 0x0000003f0a00728c */ /* 0x000fe2000bf05070 */
[----:B------:R0:W5:Y:S01]  /*b5e0*/  @P4 LDG.E R21, desc[UR50][R4.64] ;  /* 0x0000003204154981 */ /* 0x000162000c1e1900 */
[----:B------:R-:W-:Y:S01]  /*b5f0*/  UMOV UR4, URZ ;  /* 0x0000003f00047c82 */ /* 0x000fe20008000000 */
[----:B------:R-:W-:Y:S01]  /*b600*/  USEL UR7, UR39, URZ, UP1 ;  /* 0x0000003f27077287 */ /* 0x000fe20008800000 */
[----:B------:R-:W-:Y:S01]  /*b610*/  IMAD.MOV.U32 R7, RZ, RZ, R11 ;  /* 0x000000ffff077224 */ /* 0x000fe200078e000b */
[----:B------:R-:W-:-:S04]  /*b620*/  UISETP.NE.AND.EX UP0, UPT, UR11, URZ, UPT, UP0 ;  /* 0x0000003f0b00728c */ /* 0x000fc8000bf05300 */
[----:B------:R-:W-:Y:S01]  /*b630*/  USEL UR42, UR42, URZ, !UP0 ;  /* 0x0000003f2a2a7287 */ /* 0x000fe2000c000000 */
[----:B------:R-:W-:Y:S01]  /*b640*/  ULDC.64 UR10, c[0x0][UR16+0x220] ;  /* 0x00008800100a7abb */ /* 0x000fe20008000a00 */
[----:B------:R-:W-:Y:S01]  /*b650*/  ULDC.64 UR8, c[0x0][UR16+0x218] ;  /* 0x0000860010087abb */ /* 0x000fe20008000a00 */
[----:B0-----:R-:W-:Y:S01]  /*b660*/  @P1 IMAD.HI.U32 R4, R11, R6, RZ ;  /* 0x000000060b041227 */ /* 0x001fe200078e00ff */
[----:B------:R-:W-:Y:S01]  /*b670*/  USEL UR37, UR37, URZ, !UP0 ;  /* 0x0000003f25257287 */ /* 0x000fe2000c000000 */
[----:B------:R-:W-:Y:S01]  /*b680*/  ULDC.64 UR12, c[0x0][UR16+0x228] ;  /* 0x00008a00100c7abb */ /* 0x000fe20008000a00 */
[----:B------:R-:W-:Y:S02]  /*b690*/  UIMAD UR11, UR11, UR42, URZ ;  /* 0x0000002a0b0b72a4 */ /* 0x000fe4000f8e023f */
[----:B------:R-:W-:Y:S02]  /*b6a0*/  UIMAD.WIDE.U32 UR14, UR8, UR43, URZ ;  /* 0x0000002b080e72a5 */ /* 0x000fe4000f8e003f */
[----:B------:R-:W-:Y:S01]  /*b6b0*/  UIMAD UR17, UR9, UR43, URZ ;  /* 0x0000002b091172a4 */ /* 0x000fe2000f8e023f */
[----:B-1----:R-:W-:Y:S01]  /*b6c0*/  @P1 SHF.R.U32.HI R7, RZ, R9, R4 ;  /* 0x00000009ff071219 */ /* 0x002fe20000011604 */
[----:B------:R-:W-:-:S02]  /*b6d0*/  UIMAD.WIDE.U32 UR8, UR10, UR42, URZ ;  /* 0x0000002a0a0872a5 */ /* 0x000fc4000f8e003f */
[----:B------:R-:W-:Y:S02]  /*b6e0*/  UIMAD.WIDE.U32 UR18, UR12, UR7, URZ ;  /* 0x000000070c1272a5 */ /* 0x000fe4000f8e003f */
[----:B------:R-:W-:Y:S01]  /*b6f0*/  UIMAD UR7, UR13, UR7, URZ ;  /* 0x000000070d0772a4 */ /* 0x000fe2000f8e023f */
[--C-:B------:R-:W-:Y:S01]  /*b700*/  IMAD.MOV R9, RZ, RZ, -R7.reuse ;  /* 0x000000ffff097224 */ /* 0x100fe200078e0a07 */
[----:B------:R-:W-:Y:S02]  /*b710*/  UIMAD UR11, UR10, UR37, UR11 ;  /* 0x000000250a0b72a4 */ /* 0x000fe4000f8e020b */
[----:B------:R-:W-:Y:S01]  /*b720*/  UIADD3 UR17, UR15, UR17, URZ ;  /* 0x000000110f117290 */ /* 0x000fe2000fffe03f */
[----:B------:R-:W-:Y:S02]  /*b730*/  IMAD.U32 R4, RZ, RZ, UR18 ;  /* 0x00000012ff047e24 */ /* 0x000fe4000f8e00ff */
[----:B------:R-:W-:Y:S01]  /*b740*/  IMAD.U32 R5, RZ, RZ, UR19 ;  /* 0x00000013ff057e24 */ /* 0x000fe2000f8e00ff */
[----:B------:R-:W-:Y:S01]  /*b750*/  SHF.R.S32.HI R5, RZ, 0x1f, R7 ;  /* 0x0000001fff057819 */ /* 0x000fe20000011407 */
[----:B------:R-:W-:-:S05]  /*b760*/  IMAD R9, R34, R9, R11 ;  /* 0x0000000922097224 */ /* 0x000fca00078e020b */
[----:B------:R-:W-:Y:S02]  /*b770*/  SHF.R.S32.HI R6, RZ, 0x1f, R9 ;  /* 0x0000001fff067819 */ /* 0x000fe40000011409 */
[----:B--2---:R-:W-:-:S13]  /*b780*/  @P0 R2UR UR4, R30 ;  /* 0x000000001e0402ca */ /* 0x004fda00000e0000 */
        /* <DEDUP_REMOVED lines=23> */
.L_x_2323:
        /* <DEDUP_REMOVED lines=18> */
[C---:B------:R-:W-:Y:S02]  /*ba20*/  IADD3 R9, P6, R32.reuse, 0x1000, RZ ;  /* 0x0000100020097810 */ /* 0x040fe40007fde0ff */
[C---:B------:R-:W-:Y:S02]  /*ba30*/  IADD3 R13, P5, R32.reuse, 0x2000, RZ ;  /* 0x00002000200d7810 */ /* 0x040fe40007fbe0ff */
[----:B------:R-:W-:Y:S02]  /*ba40*/  LOP3.LUT R8, R9, 0x380, RZ, 0xc0, !PT ;  /* 0x0000038009087812 */ /* 0x000fe400078ec0ff */
[C---:B------:R-:W-:Y:S02]  /*ba50*/  IADD3 R25, P4, R32.reuse, 0x3000, RZ ;  /* 0x0000300020197810 */ /* 0x040fe40007f9e0ff */
[C---:B------:R-:W-:Y:S02]  /*ba60*/  IADD3 R29, P3, R32.reuse, 0x4000, RZ ;  /* 0x00004000201d7810 */ /* 0x040fe40007f7e0ff */
[----:B------:R-:W-:-:S02]  /*ba70*/  IADD3 R37, P2, R32, 0x5000, RZ ;  /* 0x0000500020257810 */ /* 0x000fc40007f5e0ff */
[C---:B------:R-:W-:Y:S02]  /*ba80*/  IADD3 R41, P0, R32.reuse, 0x6000, RZ ;  /* 0x0000600020297810 */ /* 0x040fe40007f1e0ff */
[----:B------:R-:W-:Y:S02]  /*ba90*/  LOP3.LUT R5, R32, 0x380, RZ, 0xc0, !PT ;  /* 0x0000038020057812 */ /* 0x000fe400078ec0ff */
[----:B------:R-:W-:Y:S02]  /*baa0*/  SHF.R.U64 R8, R8, 0x3, RZ ;  /* 0x0000000308087819 */ /* 0x000fe400000012ff */
[----:B------:R-:W-:Y:S02]  /*bab0*/  LOP3.LUT R12, R13, 0x380, RZ, 0xc0, !PT ;  /* 0x000003800d0c7812 */ /* 0x000fe400078ec0ff */
[----:B------:R-:W-:Y:S02]  /*bac0*/  LOP3.LUT R24, R25, 0x380, RZ, 0xc0, !PT ;  /* 0x0000038019187812 */ /* 0x000fe400078ec0ff */
[----:B------:R-:W-:-:S02]  /*bad0*/  LOP3.LUT R28, R29, 0x380, RZ, 0xc0, !PT ;  /* 0x000003801d1c7812 */ /* 0x000fc400078ec0ff */
[----:B------:R-:W-:Y:S02]  /*bae0*/  LOP3.LUT R36, R37, 0x380, RZ, 0xc0, !PT ;  /* 0x0000038025247812 */ /* 0x000fe400078ec0ff */
[----:B------:R-:W-:Y:S02]  /*baf0*/  LOP3.LUT R40, R41, 0x380, RZ, 0xc0, !PT ;  /* 0x0000038029287812 */ /* 0x000fe400078ec0ff */
[----:B------:R-:W-:Y:S02]  /*bb00*/  SHF.R.U64 R5, R5, 0x3, RZ ;  /* 0x0000000305057819 */ /* 0x000fe400000012ff */
[----:B------:R-:W-:Y:S01]  /*bb10*/  LOP3.LUT R8, R8, R9, RZ, 0x3c, !PT ;  /* 0x0000000908087212 */ /* 0x000fe200078e3cff */
[----:B------:R-:W-:Y:S01]  /*bb20*/  IMAD.X R9, RZ, RZ, R33, P6 ;  /* 0x000000ffff097224 */ /* 0x000fe200030e0621 */
[----:B------:R-:W-:Y:S02]  /*bb30*/  IADD3 R3, P6, R32, 0x7000, RZ ;  /* 0x0000700020037810 */ /* 0x000fe40007fde0ff */
[----:B------:R-:W-:-:S02]  /*bb40*/  SHF.R.U64 R12, R12, 0x3, RZ ;  /* 0x000000030c0c7819 */ /* 0x000fc400000012ff */
[----:B------:R-:W-:Y:S01]  /*bb50*/  SHF.R.U64 R24, R24, 0x3, RZ ;  /* 0x0000000318187819 */ /* 0x000fe200000012ff */
[--C-:B------:R-:W-:Y:S01]  /*bb60*/  IMAD.X R45, RZ, RZ, R33.reuse, P6 ;  /* 0x000000ffff2d7224 */ /* 0x100fe200030e0621 */
[----:B------:R-:W-:Y:S01]  /*bb70*/  SHF.R.U64 R28, R28, 0x3, RZ ;  /* 0x000000031c1c7819 */ /* 0x000fe200000012ff */
[----:B------:R-:W-:Y:S01]  /*bb80*/  UIMAD UR7, UR12, UR10, URZ ;  /* 0x0000000a0c0772a4 */ /* 0x000fe2000f8e023f */
[----:B------:R-:W-:Y:S01]  /*bb90*/  SHF.R.U64 R36, R36, 0x3, RZ ;  /* 0x0000000324247819 */ /* 0x000fe200000012ff */
[----:B------:R-:W-:Y:S01]  /*bba0*/  UIMAD.WIDE.U32 UR8, UR4, UR10, URZ ;  /* 0x0000000a040872a5 */ /* 0x000fe2000f8e003f */
[----:B------:R-:W-:Y:S01]  /*bbb0*/  SHF.R.U64 R40, R40, 0x3, RZ ;  /* 0x0000000328287819 */ /* 0x000fe200000012ff */
[----:B------:R-:W5:Y:S01]  /*bbc0*/  LD.E.128 R8, desc[UR50][R8.64] ;  /* 0x0000003208087980 */ /* 0x000f62000c101d00 */
        /* <DEDUP_REMOVED lines=11> */
[----:B------:R1:W5:Y:S01]  /*bc80*/  LD.E.128 R4, desc[UR50][R32.64] ;  /* 0x0000003220047980 */ /* 0x000362000c101d00 */
[----:B------:R-:W-:Y:S01]  /*bc90*/  LOP3.LUT R0, R3, 0x380, RZ, 0xc0, !PT ;  /* 0x0000038003007812 */ /* 0x000fe200078ec0ff */
[----:B------:R-:W-:-:S02]  /*bca0*/  UIMAD UR7, UR4, UR11, UR7 ;  /* 0x0000000b040772a4 */ /* 0x000fc4000f8e0207 */
[----:B------:R-:W5:Y:S01]  /*bcb0*/  LD.E.128 R12, desc[UR50][R12.64] ;  /* 0x000000320c0c7980 */ /* 0x000f62000c101d00 */
[----:B------:R-:W-:-:S03]  /*bcc0*/  SHF.R.U64 R0, R0, 0x3, RZ ;  /* 0x0000000300007819 */ /* 0x000fc600000012ff */
[----:B------:R-:W5:Y:S01]  /*bcd0*/  LD.E.128 R24, desc[UR50][R24.64] ;  /* 0x0000003218187980 */ /* 0x000f62000c101d00 */
[----:B-1----:R-:W1:Y:S01]  /*bce0*/  @P1 LDC R33, c[0x0][0xbec] ;  /* 0x0002fb00ff211b82 */ /* 0x002e620000000800 */
[----:B------:R-:W-:Y:S01]  /*bcf0*/  UIADD3 UR9, UR9, UR7, URZ ;  /* 0x0000000709097290 */ /* 0x000fe2000fffe03f */
[----:B------:R-:W-:Y:S01]  /*bd00*/  LOP3.LUT R44, R0, R3, RZ, 0x3c, !PT ;  /* 0x00000003002c7212 */ /* 0x000fe200078e3cff */
[----:B------:R-:W-:Y:S01]  /*bd10*/  ULDC.64 UR10, c[0x0][0xae8] ;  /* 0x0002ba00000a7ab9 */ /* 0x000fe20000000a00 */
[----:B------:R-:W-:Y:S01]  /*bd20*/  IMAD R0, R19, 0x20, R197 ;  /* 0x0000002013007824 */ /* 0x000fe200078e02c5 */
[----:B------:R-:W-:Y:S01]  /*bd30*/  UIMAD.WIDE.U32 UR8, UR43, UR10, UR8 ;  /* 0x0000000a2b0872a5 */ /* 0x000fe2000f8e0008 */
[----:B------:R-:W5:Y:S01]  /*bd40*/  LD.E.128 R28, desc[UR50][R28.64] ;  /* 0x000000321c1c7980 */ /* 0x000f62000c101d00 */
[----:B------:R-:W-:Y:S01]  /*bd50*/  USHF.R.S32.HI UR4, URZ, 0x1f, UR42 ;  /* 0x0000001f3f047899 */ /* 0x000fe2000801142a */
[----:B------:R-:W-:Y:S01]  /*bd60*/  VIADD R48, R0, UR38 ;  /* 0x0000002600307c36 */ /* 0x000fe20008000000 */
[----:B------:R-:W-:Y:S01]  /*bd70*/  UIMAD UR9, UR43, UR11, UR9 ;  /* 0x0000000b2b0972a4 */ /* 0x000fe2000f8e0209 */
[----:B------:R-:W5:Y:S02]  /*bd80*/  LD.E.128 R36, desc[UR50][R36.64] ;  /* 0x0000003224247980 */ /* 0x000f64000c101d00 */
[----:B------:R-:W-:-:S02]  /*bd90*/  ULDC.64 UR10, c[0x0][0xaf0] ;  /* 0x0002bc00000a7ab9 */ /* 0x000fc40000000a00 */
[----:B------:R-:W-:Y:S01]  /*bda0*/  UIMAD UR4, UR4, UR10, URZ ;  /* 0x0000000a040472a4 */ /* 0x000fe2000f8e023f */
[----:B------:R-:W-:Y:S01]  /*bdb0*/  IMAD.MOV.U32 R3, RZ, RZ, R48 ;  /* 0x000000ffff037224 */ /* 0x000fe200078e0030 */
[----:B------:R-:W5:Y:S02]  /*bdc0*/  LD.E.128 R40, desc[UR50][R40.64] ;  /* 0x0000003228287980 */ /* 0x000f64000c101d00 */
[----:B------:R-:W-:Y:S02]  /*bdd0*/  UIMAD UR4, UR42, UR11, UR4 ;  /* 0x0000000b2a0472a4 */ /* 0x000fe4000f8e0204 */
[----:B------:R-:W5:Y:S01]  /*bde0*/  LD.E.128 R44, desc[UR50][R44.64] ;  /* 0x000000322c2c7980 */ /* 0x000f62000c101d00 */
[----:B-1----:R-:W-:Y:S01]  /*bdf0*/  @P1 IMAD.HI.U32 R0, R48, R33, RZ ;  /* 0x0000002130001227 */ /* 0x002fe200078e00ff */
[----:B------:R-:W-:Y:S01]  /*be00*/  UIMAD.WIDE.U32 UR42, UR42, UR10, UR8 ;  /* 0x0000000a2a2a72a5 */ /* 0x000fe2000f8e0008 */
[----:B------:R-:W-:Y:S01]  /*be10*/  @!PT LDS RZ, [RZ] ;  /* 0x00000000fffff984 */ /* 0x000fe20000000800 */
[----:B------:R-:W-:Y:S01]  /*be20*/  @!PT LDS RZ, [RZ] ;  /* 0x00000000fffff984 */ /* 0x000fe20000000800 */
[----:B------:R-:W-:Y:S01]  /*be30*/  @!PT LDS RZ, [RZ] ;  /* 0x00000000fffff984 */ /* 0x000fe20000000800 */
[----:B------:R-:W-:Y:S01]  /*be40*/  @!PT LDS RZ, [RZ] ;  /* 0x00000000fffff984 */ /* 0x000fe20000000800 */
[----:B------:R1:W-:Y:S06]  /*be50*/  MEMBAR.ALL.CTA ;  /* 0x0000000000007992 */ /* 0x0003ec0000008000 */
[----:B-1----:R-:W1:Y:S01]  /*be60*/  FENCE.VIEW.ASYNC.S ;  /* 0x00000000000073c6 */ /* 0x002e620000000000 */
[----:B------:R-:W-:Y:S01]  /*be70*/  ULDC.64 UR8, c[0x0][0xae0] ;  /* 0x0002b80000087ab9 */ /* 0x000fe20000000a00 */
[----:B0-----:R-:W-:Y:S01]  /*be80*/  @P1 SHF.R.U32.HI R3, RZ, R49, R0 ;  /* 0x00000031ff031219 */ /* 0x001fe20000011600 */
[----:B------:R-:W-:-:S03]  /*be90*/  UIADD3 UR4, UR43, UR4, URZ ;  /* 0x000000042b047290 */ /* 0x000fc6000fffe03f */
[--C-:B------:R-:W-:Y:S01]  /*bea0*/  SHF.R.S32.HI R0, RZ, 0x1f, R3.reuse ;  /* 0x0000001fff007819 */ /* 0x100fe20000011403 */
[----:B------:R-:W-:Y:S02]  /*beb0*/  IMAD.MOV R49, RZ, RZ, -R3 ;  /* 0x000000ffff317224 */ /* 0x000fe400078e0a03 */
[----:B------:R-:W-:Y:S02]  /*bec0*/  IMAD.U32 R33, RZ, RZ, UR43 ;  /* 0x0000002bff217e24 */ /* 0x000fe4000f8e00ff */
[----:B------:R-:W-:Y:S02]  /*bed0*/  IMAD R0, R0, UR8, RZ ;  /* 0x0000000800007c24 */ /* 0x000fe4000f8e02ff */
[----:B------:R-:W-:Y:S02]  /*bee0*/  IMAD R49, R34, R49, R48 ;  /* 0x0000003122317224 */ /* 0x000fe400078e0230 */
[----:B------:R-:W-:Y:S02]  /*bef0*/  IMAD.U32 R32, RZ, RZ, UR42 ;  /* 0x0000002aff207e24 */ /* 0x000fe4000f8e00ff */
[----:B------:R-:W-:-:S02]  /*bf00*/  IMAD.U32 R33, RZ, RZ, UR4 ;  /* 0x00000004ff217e24 */ /* 0x000fc4000f8e00ff */
[C---:B------:R-:W-:Y:S01]  /*bf10*/  IMAD R51, R3.reuse, UR9, R0 ;  /* 0x0000000903337c24 */ /* 0x040fe2000f8e0200 */
[----:B------:R-:W-:Y:S01]  /*bf20*/  SHF.R.S32.HI R0, RZ, 0x1f, R49 ;  /* 0x0000001fff007819 */ /* 0x000fe20000011431 */
[----:B------:R-:W-:Y:S01]  /*bf30*/  IMAD.WIDE.U32 R32, R3, UR8, R32 ;  /* 0x0000000803207c25 */ /* 0x000fe2000f8e0020 */
[----:B------:R-:W-:-:S03]  /*bf40*/  ULDC.64 UR8, c[0x0][0xad8] ;  /* 0x0002b60000087ab9 */ /* 0x000fc60000000a00 */
[----:B------:R-:W-:Y:S02]  /*bf50*/  IMAD.IADD R33, R33, 0x1, R51 ;  /* 0x0000000121217824 */ /* 0x000fe400078e0233 */
[----:B------:R-:W-:Y:S02]  /*bf60*/  IMAD R34, R0, UR8, RZ ;  /* 0x0000000800227c24 */ /* 0x000fe4000f8e02ff */
[----:B------:R-:W-:Y:S02]  /*bf70*/  VIADD R50, R197, UR38 ;  /* 0x00000026c5327c36 */ /* 0x000fe40008000000 */
[C---:B------:R-:W-:Y:S02]  /*bf80*/  IMAD R3, R49.reuse, UR9, R34 ;  /* 0x0000000931037c24 */ /* 0x040fe4000f8e0222 */
[----:B------:R-:W-:Y:S01]  /*bf90*/  IMAD.WIDE.U32 R32, R49, UR8, R32 ;  /* 0x0000000831207c25 */ /* 0x000fe2000f8e0020 */
[----:B------:R-:W-:Y:S01]  /*bfa0*/  ISETP.GE.AND P2, PT, R50, R21, PT ;  /* 0x000000153200720c */ /* 0x000fe20003f46270 */
[----:B------:R-:W-:-:S02]  /*bfb0*/  ULDC.64 UR8, c[0x0][0xa80] ;  /* 0x0002a00000087ab9 */ /* 0x000fc40000000a00 */
[----:B------:R-:W-:Y:S01]  /*bfc0*/  IMAD.IADD R3, R33, 0x1, R3 ;  /* 0x0000000121037824 */ /* 0x000fe200078e0203 */
[----:B------:R-:W-:Y:S01]  /*bfd0*/  LEA R34, P3, R32, UR8, 0x1 ;  /* 0x0000000820227c11 */ /* 0x000fe2000f8608ff */
[----:B------:R-:W-:Y:S02]  /*bfe0*/  VIADD R20, R20, 0x28820 ;  /* 0x0002882014147836 */ /* 0x000fe40000000000 */
[----:B------:R-:W-:Y:S01]  /*bff0*/  VIADD R0, R50, 0x20 ;  /* 0x0000002032007836 */ /* 0x000fe20000000000 */
[----:B------:R-:W-:Y:S02]  /*c000*/  LEA.HI.X R3, R32, UR9, R3, 0x1, P3 ;  /* 0x0000000920037c11 */ /* 0x000fe400098f0c03 */
[----:B------:R-:W-:Y:S02]  /*c010*/  PRMT R20, RZ, 0x654, R20 ;  /* 0x00000654ff147816 */ /* 0x000fe40000000014 */
[-C--:B------:R-:W-:Y:S01]  /*c020*/  ISETP.GE.AND P0, PT, R0, R21.reuse, PT ;  /* 0x000000150000720c */ /* 0x080fe20003f06270 */
[----:B------:R-:W-:Y:S01]  /*c030*/  VIADD R0, R50, 0x40 ;  /* 0x0000004032007836 */ /* 0x000fe20000000000 */
[----:B-1----:R0:W-:Y:S01]  /*c040*/  SYNCS.ARRIVE.TRANS64.RED.A1T0 RZ, [R20+URZ], RZ ;  /* 0x000000ff14ff79a7 */ /* 0x0021e2000810043f */
[----:B------:R0:W1:Y:S01]  /*c050*/  SHFL.IDX PT, R33, R34, RZ, 0x181f ;  /* 0x00181fff22217589 */ /* 0x00006200000e0000 */
[----:B------:R-:W-:Y:S03]  /*c060*/  BSSY B1, `(.L_x_2325) ;  /* 0x000000d000017945 */ /* 0x000fe60003800000 */
[----:B------:R0:W2:Y:S01]  /*c070*/  SHFL.IDX PT, R49, R3, RZ, 0x181f ;  /* 0x00181fff03317589 */ /* 0x0000a200000e0000 */
[----:B------:R-:W-:Y:S01]  /*c080*/  ISETP.GE.AND P1, PT, R0, R21, PT ;  /* 0x000000150000720c */ /* 0x000fe20003f26270 */
[----:B------:R-:W-:-:S12]  /*c090*/  @P2 BRA `(.L_x_2326) ;  /* 0x0000000000242947 */ /* 0x000fd80003800000 */
[----:B------:R-:W-:Y:S02]  /*c0a0*/  ULDC UR4, c[0x0][0xac8] ;  /* 0x0002b20000047ab9 */ /* 0x000fe40000000800 */
[----:B------:R-:W-:Y:S02]  /*c0b0*/  ISETP.GE.AND P2, PT, R2, UR4, PT ;  /* 0x0000000402007c0c */ /* 0x000fe4000bf46270 */
[----:B------:R-:W-:-:S11]  /*c0c0*/  ISETP.GE.AND P3, PT, R18, UR4, PT ;  /* 0x0000000412007c0c */ /* 0x000fd6000bf66270 */
[-C--:B-1----:R-:W-:Y:S02]  /*c0d0*/  @!P2 LEA R32, P4, R2, R33.reuse, 0x1 ;  /* 0x000000210220a211 */ /* 0x082fe400078808ff */
[----:B------:R-:W-:Y:S02]  /*c0e0*/  @!P3 LEA R48, P5, R18, R33, 0x1 ;  /* 0x000000211230b211 */ /* 0x000fe400078a08ff */
[-C--:B--2---:R-:W-:Y:S02]  /*c0f0*/  @!P2 LEA.HI.X R33, R2, R49.reuse, R218, 0x1, P4 ;  /* 0x000000310221a211 */ /* 0x084fe400020f0cda */
[----:B------:R-:W-:-:S03]  /*c100*/  @!P3 LEA.HI.X R49, R18, R49, R217, 0x1, P5 ;  /* 0x000000311231b211 */ /* 0x000fc600028f0cd9 */
[----:B-----5:R3:W-:Y:S04]  /*c110*/  @!P2 ST.E.128 desc[UR50][R32.64], R4 ;  /* 0x000000042000a985 */ /* 0x0207e8000c101d32 */
[----:B------:R3:W-:Y:S02]  /*c120*/  @!P3 ST.E.128 desc[UR50][R48.64], R28 ;  /* 0x0000001c3000b985 */ /* 0x0007e4000c101d32 */
.L_x_2326:
[----:B------:R-:W-:Y:S05]  /*c130*/  BSYNC B1 ;  /* 0x0000000000017941 */ /* 0x000fea0003800000 */
.L_x_2325:
[----:B---3-5:R3:W4:Y:S01]  /*c140*/  SHFL.IDX PT, R7, R3, 0x1, 0x181f ;  /* 0x00381f0003077f89 */ /* 0x02872200000e0000 */
[----:B------:R-:W-:Y:S03]  /*c150*/  BSSY B1, `(.L_x_2327) ;  /* 0x000000c000017945 */ /* 0x000fe60003800000 */
[----:B------:R3:W0:Y:S01]  /*c160*/  SHFL.IDX PT, R5, R34, 0x1, 0x181f ;  /* 0x00381f0022057f89 */ /* 0x00062200000e0000 */
[----:B------:R-:W-:Y:S05]  /*c170*/  @P0 BRA `(.L_x_2328) ;  /* 0x0000000000240947 */ /* 0x000fea0003800000 */
[----:B------:R-:W-:Y:S02]  /*c180*/  ULDC UR4, c[0x0][0xac8] ;  /* 0x0002b20000047ab9 */ /* 0x000fe40000000800 */
[----:B------:R-:W-:Y:S02]  /*c190*/  ISETP.GE.AND P3, PT, R2, UR4, PT ;  /* 0x0000000402007c0c */ /* 0x000fe4000bf66270 */
[----:B------:R-:W-:-:S11]  /*c1a0*/  ISETP.GE.AND P4, PT, R18, UR4, PT ;  /* 0x0000000412007c0c */ /* 0x000fd6000bf86270 */
[-C--:B0-----:R-:W-:Y:S02]  /*c1b0*/  @!P3 LEA R4, P0, R2, R5.reuse, 0x1 ;  /* 0x000000050204b211 */ /* 0x081fe400078008ff */
[----:B------:R-:W-:Y:S02]  /*c1c0*/  @!P4 LEA R6, P2, R18, R5, 0x1 ;  /* 0x000000051206c211 */ /* 0x000fe400078408ff */
[-C--:B----4-:R-:W-:Y:S02]  /*c1d0*/  @!P3 LEA.HI.X R5, R2, R7.reuse, R218, 0x1, P0 ;  /* 0x000000070205b211 */ /* 0x090fe400000f0cda */
[----:B------:R-:W-:-:S03]  /*c1e0*/  @!P4 LEA.HI.X R7, R18, R7, R217, 0x1, P2 ;  /* 0x000000071207c211 */ /* 0x000fc600010f0cd9 */
[----:B------:R0:W-:Y:S04]  /*c1f0*/  @!P3 ST.E.128 desc[UR50][R4.64], R8 ;  /* 0x000000080400b985 */ /* 0x0001e8000c101d32 */
[----:B------:R0:W-:Y:S02]  /*c200*/  @!P4 ST.E.128 desc[UR50][R6.64], R36 ;  /* 0x000000240600c985 */ /* 0x0001e4000c101d32 */
.L_x_2328:
[----:B------:R-:W-:Y:S05]  /*c210*/  BSYNC B1 ;  /* 0x0000000000017941 */ /* 0x000fea0003800000 */
.L_x_2327:
[----:B0---4-:R0:W4:Y:S01]  /*c220*/  SHFL.IDX PT, R7, R3, 0x2, 0x181f ;  /* 0x00581f0003077f89 */ /* 0x01112200000e0000 */
        /* <DEDUP_REMOVED lines=12> */
.L_x_2330:
[----:B------:R-:W-:Y:S05]  /*c2f0*/  BSYNC B1 ;  /* 0x0000000000017941 */ /* 0x000fea0003800000 */
.L_x_2329:
[----:B------:R-:W-:Y:S01]  /*c300*/  VIADD R0, R50, 0x60 ;  /* 0x0000006032007836 */ /* 0x000fe20000000000 */
[----:B0--3--:R-:W0:Y:S04]  /*c310*/  SHFL.IDX PT, R3, R3, 0x3, 0x181f ;  /* 0x00781f0003037f89 */ /* 0x009e2800000e0000 */
[----:B------:R-:W-:Y:S01]  /*c320*/  ISETP.GE.AND P0, PT, R0, R21, PT ;  /* 0x000000150000720c */ /* 0x000fe20003f06270 */
[----:B----4-:R3:W4:-:S12]  /*c330*/  SHFL.IDX PT, R7, R34, 0x3, 0x181f ;  /* 0x00781f0022077f89 */ /* 0x01071800000e0000 */
[----:B---3--:R-:W-:Y:S05]  /*c340*/  @P0 BRA `(.L_x_2331) ;  /* 0x0000001800280947 */ /* 0x008fea0003800000 */
[----:B------:R-:W-:Y:S02]  /*c350*/  ULDC UR4, c[0x0][0xac8] ;  /* 0x0002b20000047ab9 */ /* 0x000fe40000000800 */
[----:B------:R-:W-:-:S13]  /*c360*/  ISETP.GE.AND P1, PT, R2, UR4, PT ;  /* 0x0000000402007c0c */ /* 0x000fda000bf26270 */
[----:B----4-:R-:W-:-:S04]  /*c370*/  @!P1 LEA R4, P0, R2, R7, 0x1 ;  /* 0x0000000702049211 */ /* 0x010fc800078008ff */
        /* <DEDUP_REMOVED lines=8> */
.L_x_2324:
        /* <DEDUP_REMOVED lines=24> */
[----:B-1----:R-:W-:Y:S02]  /*c580*/  @P1 SHF.R.U32.HI R3, RZ, R5, R0 ;  /* 0x00000005ff031219 */ /* 0x002fe40000011600 */
[----:B------:R-:W-:Y:S02]  /*c590*/  UMOV UR8, UR42 ;  /* 0x0000002a00087c82 */ /* 0x000fe40008000000 */
[----:B------:R-:W-:Y:S01]  /*c5a0*/  UIMAD.WIDE.U32 UR8, UR39, UR10, UR8 ;  /* 0x0000000a270872a5 */ /* 0x000fe2000f8e0008 */
[--C-:B------:R-:W-:Y:S01]  /*c5b0*/  SHF.R.S32.HI R0, RZ, 0x1f, R3.reuse ;  /* 0x0000001fff007819 */ /* 0x100fe20000011403 */
[----:B------:R-:W-:Y:S02]  /*c5c0*/  IMAD.MOV R7, RZ, RZ, -R3 ;  /* 0x000000ffff077224 */ /* 0x000fe400078e0a03 */
[----:B------:R-:W-:-:S02]  /*c5d0*/  UIMAD UR39, UR39, UR11, UR9 ;  /* 0x0000000b272772a4 */ /* 0x000fc4000f8e0209 */
[----:B------:R-:W-:Y:S01]  /*c5e0*/  IMAD R7, R34, R7, R11 ;  /* 0x0000000722077224 */ /* 0x000fe200078e020b */
[----:B------:R-:W-:Y:S01]  /*c5f0*/  ULDC.64 UR10, c[0x0][0xb30] ;  /* 0x0002cc00000a7ab9 */ /* 0x000fe20000000a00 */
[----:B------:R-:W-:Y:S02]  /*c600*/  IMAD.U32 R5, RZ, RZ, UR9 ;  /* 0x00000009ff057e24 */ /* 0x000fe4000f8e00ff */
[----:B------:R-:W-:Y:S02]  /*c610*/  IMAD R0, R0, UR10, RZ ;  /* 0x0000000a00007c24 */ /* 0x000fe4000f8e02ff */
        /* <DEDUP_REMOVED lines=14> */
[----:B------:R2:W0:Y:S04]  /*c700*/  SHFL.IDX PT, R6, R0, RZ, 0x1c1f ;  /* 0x001c1fff00067589 */ /* 0x00042800000e0000 */
[----:B------:R2:W1:Y:S01]  /*c710*/  SHFL.IDX PT, R7, R3, RZ, 0x1c1f ;  /* 0x001c1fff03077589 */ /* 0x00046200000e0000 */
[----:B------:R-:W-:Y:S05]  /*c720*/  @P0 BRA `(.L_x_2333) ;  /* 0x0000000400000947 */ /* 0x000fea0003800000 */
[----:B------:R-:W-:Y:S02]  /*c730*/  ULDC UR4, c[0x0][0xac8] ;  /* 0x0002b20000047ab9 */ /* 0x000fe40000000800 */
[----:B------:R-:W-:Y:S02]  /*c740*/  ISETP.GE.AND P3, PT, R16, UR4, PT ;  /* 0x0000000410007c0c */ /* 0x000fe4000bf66270 */
[----:B------:R-:W-:Y:S02]  /*c750*/  ISETP.GE.AND P2, PT, R196, UR4, PT ;  /* 0x00000004c4007c0c */ /* 0x000fe4000bf46270 */
[----:B------:R-:W-:Y:S02]  /*c760*/  ISETP.GE.AND P1, PT, R195, UR4, PT ;  /* 0x00000004c3007c0c */ /* 0x000fe4000bf26270 */
[----:B------:R-:W-:Y:S02]  /*c770*/  ISETP.GE.AND P0, PT, R194, UR4, PT ;  /* 0x00000004c2007c0c */ /* 0x000fe4000bf06270 */
[----:B------:R-:W-:-:S05]  /*c780*/  ISETP.GE.AND P4, PT, R192, UR4, PT ;  /* 0x00000004c0007c0c */ /* 0x000fca000bf86270 */
[----:B01----:R-:W-:Y:S02]  /*c790*/  @!P3 IMAD.WIDE R4, R16, 0x4, R6 ;  /* 0x000000041004b825 */ /* 0x003fe400078e0206 */
        /* <DEDUP_REMOVED lines=12> */
[-C--:B0-----:R-:W-:Y:S01]  /*c860*/  @!P3 LEA R4, P6, R193, R6.reuse, 0x2 ;  /* 0x00000006c104b211 */ /* 0x081fe200078c10ff */
[----:B------:R0:W-:Y:S01]  /*c870*/  @!P0 ST.E.64 desc[UR50][R12.64], R100 ;  /* 0x000000640c008985 */ /* 0x0001e2000c101b32 */
[----:B------:R-:W-:-:S02]  /*c880*/  @!P4 LEA R14, P0, R192, R6, 0x2 ;  /* 0x00000006c00ec211 */ /* 0x000fc400078010ff */
        /* <DEDUP_REMOVED lines=9> */
[----:B-1----:R-:W-:-:S03]  /*c920*/  @!P2 LEA R8, P4, R190, R6, 0x2 ;  /* 0x00000006be08a211 */ /* 0x002fc600078810ff */
[----:B------:R-:W-:Y:S01]  /*c930*/  @!P5 ST.E.64 desc[UR50][R24.64], R112 ;  /* 0x000000701800d985 */ /* 0x000fe2000c101b32 */
[CC--:B---3--:R-:W-:Y:S02]  /*c940*/  @!P1 LEA R10, P5, R189.reuse, R6.reuse, 0x2 ;  /* 0x00000006bd0a9211 */ /* 0x0c8fe400078a10ff */
[-C--:B------:R-:W-:Y:S02]  /*c950*/  @!P2 LEA.HI.X R9, R190, R7.reuse, R207, 0x2, P4 ;  /* 0x00000007be09a211 */ /* 0x080fe400020f14cf */
[----:B0-----:R-:W-:Y:S02]  /*c960*/  @!P0 LEA R12, P6, R188, R6, 0x2 ;  /* 0x00000006bc0c8211 */ /* 0x001fe400078c10ff */
        /* <DEDUP_REMOVED lines=14> */
[CC--:B0-----:R-:W-:Y:S02]  /*ca50*/  @!P2 LEA R8, P3, R185.reuse, R6.reuse, 0x2 ;  /* 0x00000006b908a211 */ /* 0x0c1fe400078610ff */
[-C--:B------:R-:W-:Y:S02]  /*ca60*/  @!P4 LEA.HI.X R15, R186, R7.reuse, R203, 0x2, P6 ;  /* 0x00000007ba0fc211 */ /* 0x080fe400030f14cb */
[-C--:B-1----:R-:W-:Y:S02]  /*ca70*/  @!P1 LEA R10, P6, R184, R6.reuse, 0x2 ;  /* 0x00000006b80a9211 */ /* 0x082fe400078c10ff */
        /* <DEDUP_REMOVED lines=11> */
.L_x_2333:
[----:B------:R-:W-:Y:S05]  /*cb30*/  BSYNC B1 ;  /* 0x0000000000017941 */ /* 0x000fea0003800000 */
.L_x_2332:
[----:B------:R-:W-:Y:S01]  /*cb40*/  ISETP.GE.AND P0, PT, R26, R21, PT ;  /* 0x000000151a00720c */ /* 0x000fe20003f06270 */
[----:B-1--4-:R1:W3:Y:S04]  /*cb50*/  SHFL.IDX PT, R7, R3, 0x1, 0x1c1f ;  /* 0x003c1f0003077f89 */ /* 0x0122e800000e0000 */
[----:B0-----:R1:W0:Y:S08]  /*cb60*/  SHFL.IDX PT, R6, R0, 0x1, 0x1c1f ;  /* 0x003c1f0000067f89 */ /* 0x00123000000e0000 */
[----:B-1----:R-:W-:Y:S05]  /*cb70*/  @P0 BRA `(.L_x_2331) ;  /* 0x00000010001c0947 */ /* 0x002fea0003800000 */
[----:B------:R-:W-:Y:S02]  /*cb80*/  ULDC UR4, c[0x0][0xac8] ;  /* 0x0002b20000047ab9 */ /* 0x000fe40000000800 */
[----:B------:R-:W-:Y:S02]  /*cb90*/  ISETP.GE.AND P1, PT, R196, UR4, PT ;  /* 0x00000004c4007c0c */ /* 0x000fe4000bf26270 */
[----:B------:R-:W-:Y:S02]  /*cba0*/  ISETP.GE.AND P0, PT, R195, UR4, PT ;  /* 0x00000004c3007c0c */ /* 0x000fe4000bf06270 */
[----:B------:R-:W-:Y:S02]  /*cbb0*/  ISETP.GE.AND P2, PT, R16, UR4, PT ;  /* 0x0000000410007c0c */ /* 0x000fe4000bf46270 */
[----:B------:R-:W-:Y:S02]  /*cbc0*/  ISETP.GE.AND P4, PT, R193, UR4, PT ;  /* 0x00000004c1007c0c */ /* 0x000fe4000bf86270 */
[----:B------:R-:W-:-:S05]  /*cbd0*/  ISETP.GE.AND P3, PT, R194, UR4, PT ;  /* 0x00000004c2007c0c */ /* 0x000fca000bf66270 */
[CC--:B0-----:R-:W-:Y:S02]  /*cbe0*/  @!P1 LEA R8, P5, R196.reuse, R6.reuse, 0x2 ;  /* 0x00000006c4089211 */ /* 0x0c1fe400078a10ff */
[CC--:B------:R-:W-:Y:S02]  /*cbf0*/  @!P0 LEA R10, P6, R195.reuse, R6.reuse, 0x2 ;  /* 0x00000006c30a8211 */ /* 0x0c0fe400078c10ff */
[-C--:B---3--:R-:W-:Y:S01]  /*cc00*/  @!P1 LEA.HI.X R9, R196, R7.reuse, R213, 0x2, P5 ;  /* 0x00000007c4099211 */ /* 0x088fe200028f14d5 */
[----:B------:R-:W-:Y:S01]  /*cc10*/  @!P2 IMAD.WIDE R4, R16, 0x4, R6 ;  /* 0x000000041004a825 */ /* 0x000fe200078e0206 */
[----:B------:R-:W-:Y:S02]  /*cc20*/  ISETP.GE.AND P5, PT, R192, UR4, PT ;  /* 0x00000004c0007c0c */ /* 0x000fe4000bfa6270 */
[----:B------:R-:W-:Y:S02]  /*cc30*/  @!P0 LEA.HI.X R11, R195, R7, R212, 0x2, P6 ;  /* 0x00000007c30b8211 */ /* 0x000fe400030f14d4 */
[----:B------:R0:W-:Y:S01]  /*cc40*/  @!P2 ST.E.64 desc[UR50][R4.64], R90 ;  /* 0x0000005a0400a985 */ /* 0x0001e2000c101b32 */
[----:B------:R-:W-:-:S02]  /*cc50*/  @!P4 LEA R14, P2, R193, R6, 0x2 ;  /* 0x00000006c10ec211 */ /* 0x000fc400078410ff */
        /* <DEDUP_REMOVED lines=8> */
[----:B--2---:R-:W-:-:S03]  /*cce0*/  @!P5 LEA R20, P6, R192, R6, 0x2 ;  /* 0x00000006c014d211 */ /* 0x004fc600078c10ff */
[----:B------:R2:W-:Y:S01]  /*ccf0*/  @!P3 ST.E.64 desc[UR50][R12.64], R102 ;  /* 0x000000660c00b985 */ /* 0x0005e2000c101b32 */
[-C--:B------:R-:W-:Y:S02]  /*cd00*/  @!P5 LEA.HI.X R21, R192, R7.reuse, R209, 0x2, P6 ;  /* 0x00000007c015d211 */ /* 0x080fe400030f14d1 */
[----:B------:R-:W-:Y:S01]  /*cd10*/  ISETP.GE.AND P3, PT, R188, UR4, PT ;  /* 0x00000004bc007c0c */ /* 0x000fe2000bf66270 */
[----:B------:R3:W-:Y:S01]  /*cd20*/  @!P4 ST.E.64 desc[UR50][R14.64], R106 ;  /* 0x0000006a0e00c985 */ /* 0x0007e2000c101b32 */
[-C--:B0-----:R-:W-:Y:S02]  /*cd30*/  @!P0 LEA R4, P4, R191, R6.reuse, 0x2 ;  /* 0x00000006bf048211 */ /* 0x081fe400078810ff */
[-C--:B-1----:R-:W-:Y:S01]  /*cd40*/  @!P2 LEA R10, P6, R189, R6.reuse, 0x2 ;  /* 0x00000006bd0aa211 */ /* 0x082fe200078c10ff */
[----:B------:R-:W-:Y:S01]  /*cd50*/  @!P5 ST.E.64 desc[UR50][R20.64], R110 ;  /* 0x0000006e1400d985 */ /* 0x000fe2000c101b32 */
[----:B------:R-:W-:Y:S02]  /*cd60*/  @!P1 LEA R8, P5, R190, R6, 0x2 ;  /* 0x00000006be089211 */ /* 0x000fe400078a10ff */
[----:B------:R-:W-:-:S02]  /*cd70*/  @!P0 LEA.HI.X R5, R191, R7, R208, 0x2, P4 ;  /* 0x00000007bf058211 */ /* 0x000fc400020f14d0 */
[-C--:B------:R-:W-:Y:S02]  /*cd80*/  @!P1 LEA.HI.X R9, R190, R7.reuse, R207, 0x2, P5 ;  /* 0x00000007be099211 */ /* 0x080fe400028f14cf */
[----:B------:R-:W-:Y:S01]  /*cd90*/  ISETP.GE.AND P4, PT, R187, UR4, PT ;  /* 0x00000004bb007c0c */ /* 0x000fe2000bf86270 */
[----:B------:R-:W-:Y:S01]  /*cda0*/  @!P0 ST.E.64 desc[UR50][R4.64], R114 ;  /* 0x0000007204008985 */ /* 0x000fe2000c101b32 */
[----:B------:R-:W-:Y:S02]  /*cdb0*/  @!P2 LEA.HI.X R11, R189, R7, R206, 0x2, P6 ;  /* 0x00000007bd0ba211 */ /* 0x000fe400030f14ce */
[----:B--2---:R-:W-:Y:S01]  /*cdc0*/  @!P3 LEA R12, P5, R188, R6, 0x2 ;  /* 0x00000006bc0cb211 */ /* 0x004fe200078a10ff */
[----:B------:R0:W-:Y:S01]  /*cdd0*/  @!P1 ST.E.64 desc[UR50][R8.64], R118 ;  /* 0x0000007608009985 */ /* 0x0001e2000c101b32 */
[----:B------:R-:W-:Y:S02]  /*cde0*/  ISETP.GE.AND P1, PT, R185, UR4, PT ;  /* 0x00000004b9007c0c */ /* 0x000fe4000bf26270 */
[----:B------:R-:W-:Y:S01]  /*cdf0*/  ISETP.GE.AND P0, PT, R184, UR4, PT ;  /* 0x00000004b8007c0c */ /* 0x000fe2000bf06270 */
[----:B------:R1:W-:Y:S01]  /*ce00*/  @!P2 ST.E.64 desc[UR50][R10.64], R122 ;  /* 0x0000007a0a00a985 */ /* 0x0003e2000c101b32 */
[----:B------:R-:W-:-:S02]  /*ce10*/  ISETP.GE.AND P2, PT, R186, UR4, PT ;  /* 0x00000004ba007c0c */ /* 0x000fc4000bf46270 */
[-C--:B------:R-:W-:Y:S02]  /*ce20*/  @!P3 LEA.HI.X R13, R188, R7.reuse, R205, 0x2, P5 ;  /* 0x00000007bc0db211 */ /* 0x080fe400028f14cd */
[----:B------:R-:W-:Y:S02]  /*ce30*/  ISETP.GE.AND P5, PT, R23, UR4, PT ;  /* 0x0000000417007c0c */ /* 0x000fe4000bfa6270 */
[CC--:B---3--:R-:W-:Y:S01]  /*ce40*/  @!P4 LEA R14, P6, R187.reuse, R6.reuse, 0x2 ;  /* 0x00000006bb0ec211 */ /* 0x0c8fe200078c10ff */
[----:B------:R4:W-:Y:S03]  /*ce50*/  @!P3 ST.E.64 desc[UR50][R12.64], R126 ;  /* 0x0000007e0c00b985 */ /* 0x0009e6000c101b32 */
[----:B------:R-:W-:Y:S02]  /*ce60*/  @!P4 LEA.HI.X R15, R187, R7, R204, 0x2, P6 ;  /* 0x00000007bb0fc211 */ /* 0x000fe400030f14cc */
[----:B0-----:R-:W-:-:S02]  /*ce70*/  @!P1 LEA R8, P6, R185, R6, 0x2 ;  /* 0x00000006b9089211 */ /* 0x001fc400078c10ff */
[-C--:B------:R-:W-:Y:S01]  /*ce80*/  @!P2 LEA R4, P3, R186, R6.reuse, 0x2 ;  /* 0x00000006ba04a211 */ /* 0x080fe200078610ff */
[----:B------:R4:W-:Y:S01]  /*ce90*/  @!P4 ST.E.64 desc[UR50][R14.64], R130 ;  /* 0x000000820e00c985 */ /* 0x0009e2000c101b32 */
[-C--:B-1----:R-:W-:Y:S02]  /*cea0*/  @!P0 LEA R10, P4, R184, R6.reuse, 0x2 ;  /* 0x00000006b80a8211 */ /* 0x082fe400078810ff */
[-C--:B------:R-:W-:Y:S02]  /*ceb0*/  @!P2 LEA.HI.X R5, R186, R7.reuse, R203, 0x2, P3 ;  /* 0x00000007ba05a211 */ /* 0x080fe400018f14cb */
[----:B------:R-:W-:Y:S02]  /*cec0*/  @!P5 LEA R20, P3, R23, R6, 0x2 ;  /* 0x000000061714d211 */ /* 0x000fe400078610ff */
[-C--:B------:R-:W-:Y:S01]  /*ced0*/  @!P1 LEA.HI.X R9, R185, R7.reuse, R202, 0x2, P6 ;  /* 0x00000007b9099211 */ /* 0x080fe200030f14ca */
[----:B------:R4:W-:Y:S01]  /*cee0*/  @!P2 ST.E.64 desc[UR50][R4.64], R134 ;  /* 0x000000860400a985 */ /* 0x0009e2000c101b32 */
[----:B------:R-:W-:-:S02]  /*cef0*/  @!P0 LEA.HI.X R11, R184, R7, R201, 0x2, P4 ;  /* 0x00000007b80b8211 */ /* 0x000fc400020f14c9 */
[----:B------:R-:W-:Y:S01]  /*cf00*/  @!P5 LEA.HI.X R21, R23, R7, R200, 0x2, P3 ;  /* 0x000000071715d211 */ /* 0x000fe200018f14c8 */
[----:B------:R4:W-:Y:S04]  /*cf10*/  @!P1 ST.E.64 desc[UR50][R8.64], R138 ;  /* 0x0000008a08009985 */ /* 0x0009e8000c101b32 */
[----:B------:R4:W-:Y:S01]  /*cf20*/  @!P0 ST.E.64 desc[UR50][R10.64], R142 ;  /* 0x0000008e0a008985 */ /* 0x0009e2000c101b32 */
[----:B------:R-:W-:-:S03]  /*cf30*/  ISETP.GE.AND P0, PT, R22, UR4, PT ;  /* 0x0000000416007c0c */ /* 0x000fc6000bf06270 */
[----:B------:R4:W-:Y:S10]  /*cf40*/  @!P5 ST.E.64 desc[UR50][R20.64], R146 ;  /* 0x000000921400d985 */ /* 0x0009f4000c101b32 */
[----:B------:R-:W-:Y:S05]  /*cf50*/  @P0 BRA `(.L_x_2331) ;  /* 0x0000000c00240947 */ /* 0x000fea0003800000 */
[----:B----4-:R-:W-:-:S04]  /*cf60*/  LEA R4, P0, R22, R6, 0x2 ;  /* 0x0000000616047211 */ /* 0x010fc800078010ff */
[----:B------:R-:W-:-:S05]  /*cf70*/  LEA.HI.X R5, R22, R7, R199, 0x2, P0 ;  /* 0x0000000716057211 */ /* 0x000fca00000f14c7 */
[----:B------:R1:W-:Y:S01]  /*cf80*/  ST.E.64 desc[UR50][R4.64], R150 ;  /* 0x0000009604007985 */ /* 0x0003e2000c101b32 */
[----:B------:R-:W-:Y:S05]  /*cf90*/  BRA `(.L_x_2331) ;  /* 0x0000000c00147947 */ /* 0x000fea0003800000 */
.L_x_2322:
        /* <DEDUP_REMOVED lines=9> */
[----:B------:R-:W-:-:S03]  /*d030*/  UISETP.NE.U32.AND UP1, UPT, UR8, URZ, UPT ;  /* 0x0000003f0800728c */ /* 0x000fc6000bf25070 */
[----:B------:R-:W2:Y:S01]  /*d040*/  @P1 LDG.E R3, desc[UR50][R4.64] ;  /* 0x0000003204031981 */ /* 0x000ea2000c1e1900 */
[----:B------:R-:W-:Y:S01]  /*d050*/  UISETP.NE.AND.EX UP1, UPT, UR9, URZ, UPT, UP1 ;  /* 0x0000003f0900728c */ /* 0x000fe2000bf25310 */
[----:B------:R-:W-:Y:S02]  /*d060*/  ULDC UR4, c[0x0][0xa88] ;  /* 0x0002a20000047ab9 */ /* 0x000fe40000000800 */
[----:B------:R-:W-:-:S03]  /*d070*/  IMAD.U32 R0, RZ, RZ, UR4 ;  /* 0x00000004ff007e24 */ /* 0x000fc6000f8e00ff */
[----:B------:R-:W-:-:S05]  /*d080*/  PLOP3.LUT P2, PT, PT, PT, UP1, 0x80, 0x0 ;  /* 0x000000000000781c */ /* 0x000fca0003f4f018 */
[----:B------:R-:W-:Y:S02]  /*d090*/  @UP1 ULDC.64 UR8, c[0x0][0xc08] ;  /* 0x0003020000081ab9 */ /* 0x000fe40000000a00 */
[----:B------:R-:W-:-:S06]  /*d0a0*/  @UP1 UIMAD.WIDE UR8, UR42, 0x4, UR8 ;  /* 0x000000042a0818a5 */ /* 0x000fcc000f8e0208 */
[----:B------:R-:W-:Y:S02]  /*d0b0*/  IMAD.U32 R6, RZ, RZ, UR8 ;  /* 0x00000008ff067e24 */ /* 0x000fe4000f8e00ff */
[----:B------:R-:W-:-:S05]  /*d0c0*/  IMAD.U32 R7, RZ, RZ, UR9 ;  /* 0x00000009ff077e24 */ /* 0x000fca000f8e00ff */
[----:B------:R0:W5:Y:S01]  /*d0d0*/  @P2 LDG.E R0, desc[UR50][R6.64] ;  /* 0x0000003206002981 */ /* 0x000162000c1e1900 */
[----:B------:R-:W-:Y:S01]  /*d0e0*/  UMOV UR4, URZ ;  /* 0x0000003f00047c82 */ /* 0x000fe20008000000 */
[----:B------:R-:W-:Y:S01]  /*d0f0*/  UISETP.NE.AND UP1, UPT, UR45, URZ, UPT ;  /* 0x0000003f2d00728c */ /* 0x000fe2000bf25270 */
[----:B------:R-:W-:-:S10]  /*d100*/  ISETP.GT.AND P0, PT, R219, 0x7f, PT ;  /* 0x0000007fdb00780c */ /* 0x000fd40003f04270 */
[----:B------:R-:W-:Y:S01]  /*d110*/  @!UP1 ULDC UR45, c[0x0][0xad4] ;  /* 0x0002b500002d9ab9 */ /* 0x000fe20000000800 */
[----:B--2---:R-:W-:-:S13]  /*d120*/  @P1 R2UR UR4, R3 ;  /* 0x00000000030412ca */ /* 0x004fda00000e0000 */
[----:B------:R-:W-:Y:S01]  /*d130*/  USHF.R.S32.HI UR18, URZ, 0x1f, UR4 ;  /* 0x0000001f3f127899 */ /* 0x000fe20008011404 */
[----:B0-----:R-:W-:Y:S11]  /*d140*/  @P2 BRA `(.L_x_2334) ;  /* 0x0000000000102947 */ /* 0x001ff60003800000 */
[----:B------:R-:W-:Y:S05]  /*d150*/  @!P1 BRA `(.L_x_2334) ;  /* 0x00000000000c9947 */ /* 0x000fea0003800000 */
[----:B------:R-:W2:Y:S04]  /*d160*/  LDG.E R3, desc[UR50][R4.64] ;  /* 0x0000003204037981 */ /* 0x000ea8000c1e1900 */
[----:B-----5:R-:W2:Y:S02]  /*d170*/  LDG.E R0, desc[UR50][R4.64+0x4] ;  /* 0x0000043204007981 */ /* 0x020ea4000c1e1900 */
[----:B--2---:R-:W-:-:S07]  /*d180*/  IMAD.IADD R0, R0, 0x1, -R3 ;  /* 0x0000000100007824 */ /* 0x004fce00078e0a03 */
.L_x_2334:
[----:B------:R-:W-:Y:S01]  /*d190*/  USEL UR42, UR42, URZ, !UP0 ;  /* 0x0000003f2a2a7287 */ /* 0x000fe2000c000000 */
[----:B------:R-:W-:Y:S01]  /*d1a0*/  BSSY B1, `(.L_x_2335) ;  /* 0x0000038000017945 */ /* 0x000fe20003800000 */
[----:B------:R-:W-:-:S03]  /*d1b0*/  USEL UR37, UR37, URZ, !UP0 ;  /* 0x0000003f25257287 */ /* 0x000fc6000c000000 */
[----:B------:R-:W-:Y:S09]  /*d1c0*/  @P0 BRA `(.L_x_2336) ;  /* 0x0000000000d40947 */ /* 0x000ff20003800000 */
        /* <DEDUP_REMOVED lines=9> */
[----:B------:R-:W-:-:S03]  /*d260*/  UMOV UR16, 0x9b8 ;  /* 0x000009b800107882 */ /* 0x000fc60000000000 */
[----:B------:R-:W-:Y:S02]  /*d270*/  USEL UR16, UR16, 0x978, UP0 ;  /* 0x0000097810107887 */ /* 0x000fe40008000000 */
[----:B------:R-:W-:-:S06]  /*d280*/  USEL UR7, UR39, URZ, UP0 ;  /* 0x0000003f27077287 */ /* 0x000fcc0008000000 */
[----:B------:R-:W0:Y:S04]  /*d290*/  @P0 LDC R3, c[0x0][0xbec] ;  /* 0x0002fb00ff030b82 */ /* 0x000e280000000800 */
[----:B------:R-:W-:Y:S01]  /*d2a0*/  ULDC.64 UR10, c[0x0][UR16+0x220] ;  /* 0x00008800100a7abb */ /* 0x000fe20008000a00 */
[----:B------:R-:W-:Y:S01]  /*d2b0*/  ULDC.64 UR8, c[0x0][UR16+0x218] ;  /* 0x0000860010087abb */ /* 0x000fe20008000a00 */
[----:B------:R-:W-:Y:S01]  /*d2c0*/  ULDC.64 UR12, c[0x0][UR16+0x228] ;  /* 0x00008a00100c7abb */ /* 0x000fe20008000a00 */
[----:B------:R-:W-:Y:S01]  /*d2d0*/  UIMAD UR11, UR11, UR42, URZ ;  /* 0x0000002a0b0b72a4 */ /* 0x000fe2000f8e023f */
[----:B------:R-:W1:Y:S01]  /*d2e0*/  @P0 LDC R5, c[0x0][0xbf0] ;  /* 0x0002fc00ff050b82 */ /* 0x000e620000000800 */
[----:B------:R-:W-:Y:S02]  /*d2f0*/  UIMAD.WIDE.U32 UR14, UR8, UR43, URZ ;  /* 0x0000002b080e72a5 */ /* 0x000fe4000f8e003f */
        /* <DEDUP_REMOVED lines=10> */
[----:B------:R-:W-:Y:S02]  /*d3a0*/  IMAD.MOV.U32 R3, RZ, RZ, R6 ;  /* 0x000000ffff037224 */ /* 0x000fe400078e0006 */
[----:B------:R-:W-:Y:S01]  /*d3b0*/  IMAD.U32 R8, RZ, RZ, UR8 ;  /* 0x00000008ff087e24 */ /* 0x000fe2000f8e00ff */
[----:B------:R-:W-:Y:S01]  /*d3c0*/  UIADD3.X UR7, UR7, UR17, UR18, UP1, UP2 ;  /* 0x0000001107077290 */ /* 0x000fe20008fe4412 */
[----:B-1----:R-:W-:Y:S01]  /*d3d0*/  @P0 SHF.R.U32.HI R3, RZ, R5, R4 ;  /* 0x00000005ff030219 */ /* 0x002fe20000011604 */
[----:B------:R-:W-:Y:S01]  /*d3e0*/  IMAD.U32 R4, RZ, RZ, UR20 ;  /* 0x00000014ff047e24 */ /* 0x000fe2000f8e00ff */
[----:B------:R-:W-:Y:S01]  /*d3f0*/  ULDC.64 UR8, c[0x0][UR16+0x210] ;  /* 0x0000840010087abb */ /* 0x000fe20008000a00 */
[----:B------:R-:W-:Y:S01]  /*d400*/  IMAD.U32 R5, RZ, RZ, UR21 ;  /* 0x00000015ff057e24 */ /* 0x000fe2000f8e00ff */
[--C-:B------:R-:W-:Y:S01]  /*d410*/  SHF.R.S32.HI R5, RZ, 0x1f, R3.reuse ;  /* 0x0000001fff057819 */ /* 0x100fe20000011403 */
[----:B------:R-:W-:Y:S01]  /*d420*/  IMAD.MOV R7, RZ, RZ, -R3 ;  /* 0x000000ffff077224 */ /* 0x000fe200078e0a03 */
[----:B------:R-:W-:Y:S01]  /*d430*/  IADD3 R4, P0, P1, R3, UR14, R4 ;  /* 0x0000000e03047c10 */ /* 0x000fe2000f91e004 */
[----:B------:R-:W-:Y:S01]  /*d440*/  ULDC.64 UR10, c[0x0][0xba8] ;  /* 0x0002ea00000a7ab9 */ /* 0x000fe20000000a00 */
[----:B------:R-:W-:Y:S01]  /*d450*/  @!UP0 ULDC UR10, c[0x0][0xb50] ;  /* 0x0002d400000a8ab9 */ /* 0x000fe20000000800 */
[----:B------:R-:W-:Y:S01]  /*d460*/  IMAD R7, R9, R7, R6 ;  /* 0x0000000709077224 */ /* 0x000fe200078e0206 */
[----:B------:R-:W-:Y:S01]  /*d470*/  IADD3.X R5, R5, UR7, R8, P0, P1 ;  /* 0x0000000705057c10 */ /* 0x000fe200087e2408 */
[----:B------:R-:W-:-:S02]  /*d480*/  @!UP0 ULDC UR11, c[0x0][0xb54] ;  /* 0x0002d500000b8ab9 */ /* 0x000fc40000000800 */
[C---:B------:R-:W-:Y:S01]  /*d490*/  IMAD R6, R7.reuse, UR9, RZ ;  /* 0x0000000907067c24 */ /* 0x040fe2000f8e02ff */
[----:B------:R-:W-:Y:S01]  /*d4a0*/  SHF.R.S32.HI R3, RZ, 0x1f, R7 ;  /* 0x0000001fff037819 */ /* 0x000fe20000011407 */
[----:B------:R-:W-:-:S04]  /*d4b0*/  IMAD.WIDE.U32 R4, R7, UR8, R4 ;  /* 0x0000000807047c25 */ /* 0x000fc8000f8e0004 */
[----:B------:R-:W-:Y:S01]  /*d4c0*/  IMAD R3, R3, UR8, R6 ;  /* 0x0000000803037c24 */ /* 0x000fe2000f8e0206 */
[----:B------:R-:W-:-:S03]  /*d4d0*/  LEA R6, P0, R4, UR10, 0x2 ;  /* 0x0000000a04067c11 */ /* 0x000fc6000f8010ff */
[----:B------:R-:W-:-:S05]  /*d4e0*/  IMAD.IADD R3, R5, 0x1, R3 ;  /* 0x0000000105037824 */ /* 0x000fca00078e0203 */
[----:B------:R-:W-:Y:S01]  /*d4f0*/  LEA.HI.X R7, R4, UR11, R3, 0x2, P0 ;  /* 0x0000000b04077c11 */ /* 0x000fe200080f1403 */
[----:B------:R-:W-:-:S05]  /*d500*/  IMAD.MOV.U32 R3, RZ, RZ, -0x800000 ;  /* 0xff800000ff037424 */ /* 0x000fca00078e00ff */
[----:B------:R0:W-:Y:S02]  /*d510*/  STG.E desc[UR50][R6.64], R3 ;  /* 0x0000000306007986 */ /* 0x0001e4000c101932 */
.L_x_2336:
[----:B------:R-:W-:Y:S05]  /*d520*/  BSYNC B1 ;  /* 0x0000000000017941 */ /* 0x000fea0003800000 */
.L_x_2335:
[----:B------:R-:W-:-:S06]  /*d530*/  UISETP.GT.AND UP0, UPT, UR45, 0x1, UPT ;  /* 0x000000012d00788c */ /* 0x000fcc000bf04270 */
[----:B------:R-:W-:-:S13]  /*d540*/  PLOP3.LUT P0, PT, PT, PT, UP0, 0x80, 0x0 ;  /* 0x000000000000781c */ /* 0x000fda0003f0f008 */
[----:B------:R-:W-:Y:S05]  /*d550*/  @P0 BRA `(.L_x_2331) ;  /* 0x0000000400a40947 */ /* 0x000fea0003800000 */
[----:B------:R-:W1:Y:S01]  /*d560*/  LDC R11, c[0x0][0xbe8] ;  /* 0x0002fa00ff0b7b82 */ /* 0x000e620000000800 */
[----:B------:R-:W-:Y:S01]  /*d570*/  ULDC.64 UR10, c[0x0][0xaa0] ;  /* 0x0002a800000a7ab9 */ /* 0x000fe20000000a00 */
[----:B0-----:R-:W-:Y:S01]  /*d580*/  IMAD R3, R19, 0x20, R197 ;  /* 0x0000002013037824 */ /* 0x001fe200078e02c5 */
[----:B------:R-:W-:Y:S01]  /*d590*/  UIMAD UR7, UR18, UR10, URZ ;  /* 0x0000000a120772a4 */ /* 0x000fe2000f8e023f */
[----:B------:R-:W-:Y:S01]  /*d5a0*/  BSSY B1, `(.L_x_2337) ;  /* 0x000003a000017945 */ /* 0x000fe20003800000 */
[----:B------:R-:W-:Y:S01]  /*d5b0*/  UIMAD.WIDE.U32 UR8, UR4, UR10, URZ ;  /* 0x0000000a040872a5 */ /* 0x000fe2000f8e003f */
[----:B------:R-:W-:Y:S01]  /*d5c0*/  VIADD R8, R3, UR38 ;  /* 0x0000002603087c36 */ /* 0x000fe20008000000 */
[----:B------:R-:W-:-:S03]  /*d5d0*/  UIMAD UR7, UR4, UR11, UR7 ;  /* 0x0000000b040772a4 */ /* 0x000fc6000f8e0207 */
[----:B------:R-:W-:Y:S01]  /*d5e0*/  ULDC.64 UR10, c[0x0][0xae8] ;  /* 0x0002ba00000a7ab9 */ /* 0x000fe20000000a00 */
[----:B------:R-:W-:Y:S01]  /*d5f0*/  UIADD3 UR9, UR9, UR7, URZ ;  /* 0x0000000709097290 */ /* 0x000fe2000fffe03f */
[----:B------:R-:W-:-:S03]  /*d600*/  IMAD.MOV.U32 R3, RZ, RZ, R8 ;  /* 0x000000ffff037224 */ /* 0x000fc600078e0008 */
        /* <DEDUP_REMOVED lines=18> */
[----:B------:R-:W-:Y:S02]  /*d730*/  IMAD.U32 R4, RZ, RZ, UR42 ;  /* 0x0000002aff047e24 */ /* 0x000fe4000f8e00ff */
[----:B------:R-:W-:Y:S02]  /*d740*/  IMAD R7, R11, R7, R8 ;  /* 0x000000070b077224 */ /* 0x000fe400078e0208 */
[C---:B------:R-:W-:Y:S02]  /*d750*/  IMAD R9, R3.reuse, UR9, R6 ;  /* 0x0000000903097c24 */ /* 0x040fe4000f8e0206 */
[----:B------:R-:W-:Y:S01]  /*d760*/  IMAD.WIDE.U32 R4, R3, UR8, R4 ;  /* 0x0000000803047c25 */ /* 0x000fe2000f8e0004 */
[----:B------:R-:W-:Y:S01]  /*d770*/  SHF.R.S32.HI R3, RZ, 0x1f, R7 ;  /* 0x0000001fff037819 */ /* 0x000fe20000011407 */
[----:B------:R-:W-:-:S02]  /*d780*/  ULDC.64 UR8, c[0x0][0xad8] ;  /* 0x0002b60000087ab9 */ /* 0x000fc40000000a00 */
        /* <DEDUP_REMOVED lines=8> */
[----:B------:R-:W-:Y:S01]  /*d810*/  IMAD.IADD R3, R5, 0x1, R3 ;  /* 0x0000000105037824 */ /* 0x000fe200078e0203 */
[----:B------:R-:W-:Y:S01]  /*d820*/  LEA R6, P3, R4, UR8, 0x1 ;  /* 0x0000000804067c11 */ /* 0x000fe2000f8608ff */
[----:B------:R-:W-:-:S03]  /*d830*/  VIADD R0, R8, 0x20 ;  /* 0x0000002008007836 */ /* 0x000fc60000000000 */
[----:B------:R-:W-:Y:S01]  /*d840*/  LEA.HI.X R3, R4, UR9, R3, 0x1, P3 ;  /* 0x0000000904037c11 */ /* 0x000fe200098f0c03 */
[----:B------:R0:W1:Y:S01]  /*d850*/  SHFL.IDX PT, R7, R6, RZ, 0x181f ;  /* 0x00181fff06077589 */ /* 0x00006200000e0000 */
[-C--:B------:R-:W-:Y:S01]  /*d860*/  ISETP.GE.AND P1, PT, R0, R11.reuse, PT ;  /* 0x0000000b0000720c */ /* 0x080fe20003f26270 */
[----:B------:R-:W-:Y:S02]  /*d870*/  VIADD R0, R8, 0x40 ;  /* 0x0000004008007836 */ /* 0x000fe40000000000 */
[----:B------:R0:W2:Y:S03]  /*d880*/  SHFL.IDX PT, R5, R3, RZ, 0x181f ;  /* 0x00181fff03057589 */ /* 0x0000a600000e0000 */
        /* <DEDUP_REMOVED lines=9> */
[----:B------:R3:W-:Y:S04]  /*d920*/  @!P4 ST.E.128 desc[UR50][R12.64], RZ ;  /* 0x000000ff0c00c985 */ /* 0x0007e8000c101d32 */
[----:B------:R3:W-:Y:S02]  /*d930*/  @!P5 ST.E.128 desc[UR50][R4.64], RZ ;  /* 0x000000ff0400d985 */ /* 0x0007e4000c101d32 */
.L_x_2338:
[----:B------:R-:W-:Y:S05]  /*d940*/  BSYNC B1 ;  /* 0x0000000000017941 */ /* 0x000fea0003800000 */
.L_x_2337:
[----:B--23--:R2:W3:Y:S01]  /*d950*/  SHFL.IDX PT, R5, R3, 0x1, 0x181f ;  /* 0x00381f0003057f89 */ /* 0x00c4e200000e0000 */
[----:B------:R-:W-:Y:S03]  /*d960*/  BSSY B1, `(.L_x_2339) ;  /* 0x000000c000017945 */ /* 0x000fe60003800000 */
[----:B-1----:R2:W1:Y:S01]  /*d970*/  SHFL.IDX PT, R7, R6, 0x1, 0x181f ;  /* 0x00381f0006077f89 */ /* 0x00246200000e0000 */
[----:B------:R-:W-:Y:S05]  /*d980*/  @P1 BRA `(.L_x_2340) ;  /* 0x0000000000241947 */ /* 0x000fea0003800000 */
[----:B------:R-:W-:Y:S02]  /*d990*/  ULDC UR4, c[0x0][0xac8] ;  /* 0x0002b20000047ab9 */ /* 0x000fe40000000800 */
[----:B------:R-:W-:Y:S02]  /*d9a0*/  ISETP.GE.AND P3, PT, R2, UR4, PT ;  /* 0x0000000402007c0c */ /* 0x000fe4000bf66270 */
[----:B------:R-:W-:-:S11]  /*d9b0*/  ISETP.GE.AND P4, PT, R18, UR4, PT ;  /* 0x0000000412007c0c */ /* 0x000fd6000bf86270 */
[-C--:B-1----:R-:W-:Y:S02]  /*d9c0*/  @!P3 LEA R12, P1, R2, R7.reuse, 0x1 ;  /* 0x00000007020cb211 */ /* 0x082fe400078208ff */
[----:B------:R-:W-:Y:S02]  /*d9d0*/  @!P4 LEA R4, P2, R18, R7, 0x1 ;  /* 0x000000071204c211 */ /* 0x000fe400078408ff */
[-C--:B---3--:R-:W-:Y:S02]  /*d9e0*/  @!P3 LEA.HI.X R13, R2, R5.reuse, R218, 0x1, P1 ;  /* 0x00000005020db211 */ /* 0x088fe400008f0cda */
[----:B------:R-:W-:-:S03]  /*d9f0*/  @!P4 LEA.HI.X R5, R18, R5, R217, 0x1, P2 ;  /* 0x000000051205c211 */ /* 0x000fc600010f0cd9 */
[----:B------:R4:W-:Y:S04]  /*da00*/  @!P3 ST.E.128 desc[UR50][R12.64], RZ ;  /* 0x000000ff0c00b985 */ /* 0x0009e8000c101d32 */
[----:B------:R4:W-:Y:S02]  /*da10*/  @!P4 ST.E.128 desc[UR50][R4.64], RZ ;  /* 0x000000ff0400c985 */ /* 0x0009e4000c101d32 */
.L_x_2340:
[----:B------:R-:W-:Y:S05]  /*da20*/  BSYNC B1 ;  /* 0x0000000000017941 */ /* 0x000fea0003800000 */
.L_x_2339:
[----:B---34-:R3:W4:Y:S01]  /*da30*/  SHFL.IDX PT, R5, R3, 0x2, 0x181f ;  /* 0x00581f0003057f89 */ /* 0x01872200000e0000 */
        /* <DEDUP_REMOVED lines=8> */
[-C--:B----4-:R-:W-:Y:S02]  /*dac0*/  @!P2 LEA.HI.X R13, R2, R5.reuse, R218, 0x1, P0 ;  /* 0x00000005020da211 */ /* 0x090fe400000f0cda */
[----:B------:R-:W-:-:S03]  /*dad0*/  @!P3 LEA.HI.X R5, R18, R5, R217, 0x1, P1 ;  /* 0x000000051205b211 */ /* 0x000fc600008f0cd9 */
[----:B------:R1:W-:Y:S04]  /*dae0*/  @!P2 ST.E.128 desc[UR50][R12.64], RZ ;  /* 0x000000ff0c00a985 */ /* 0x0003e8000c101d32 */
[----:B------:R1:W-:Y:S02]  /*daf0*/  @!P3 ST.E.128 desc[UR50][R4.64], RZ ;  /* 0x000000ff0400b985 */ /* 0x0003e4000c101d32 */
.L_x_2342:
[----:B------:R-:W-:Y:S05]  /*db00*/  BSYNC B1 ;  /* 0x0000000000017941 */ /* 0x000fea0003800000 */
.L_x_2341:
[----:B------:R-:W-:Y:S01]  /*db10*/  VIADD R0, R8, 0x60 ;  /* 0x0000006008007836 */ /* 0x000fe20000000000 */
[----:B0-23--:R-:W0:Y:S04]  /*db20*/  SHFL.IDX PT, R3, R3, 0x3, 0x181f ;  /* 0x00781f0003037f89 */ /* 0x00de2800000e0000 */
[----:B------:R-:W-:Y:S01]  /*db30*/  ISETP.GE.AND P0, PT, R0, R11, PT ;  /* 0x0000000b0000720c */ /* 0x000fe20003f06270 */
[----:B-1--4-:R1:W2:-:S12]  /*db40*/  SHFL.IDX PT, R5, R6, 0x3, 0x181f ;  /* 0x00781f0006057f89 */ /* 0x01229800000e0000 */
[----:B-1----:R-:W-:Y:S05]  /*db50*/  @P0 BRA `(.L_x_2331) ;  /* 0x0000000000240947 */ /* 0x002fea0003800000 */
[----:B------:R-:W-:Y:S02]  /*db60*/  ULDC UR4, c[0x0][0xac8] ;  /* 0x0002b20000047ab9 */ /* 0x000fe40000000800 */
[----:B------:R-:W-:Y:S02]  /*db70*/  ISETP.GE.AND P2, PT, R2, UR4, PT ;  /* 0x0000000402007c0c */ /* 0x000fe4000bf46270 */
[----:B------:R-:W-:-:S11]  /*db80*/  ISETP.GE.AND P3, PT, R18, UR4, PT ;  /* 0x0000000412007c0c */ /* 0x000fd6000bf66270 */
[-C--:B--2---:R-:W-:Y:S02]  /*db90*/  @!P2 LEA R6, P0, R2, R5.reuse, 0x1 ;  /* 0x000000050206a211 */ /* 0x084fe400078008ff */
[----:B------:R-:W-:Y:S02]  /*dba0*/  @!P3 LEA R4, P1, R18, R5, 0x1 ;  /* 0x000000051204b211 */ /* 0x000fe400078208ff */
[-C--:B0-----:R-:W-:Y:S02]  /*dbb0*/  @!P2 LEA.HI.X R7, R2, R3.reuse, R218, 0x1, P0 ;  /* 0x000000030207a211 */ /* 0x081fe400000f0cda */
[----:B------:R-:W-:-:S03]  /*dbc0*/  @!P3 LEA.HI.X R5, R18, R3, R217, 0x1, P1 ;  /* 0x000000031205b211 */ /* 0x000fc600008f0cd9 */
[----:B------:R0:W-:Y:S04]  /*dbd0*/  @!P2 ST.E.128 desc[UR50][R6.64], RZ ;  /* 0x000000ff0600a985 */ /* 0x0001e8000c101d32 */
[----:B------:R0:W-:Y:S02]  /*dbe0*/  @!P3 ST.E.128 desc[UR50][R4.64], RZ ;  /* 0x000000ff0400b985 */ /* 0x0001e4000c101d32 */
.L_x_2331:
[----:B------:R-:W-:Y:S05]  /*dbf0*/  BSYNC B0 ;  /* 0x0000000000007941 */ /* 0x000fea0003800000 */
.L_x_2321:
[----:B------:R-:W-:Y:S02]  /*dc00*/  ULDC UR4, c[0x0][0xc3c] ;  /* 0x00030f0000047ab9 */ /* 0x000fe40000000800 */
[----:B------:R-:W-:-:S13]  /*dc10*/  ISETP.GE.AND P0, PT, R35, UR4, PT ;  /* 0x0000000423007c0c */ /* 0x000fda000bf06270 */
[----:B------:R-:W-:Y:S05]  /*dc20*/  @!P0 BRA `(.L_x_2343) ;  /* 0xffffff3000f08947 */ /* 0x000fea000383ffff */
[----:B------:R-:W-:Y:S05]  /*dc30*/  EXIT ;  /* 0x000000000000794d */ /* 0x000fea0003800000 */
.L_x_2284:
[----:B------:R-:W-:-:S08]  /*dc40*/  NOP ;  /* 0x0000000000007918 */ /* 0x000fd00000000000 */
[----:B------:R-:W0:-:S00]  /*dc50*/  USETMAXREG.DEALLOC.CTAPOOL 0x18 ;  /* 0x00000018000079c8 */ /* 0x000e0000080e0500 */
        /* <DEDUP_REMOVED lines=16> */
.L_x_2344:
[----:B0-----:R-:W0:Y:S01]  /*dd60*/  S2R R0, SR_TID.X ;  /* 0x0000000000007919 */ /* 0x001e220000002100 */
[----:B------:R-:W-:Y:S01]  /*dd70*/  ULDC UR4, c[0x0][0xc3c] ;  /* 0x00030f0000047ab9 */ /* 0x000fe20000000800 */
[----:B------:R-:W1:Y:S01]  /*dd80*/  S2UR UR6, SR_CTAID.X ;  /* 0x00000000000679c3 */ /* 0x000e620000002500 */
[----:B------:R-:W-:Y:S01]  /*dd90*/  ULDC UR5, c[0x0][0xc38] ;  /* 0x00030e0000057ab9 */ /* 0x000fe20000000800 */
[----:B0-----:R-:W-:-:S04]  /*dda0*/  LOP3.LUT R0, R0, 0x1f, RZ, 0xc0, !PT ;  /* 0x0000001f00007812 */ /* 0x001fc800078ec0ff */
[----:B------:R-:W-:-:S04]  /*ddb0*/  ISETP.NE.AND P0, PT, R0, 0x1f, PT ;  /* 0x0000001f0000780c */ /* 0x000fc80003f05270 */
[----:B------:R-:W-:-:S13]  /*ddc0*/  ISETP.GE.OR P1, PT, R0, UR4, !P0 ;  /* 0x0000000400007c0c */ /* 0x000fda000c726670 */
[----:B------:R-:W0:Y:S08]  /*ddd0*/  @!P1 LDC.64 R2, c[0x0][0xc80] ;  /* 0x00032000ff029b82 */ /* 0x000e300000000a00 */
[----:B------:R-:W2:Y:S01]  /*dde0*/  @!P1 LDC.64 R4, c[0x0][0xc78] ;  /* 0x00031e00ff049b82 */ /* 0x000ea20000000a00 */
[----:B0-----:R-:W-:-:S05]  /*ddf0*/  @!P1 IMAD.WIDE.U32 R2, R0, 0x4, R2 ;  /* 0x0000000400029825 */ /* 0x001fca00078e0002 */
[----:B------:R2:W3:Y:S02]  /*de00*/  @!P1 LDG.E R6, desc[UR50][R2.64] ;  /* 0x0000003202069981 */ /* 0x0004e4000c1e1900 */
[----:B--2---:R-:W-:-:S04]  /*de10*/  @!P1 IMAD.WIDE.U32 R2, R0, 0x4, R4 ;  /* 0x0000000400029825 */ /* 0x004fc800078e0004 */
[----:B------:R-:W-:-:S06]  /*de20*/  IMAD.MOV.U32 R5, RZ, RZ, RZ ;  /* 0x000000ffff057224 */ /* 0x000fcc00078e00ff */
        /* <DEDUP_REMOVED lines=31> */
.L_x_2348:
        /* <DEDUP_REMOVED lines=39> */
.L_x_2346:
        /* <DEDUP_REMOVED lines=10> */
[----:B------:R-:W-:-:S06]  /*e330*/  VIADD R8, R10, 0xffffffff ;  /* 0xffffffff0a087836 */ /* 0x000fcc0000000000 */
[----:B------:R3:W4:Y:S02]  /*e340*/  SHFL.IDX PT, R8, R3, R8, 0x1f ;  /* 0x00001f0803087589 */ /* 0x00072400000e0000 */
.L_x_2349:
[----:B----4-:R-:W-:Y:S01]  /*e350*/  IMAD R2, R8, UR5, R9 ;  /* 0x0000000508027c24 */ /* 0x010fe2000f8e0209 */
[----:B-1----:R-:W-:Y:S01]  /*e360*/  ISETP.NE.AND P0, PT, R7, 0x1, PT ;  /* 0x000000010700780c */ /* 0x002fe20003f05270 */
[----:B------:R-:W-:-:S03]  /*e370*/  VIADD R12, R10, UR4 ;  /* 0x000000040a0c7c36 */ /* 0x000fc60008000000 */
[----:B------:R1:W-:Y:S01]  /*e380*/  STL [R1], R2 ;  /* 0x0000000201007387 */ /* 0x0003e20000100800 */
[----:B0-----:R-:W-:-:S03]  /*e390*/  IADD3 R5, -R2, UR6, RZ ;  /* 0x0000000602057c10 */ /* 0x001fc6000fffe1ff */
[----:B------:R1:W-:Y:S05]  /*e3a0*/  STL [R1+0xc], R12 ;  /* 0x00000c0c01007387 */ /* 0x0003ea0000100800 */
[----:B------:R-:W-:Y:S05]  /*e3b0*/  @!P0 BRA `(.L_x_2350) ;  /* 0x0000000000e08947 */ /* 0x000fea0003800000 */
[-C--:B--2---:R-:W-:Y:S02]  /*e3c0*/  IABS R6, R4.reuse ;  /* 0x0000000400067213 */ /* 0x084fe40000000000 */
[----:B------:R-:W-:Y:S02]  /*e3d0*/  IABS R8, R7 ;  /* 0x0000000700087213 */ /* 0x000fe40000000000 */
[----:B------:R-:W0:Y:S08]  /*e3e0*/  I2F.RP R9, R6 ;  /* 0x0000000600097306 */ /* 0x000e300000209400 */
[----:B------:R-:W2:Y:S08]  /*e3f0*/  I2F.RP R10, R8 ;  /* 0x00000008000a7306 */ /* 0x000eb00000209400 */
[----:B0-----:R-:W1:Y:S08]  /*e400*/  MUFU.RCP R9, R9 ;  /* 0x0000000900097308 */ /* 0x001e700000001000 */
[----:B--2---:R-:W-:Y:S01]  /*e410*/  MUFU.RCP R10, R10 ;  /* 0x0000000a000a7308 */ /* 0x004fe20000001000 */
[----:B-1----:R-:W-:Y:S01]  /*e420*/  VIADD R2, R9, 0xffffffe ;  /* 0x0ffffffe09027836 */ /* 0x002fe20000000000 */
[----:B------:R-:W-:-:S06]  /*e430*/  IABS R9, R4 ;  /* 0x0000000400097213 */ /* 0x000fcc0000000000 */
[----:B---3--:R0:W1:Y:S02]  /*e440*/  F2I.FTZ.U32.TRUNC.NTZ R3, R2 ;  /* 0x0000000200037305 */ /* 0x008064000021f000 */
        /* <DEDUP_REMOVED lines=8> */
[----:B------:R-:W-:Y:S02]  /*e4d0*/  VIADD R3, R10, 0xffffffe ;  /* 0x0ffffffe0a037836 */ /* 0x000fe40000000000 */
[----:B------:R-:W-:Y:S01]  /*e4e0*/  IMAD.MOV.U32 R2, RZ, RZ, RZ ;  /* 0x000000ffff027224 */ /* 0x000fe200078e00ff */
[----:B------:R-:W-:-:S03]  /*e4f0*/  ISETP.GT.U32.AND P1, PT, R6, R11, PT ;  /* 0x0000000b0600720c */ /* 0x000fc60003f24070 */
[----:B------:R-:W0:Y:S10]  /*e500*/  F2I.FTZ.U32.TRUNC.NTZ R3, R3 ;  /* 0x0000000300037305 */ /* 0x000e34000021f000 */
[----:B------:R-:W-:-:S02]  /*e510*/  @!P1 IMAD.IADD R11, R11, 0x1, -R6 ;  /* 0x000000010b0b9824 */ /* 0x000fc400078e0a06 */
[----:B------:R-:W-:Y:S01]  /*e520*/  @!P1 VIADD R9, R9, 0x1 ;  /* 0x0000000109099836 */ /* 0x000fe20000000000 */
[----:B------:R-:W-:Y:S02]  /*e530*/  ISETP.NE.AND P1, PT, R4, RZ, PT ;  /* 0x000000ff0400720c */ /* 0x000fe40003f25270 */
[----:B------:R-:W-:Y:S01]  /*e540*/  ISETP.GE.U32.AND P0, PT, R11, R6, PT ;  /* 0x000000060b00720c */ /* 0x000fe20003f06070 */
[----:B0-----:R-:W-:-:S04]  /*e550*/  IMAD.MOV R11, RZ, RZ, -R3 ;  /* 0x000000ffff0b7224 */ /* 0x001fc800078e0a03 */
[----:B------:R-:W-:-:S04]  /*e560*/  IMAD R11, R11, R8, RZ ;  /* 0x000000080b0b7224 */ /* 0x000fc800078e02ff */
[----:B------:R-:W-:Y:S01]  /*e570*/  IMAD.HI.U32 R6, R3, R11, R2 ;  /* 0x0000000b03067227 */ /* 0x000fe200078e0002 */
[----:B------:R-:W-:-:S03]  /*e580*/  LOP3.LUT R2, R5, R4, RZ, 0x3c, !PT ;  /* 0x0000000405027212 */ /* 0x000fc600078e3cff */
[----:B------:R-:W-:Y:S01]  /*e590*/  @P0 VIADD R9, R9, 0x1 ;  /* 0x0000000109090836 */ /* 0x000fe20000000000 */
[----:B------:R-:W-:Y:S02]  /*e5a0*/  ISETP.GE.AND P2, PT, R2, RZ, PT ;  /* 0x000000ff0200720c */ /* 0x000fe40003f46270 */
[----:B------:R-:W-:-:S05]  /*e5b0*/  IABS R2, R7 ;  /* 0x0000000700027213 */ /* 0x000fca0000000000 */
[----:B------:R-:W-:-:S06]  /*e5c0*/  IMAD.MOV R2, RZ, RZ, -R2 ;  /* 0x000000ffff027224 */ /* 0x000fcc00078e0a02 */
[----:B------:R-:W-:Y:S01]  /*e5d0*/  @!P2 IMAD.MOV R9, RZ, RZ, -R9 ;  /* 0x000000ffff09a224 */ /* 0x000fe200078e0a09 */
[----:B------:R-:W-:-:S04]  /*e5e0*/  @!P1 LOP3.LUT R9, RZ, R4, RZ, 0x33, !PT ;  /* 0x00000004ff099212 */ /* 0x000fc800078e33ff */
[----:B------:R-:W-:-:S05]  /*e5f0*/  IABS R3, R9 ;  /* 0x0000000900037213 */ /* 0x000fca0000000000 */
        /* <DEDUP_REMOVED lines=12> */
[--C-:B------:R-:W-:Y:S02]  /*e6c0*/  IMAD.MOV R2, RZ, RZ, -R6.reuse ;  /* 0x000000ffff027224 */ /* 0x100fe400078e0a06 */
[C---:B------:R-:W-:Y:S02]  /*e6d0*/  IMAD R6, R7.reuse, 0x1000000, R6 ;  /* 0x0100000007067824 */ /* 0x040fe400078e0206 */
[--C-:B------:R-:W-:Y:S02]  /*e6e0*/  IMAD R7, R7, R2, R9.reuse ;  /* 0x0000000207077224 */ /* 0x100fe400078e0209 */
[----:B------:R-:W-:Y:S02]  /*e6f0*/  IMAD.MOV R2, RZ, RZ, -R9 ;  /* 0x000000ffff027224 */ /* 0x000fe400078e0a09 */
[----:B------:R-:W-:Y:S02]  /*e700*/  IMAD R3, R7, 0x10000, R6 ;  /* 0x0001000007037824 */ /* 0x000fe400078e0206 */
[----:B------:R-:W-:-:S03]  /*e710*/  IMAD R2, R4, R2, R5 ;  /* 0x0000000204027224 */ /* 0x000fc600078e0205 */
[----:B------:R0:W-:Y:S01]  /*e720*/  STL [R1+0x8], R3 ;  /* 0x0000080301007387 */ /* 0x0001e20000100800 */
[----:B------:R-:W-:Y:S05]  /*e730*/  BRA `(.L_x_2351) ;  /* 0x0000000000f47947 */ /* 0x000fea0003800000 */
.L_x_2350:
[----:B-1-3--:R-:W0:Y:S02]  /*e740*/  LDC.64 R2, c[0x0][0xc90] ;  /* 0x00032400ff027b82 */ /* 0x00ae240000000a00 */
[----:B0-----:R-:W-:-:S05]  /*e750*/  IMAD.WIDE R2, R12, 0x4, R2 ;  /* 0x000000040c027825 */ /* 0x001fca00078e0202 */
[----:B------:R0:W2:Y:S02]  /*e760*/  LDG.E R7, desc[UR50][R2.64] ;  /* 0x0000003202077981 */ /* 0x0000a4000c1e1900 */
        /* <DEDUP_REMOVED lines=29> */
[----:B------:R-:W-:-:S04]  /*e940*/  VIADDMNMX R7, R10, UR5, R7, PT ;  /* 0x000000050a077c46 */ /* 0x000fc8000b800107 */
[-C--:B------:R-:W-:Y:S02]  /*e950*/  IABS R9, R7.reuse ;  /* 0x0000000700097213 */ /* 0x080fe40000000000 */
        /* <DEDUP_REMOVED lines=11> */
[----:B------:R-:W-:Y:S02]  /*ea10*/  LOP3.LUT R3, R5, R7, RZ, 0x3c, !PT ;  /* 0x0000000705037212 */ /* 0x000fe400078e3cff */
[----:B------:R-:W-:Y:S01]  /*ea20*/  IADD3 R5, R8, 0x1000000, R5 ;  /* 0x0100000008057810 */ /* 0x000fe20007ffe005 */
        /* <DEDUP_REMOVED lines=10> */
[----:B------:R-:W-:Y:S01]  /*ead0*/  @!P1 LOP3.LUT R2, RZ, R7, RZ, 0x33, !PT ;  /* 0x00000007ff029212 */ /* 0x000fe200078e33ff */
[----:B------:R-:W-:-:S04]  /*eae0*/  IMAD.MOV R7, RZ, RZ, -R7 ;  /* 0x000000ffff077224 */ /* 0x000fc800078e0a07 */
[----:B------:R-:W-:-:S05]  /*eaf0*/  IMAD R3, R2, R7, R5 ;  /* 0x0000000702037224 */ /* 0x000fca00078e0205 */
[----:B------:R1:W-:Y:S02]  /*eb00*/  STL [R1+0x8], R3 ;  /* 0x0000080301007387 */ /* 0x0003e40000100800 */
.L_x_2351:
[----:B01----:R-:W-:-:S05]  /*eb10*/  LOP3.LUT R3, RZ, R2, RZ, 0x33, !PT ;  /* 0x00000002ff037212 */ /* 0x003fca00078e33ff */
[----:B------:R-:W-:-:S05]  /*eb20*/  IMAD.IADD R2, R4, 0x1, R3 ;  /* 0x0000000104027824 */ /* 0x000fca00078e0203 */
[----:B------:R1:W-:Y:S01]  /*eb30*/  STL [R1+0x4], R2 ;  /* 0x0000040201007387 */ /* 0x0003e20000100800 */
[----:B------:R-:W-:Y:S05]  /*eb40*/  BRA `(.L_x_2352) ;  /* 0x0000000000107947 */ /* 0x000fea0003800000 */
.L_x_2347:
[----:B------:R-:W-:Y:S01]  /*eb50*/  IMAD.U32 R2, RZ, RZ, UR6 ;  /* 0x00000006ff027e24 */ /* 0x000fe2000f8e00ff */
[----:B------:R0:W-:Y:S04]  /*eb60*/  STL [R1+0x4], RZ ;  /* 0x000004ff01007387 */ /* 0x0001e80000100800 */
[----:B------:R0:W-:Y:S04]  /*eb70*/  STL [R1+0x8], RZ ;  /* 0x000008ff01007387 */ /* 0x0001e80000100800 */
[----:B------:R0:W-:Y:S02]  /*eb80*/  STL [R1], R2 ;  /* 0x0000000201007387 */ /* 0x0001e40000100800 */
.L_x_2352:
        /* <DEDUP_REMOVED lines=10> */
.L_x_2345:
[----:B0-2---:R-:W2:Y:S01]  /*ec30*/  LDL R0, [R1+0xc] ;  /* 0x00000c0001007983 */ /* 0x005ea20000100800 */
[----:B------:R-:W-:Y:S01]  /*ec40*/  ULDC UR4, c[0x0][0xc3c] ;  /* 0x00030f0000047ab9 */ /* 0x000fe20000000800 */
[----:B------:R-:W-:Y:S02]  /*ec50*/  IMAD.MOV.U32 R19, RZ, RZ, RZ ;  /* 0x000000ffff137224 */ /* 0x000fe400078e00ff */
[----:B------:R0:W-:Y:S01]  /*ec60*/  STL [R1+0x48], RZ ;  /* 0x000048ff01007387 */ /* 0x0001e20000100800 */
[----:B--2---:R-:W-:Y:S01]  /*ec70*/  ISETP.GE.AND P0, PT, R0, UR4, PT ;  /* 0x0000000400007c0c */ /* 0x004fe2000bf06270 */
[----:B------:R-:W-:-:S05]  /*ec80*/  IMAD.MOV.U32 R0, RZ, RZ, 0x1 ;  /* 0x00000001ff007424 */ /* 0x000fca00078e00ff */
[----:B------:R0:W-:Y:S07]  /*ec90*/  STL [R1+0x14], R0 ;  /* 0x0000140001007387 */ /* 0x0001ee0000100800 */
[----:B------:R-:W-:Y:S05]  /*eca0*/  @P0 BRA `(.L_x_2353) ;  /* 0x00000058003c0947 */ /* 0x000fea0003800000 */
[----:B---3--:R-:W2:Y:S01]  /*ecb0*/  S2R R5, SR_TID.X ;  /* 0x0000000000057919 */ /* 0x008ea20000002100 */
[----:B------:R-:W3:Y:S01]  /*ecc0*/  S2UR UR5, SR_CgaCtaId ;  /* 0x00000000000579c3 */ /* 0x000ee20000008800 */
[----:B------:R-:W-:Y:S01]  /*ecd0*/  UMOV UR4, 0x400 ;  /* 0x0000040000047882 */ /* 0x000fe20000000000 */
[----:B------:R-:W-:Y:S01]  /*ece0*/  BSSY B8, `(.L_x_2353) ;  /* 0x000058b000087945 */ /* 0x000fe20003800000 */
[----:B------:R-:W-:Y:S01]  /*ecf0*/  IMAD.MOV.U32 R19, RZ, RZ, RZ ;  /* 0x000000ffff137224 */ /* 0x000fe200078e00ff */
[----:B------:R-:W-:Y:S01]  /*ed00*/  ULDC UR37, c[0x0][0xc] ;  /* 0x0000030000257ab9 */ /* 0x000fe20000000800 */
[----:B------:R-:W-:Y:S01]  /*ed10*/  ULDC.64 UR38, c[0x0][0x198] ;  /* 0x0000660000267ab9 */ /* 0x000fe20000000a00 */
[----:B---3--:R-:W-:-:S06]  /*ed20*/  ULEA UR4, UR5, UR4, 0x18 ;  /* 0x0000000405047291 */ /* 0x008fcc000f8ec03f */
[----:B------:R-:W-:Y:S01]  /*ed30*/  IMAD.U32 R18, RZ, RZ, UR4 ;  /* 0x00000004ff127e24 */ /* 0x000fe2000f8e00ff */
[C---:B--2---:R-:W-:Y:S01]  /*ed40*/  LOP3.LUT R4, R5.reuse, 0x7f, RZ, 0xc0, !PT ;  /* 0x0000007f05047812 */ /* 0x044fe200078ec0ff */
[----:B0-----:R-:W-:-:S05]  /*ed50*/  IMAD.SHL.U32 R0, R5, 0x8, RZ ;  /* 0x0000000805007824 */ /* 0x001fca00078e00ff */
[C---:B-1----:R-:W-:Y:S02]  /*ed60*/  LOP3.LUT R2, R0.reuse, 0x1f8, RZ, 0xc0, !PT ;  /* 0x000001f800027812 */ /* 0x042fe400078ec0ff */
        /* <DEDUP_REMOVED lines=13> */
.L_x_2454:
[----:B------:R-:W2:Y:S01]  /*ee40*/  LDL R0, [R1+0xc] ;  /* 0x00000c0001007983 */ /* 0x000ea20000100800 */
[----:B0-----:R-:W2:Y:S01]  /*ee50*/  LDC.64 R2, c[0x0][0xc88] ;  /* 0x00032200ff027b82 */ /* 0x001ea20000000a00 */
[----:B------:R-:W-:Y:S05]  /*ee60*/  YIELD ;  /* 0x0000000000007946 */ /* 0x000fea0003800000 */
[----:B------:R-:W-:Y:S01]  /*ee70*/  ULDC.64 UR4, c[0x0][0xa28] ;  /* 0x00028a0000047ab9 */ /* 0x000fe20000000a00 */
[----:B-1----:R-:W-:Y:S01]  /*ee80*/  IMAD.MOV.U32 R6, RZ, RZ, RZ ;  /* 0x000000ffff067224 */ /* 0x002fe200078e00ff */
[----:B------:R-:W-:Y:S01]  /*ee90*/  ISETP.NE.U32.AND P0, PT, RZ, UR4, PT ;  /* 0x00000004ff007c0c */ /* 0x000fe2000bf05070 */
[----:B------:R-:W-:Y:S01]  /*eea0*/  ULDC.64 UR8, c[0x0][0xa18] ;  /* 0x0002860000087ab9 */ /* 0x000fe20000000a00 */
[----:B------:R-:W-:Y:S01]  /*eeb0*/  ULDC.64 UR6, c[0x0][0xa08] ;  /* 0x0002820000067ab9 */ /* 0x000fe20000000a00 */
[----:B--2---:R-:W-:-:S05]  /*eec0*/  IMAD.WIDE R2, R0, 0x4, R2 ;  /* 0x0000000400027825 */ /* 0x004fca00078e0202 */
[----:B------:R-:W2:Y:S01]  /*eed0*/  LDG.E R11, desc[UR50][R2.64] ;  /* 0x00000032020b7981 */ /* 0x000ea2000c1e1900 */
[----:B------:R-:W-:Y:S01]  /*eee0*/  ISETP.NE.AND.EX P0, PT, RZ, UR5, PT, P0 ;  /* 0x00000005ff007c0c */ /* 0x000fe2000bf05300 */
[----:B------:R-:W-:Y:S01]  /*eef0*/  IMAD.MOV.U32 R0, RZ, RZ, RZ ;  /* 0x000000ffff007224 */ /* 0x000fe200078e00ff */
        /* <DEDUP_REMOVED lines=44> */
.L_x_2354:
[----:B------:R-:W2:Y:S01]  /*f1c0*/  LDL.LU R7, [R1+0x8] ;  /* 0x0000080001077983 */ /* 0x000ea20000300800 */
[----:B------:R-:W-:Y:S02]  /*f1d0*/  ULDC.64 UR4, c[0x0][0xa20] ;  /* 0x0002880000047ab9 */ /* 0x000fe40000000a00 */
[----:B------:R-:W-:-:S04]  /*f1e0*/  ISETP.NE.U32.AND P1, PT, RZ, UR4, PT ;  /* 0x00000004ff007c0c */ /* 0x000fc8000bf25070 */
[----:B------:R-:W-:Y:S02]  /*f1f0*/  ISETP.NE.AND.EX P1, PT, RZ, UR5, PT, P1 ;  /* 0x00000005ff007c0c */ /* 0x000fe4000bf25310 */
[C---:B--2---:R-:W-:Y:S02]  /*f200*/  LOP3.LUT R2, R7.reuse, 0xff000000, RZ, 0xc0, !PT ;  /* 0xff00000007027812 */ /* 0x044fe400078ec0ff */
        /* <DEDUP_REMOVED lines=9> */
[----:B------:R-:W-:-:S04]  /*f2a0*/  IADD3 R6, P0, R17, UR4, RZ ;  /* 0x0000000411067c10 */ /* 0x000fc8000ff1e0ff */
[----:B--2---:R-:W-:-:S05]  /*f2b0*/  IADD3.X R7, R10, UR5, RZ, P0, !PT ;  /* 0x000000050a077c10 */ /* 0x004fca00087fe4ff */
[----:B------:R3:W5:Y:S01]  /*f2c0*/  LDG.E R6, desc[UR50][R6.64] ;  /* 0x0000003206067981 */ /* 0x000762000c1e1900 */
[----:B------:R-:W-:Y:S05]  /*f2d0*/  BRA `(.L_x_2356) ;  /* 0x0000000000107947 */ /* 0x000fea0003800000 */
.L_x_2355:
[----:B------:R-:W-:Y:S05]  /*f2e0*/  @!P0 BRA `(.L_x_2356) ;  /* 0x00000000000c8947 */ /* 0x000fea0003800000 */
[----:B------:R-:W3:Y:S04]  /*f2f0*/  LDG.E R6, desc[UR50][R4.64] ;  /* 0x0000003204067981 */ /* 0x000ee8000c1e1900 */
[----:B------:R-:W3:Y:S02]  /*f300*/  LDG.E R4, desc[UR50][R4.64+0x4] ;  /* 0x0000043204047981 */ /* 0x000ee4000c1e1900 */
[----:B---3--:R-:W-:-:S07]  /*f310*/  IMAD.IADD R6, R4, 0x1, -R6 ;  /* 0x0000000104067824 */ /* 0x008fce00078e0a06 */
.L_x_2356:
[----:B------:R-:W4:Y:S01]  /*f320*/  LDL R5, [R1+0x4] ;  /* 0x0000040001057983 */ /* 0x000f220000100800 */
[----:B-----5:R-:W-:Y:S01]  /*f330*/  IMAD.IADD R6, R6, 0x1, -R0 ;  /* 0x0000000106067824 */ /* 0x020fe200078e0a00 */
[----:B------:R-:W-:Y:S01]  /*f340*/  BSSY B0, `(.L_x_2357) ;  /* 0x000003a000007945 */ /* 0x000fe20003800000 */
[----:B------:R-:W0:Y:S02]  /*f350*/  LDC R0, c[0x0][0x448] ;  /* 0x00011200ff007b82 */ /* 0x000e240000000800 */
[----:B0-----:R-:W-:-:S13]  /*f360*/  ISETP.NE.AND P0, PT, R0, 0x1, PT ;  /* 0x000000010000780c */ /* 0x001fda0003f05270 */
[----:B--2---:R-:W0:Y:S08]  /*f370*/  @P0 LDC R3, c[0x0][0x44c] ;  /* 0x00011300ff030b82 */ /* 0x004e300000000800 */
[----:B------:R-:W2:Y:S01]  /*f380*/  @P0 LDC R4, c[0x0][0x450] ;  /* 0x00011400ff040b82 */ /* 0x000ea20000000800 */
[----:B----4-:R-:W-:Y:S02]  /*f390*/  IMAD.SHL.U32 R0, R5, 0x80, RZ ;  /* 0x0000008005007824 */ /* 0x010fe400078e00ff */
[----:B------:R-:W-:-:S02]  /*f3a0*/  IMAD.MOV.U32 R5, RZ, RZ, RZ ;  /* 0x000000ffff057224 */ /* 0x000fc400078e00ff */
[----:B------:R-:W-:Y:S02]  /*f3b0*/  VIADD R0, R0, 0x7f ;  /* 0x0000007f00007836 */ /* 0x000fe40000000000 */
[----:B------:R-:W-:Y:S02]  /*f3c0*/  IMAD.MOV.U32 R10, RZ, RZ, R5 ;  /* 0x000000ffff0a7224 */ /* 0x000fe400078e0005 */
[----:B0-----:R-:W-:-:S05]  /*f3d0*/  @P0 IMAD.HI.U32 R3, R0, R3, RZ ;  /* 0x0000000300030227 */ /* 0x001fca00078e00ff */
[----:B--2---:R-:W-:Y:S02]  /*f3e0*/  @P0 SHF.R.U32.HI R0, RZ, R4, R3 ;  /* 0x00000004ff000219 */ /* 0x004fe40000011603 */
[C---:B------:R-:W-:Y:S01]  /*f3f0*/  IADD3 R3, R6.reuse, 0x80, -R9 ;  /* 0x0000008006037810 */ /* 0x040fe20007ffe809 */
[----:B------:R-:W-:Y:S01]  /*f400*/  VIADD R6, R6, 0x7f ;  /* 0x0000007f06067836 */ /* 0x000fe20000000000 */
[----:B-1----:R-:W-:-:S03]  /*f410*/  LOP3.LUT R9, R2, 0xff, RZ, 0xc0, !PT ;  /* 0x000000ff02097812 */ /* 0x002fc600078ec0ff */
[----:B------:R-:W-:Y:S01]  /*f420*/  IMAD.IADD R0, R3, 0x1, R0 ;  /* 0x0000000103007824 */ /* 0x000fe200078e0200 */
[----:B------:R-:W-:-:S04]  /*f430*/  SHF.R.S32.HI R3, RZ, 0x1f, R6 ;  /* 0x0000001fff037819 */ /* 0x000fc80000011406 */
[----:B------:R-:W-:Y:S02]  /*f440*/  SHF.R.S32.HI R4, RZ, 0x1f, R0 ;  /* 0x0000001fff047819 */ /* 0x000fe40000011400 */
[----:B------:R-:W-:Y:S02]  /*f450*/  LEA.HI R3, R3, R6, RZ, 0x7 ;  /* 0x0000000603037211 */ /* 0x000fe400078f38ff */
[----:B------:R-:W-:Y:S02]  /*f460*/  LEA.HI R4, R4, R0, RZ, 0x7 ;  /* 0x0000000004047211 */ /* 0x000fe400078f38ff */
[----:B------:R-:W-:Y:S02]  /*f470*/  SHF.R.U32.HI R0, RZ, 0x10, R2 ;  /* 0x00000010ff007819 */ /* 0x000fe40000011602 */
[----:B------:R-:W-:Y:S02]  /*f480*/  SHF.R.S32.HI R3, RZ, 0x7, R3 ;  /* 0x00000007ff037819 */ /* 0x000fe40000011403 */
[----:B------:R-:W-:-:S02]  /*f490*/  ISETP.NE.AND P0, PT, R0, RZ, PT ;  /* 0x000000ff0000720c */ /* 0x000fc40003f05270 */
[----:B------:R-:W-:-:S04]  /*f4a0*/  SHF.R.S32.HI R4, RZ, 0x7, R4 ;  /* 0x00000007ff047819 */ /* 0x000fc80000011404 */
[----:B------:R-:W-:-:S04]  /*f4b0*/  VIMNMX R8, R3, R4, PT ;  /* 0x0000000403087248 */ /* 0x000fc80003fe0100 */
[----:B------:R-:W-:Y:S01]  /*f4c0*/  ISETP.GE.AND P1, PT, R8, 0x1, PT ;  /* 0x000000010800780c */ /* 0x000fe20003f26270 */
[----:B------:R0:W-:Y:S02]  /*f4d0*/  STL [R1+0x30], R8 ;  /* 0x0000300801007387 */ /* 0x0001e40000100800 */
[----:B------:R-:W1:Y:S02]  /*f4e0*/  @!P0 LDC R0, c[0x0][0x9f0] ;  /* 0x00027c00ff008b82 */ /* 0x000e640000000800 */
[----:B------:R0:W-:Y:S04]  /*f4f0*/  STL [R1+0x3c], R5 ;  /* 0x00003c0501007387 */ /* 0x0001e80000100800 */
[----:B------:R0:W-:Y:S04]  /*f500*/  STL [R1+0x58], R9 ;  /* 0x0000580901007387 */ /* 0x0001e80000100800 */
[----:B------:R-:W-:Y:S05]  /*f510*/  @!P1 BRA `(.L_x_2358) ;  /* 0x0000000000709947 */ /* 0x000fea0003800000 */
[----:B-1----:R-:W-:-:S04]  /*f520*/  IABS R4, R0 ;  /* 0x0000000000047213 */ /* 0x002fc80000000000 */
[----:B------:R-:W1:Y:S08]  /*f530*/  I2F.RP R2, R4 ;  /* 0x0000000400027306 */ /* 0x000e700000209400 */
[----:B-1----:R-:W1:Y:S02]  /*f540*/  MUFU.RCP R2, R2 ;  /* 0x0000000200027308 */ /* 0x002e640000001000 */
[----:B-1----:R-:W-:-:S06]  /*f550*/  VIADD R2, R2, 0xffffffe ;  /* 0x0ffffffe02027836 */ /* 0x002fcc0000000000 */
[----:B------:R-:W1:Y:S02]  /*f560*/  F2I.FTZ.U32.TRUNC.NTZ R3, R2 ;  /* 0x0000000200037305 */ /* 0x000e64000021f000 */
[----:B-1----:R-:W-:-:S04]  /*f570*/  IMAD.MOV R2, RZ, RZ, -R3 ;  /* 0x000000ffff027224 */ /* 0x002fc800078e0a03 */
[----:B0-----:R-:W-:Y:S02]  /*f580*/  IMAD R5, R2, R4, RZ ;  /* 0x0000000402057224 */ /* 0x001fe400078e02ff */
[----:B------:R-:W-:-:S04]  /*f590*/  IMAD.MOV.U32 R2, RZ, RZ, RZ ;  /* 0x000000ffff027224 */ /* 0x000fc800078e00ff */
[----:B---3--:R-:W-:Y:S01]  /*f5a0*/  IMAD.HI.U32 R7, R3, R5, R2 ;  /* 0x0000000503077227 */ /* 0x008fe200078e0002 */
[----:B------:R-:W-:Y:S02]  /*f5b0*/  IABS R2, R0 ;  /* 0x0000000000027213 */ /* 0x000fe40000000000 */
[----:B------:R-:W-:-:S03]  /*f5c0*/  IADD3 R5, R0, -0x1, R8 ;  /* 0xffffffff00057810 */ /* 0x000fc60007ffe008 */
        /* <DEDUP_REMOVED lines=17> */
.L_x_2358:
[----:B------:R-:W-:Y:S05]  /*f6e0*/  BSYNC B0 ;  /* 0x0000000000007941 */ /* 0x000fea0003800000 */
.L_x_2357:
[----:B-1----:R-:W-:Y:S01]  /*f6f0*/  IMAD.MOV.U32 R0, RZ, RZ, R10 ;  /* 0x000000ffff007224 */ /* 0x002fe200078e000a */
[----:B------:R-:W-:Y:S03]  /*f700*/  BSSY B7, `(.L_x_2359) ;  /* 0x00003cb000077945 */ /* 0x000fe60003800000 */
[----:B------:R-:W-:-:S05]  /*f710*/  IMAD R2, R9, R0, RZ ;  /* 0x0000000009027224 */ /* 0x000fca00078e02ff */
[----:B------:R-:W-:Y:S01]  /*f720*/  VIADDMNMX R0, R2, R0, R8, PT ;  /* 0x0000000002007246 */ /* 0x000fe20003800108 */
[----:B------:R1:W-:Y:S03]  /*f730*/  STL [R1+0x24], R2 ;  /* 0x0000240201007387 */ /* 0x0003e60000100800 */
[----:B------:R-:W-:Y:S01]  /*f740*/  ISETP.GT.AND P0, PT, R0, R2, PT ;  /* 0x000000020000720c */ /* 0x000fe20003f04270 */
[----:B------:R1:W-:-:S12]  /*f750*/  STL [R1+0x34], R0 ;  /* 0x0000340001007387 */ /* 0x0003d80000100800 */
[----:B------:R-:W-:Y:S05]  /*f760*/  @P0 BRA `(.L_x_2360) ;  /* 0x0000000000480947 */ /* 0x000fea0003800000 */
[----:B-1----:R-:W1:Y:S02]  /*f770*/  S2R R0, SR_TID.X ;  /* 0x0000000000007919 */ /* 0x002e640000002100 */
[----:B-1----:R-:W-:-:S04]  /*f780*/  LOP3.LUT R0, R0, 0x7f, RZ, 0xc0, !PT ;  /* 0x0000007f00007812 */ /* 0x002fc800078ec0ff */
[----:B------:R-:W-:-:S13]  /*f790*/  ISETP.NE.AND P0, PT, R0, RZ, PT ;  /* 0x000000ff0000720c */ /* 0x000fda0003f05270 */
[----:B------:R-:W-:Y:S05]  /*f7a0*/  @P0 BRA `(.L_x_2361) ;  /* 0x0000003c00000947 */ /* 0x000fea0003800000 */
[----:B0-----:R-:W0:Y:S01]  /*f7b0*/  S2R R5, SR_LANEID ;  /* 0x0000000000057919 */ /* 0x001e220000000000 */
[----:B------:R-:W-:Y:S01]  /*f7c0*/  VOTEU.ANY UR4, UPT, PT ;  /* 0x0000000000047886 */ /* 0x000fe200038e0100 */
[----:B------:R-:W1:Y:S01]  /*f7d0*/  LDC.64 R2, c[0x0][0xc60] ;  /* 0x00031800ff027b82 */ /* 0x000e620000000a00 */
[----:B------:R-:W0:Y:S02]  /*f7e0*/  FLO.U32 R0, UR4 ;  /* 0x0000000400007d00 */ /* 0x000e2400080e0000 */
[----:B0-----:R-:W-:-:S06]  /*f7f0*/  ISETP.EQ.U32.AND P0, PT, R0, R5, PT ;  /* 0x000000050000720c */ /* 0x001fcc0003f02070 */
[----:B------:R-:W1:Y:S07]  /*f800*/  POPC R5, UR4 ;  /* 0x0000000400057d09 */ /* 0x000e6e0008000000 */
[----:B-1----:R-:W4:Y:S01]  /*f810*/  @P0 ATOMG.E.ADD.STRONG.GPU PT, R3, desc[UR50][R2.64], R5 ;  /* 0x00000005020309a8 */ /* 0x002f2200081ee1f2 */
[----:B------:R-:W0:Y:S02]  /*f820*/  S2R R4, SR_LTMASK ;  /* 0x0000000000047919 */ /* 0x000e240000003900 */
[----:B0-----:R-:W-:-:S04]  /*f830*/  LOP3.LUT R4, R4, UR4, RZ, 0xc0, !PT ;  /* 0x0000000404047c12 */ /* 0x001fc8000f8ec0ff */
[----:B---3--:R-:W0:Y:S01]  /*f840*/  POPC R7, R4 ;  /* 0x0000000400077309 */ /* 0x008e220000000000 */
[----:B----4-:R-:W0:Y:S02]  /*f850*/  SHFL.IDX PT, R0, R3, R0, 0x1f ;  /* 0x00001f0003007589 */ /* 0x010e2400000e0000 */
[----:B0-----:R-:W-:-:S05]  /*f860*/  IADD3 R0, R0, UR37, R7 ;  /* 0x0000002500007c10 */ /* 0x001fca000fffe007 */
[----:B------:R4:W-:Y:S01]  /*f870*/  STL [R1], R0 ;  /* 0x0000000001007387 */ /* 0x0009e20000100800 */
[----:B------:R-:W-:Y:S05]  /*f880*/  BRA `(.L_x_2361) ;  /* 0x0000003800c87947 */ /* 0x000fea0003800000 */
.L_x_2360:
[----:B-1----:R-:W-:Y:S01]  /*f890*/  VIADD R0, R18, 0x18400 ;  /* 0x0001840012007836 */ /* 0x002fe20000000000 */
        /* <DEDUP_REMOVED lines=11> */
[----:B---3--:R-:W-:-:S02]  /*f950*/  IMAD.U32 R7, RZ, RZ, UR9 ;  /* 0x00000009ff077e24 */ /* 0x008fc4000f8e00ff */
[----:B--2---:R-:W-:Y:S02]  /*f960*/  IMAD.U32 R10, RZ, RZ, UR4 ;  /* 0x00000004ff0a7e24 */ /* 0x004fe4000f8e00ff */
[----:B------:R-:W-:Y:S02]  /*f970*/  IMAD.U32 R11, RZ, RZ, UR5 ;  /* 0x00000005ff0b7e24 */ /* 0x000fe4000f8e00ff */
[----:B------:R-:W-:Y:S02]  /*f980*/  IMAD.MOV.U32 R8, RZ, RZ, 0x70 ;  /* 0x00000070ff087424 */ /* 0x000fe400078e00ff */
[----:B------:R-:W-:Y:S02]  /*f990*/  IMAD.MOV.U32 R12, RZ, RZ, 0x1 ;  /* 0x00000001ff0c7424 */ /* 0x000fe400078e00ff */
[----:B------:R-:W-:-:S07]  /*f9a0*/  IMAD.MOV.U32 R13, RZ, RZ, RZ ;  /* 0x000000ffff0d7224 */ /* 0x000fce00078e00ff */
[----:B------:R-:W-:-:S07]  /*f9b0*/  LEPC R20, `(.L_x_2363) ;  /* 0x000000001014794e */ /* 0x000fce0000000000 */
[----:B-1----:R-:W-:Y:S05]  /*f9c0*/  CALL.ABS.NOINC R2 ;  /* 0x0000000002007343 */ /* 0x002fea0003c00000 */
.L_x_2363:
[----:B------:R-:W-:Y:S05]  /*f9d0*/  BSYNC B6 ;  /* 0x0000000000067941 */ /* 0x000fea0003800000 */
.L_x_2362:
        /* <DEDUP_REMOVED lines=9> */
[----:B------:R-:W-:Y:S02]  /*fa70*/  IMAD.U32 R4, RZ, RZ, UR6 ;  /* 0x00000006ff047e24 */ /* 0x000fe4000f8e00ff */
[----:B0-----:R-:W-:Y:S02]  /*fa80*/  IMAD.U32 R5, RZ, RZ, UR7 ;  /* 0x00000007ff057e24 */ /* 0x001fe4000f8e00ff */
[----:B------:R-:W-:Y:S02]  /*fa90*/  IMAD.U32 R6, RZ, RZ, UR8 ;  /* 0x00000008ff067e24 */ /* 0x000fe4000f8e00ff */
[----:B---3--:R-:W-:-:S02]  /*faa0*/  IMAD.U32 R7, RZ, RZ, UR9 ;  /* 0x00000009ff077e24 */ /* 0x008fc4000f8e00ff */
[----:B--2---:R-:W-:Y:S02]  /*fab0*/  IMAD.U32 R10, RZ, RZ, UR4 ;  /* 0x00000004ff0a7e24 */ /* 0x004fe4000f8e00ff */
[----:B------:R-:W-:Y:S02]  /*fac0*/  IMAD.U32 R11, RZ, RZ, UR5 ;  /* 0x00000005ff0b7e24 */ /* 0x000fe4000f8e00ff */
[----:B------:R-:W-:Y:S02]  /*fad0*/  IMAD.MOV.U32 R8, RZ, RZ, 0x70 ;  /* 0x00000070ff087424 */ /* 0x000fe400078e00ff */
[----:B------:R-:W-:Y:S02]  /*fae0*/  IMAD.MOV.U32 R12, RZ, RZ, 0x1 ;  /* 0x00000001ff0c7424 */ /* 0x000fe400078e00ff */
[----:B-1----:R-:W-:-:S07]  /*faf0*/  IMAD.MOV.U32 R13, RZ, RZ, RZ ;  /* 0x000000ffff0d7224 */ /* 0x002fce00078e00ff */
[----:B------:R-:W-:-:S07]  /*fb00*/  LEPC R20, `(.L_x_2366) ;  /* 0x000000001014794e */ /* 0x000fce0000000000 */
[----:B----4-:R-:W-:Y:S05]  /*fb10*/  CALL.ABS.NOINC R2 ;  /* 0x0000000002007343 */ /* 0x010fea0003c00000 */
.L_x_2366:
        /* <DEDUP_REMOVED lines=16> */
.L_x_2365:
[----:B------:R-:W-:Y:S05]  /*fc20*/  BSYNC B6 ;  /* 0x0000000000067941 */ /* 0x000fea0003800000 */
.L_x_2364:
[----:B------:R-:W4:Y:S01]  /*fc30*/  LDL.LU R4, [R1+0x1c] ;  /* 0x00001c0001047983 */ /* 0x000f220000300800 */
[----:B------:R-:W-:-:S03]  /*fc40*/  ULDC.64 UR4, c[0x0][0x9f8] ;  /* 0x00027e0000047ab9 */ /* 0x000fc60000000a00 */
[----:B---3--:R-:W3:Y:S01]  /*fc50*/  LDL R7, [R1+0x10] ;  /* 0x0000100001077983 */ /* 0x008ee20000100800 */
[----:B------:R-:W-:-:S03]  /*fc60*/  ISETP.NE.U32.AND P0, PT, RZ, UR4, PT ;  /* 0x00000004ff007c0c */ /* 0x000fc6000bf05070 */
[----:B------:R-:W5:Y:S01]  /*fc70*/  LDL R0, [R1+0x34] ;  /* 0x0000340001007983 */ /* 0x000f620000100800 */
[----:B------:R-:W-:-:S13]  /*fc80*/  ISETP.NE.AND.EX P0, PT, RZ, UR5, PT, P0 ;  /* 0x00000005ff007c0c */ /* 0x000fda000bf05300 */
[----:B------:R-:W-:-:S04]  /*fc90*/  @P0 IADD3 R2, P1, R17, UR4, RZ ;  /* 0x0000000411020c10 */ /* 0x000fc8000ff3e0ff */
[----:B----4-:R-:W-:Y:S01]  /*fca0*/  @P0 IADD3.X R3, R4, UR5, RZ, P1, !PT ;  /* 0x0000000504030c10 */ /* 0x010fe20008ffe4ff */
[----:B------:R-:W-:-:S04]  /*fcb0*/  ULDC.64 UR4, c[0x0][0xa08] ;  /* 0x0002820000047ab9 */ /* 0x000fc80000000a00 */
[----:B---3--:R1:W0:Y:S02]  /*fcc0*/  @P0 LDG.E R7, desc[UR50][R2.64] ;  /* 0x0000003202070981 */ /* 0x008224000c1e1900 */
[----:B-1----:R-:W1:Y:S01]  /*fcd0*/  LDC.64 R2, c[0x0][0x418] ;  /* 0x00010600ff027b82 */ /* 0x002e620000000a00 */
[----:B-----5:R-:W-:Y:S01]  /*fce0*/  VIADD R0, R0, 0xffffffff ;  /* 0xffffffff00007836 */ /* 0x020fe20000000000 */
[----:B0-----:R-:W-:Y:S01]  /*fcf0*/  SHF.R.S32.HI R8, RZ, 0x1f, R7 ;  /* 0x0000001fff087819 */ /* 0x001fe20000011407 */
[----:B------:R0:W-:Y:S04]  /*fd00*/  @P0 STL [R1+0x10], R7 ;  /* 0x0000100701000387 */ /* 0x0001e80000100800 */
[----:B------:R0:W-:Y:S01]  /*fd10*/  STL [R1+0x1c], R8 ;  /* 0x00001c0801007387 */ /* 0x0001e20000100800 */
[----:B-1----:R-:W-:Y:S01]  /*fd20*/  LOP3.LUT P0, RZ, R2, UR4, RZ, 0xfc, !PT ;  /* 0x0000000402ff7c12 */ /* 0x002fe2000f80fcff */
[----:B------:R-:W-:-:S03]  /*fd30*/  UMOV UR4, 0xffffffff ;  /* 0xffffffff00047882 */ /* 0x000fc60000000000 */
[----:B------:R-:W-:-:S04]  /*fd40*/  LOP3.LUT P0, RZ, R3, UR5, RZ, 0xfc, P0 ;  /* 0x0000000503ff7c12 */ /* 0x000fc8000800fcff */
[----:B------:R-:W-:Y:S01]  /*fd50*/  SEL R17, R7, RZ, !P0 ;  /* 0x000000ff07117207 */ /* 0x000fe20004000000 */
[----:B0-----:R-:W-:Y:S08]  /*fd60*/  BRA.DIV UR4, `(.L_x_2367) ;  /* 0x0000004e049c7947 */ /* 0x001ff0000b800000 */
[----:B------:R-:W0:Y:S02]  /*fd70*/  S2R R4, SR_TID.X ;  /* 0x0000000000047919 */ /* 0x000e240000002100 */
[----:B0-----:R-:W-:-:S04]  /*fd80*/  SHF.R.U32.HI R4, RZ, 0x5, R4 ;  /* 0x00000005ff047819 */ /* 0x001fc80000011604 */
[----:B------:R-:W-:-:S05]  /*fd90*/  LOP3.LUT R4, R4, 0x3, RZ, 0xc0, !PT ;  /* 0x0000000304047812 */ /* 0x000fca00078ec0ff */
[----:B------:R0:W1:Y:S02]  /*fda0*/  SHFL.IDX PT, R14, R4, RZ, 0x1f ;  /* 0x00001fff040e7589 */ /* 0x00006400000e0000 */
.L_x_2470:
[----:B------:R-:W-:Y:S01]  /*fdb0*/  PLOP3.LUT P1, PT, PT, PT, PT, 0x8, 0x0 ;  /* 0x000000000000781c */ /* 0x000fe20003f2e170 */
[----:B------:R3:W-:Y:S01]  /*fdc0*/  STL [R1+0x8], R0 ;  /* 0x0000080001007387 */ /* 0x0007e20000100800 */
[----:B-1----:R-:W-:Y:S02]  /*fdd0*/  ISETP.NE.AND P0, PT, R14, RZ, PT ;  /* 0x000000ff0e00720c */ /* 0x002fe40003f05270 */
[----:B0-----:R-:W-:-:S05]  /*fde0*/  P2R R4, PR, RZ, 0x2 ;  /* 0x00000002ff047803 */ /* 0x001fca0000000000 */
[----:B------:R3:W-:Y:S06]  /*fdf0*/  STL [R1+0x20], R4 ;  /* 0x0000200401007387 */ /* 0x0007ec0000100800 */
[----:B------:R-:W-:Y:S05]  /*fe00*/  @P0 BRA `(.L_x_2368) ;  /* 0x0000000400180947 */ /* 0x000fea0003800000 */
[----:B------:R-:W-:-:S03]  /*fe10*/  UMOV UR4, 0xffffffff ;  /* 0xffffffff00047882 */ /* 0x000fc60000000000 */
[----:B------:R-:W-:Y:S05]  /*fe20*/  BRA.DIV UR4, `(.L_x_2369) ;  /* 0x0000004e04a07947 */ /* 0x000fea000b800000 */
[----:B------:R-:W-:-:S13]  /*fe30*/  ELECT P6, URZ, PT ;  /* 0x00000000003f782f */ /* 0x000fda00038c0000 */
.L_x_2473:
[----:B------:R-:W-:Y:S05]  /*fe40*/  @!P6 BRA `(.L_x_2368) ;  /* 0x000000040008e947 */ /* 0x000fea0003800000 */
[----:B------:R-:W-:-:S04]  /*fe50*/  ISETP.NE.U32.AND P0, PT, R2, RZ, PT ;  /* 0x000000ff0200720c */ /* 0x000fc80003f05070 */
[----:B------:R-:W-:-:S13]  /*fe60*/  ISETP.NE.AND.EX P0, PT, R3, RZ, PT, P0 ;  /* 0x000000ff0300720c */ /* 0x000fda0003f05300 */
[----:B------:R-:W-:Y:S05]  /*fe70*/  @!P0 BRA `(.L_x_2370) ;  /* 0x0000000000508947 */ /* 0x000fea0003800000 */
[----:B------:R-:W0:Y:S01]  /*fe80*/  LDC R6, c[0x0][0x43c] ;  /* 0x00010f00ff067b82 */ /* 0x000e220000000800 */
[----:B------:R-:W-:Y:S01]  /*fe90*/  IMAD.MOV.U32 R9, RZ, RZ, R0 ;  /* 0x000000ffff097224 */ /* 0x000fe200078e0000 */
[----:B------:R-:W-:-:S03]  /*fea0*/  ULDC.64 UR4, c[0x0][0x428] ;  /* 0x00010a0000047ab9 */ /* 0x000fc60000000a00 */
[----:B---3--:R-:W-:Y:S01]  /*feb0*/  IMAD.MOV.U32 R0, RZ, RZ, R9 ;  /* 0x000000ffff007224 */ /* 0x008fe200078e0009 */
[----:B0-----:R-:W-:-:S13]  /*fec0*/  ISETP.NE.AND P0, PT, R6, 0x1, PT ;  /* 0x000000010600780c */ /* 0x001fda0003f05270 */
[----:B------:R-:W0:Y:S02]  /*fed0*/  @P0 LDC.64 R4, c[0x0][0x440] ;  /* 0x00011000ff040b82 */ /* 0x000e240000000a00 */
[----:B0-----:R-:W-:-:S05]  /*fee0*/  @P0 IMAD.HI.U32 R4, R9, R4, RZ ;  /* 0x0000000409040227 */ /* 0x001fca00078e00ff */
        /* <DEDUP_REMOVED lines=13> */
.L_x_2370:
[----:B0-----:R-:W4:Y:S01]  /*ffc0*/  LDL R2, [R1+0x14] ;  /* 0x0000140001027983 */ /* 0x001f220000100800 */
[----:B---3--:R-:W-:Y:S01]  /*ffd0*/  IMAD R0, R19, 0x8, R18 ;  /* 0x0000000813007824 */ /* 0x008fe200078e0212 */
[----:B----4-:R-:W-:-:S04]  /*ffe0*/  SHF.L.U32 R2, R2, 0x1f, RZ ;  /* 0x0000001f02027819 */ /* 0x010fc800000006ff */
[----:B------:R-:W0:Y:S02]  /*fff0*/  SYNCS.PHASECHK.TRANS64.TRYWAIT P0, [R0+URZ+0x28840], R2 ;  /* 0x02884002000075a7 */ /* 0x000e24000800017f */
[----:B0-----:R-:W-:Y:S05]  /*10000*/  @!P0 BRA `(.L_x_2371) ;  /* 0x0000004c00488947 */ /* 0x001fea0003800000 */
.L_x_2474:
[----:B------:R-:W1:Y:S02]  /*10010*/  S2R R3, SR_TID.X ;  /* 0x0000000000037919 */ /* 0x000e640000002100 */
[----:B-1----:R-:W-:-:S04]  /*10020*/  LOP3.LUT R3, R3, 0x7f, RZ, 0xc0, !PT ;  /* 0x0000007f03037812 */ /* 0x002fc800078ec0ff */
[----:B------:R-:W-:-:S13]  /*10030*/  ISETP.NE.AND P0, PT, R3, RZ, PT ;  /* 0x000000ff0300720c */ /* 0x000fda0003f05270 */
[----:B------:R-:W-:Y:S05]  /*10040*/  @P0 BRA `(.L_x_2372) ;  /* 0x00000000001c0947 */ /* 0x000fea0003800000 */
[----:B------:R-:W1:Y:S01]  /*10050*/  S2R R3, SR_TID.X ;  /* 0x0000000000037919 */ /* 0x000e620000002100 */
[----:B0-----:R-:W-:-:S04]  /*10060*/  IMAD.MOV.U32 R2, RZ, RZ, 0x8000 ;  /* 0x00008000ff027424 */ /* 0x001fc800078e00ff */
[----:B------:R3:W-:Y:S01]  /*10070*/  SYNCS.ARRIVE.TRANS64 RZ, [R0+URZ+0x28830], R2 ;  /* 0x0288300200ff79a7 */ /* 0x0007e2000800003f */
[----:B-1----:R-:W-:-:S04]  /*10080*/  LOP3.LUT R3, R3, 0x1f, RZ, 0xc0, !PT ;  /* 0x0000001f03037812 */ /* 0x002fc800078ec0ff */
[----:B------:R-:W-:-:S13]  /*10090*/  ISETP.NE.AND P0, PT, R3, RZ, PT ;  /* 0x000000ff0300720c */ /* 0x000fda0003f05270 */
[----:B---3--:R-:W-:Y:S05]  /*100a0*/  @!P0 BRA `(.L_x_2372) ;  /* 0x0000000000048947 */ /* 0x008fea0003800000 */
[----:B------:R-:W-:Y:S01]  /*100b0*/  BPT.TRAP 0x1 ;  /* 0x000000040000795c */ /* 0x000fe20000300000 */
.L_x_2372:
[----:B------:R-:W3:Y:S04]  /*100c0*/  LDL R3, [R1+0x8] ;  /* 0x0000080001037983 */ /* 0x000ee80000100800 */
[----:B0-----:R-:W4:Y:S01]  /*100d0*/  LDL R2, [R1+0x18] ;  /* 0x0000180001027983 */ /* 0x001f220000100800 */
        /* <DEDUP_REMOVED lines=17> */
[----:B----4-:R-:W-:-:S13]  /*101f0*/  R2UR UR5, R2 ;  /* 0x00000000020572ca */ /* 0x010fda00000e0000 */
[----:B------:R-:W-:Y:S02]  /*10200*/  ULEA UR11, UR11, UR5, 0x7 ;  /* 0x000000050b0b7291 */ /* 0x000fe4000f8e383f */
[----:B------:R-:W-:-:S09]  /*10210*/  UIADD3.X UR5, URZ, UR39, URZ, UP0, !UPT ;  /* 0x000000273f057290 */ /* 0x000fd200087fe43f */
[----:B------:R1:W-:Y:S02]  /*10220*/  UTMALDG.4D [UR8], [UR4], desc[UR6] ;  /* 0x00000608040075b4 */ /* 0x0003e40008019000 */
[----:B-1----:R-:W-:Y:S01]  /*10230*/  UMOV UR8, UR14 ;  /* 0x0000000e00087c82 */ /* 0x002fe20008000000 */
[----:B------:R-:W-:Y:S02]  /*10240*/  UMOV UR10, UR15 ;  /* 0x0000000f000a7c82 */ /* 0x000fe40008000000 */
[----:B------:R0:W-:Y:S02]  /*10250*/  UTMALDG.4D [UR8], [UR4], desc[UR6] ;  /* 0x00000608040075b4 */ /* 0x0001e40008019000 */
[----:B0-----:R-:W-:Y:S01]  /*10260*/  NOP ;  /* 0x0000000000007918 */ /* 0x001fe20000000000 */
.L_x_2368:
[----:B------:R-:W4:Y:S04]  /*10270*/  LDL.LU R3, [R1+0x38] ;  /* 0x0000380001037983 */ /* 0x000f280000300800 */
[----:B------:R-:W5:Y:S04]  /*10280*/  LDL.LU R5, [R1+0x2c] ;  /* 0x00002c0001057983 */ /* 0x000f680000300800 */
[----:B---3--:R-:W3:Y:S01]  /*10290*/  LDL.LU R4, [R1+0x44] ;  /* 0x0000440001047983 */ /* 0x008ee20000300800 */
        /* <DEDUP_REMOVED lines=9> */
[----:B----4-:R-:W-:Y:S02]  /*10330*/  SHF.R.S32.HI R0, RZ, 0x1f, R3 ;  /* 0x0000001fff007819 */ /* 0x010fe40000011403 */
[----:B-----5:R-:W-:-:S03]  /*10340*/  SEL R5, R5, RZ, !P0 ;  /* 0x000000ff05057207 */ /* 0x020fc60004000000 */
[----:B------:R-:W-:Y:S01]  /*10350*/  IMAD R0, R0, UR4, RZ ;  /* 0x0000000400007c24 */ /* 0x000fe2000f8e02ff */
[----:B---3--:R-:W-:-:S03]  /*10360*/  SEL R4, R4, RZ, !P0 ;  /* 0x000000ff04047207 */ /* 0x008fc60004000000 */
        /* <DEDUP_REMOVED lines=8> */
[----:B0-----:R-:W-:Y:S01]  /*103f0*/  MOV R2, 0x0 ;  /* 0x0000000000027802 */ /* 0x001fe20000000f00 */
        /* <DEDUP_REMOVED lines=14> */
[----:B0-----:R-:W-:Y:S05]  /*104e0*/  CALL.ABS.NOINC R2 ;  /* 0x0000000002007343 */ /* 0x001fea0003c00000 */
.L_x_2374:
[----:B------:R-:W-:Y:S05]  /*104f0*/  BSYNC B6 ;  /* 0x0000000000067941 */ /* 0x000fea0003800000 */
.L_x_2373:
[----:B0-----:R-:W3:Y:S01]  /*10500*/  LDL.LU R0, [R1+0x44] ;  /* 0x0000440001007983 */ /* 0x001ee20000300800 */
[----:B------:R-:W-:Y:S01]  /*10510*/  ULDC.64 UR4, c[0x0][0x2d8] ;  /* 0x0000b60000047ab9 */ /* 0x000fe20000000a00 */
[----:B------:R-:W0:Y:S01]  /*10520*/  LDC R7, c[0x0][0x448] ;  /* 0x00011200ff077b82 */ /* 0x000e220000000800 */
[----:B------:R-:W-:Y:S01]  /*10530*/  ULDC.64 UR6, c[0x0][0x280] ;  /* 0x0000a00000067ab9 */ /* 0x000fe20000000a00 */
[----:B------:R-:W4:Y:S04]  /*10540*/  LDL.LU R5, [R1+0x38] ;  /* 0x0000380001057983 */ /* 0x000f280000300800 */
[----:B------:R-:W4:Y:S04]  /*10550*/  LDL.LU.64 R2, [R1+0x50] ;  /* 0x0000500001027983 */ /* 0x000f280000300a00 */
[----:B------:R-:W2:Y:S04]  /*10560*/  LDL.LU R4, [R1+0x2c] ;  /* 0x00002c0001047983 */ /* 0x000ea80000300800 */
[----:B------:R-:W2:Y:S01]  /*10570*/  LDL R8, [R1+0x4] ;  /* 0x0000040001087983 */ /* 0x000ea20000100800 */
[----:B------:R-:W1:Y:S01]  /*10580*/  S2R R9, SR_TID.X ;  /* 0x0000000000097919 */ /* 0x000e620000002100 */
[----:B0-----:R-:W-:-:S13]  /*10590*/  ISETP.NE.AND P0, PT, R7, 0x1, PT ;  /* 0x000000010700780c */ /* 0x001fda0003f05270 */
[----:B------:R-:W0:Y:S01]  /*105a0*/  @P0 LDC R6, c[0x0][0x450] ;  /* 0x00011400ff060b82 */ /* 0x000e220000000800 */
[----:B-1----:R-:W-:-:S05]  /*105b0*/  IMAD.SHL.U32 R9, R9, 0x8, RZ ;  /* 0x0000000809097824 */ /* 0x002fca00078e00ff */
[----:B------:R-:W-:-:S04]  /*105c0*/  LOP3.LUT R9, R9, 0x38, RZ, 0xc0, !PT ;  /* 0x0000003809097812 */ /* 0x000fc800078ec0ff */
[----:B------:R-:W-:Y:S01]  /*105d0*/  LOP3.LUT R9, R9, 0x40, RZ, 0xfc, !PT ;  /* 0x0000004009097812 */ /* 0x000fe200078efcff */
[----:B----4-:R-:W-:Y:S02]  /*105e0*/  IMAD.MOV.U32 R3, RZ, RZ, R5 ;  /* 0x000000ffff037224 */ /* 0x010fe400078e0005 */
[----:B------:R-:W1:Y:S01]  /*105f0*/  S2R R5, SR_TID.X ;  /* 0x0000000000057919 */ /* 0x000e620000002100 */
[----:B------:R-:W-:-:S04]  /*10600*/  IMAD.WIDE.U32 R2, R16, UR4, R2 ;  /* 0x0000000410027c25 */ /* 0x000fc8000f8e0002 */
[----:B------:R-:W-:Y:S01]  /*10610*/  IMAD R3, R16, UR5, R3 ;  /* 0x0000000510037c24 */ /* 0x000fe2000f8e0203 */
[----:B------:R-:W-:Y:S02]  /*10620*/  ULDC.64 UR4, c[0x0][0x2e0] ;  /* 0x0000b80000047ab9 */ /* 0x000fe40000000a00 */
[----:B---3--:R-:W-:Y:S02]  /*10630*/  IMAD R0, R0, UR4, RZ ;  /* 0x0000000400007c24 */ /* 0x008fe4000f8e02ff */
[----:B--2---:R-:W-:-:S04]  /*10640*/  IMAD.WIDE.U32 R2, R4, UR4, R2 ;  /* 0x0000000404027c25 */ /* 0x004fc8000f8e0002 */
[----:B------:R-:W-:Y:S01]  /*10650*/  IMAD R0, R4, UR5, R0 ;  /* 0x0000000504007c24 */ /* 0x000fe2000f8e0200 */
[----:B------:R-:W-:Y:S01]  /*10660*/  ULDC.64 UR4, c[0x0][0x2d0] ;  /* 0x0000b40000047ab9 */ /* 0x000fe20000000a00 */
[----:B------:R-:W2:Y:S02]  /*10670*/  S2R R4, SR_TID.X ;  /* 0x0000000000047919 */ /* 0x000ea40000002100 */
[----:B------:R-:W-:Y:S01]  /*10680*/  IMAD.IADD R3, R3, 0x1, R0 ;  /* 0x0000000103037824 */ /* 0x000fe200078e0200 */
[----:B-1----:R-:W-:-:S04]  /*10690*/  LOP3.LUT R5, R5, 0x7f, RZ, 0xc0, !PT ;  /* 0x0000007f05057812 */ /* 0x002fc800078ec0ff */
[----:B------:R-:W-:Y:S01]  /*106a0*/  SHF.R.U32.HI R5, RZ, 0x3, R5 ;  /* 0x00000003ff057819 */ /* 0x000fe20000011605 */
[----:B--2---:R-:W-:-:S05]  /*106b0*/  IMAD.SHL.U32 R4, R4, 0x10, RZ ;  /* 0x0000001004047824 */ /* 0x004fca00078e00ff */
[----:B------:R-:W-:Y:S02]  /*106c0*/  LOP3.LUT R4, R5, 0x70, R4, 0xf8, !PT ;  /* 0x0000007005047812 */ /* 0x000fe400078ef804 */
[----:B------:R-:W1:Y:S03]  /*106d0*/  @P0 LDC R5, c[0x0][0x44c] ;  /* 0x00011300ff050b82 */ /* 0x000e660000000800 */
[----:B------:R-:W-:-:S04]  /*106e0*/  IMAD R4, R8, 0x80, R4 ;  /* 0x0000008008047824 */ /* 0x000fc800078e0204 */
[----:B------:R-:W-:Y:S02]  /*106f0*/  IMAD.MOV.U32 R0, RZ, RZ, R4 ;  /* 0x000000ffff007224 */ /* 0x000fe400078e0004 */
[----:B-1----:R-:W-:-:S05]  /*10700*/  @P0 IMAD.HI.U32 R5, R4, R5, RZ ;  /* 0x0000000504050227 */ /* 0x002fca00078e00ff */
[----:B0-----:R-:W-:-:S05]  /*10710*/  @P0 SHF.R.U32.HI R0, RZ, R6, R5 ;  /* 0x00000006ff000219 */ /* 0x001fca0000011605 */
[----:B------:R-:W-:Y:S02]  /*10720*/  IMAD.MOV R5, RZ, RZ, -R0 ;  /* 0x000000ffff057224 */ /* 0x000fe400078e0a00 */
[----:B------:R-:W-:-:S04]  /*10730*/  IMAD.WIDE.U32 R2, R0, UR4, R2 ;  /* 0x0000000400027c25 */ /* 0x000fc8000f8e0002 */
[----:B------:R-:W-:Y:S01]  /*10740*/  IMAD R4, R7, R5, R4 ;  /* 0x0000000507047224 */ /* 0x000fe200078e0204 */
[----:B------:R-:W-:-:S05]  /*10750*/  SHF.R.S32.HI R5, RZ, 0x1f, R0 ;  /* 0x0000001fff057819 */ /* 0x000fca0000011400 */
[----:B------:R-:W-:-:S04]  /*10760*/  IMAD R5, R5, UR4, RZ ;  /* 0x0000000405057c24 */ /* 0x000fc8000f8e02ff */
[----:B------:R-:W-:Y:S01]  /*10770*/  IMAD R0, R0, UR5, R5 ;  /* 0x0000000500007c24 */ /* 0x000fe2000f8e0205 */
[----:B------:R-:W-:Y:S01]  /*10780*/  ULDC.64 UR4, c[0x0][0x2c8] ;  /* 0x0000b20000047ab9 */ /* 0x000fe20000000a00 */
[----:B------:R-:W0:Y:S02]  /*10790*/  S2R R5, SR_TID.X ;  /* 0x0000000000057919 */ /* 0x000e240000002100 */
        /* <DEDUP_REMOVED lines=9> */
[----:B------:R-:W-:Y:S02]  /*10830*/  IMAD.IADD R0, R3, 0x1, R0 ;  /* 0x0000000103007824 */ /* 0x000fe400078e0200 */
[----:B0-----:R-:W-:-:S05]  /*10840*/  IMAD.SHL.U32 R10, R5, 0x8, RZ ;  /* 0x00000008050a7824 */ /* 0x001fca00078e00ff */
[----:B------:R-:W-:-:S04]  /*10850*/  LOP3.LUT R10, R10, 0x38, RZ, 0xc0, !PT ;  /* 0x000000380a0a7812 */ /* 0x000fc800078ec0ff */
[----:B------:R-:W-:Y:S01]  /*10860*/  ISETP.GE.AND P0, PT, R10, UR4, PT ;  /* 0x000000040a007c0c */ /* 0x000fe2000bf06270 */
[----:B------:R-:W-:Y:S01]  /*10870*/  UMOV UR4, 0xffffffff ;  /* 0xffffffff00047882 */ /* 0x000fe20000000000 */
[----:B------:R-:W-:Y:S02]  /*10880*/  LEA.HI.X R3, R2, UR7, R0, 0x1, P2 ;  /* 0x0000000702037c11 */ /* 0x000fe400090f0c00 */
[----:B-1----:R-:W-:Y:S09]  /*10890*/  BRA.DIV UR4, `(.L_x_2375) ;  /* 0x0000004604387947 */ /* 0x002ff2000b800000 */
[----:B------:R-:W0:Y:S01]  /*108a0*/  S2R R6, SR_TID.X ;  /* 0x0000000000067919 */ /* 0x000e220000002100 */
[----:B------:R-:W2:Y:S01]  /*108b0*/  LDL.LU R8, [R1+0x4] ;  /* 0x0000040001087983 */ /* 0x000ea20000300800 */
[----:B0-----:R-:W-:-:S04]  /*108c0*/  LOP3.LUT R6, R6, 0x7f, RZ, 0xc0, !PT ;  /* 0x0000007f06067812 */ /* 0x001fc800078ec0ff */
[----:B------:R-:W-:Y:S02]  /*108d0*/  SHF.R.U32.HI R11, RZ, 0x3, R6 ;  /* 0x00000003ff0b7819 */ /* 0x000fe40000011606 */
[----:B------:R-:W3:Y:S03]  /*108e0*/  LDL.LU R6, [R1+0x40] ;  /* 0x0000400001067983 */ /* 0x000ee60000300800 */
[----:B--2---:R-:W-:-:S04]  /*108f0*/  IMAD R2, R8, 0x80, R11 ;  /* 0x0000008008027824 */ /* 0x004fc800078e020b */
        /* <DEDUP_REMOVED lines=74> */
.L_x_2491:
        /* <DEDUP_REMOVED lines=11> */
.L_x_2377:
[----:B------:R-:W-:Y:S05]  /*10e50*/  BSYNC B0 ;  /* 0x0000000000007941 */ /* 0x000fea0003800000 */
.L_x_2376:
[----:B------:R-:W-:Y:S01]  /*10e60*/  NOP ;  /* 0x0000000000007918 */ /* 0x000fe20000000000 */
[----:B------:R-:W-:Y:S01]  /*10e70*/  PLOP3.LUT P0, PT, PT, PT, PT, 0x80, 0x0 ;  /* 0x000000000000781c */ /* 0x000fe20003f0f070 */
[----:B0-----:R-:W-:-:S12]  /*10e80*/  VIADD R6, R18, 0x28800 ;  /* 0x0002880012067836 */ /* 0x001fd80000000000 */
.L_x_2378:
        /* <DEDUP_REMOVED lines=18> */
.L_x_2492:
[----:B------:R-:W-:Y:S05]  /*10fb0*/  BSYNC B0 ;  /* 0x0000000000007941 */ /* 0x000fea0003800000 */
.L_x_2379:
        /* <DEDUP_REMOVED lines=54> */
.L_x_2387:
[----:B------:R-:W-:Y:S01]  /*11320*/  IMAD R3, R8, 0x8, R18 ;  /* 0x0000000808037824 */ /* 0x000fe200078e0212 */
[----:B------:R-:W-:Y:S01]  /*11330*/  SHF.L.U32 R2, R11, 0x1f, RZ ;  /* 0x0000001f0b027819 */ /* 0x000fe200000006ff */
[----:B------:R-:W-:Y:S03]  /*11340*/  BSSY B3, `(.L_x_2388) ;  /* 0x0000003000037945 */ /* 0x000fe60003800000 */
[----:B------:R-:W1:Y:S02]  /*11350*/  SYNCS.PHASECHK.TRANS64.TRYWAIT P0, [R3+URZ+0x28840], R2 ;  /* 0x02884002030075a7 */ /* 0x000e64000800017f */
[----:B-1----:R-:W-:Y:S05]  /*11360*/  @!P0 BRA `(.L_x_2389) ;  /* 0x0000004400508947 */ /* 0x002fea0003800000 */
.L_x_2493:
[----:B------:R-:W-:Y:S05]  /*11370*/  BSYNC B3 ;  /* 0x0000000000037941 */ /* 0x000fea0003800000 */
.L_x_2388:
        /* <DEDUP_REMOVED lines=12> */
.L_x_2391:
[----:B------:R-:W-:Y:S05]  /*11440*/  BSYNC B3 ;  /* 0x0000000000037941 */ /* 0x000fea0003800000 */
.L_x_2390:
        /* <DEDUP_REMOVED lines=12> */
.L_x_2392:
        /* <DEDUP_REMOVED lines=16> */
.L_x_2393:
        /* <DEDUP_REMOVED lines=16> */
.L_x_2494:
[----:B------:R-:W-:Y:S05]  /*11710*/  BSYNC B3 ;  /* 0x0000000000037941 */ /* 0x000fea0003800000 */
.L_x_2394:
        /* <DEDUP_REMOVED lines=12> */
.L_x_2397:
[----:B------:R-:W-:Y:S05]  /*117e0*/  BSYNC B3 ;  /* 0x0000000000037941 */ /* 0x000fea0003800000 */
.L_x_2396:
        /* <DEDUP_REMOVED lines=13> */
.L_x_2398:
        /* <DEDUP_REMOVED lines=15> */
.L_x_2399:
        /* <DEDUP_REMOVED lines=12> */
.L_x_2386:
[----:B------:R-:W-:Y:S05]  /*11a70*/  BSYNC B1 ;  /* 0x0000000000017941 */ /* 0x000fea0003800000 */
.L_x_2385:
[----:B0-----:R-:W2:Y:S01]  /*11a80*/  LDL.LU R0, [R1+0x34] ;  /* 0x0000340001007983 */ /* 0x001ea20000300800 */
[----:B------:R-:W-:-:S03]  /*11a90*/  IMAD.MOV.U32 R19, RZ, RZ, R8 ;  /* 0x000000ffff137224 */ /* 0x000fc600078e0008 */
[----:B------:R0:W-:Y:S02]  /*11aa0*/  STL [R1+0x14], R11 ;  /* 0x0000140b01007387 */ /* 0x0001e40000100800 */
[----:B0-2---:R-:W-:-:S07]  /*11ab0*/  VIADD R0, R0, 0xfffffffd ;  /* 0xfffffffd00007836 */ /* 0x005fce0000000000 */
.L_x_2384:
[----:B------:R-:W-:Y:S05]  /*11ac0*/  BSYNC B2 ;  /* 0x0000000000027941 */ /* 0x000fea0003800000 */
.L_x_2383:
[----:B------:R-:W-:Y:S01]  /*11ad0*/  VIADD R10, R10, 0xfffffffe ;  /* 0xfffffffe0a0a7836 */ /* 0x000fe20000000000 */
[----:B------:R-:W-:-:S04]  /*11ae0*/  LOP3.LUT R7, RZ, R7, RZ, 0x33, !PT ;  /* 0x00000007ff077212 */ /* 0x000fc800078e33ff */
[----:B------:R-:W-:-:S13]  /*11af0*/  ISETP.NE.AND P0, PT, R10, R7, PT ;  /* 0x000000070a00720c */ /* 0x000fda0003f05270 */
[----:B------:R-:W-:Y:S05]  /*11b00*/  @!P0 BRA `(.L_x_2382) ;  /* 0x0000001000cc8947 */ /* 0x000fea0003800000 */
[----:B------:R-:W-:-:S07]  /*11b10*/  IMAD.MOV.U32 R9, RZ, RZ, R17 ;  /* 0x000000ffff097224 */ /* 0x000fce00078e0011 */
.L_x_2430:
        /* <DEDUP_REMOVED lines=35> */
.L_x_2402:
[----:B------:R-:W-:Y:S01]  /*11d50*/  IMAD R3, R4, 0x8, R18 ;  /* 0x0000000804037824 */ /* 0x000fe200078e0212 */
[----:B------:R-:W-:Y:S01]  /*11d60*/  SHF.L.U32 R2, R5, 0x1f, RZ ;  /* 0x0000001f05027819 */ /* 0x000fe200000006ff */
[----:B------:R-:W-:Y:S03]  /*11d70*/  BSSY B2, `(.L_x_2403) ;  /* 0x0000003000027945 */ /* 0x000fe60003800000 */
[----:B------:R-:W1:Y:S02]  /*11d80*/  SYNCS.PHASECHK.TRANS64.TRYWAIT P0, [R3+URZ+0x28840], R2 ;  /* 0x02884002030075a7 */ /* 0x000e64000800017f */
[----:B-1----:R-:W-:Y:S05]  /*11d90*/  @!P0 BRA `(.L_x_2404) ;  /* 0x0000003800ec8947 */ /* 0x002fea0003800000 */
.L_x_2495:
[----:B------:R-:W-:Y:S05]  /*11da0*/  BSYNC B2 ;  /* 0x0000000000027941 */ /* 0x000fea0003800000 */
.L_x_2403:
        /* <DEDUP_REMOVED lines=12> */
.L_x_2406:
[----:B------:R-:W-:Y:S05]  /*11e70*/  BSYNC B2 ;  /* 0x0000000000027941 */ /* 0x000fea0003800000 */
.L_x_2405:
        /* <DEDUP_REMOVED lines=12> */
.L_x_2407:
        /* <DEDUP_REMOVED lines=16> */
.L_x_2408:
        /* <DEDUP_REMOVED lines=16> */
.L_x_2496:
[----:B------:R-:W-:Y:S05]  /*12140*/  BSYNC B2 ;  /* 0x0000000000027941 */ /* 0x000fea0003800000 */
.L_x_2409:
        /* <DEDUP_REMOVED lines=11> */
.L_x_2412:
[----:B------:R-:W-:Y:S05]  /*12200*/  BSYNC B2 ;  /* 0x0000000000027941 */ /* 0x000fea0003800000 */
.L_x_2411:
        /* <DEDUP_REMOVED lines=12> */
.L_x_2413:
        /* <DEDUP_REMOVED lines=15> */
.L_x_2414:
        /* <DEDUP_REMOVED lines=12> */
.L_x_2401:
[----:B------:R-:W-:Y:S05]  /*12480*/  BSYNC B1 ;  /* 0x0000000000017941 */ /* 0x000fea0003800000 */
.L_x_2400:
        /* <DEDUP_REMOVED lines=35> */
.L_x_2417:
[----:B------:R-:W-:Y:S01]  /*126c0*/  IMAD R2, R19, 0x8, R18 ;  /* 0x0000000813027824 */ /* 0x000fe200078e0212 */
[----:B------:R-:W-:Y:S01]  /*126d0*/  SHF.L.U32 R3, R12, 0x1f, RZ ;  /* 0x0000001f0c037819 */ /* 0x000fe200000006ff */
[----:B------:R-:W-:Y:S03]  /*126e0*/  BSSY B2, `(.L_x_2418) ;  /* 0x0000003000027945 */ /* 0x000fe60003800000 */
[----:B------:R-:W2:Y:S02]  /*126f0*/  SYNCS.PHASECHK.TRANS64.TRYWAIT P0, [R2+URZ+0x28840], R3 ;  /* 0x02884003020075a7 */ /* 0x000ea4000800017f */
[----:B--2---:R-:W-:Y:S05]  /*12700*/  @!P0 BRA `(.L_x_2419) ;  /* 0x0000003000b88947 */ /* 0x004fea0003800000 */
.L_x_2497:
[----:B------:R-:W-:Y:S05]  /*12710*/  BSYNC B2 ;  /* 0x0000000000027941 */ /* 0x000fea0003800000 */
.L_x_2418:
        /* <DEDUP_REMOVED lines=12> */
.L_x_2421:
[----:B------:R-:W-:Y:S05]  /*127e0*/  BSYNC B2 ;  /* 0x0000000000027941 */ /* 0x000fea0003800000 */
.L_x_2420:
        /* <DEDUP_REMOVED lines=13> */
.L_x_2422:
        /* <DEDUP_REMOVED lines=16> */
.L_x_2423:
        /* <DEDUP_REMOVED lines=15> */
.L_x_2498:
[----:B------:R-:W-:Y:S05]  /*12ab0*/  BSYNC B2 ;  /* 0x0000000000027941 */ /* 0x000fea0003800000 */
.L_x_2424:
        /* <DEDUP_REMOVED lines=11> */
.L_x_2427:
[----:B------:R-:W-:Y:S05]  /*12b70*/  BSYNC B2 ;  /* 0x0000000000027941 */ /* 0x000fea0003800000 */
.L_x_2426:
        /* <DEDUP_REMOVED lines=12> */
.L_x_2428:
        /* <DEDUP_REMOVED lines=15> */
.L_x_2429:
        /* <DEDUP_REMOVED lines=12> */
.L_x_2416:
[----:B------:R-:W-:Y:S05]  /*12df0*/  BSYNC B1 ;  /* 0x0000000000017941 */ /* 0x000fea0003800000 */
.L_x_2415:
[----:B------:R-:W2:Y:S01]  /*12e00*/  LDL R2, [R1+0x24] ;  /* 0x0000240001027983 */ /* 0x000ea20000100800 */
[----:B------:R-:W-:Y:S01]  /*12e10*/  VIADD R0, R0, 0xfffffffe ;  /* 0xfffffffe00007836 */ /* 0x000fe20000000000 */
[----:B--2---:R-:W-:-:S13]  /*12e20*/  ISETP.GT.AND P0, PT, R7, R2, PT ;  /* 0x000000020700720c */ /* 0x004fda0003f04270 */
[----:B------:R-:W-:Y:S05]  /*12e30*/  @P0 BRA `(.L_x_2430) ;  /* 0xffffffec00380947 */ /* 0x000fea000383ffff */
.L_x_2382:
[----:B------:R-:W-:Y:S05]  /*12e40*/  BSYNC B0 ;  /* 0x0000000000007941 */ /* 0x000fea0003800000 */
.L_x_2381:
        /* <DEDUP_REMOVED lines=8> */
[----:B------:R-:W2:Y:S08]  /*12ed0*/  FLO.U32 R0, UR4 ;  /* 0x0000000400007d00 */ /* 0x000eb000080e0000 */
[----:B------:R-:W1:Y:S01]  /*12ee0*/  POPC R2, UR4 ;  /* 0x0000000400027d09 */ /* 0x000e620008000000 */
[----:B--2---:R-:W-:-:S13]  /*12ef0*/  ISETP.EQ.U32.AND P0, PT, R0, R3, PT ;  /* 0x000000030000720c */ /* 0x004fda0003f02070 */
[----:B-1----:R-:W2:Y:S01]  /*12f00*/  @P0 ATOMG.E.ADD.STRONG.GPU PT, R5, desc[UR50][R4.64], R2 ;  /* 0x00000002040509a8 */ /* 0x002ea200081ee1f2 */
[----:B------:R-:W1:Y:S02]  /*12f10*/  S2R R3, SR_LTMASK ;  /* 0x0000000000037919 */ /* 0x000e640000003900 */
[----:B-1----:R-:W-:-:S06]  /*12f20*/  LOP3.LUT R3, R3, UR4, RZ, 0xc0, !PT ;  /* 0x0000000403037c12 */ /* 0x002fcc000f8ec0ff */
[----:B------:R-:W1:Y:S01]  /*12f30*/  POPC R3, R3 ;  /* 0x0000000300037309 */ /* 0x000e620000000000 */
[----:B--2---:R-:W1:Y:S02]  /*12f40*/  SHFL.IDX PT, R0, R5, R0, 0x1f ;  /* 0x00001f0005007589 */ /* 0x004e6400000e0000 */
[----:B-1----:R-:W-:-:S05]  /*12f50*/  IADD3 R0, R0, UR37, R3 ;  /* 0x0000002500007c10 */ /* 0x002fca000fffe003 */
[----:B------:R2:W-:Y:S02]  /*12f60*/  STL [R1], R0 ;  /* 0x0000000001007387 */ /* 0x0005e40000100800 */
.L_x_2432:
[----:B------:R-:W-:Y:S05]  /*12f70*/  BSYNC B0 ;  /* 0x0000000000007941 */ /* 0x000fea0003800000 */
.L_x_2431:
        /* <DEDUP_REMOVED lines=11> */
.L_x_2499:
[----:B------:R-:W-:Y:S05]  /*13030*/  BSYNC B1 ;  /* 0x0000000000017941 */ /* 0x000fea0003800000 */
.L_x_2435:
        /* <DEDUP_REMOVED lines=9> */
.L_x_2438:
[----:B------:R-:W-:Y:S05]  /*130d0*/  BSYNC B1 ;  /* 0x0000000000017941 */ /* 0x000fea0003800000 */
.L_x_2437:
        /* <DEDUP_REMOVED lines=12> */
.L_x_2439:
        /* <DEDUP_REMOVED lines=15> */
.L_x_2440:
        /* <DEDUP_REMOVED lines=10> */
.L_x_2434:
[----:B------:R-:W-:Y:S05]  /*13330*/  BSYNC B0 ;  /* 0x0000000000007941 */ /* 0x000fea0003800000 */
.L_x_2433:
[----:B------:R-:W2:Y:S01]  /*13340*/  LDL.LU R4, [R1+0x14] ;  /* 0x0000140001047983 */ /* 0x000ea20000300800 */
[----:B------:R-:W-:-:S05]  /*13350*/  VIADD R19, R19, 0x1 ;  /* 0x0000000113137836 */ /* 0x000fca0000000000 */
[----:B------:R-:W-:-:S04]  /*13360*/  ISETP.NE.AND P0, PT, R19, 0x2, PT ;  /* 0x000000021300780c */ /* 0x000fc80003f05270 */
[----:B------:R-:W-:Y:S02]  /*13370*/  SEL R0, RZ, 0x1, P0 ;  /* 0x00000001ff007807 */ /* 0x000fe40000000000 */
[----:B------:R-:W-:Y:S02]  /*13380*/  SEL R19, R19, RZ, P0 ;  /* 0x000000ff13137207 */ /* 0x000fe40000000000 */
[----:B--2---:R-:W-:-:S05]  /*13390*/  LOP3.LUT R4, R4, R0, RZ, 0x3c, !PT ;  /* 0x0000000004047212 */ /* 0x004fca00078e3cff */
[----:B------:R2:W-:Y:S02]  /*133a0*/  STL [R1+0x14], R4 ;  /* 0x0000140401007387 */ /* 0x0005e40000100800 */
.L_x_2361:
[----:B------:R-:W-:Y:S05]  /*133b0*/  BSYNC B7 ;  /* 0x0000000000077941 */ /* 0x000fea0003800000 */
.L_x_2359:
        /* <DEDUP_REMOVED lines=9> */
[----:B0123--:R-:W0:Y:S04]  /*13450*/  LDS.128 R4, [R18+0x288d0] ;  /* 0x0288d00012047984 */ /* 0x00fe280000000c00 */
[----:B0-----:R0:W-:Y:S04]  /*13460*/  STL.64 [R1], R4 ;  /* 0x0000000401007387 */ /* 0x0011e80000100a00 */
[----:B------:R0:W-:Y:S01]  /*13470*/  STL.64 [R1+0x8], R6 ;  /* 0x0000080601007387 */ /* 0x0001e20000100a00 */
[----:B------:R-:W-:Y:S06]  /*13480*/  BAR.ARV 0x4, 0x180 ;  /* 0x0106000000007b1d */ /* 0x000fec0000002000 */
[----:B------:R-:W-:Y:S05]  /*13490*/  BRA `(.L_x_2442) ;  /* 0x00000010002c7947 */ /* 0x000fea0003800000 */
.L_x_2441:
[----:B------:R-:W4:Y:S01]  /*134a0*/  S2R R0, SR_TID.X ;  /* 0x0000000000007919 */ /* 0x000f220000002100 */
[----:B------:R-:W-:Y:S01]  /*134b0*/  UMOV UR4, 0xffffffff ;  /* 0xffffffff00047882 */ /* 0x000fe20000000000 */
[----:B----4-:R-:W-:-:S04]  /*134c0*/  LOP3.LUT R16, R0, 0x1f, RZ, 0xc0, !PT ;  /* 0x0000001f00107812 */ /* 0x010fc800078ec0ff */
[----:B------:R-:W-:Y:S01]  /*134d0*/  ISETP.NE.AND P0, PT, R16, 0x1f, PT ;  /* 0x0000001f1000780c */ /* 0x000fe20003f05270 */
[----:B------:R-:W-:-:S12]  /*134e0*/  BRA.DIV UR4, `(.L_x_2443) ;  /* 0x00000026047c7947 */ /* 0x000fd8000b800000 */
[----:B------:R-:W2:Y:S01]  /*134f0*/  LDL.LU R3, [R1] ;  /* 0x0000000001037983 */ /* 0x000ea20000300800 */
[----:B------:R-:W-:-:S03]  /*13500*/  ULDC UR4, c[0x0][0xc3c] ;  /* 0x00030f0000047ab9 */ /* 0x000fc60000000800 */
[----:B01----:R-:W4:Y:S01]  /*13510*/  LDL R8, [R1+0xc] ;  /* 0x00000c0001087983 */ /* 0x003f220000100800 */
[----:B--2---:R-:W-:Y:S02]  /*13520*/  IMAD.MOV.U32 R10, RZ, RZ, R3 ;  /* 0x000000ffff0a7224 */ /* 0x004fe400078e0003 */
[----:B----4-:R-:W-:-:S05]  /*13530*/  IMAD.IADD R0, R8, 0x1, R16 ;  /* 0x0000000108007824 */ /* 0x010fca00078e0210 */
[----:B------:R-:W-:-:S13]  /*13540*/  ISETP.GE.OR P1, PT, R0, UR4, !P0 ;  /* 0x0000000400007c0c */ /* 0x000fda000c726670 */
[----:B------:R-:W0:Y:S08]  /*13550*/  @!P1 LDC.64 R2, c[0x0][0xc80] ;  /* 0x00032000ff029b82 */ /* 0x000e300000000a00 */
[----:B---3--:R-:W1:Y:S01]  /*13560*/  @!P1 LDC.64 R6, c[0x0][0xc78] ;  /* 0x00031e00ff069b82 */ /* 0x008e620000000a00 */
[----:B0-----:R-:W-:-:S05]  /*13570*/  @!P1 IMAD.WIDE R2, R0, 0x4, R2 ;  /* 0x0000000400029825 */ /* 0x001fca00078e0202 */
[----:B------:R1:W2:Y:S02]  /*13580*/  @!P1 LDG.E R5, desc[UR50][R2.64] ;  /* 0x0000003202059981 */ /* 0x0002a4000c1e1900 */
[----:B-1----:R-:W-:-:S05]  /*13590*/  @!P1 IMAD.WIDE R2, R0, 0x4, R6 ;  /* 0x0000000400029825 */ /* 0x002fca00078e0206 */
[----:B------:R-:W3:Y:S01]  /*135a0*/  @!P1 LDG.E R8, desc[UR50][R2.64] ;  /* 0x0000003202089981 */ /* 0x000ee2000c1e1900 */
[----:B------:R-:W-:Y:S02]  /*135b0*/  CS2R R6, SRZ ;  /* 0x0000000000067805 */ /* 0x000fe4000001ff00 */
[C---:B------:R-:W-:Y:S02]  /*135c0*/  ISETP.GE.U32.AND P2, PT, R16.reuse, 0x2, PT ;  /* 0x000000021000780c */ /* 0x040fe40003f46070 */
[C---:B------:R-:W-:Y:S01]  /*135d0*/  ISETP.GE.U32.AND P3, PT, R16.reuse, 0x4, PT ;  /* 0x000000041000780c */ /* 0x040fe20003f66070 */
[----:B------:R-:W-:Y:S01]  /*135e0*/  SHFL.IDX PT, R4, R10, RZ, 0x1f ;  /* 0x00001fff0a047589 */ /* 0x000fe200000e0000 */
[C---:B------:R-:W-:Y:S02]  /*135f0*/  ISETP.GE.U32.AND P4, PT, R16.reuse, 0x8, PT ;  /* 0x000000081000780c */ /* 0x040fe40003f86070 */
[----:B------:R-:W-:Y:S01]  /*13600*/  ISETP.GE.U32.AND P5, PT, R16, 0x10, PT ;  /* 0x000000101000780c */ /* 0x000fe20003fa6070 */
[----:B------:R-:W-:Y:S01]  /*13610*/  SHFL.IDX PT, R0, R10, 0x1, 0x1f ;  /* 0x00201f000a007f89 */ /* 0x000fe200000e0000 */
[----:B--2---:R-:W-:-:S02]  /*13620*/  @!P1 IMAD.MOV.U32 R6, RZ, RZ, R5 ;  /* 0x000000ffff069224 */ /* 0x004fc400078e0005 */
[----:B---3--:R-:W-:Y:S01]  /*13630*/  @!P1 IMAD.MOV.U32 R7, RZ, RZ, R8 ;  /* 0x000000ffff079224 */ /* 0x008fe200078e0008 */
[----:B------:R-:W-:-:S03]  /*13640*/  ISETP.NE.AND P1, PT, R16, RZ, PT ;  /* 0x000000ff1000720c */ /* 0x000fc60003f25270 */
[----:B------:R-:W-:-:S05]  /*13650*/  IMAD R2, R7, R6, RZ ;  /* 0x0000000607027224 */ /* 0x000fca00078e02ff */
[----:B------:R-:W0:Y:S02]  /*13660*/  SHFL.UP PT, R14, R2, 0x1, RZ ;  /* 0x04200000020e7989 */ /* 0x000e2400000e00ff */
[----:B0-----:R-:W-:-:S05]  /*13670*/  SEL R5, R14, RZ, P1 ;  /* 0x000000ff0e057207 */ /* 0x001fca0000800000 */
[----:B------:R-:W-:Y:S02]  /*13680*/  IMAD.IADD R2, R2, 0x1, R5 ;  /* 0x0000000102027824 */ /* 0x000fe400078e0205 */
[----:B------:R-:W-:-:S03]  /*13690*/  IMAD.MOV.U32 R5, RZ, RZ, RZ ;  /* 0x000000ffff057224 */ /* 0x000fc600078e00ff */
        /* <DEDUP_REMOVED lines=13> */
.L_x_2509:
[----:B------:R-:W-:Y:S02]  /*13770*/  ULDC UR4, c[0x0][0xc38] ;  /* 0x00030e0000047ab9 */ /* 0x000fe40000000800 */
[----:B------:R-:W-:-:S04]  /*13780*/  IMAD.U32 R8, RZ, RZ, UR4 ;  /* 0x00000004ff087e24 */ /* 0x000fc8000f8e00ff */
[----:B-1----:R-:W-:-:S04]  /*13790*/  IMAD R9, R9, R8, RZ ;  /* 0x0000000809097224 */ /* 0x002fc800078e02ff */
[----:B------:R-:W-:-:S05]  /*137a0*/  IMAD.IADD R0, R0, 0x1, R9 ;  /* 0x0000000100007824 */ /* 0x000fca00078e0209 */
[----:B------:R-:W-:-:S13]  /*137b0*/  ISETP.GT.AND P6, PT, R0, R4, PT ;  /* 0x000000040000720c */ /* 0x000fda0003fc4270 */
[----:B------:R-:W-:Y:S05]  /*137c0*/  @P6 BRA `(.L_x_2444) ;  /* 0x0000000000ac6947 */ /* 0x000fea0003800000 */
.L_x_2447:
        /* <DEDUP_REMOVED lines=37> */
.L_x_2517:
[----:B------:R-:W-:Y:S02]  /*13a20*/  ULDC UR4, c[0x0][0xc38] ;  /* 0x00030e0000047ab9 */ /* 0x000fe40000000800 */
[----:B------:R-:W-:-:S04]  /*13a30*/  IMAD.U32 R8, RZ, RZ, UR4 ;  /* 0x00000004ff087e24 */ /* 0x000fc8000f8e00ff */
[----:B-1----:R-:W-:-:S04]  /*13a40*/  IMAD R9, R9, R8, RZ ;  /* 0x0000000809097224 */ /* 0x002fc800078e02ff */
[----:B------:R-:W-:-:S05]  /*13a50*/  IMAD.IADD R0, R9, 0x1, R0 ;  /* 0x0000000109007824 */ /* 0x000fca00078e0200 */
[----:B------:R-:W-:-:S13]  /*13a60*/  ISETP.GT.AND P6, PT, R0, R4, PT ;  /* 0x000000040000720c */ /* 0x000fda0003fc4270 */
[----:B------:R-:W-:Y:S05]  /*13a70*/  @!P6 BRA `(.L_x_2447) ;  /* 0xfffffffc0054e947 */ /* 0x000fea000383ffff */
.L_x_2444:
        /* <DEDUP_REMOVED lines=12> */
.L_x_2522:
[----:B------:R-:W-:-:S13]  /*13b40*/  ISETP.NE.AND P0, PT, R3, RZ, PT ;  /* 0x000000ff0300720c */ /* 0x000fda0003f05270 */
[----:B------:R-:W-:Y:S05]  /*13b50*/  @!P0 BRA `(.L_x_2449) ;  /* 0x0000000000108947 */ /* 0x000fea0003800000 */
[----:B------:R-:W-:Y:S01]  /*13b60*/  UMOV UR4, 0xffffffff ;  /* 0xffffffff00047882 */ /* 0x000fe20000000000 */
[----:B---3--:R-:W-:Y:S02]  /*13b70*/  VIADD R10, R10, 0xffffffff ;  /* 0xffffffff0a0a7836 */ /* 0x008fe40000000000 */
[----:B------:R-:W-:Y:S05]  /*13b80*/  BRA.DIV UR4, `(.L_x_2450) ;  /* 0x0000002a04487947 */ /* 0x000fea000b800000 */
[----:B------:R1:W2:Y:S02]  /*13b90*/  SHFL.IDX PT, R5, R2, R10, 0x1f ;  /* 0x00001f0a02057589 */ /* 0x0002a400000e0000 */
.L_x_2449:
[----:B--2---:R-:W-:Y:S01]  /*13ba0*/  IMAD R3, R5, R8, R9 ;  /* 0x0000000805037224 */ /* 0x004fe200078e0209 */
[----:B------:R-:W-:-:S03]  /*13bb0*/  ISETP.NE.AND P0, PT, R7, 0x1, PT ;  /* 0x000000010700780c */ /* 0x000fc60003f05270 */
[----:B------:R-:W-:Y:S01]  /*13bc0*/  IMAD.IADD R4, R4, 0x1, -R3 ;  /* 0x0000000104047824 */ /* 0x000fe200078e0a03 */
[----:B------:R2:W-:Y:S09]  /*13bd0*/  STL [R1], R3 ;  /* 0x0000000301007387 */ /* 0x0005f20000100800 */
[----:B------:R-:W-:Y:S05]  /*13be0*/  @!P0 BRA `(.L_x_2451) ;  /* 0x0000000000e48947 */ /* 0x000fea0003800000 */
[----:B------:R-:W-:-:S04]  /*13bf0*/  IABS R5, R0 ;  /* 0x0000000000057213 */ /* 0x000fc80000000000 */
[----:B0--3--:R-:W0:Y:S08]  /*13c00*/  I2F.RP R6, R5 ;  /* 0x0000000500067306 */ /* 0x009e300000209400 */
[----:B0-----:R-:W0:Y:S02]  /*13c10*/  MUFU.RCP R6, R6 ;  /* 0x0000000600067308 */ /* 0x001e240000001000 */
[----:B0-----:R-:W-:-:S06]  /*13c20*/  VIADD R9, R6, 0xffffffe ;  /* 0x0ffffffe06097836 */ /* 0x001fcc0000000000 */
[----:B--2---:R-:W1:Y:S02]  /*13c30*/  F2I.FTZ.U32.TRUNC.NTZ R3, R9 ;  /* 0x0000000900037305 */ /* 0x004e64000021f000 */
        /* <DEDUP_REMOVED lines=52> */
.L_x_2451:
[----:B------:R-:W4:Y:S01]  /*13f80*/  LDL R5, [R1+0xc] ;  /* 0x00000c0001057983 */ /* 0x000f220000100800 */
[----:B012---:R-:W4:Y:S02]  /*13f90*/  LDC.64 R2, c[0x0][0xc90] ;  /* 0x00032400ff027b82 */ /* 0x007f240000000a00 */
[----:B----4-:R-:W-:-:S05]  /*13fa0*/  IMAD.WIDE R2, R5, 0x4, R2 ;  /* 0x0000000405027825 */ /* 0x010fca00078e0202 */
[----:B---3--:R-:W2:Y:S02]  /*13fb0*/  LDG.E R6, desc[UR50][R2.64] ;  /* 0x0000003202067981 */ /* 0x008ea4000c1e1900 */
        /* <DEDUP_REMOVED lines=59> */
.L_x_2452:
[----:B-1----:R-:W-:-:S05]  /*14370*/  LOP3.LUT R3, RZ, R4, RZ, 0x33, !PT ;  /* 0x00000004ff037212 */ /* 0x002fca00078e33ff */
[----:B------:R-:W-:-:S05]  /*14380*/  IMAD.IADD R0, R0, 0x1, R3 ;  /* 0x0000000100007824 */ /* 0x000fca00078e0203 */
[----:B------:R1:W-:Y:S01]  /*14390*/  STL [R1+0x4], R0 ;  /* 0x0000040001007387 */ /* 0x0003e20000100800 */
[----:B------:R-:W-:Y:S05]  /*143a0*/  BRA `(.L_x_2453) ;  /* 0x0000000000287947 */ /* 0x000fea0003800000 */
.L_x_2445:
        /* <DEDUP_REMOVED lines=10> */
.L_x_2453:
[----:B--2---:R-:W2:Y:S04]  /*14450*/  LDL R3, [R1+0x8] ;  /* 0x0000080001037983 */ /* 0x004ea80000100800 */
[----:B0-----:R-:W3:Y:S04]  /*14460*/  LDL R2, [R1+0xc] ;  /* 0x00000c0001027983 */ /* 0x001ee80000100800 */
[----:B------:R-:W4:Y:S04]  /*14470*/  LDL R4, [R1] ;  /* 0x0000000001047983 */ /* 0x000f280000100800 */
[----:B------:R-:W4:Y:S01]  /*14480*/  LDL R5, [R1+0x4] ;  /* 0x0000040001057983 */ /* 0x000f220000100800 */
[----:B------:R-:W-:Y:S05]  /*14490*/  WARPSYNC.ALL ;  /* 0x0000000000007948 */ /* 0x000fea0003800000 */
[----:B-1----:R-:W0:Y:S02]  /*144a0*/  S2R R0, SR_TID.X ;  /* 0x0000000000007919 */ /* 0x002e240000002100 */
        /* <DEDUP_REMOVED lines=10> */
.L_x_2442:
[----:B------:R-:W2:Y:S01]  /*14550*/  LDL R0, [R1+0xc] ;  /* 0x00000c0001007983 */ /* 0x000ea20000100800 */
[----:B------:R-:W-:Y:S02]  /*14560*/  ULDC UR4, c[0x0][0xc3c] ;  /* 0x00030f0000047ab9 */ /* 0x000fe40000000800 */
[----:B--2---:R-:W-:-:S13]  /*14570*/  ISETP.GE.AND P0, PT, R0, UR4, PT ;  /* 0x0000000400007c0c */ /* 0x004fda000bf06270 */
[----:B------:R-:W-:Y:S05]  /*14580*/  @!P0 BRA `(.L_x_2454) ;  /* 0xffffffa8002c8947 */ /* 0x000fea000383ffff */
[----:B------:R-:W-:Y:S05]  /*14590*/  BSYNC B8 ;  /* 0x0000000000087941 */ /* 0x000fea0003800000 */
.L_x_2353:
[----:B0-----:R-:W2:Y:S01]  /*145a0*/  LDL.LU R0, [R1+0x48] ;  /* 0x0000480001007983 */ /* 0x001ea20000300800 */
[----:B------:R-:W-:Y:S01]  /*145b0*/  BSSY B0, `(.L_x_2455) ;  /* 0x000000b000007945 */ /* 0x000fe20003800000 */
[----:B-1-3--:R-:W0:Y:S01]  /*145c0*/  S2R R5, SR_CgaCtaId ;  /* 0x0000000000057919 */ /* 0x00ae220000008800 */
        /* <DEDUP_REMOVED lines=9> */
.L_x_2525:
[----:B------:R-:W-:Y:S05]  /*14660*/  BSYNC B0 ;  /* 0x0000000000007941 */ /* 0x000fea0003800000 */
.L_x_2455:
[----:B------:R-:W-:-:S03]  /*14670*/  UMOV UR4, 0xffffffff ;  /* 0xffffffff00047882 */ /* 0x000fc60000000000 */
[----:B------:R-:W-:Y:S05]  /*14680*/  BRA.DIV UR4, `(.L_x_2457) ;  /* 0x0000001e04c87947 */ /* 0x000fea000b800000 */
[----:B------:R-:W1:Y:S02]  /*14690*/  S2R R2, SR_TID.X ;  /* 0x0000000000027919 */ /* 0x000e640000002100 */
[----:B-1----:R-:W-:-:S04]  /*146a0*/  SHF.R.U32.HI R2, RZ, 0x5, R2 ;  /* 0x00000005ff027819 */ /* 0x002fc80000011602 */
[----:B------:R-:W-:-:S05]  /*146b0*/  LOP3.LUT R2, R2, 0x3, RZ, 0xc0, !PT ;  /* 0x0000000302027812 */ /* 0x000fca00078ec0ff */
[----:B------:R1:W2:Y:S02]  /*146c0*/  SHFL.IDX PT, R14, R2, RZ, 0x1f ;  /* 0x00001fff020e7589 */ /* 0x0002a400000e0000 */
.L_x_2528:
[----:B--2---:R-:W-:Y:S01]  /*146d0*/  ISETP.NE.AND P0, PT, R14, RZ, PT ;  /* 0x000000ff0e00720c */ /* 0x004fe20003f05270 */
[----:B------:R-:W-:-:S12]  /*146e0*/  BSSY B0, `(.L_x_2458) ;  /* 0x0000025000007945 */ /* 0x000fd80003800000 */
[----:B------:R-:W-:Y:S05]  /*146f0*/  @P0 BRA `(.L_x_2459) ;  /* 0x00000000008c0947 */ /* 0x000fea0003800000 */
[----:B------:R-:W-:-:S03]  /*14700*/  UMOV UR4, 0xffffffff ;  /* 0xffffffff00047882 */ /* 0x000fc60000000000 */
[----:B------:R-:W-:Y:S05]  /*14710*/  BRA.DIV UR4, `(.L_x_2460) ;  /* 0x0000001e04d87947 */ /* 0x000fea000b800000 */
[----:B------:R-:W-:-:S13]  /*14720*/  ELECT P6, URZ, PT ;  /* 0x00000000003f782f */ /* 0x000fda00038c0000 */
.L_x_2531:
[----:B------:R-:W-:Y:S05]  /*14730*/  @!P6 BRA `(.L_x_2459) ;  /* 0x00000000007ce947 */ /* 0x000fea0003800000 */
[----:B------:R-:W-:-:S06]  /*14740*/  ULOP3.LUT UR4, UR36, 0x2, URZ, 0xfc, !UPT ;  /* 0x0000000224047892 */ /* 0x000fcc000f8efc3f */
[----:B-1----:R-:W-:-:S05]  /*14750*/  IMAD.U32 R2, RZ, RZ, UR4 ;  /* 0x00000004ff027e24 */ /* 0x002fca000f8e00ff */
[----:B------:R-:W-:-:S13]  /*14760*/  ISETP.NE.AND P2, PT, R2, 0x3, PT ;  /* 0x000000030200780c */ /* 0x000fda0003f45270 */
[----:B------:R-:W-:Y:S05]  /*14770*/  @!P2 BRA `(.L_x_2461) ;  /* 0x000000000004a947 */ /* 0x000fea0003800000 */
[----:B------:R-:W-:Y:S01]  /*14780*/  BPT.TRAP 0x1 ;  /* 0x000000040000795c */ /* 0x000fe20000300000 */
.L_x_2461:
        /* <DEDUP_REMOVED lines=13> */
.L_x_2532:
[----:B------:R-:W1:Y:S02]  /*14860*/  SYNCS.PHASECHK.TRANS64.TRYWAIT P0, [R7+URZ], R2 ;  /* 0x00000002070075a7 */ /* 0x000e64000800017f */
[----:B-1----:R-:W-:Y:S05]  /*14870*/  @!P0 BRA `(.L_x_2463) ;  /* 0x0000001c00b48947 */ /* 0x002fea0003800000 */
.L_x_2533:
[----:B------:R-:W-:Y:S05]  /*14880*/  @!P2 BRA `(.L_x_2464) ;  /* 0x000000000004a947 */ /* 0x000fea0003800000 */
[----:B------:R-:W-:Y:S01]  /*14890*/  BPT.TRAP 0x1 ;  /* 0x000000040000795c */ /* 0x000fe20000300000 */
.L_x_2464:
[----:B------:R-:W-:-:S04]  /*148a0*/  VIADD R0, R0, 0x28860 ;  /* 0x0002886000007836 */ /* 0x000fc80000000000 */
[----:B------:R-:W-:-:S04]  /*148b0*/  IMAD R4, R19, 0x8, R0 ;  /* 0x0000000813047824 */ /* 0x000fc800078e0200 */
[----:B------:R-:W2:Y:S02]  /*148c0*/  SYNCS.PHASECHK.TRANS64.TRYWAIT P0, [R4+URZ], R5 ;  /* 0x00000005040075a7 */ /* 0x000ea4000800017f */
[----:B--2---:R-:W-:Y:S05]  /*148d0*/  @!P0 BRA `(.L_x_2465) ;  /* 0x0000001c00b08947 */ /* 0x004fea0003800000 */
.L_x_2534:
[----:B------:R-:W-:-:S07]  /*148e0*/  IMAD R3, R3, 0x8, R0 ;  /* 0x0000000803037824 */ /* 0x000fce00078e0200 */
.L_x_2466:
[----:B---3--:R3:W4:Y:S02]  /*148f0*/  SYNCS.PHASECHK.TRANS64.TRYWAIT P0, [R3+URZ], R2 ;  /* 0x00000002030075a7 */ /* 0x008724000800017f */
[----:B----4-:R-:W-:Y:S05]  /*14900*/  @!P0 NANOSLEEP.SYNCS 0x989680 ;  /* 0x009896800000895d */ /* 0x010fea0003900000 */
[----:B------:R-:W4:Y:S02]  /*14910*/  @!P0 SYNCS.PHASECHK.TRANS64 P0, [R3+URZ], R2 ;  /* 0x00000002030085a7 */ /* 0x000f24000800007f */
[----:B----4-:R-:W-:Y:S05]  /*14920*/  @!P0 BRA `(.L_x_2466) ;  /* 0xfffffffc00f08947 */ /* 0x010fea000383ffff */
.L_x_2459:
[----:B------:R-:W-:Y:S05]  /*14930*/  BSYNC B0 ;  /* 0x0000000000007941 */ /* 0x000fea0003800000 */
.L_x_2458:
[----:B------:R-:W-:Y:S05]  /*14940*/  EXIT ;  /* 0x000000000000794d */ /* 0x000fea0003800000 */
.L_x_2292:
[----:B0-----:R-:W-:-:S04]  /*14950*/  IMAD.U32 R3, RZ, RZ, UR41 ;  /* 0x00000029ff037e24 */ /* 0x001fc8000f8e00ff */
[----:B------:R0:W1:Y:S03]  /*14960*/  SYNCS.PHASECHK.TRANS64.TRYWAIT P1, [R3+URZ+0x28800], R0 ;  /* 0x02880000030075a7 */ /* 0x000066000802017f */
[----:B-1----:R-:W-:Y:S05]  /*14970*/  @!P1 NANOSLEEP.SYNCS 0x989680 ;  /* 0x009896800000995d */ /* 0x002fea0003900000 */
[----:B------:R-:W1:Y:S02]  /*14980*/  @!P1 SYNCS.PHASECHK.TRANS64 P1, [R3+URZ+0x28800], R0 ;  /* 0x02880000030095a7 */ /* 0x000e64000802007f */
[----:B-1----:R-:W-:Y:S05]  /*14990*/  @!P1 BRA `(.L_x_2292) ;  /* 0xfffffffc00ec9947 */ /* 0x002fea000383ffff */
[----:B------:R-:W-:Y:S05]  /*149a0*/  BRA `(.L_x_2467) ;  /* 0xfffffed400087947 */ /* 0x000fea000383ffff */
.L_x_2296:
[----:B-1----:R1:W2:Y:S02]  /*149b0*/  SYNCS.PHASECHK.TRANS64.TRYWAIT P2, [R0+URZ+0x28830], R3 ;  /* 0x02883003000075a7 */ /* 0x0022a4000804017f */
[----:B--2---:R-:W-:Y:S05]  /*149c0*/  @!P2 NANOSLEEP.SYNCS 0x989680 ;  /* 0x009896800000a95d */ /* 0x004fea0003900000 */
[----:B------:R-:W2:Y:S02]  /*149d0*/  @!P2 SYNCS.PHASECHK.TRANS64 P2, [R0+URZ+0x28830], R3 ;  /* 0x028830030000a5a7 */ /* 0x000ea4000804007f */
[----:B--2---:R-:W-:Y:S05]  /*149e0*/  @!P2 BRA `(.L_x_2296) ;  /* 0xfffffffc00f0a947 */ /* 0x004fea000383ffff */
[----:B------:R-:W-:Y:S05]  /*149f0*/  BRA `(.L_x_2295) ;  /* 0xfffffed4002c7947 */ /* 0x000fea000383ffff */
.L_x_2301:
[----:B-1----:R-:W-:-:S04]  /*14a00*/  IMAD.U32 R7, RZ, RZ, UR6 ;  /* 0x00000006ff077e24 */ /* 0x002fc8000f8e00ff */
[----:B------:R1:W2:Y:S03]  /*14a10*/  SYNCS.PHASECHK.TRANS64.TRYWAIT P3, [R7+URZ+0x28830], R6 ;  /* 0x02883006070075a7 */ /* 0x0002a6000806017f */
[----:B--2---:R-:W-:Y:S05]  /*14a20*/  @!P3 NANOSLEEP.SYNCS 0x989680 ;  /* 0x009896800000b95d */ /* 0x004fea0003900000 */
[----:B------:R-:W2:Y:S02]  /*14a30*/  @!P3 SYNCS.PHASECHK.TRANS64 P3, [R7+URZ+0x28830], R6 ;  /* 0x028830060700b5a7 */ /* 0x000ea4000806007f */
[----:B--2---:R-:W-:Y:S05]  /*14a40*/  @!P3 BRA `(.L_x_2301) ;  /* 0xfffffffc00ecb947 */ /* 0x004fea000383ffff */
[----:B------:R-:W-:Y:S05]  /*14a50*/  BRA `(.L_x_2298) ;  /* 0xffffff0000307947 */ /* 0x000fea000383ffff */
.L_x_2305:
[----:B-1----:R-:W-:-:S04]  /*14a60*/  IMAD.U32 R7, RZ, RZ, UR6 ;  /* 0x00000006ff077e24 */ /* 0x002fc8000f8e00ff */
[----:B------:R1:W2:Y:S03]  /*14a70*/  SYNCS.PHASECHK.TRANS64.TRYWAIT P3, [R7+URZ+0x28850], R6 ;  /* 0x02885006070075a7 */ /* 0x0002a6000806017f */
[----:B--2---:R-:W-:Y:S05]  /*14a80*/  @!P3 NANOSLEEP.SYNCS 0x989680 ;  /* 0x009896800000b95d */ /* 0x004fea0003900000 */
[----:B------:R-:W2:Y:S02]  /*14a90*/  @!P3 SYNCS.PHASECHK.TRANS64 P3, [R7+URZ+0x28850], R6 ;  /* 0x028850060700b5a7 */ /* 0x000ea4000806007f */
[----:B--2---:R-:W-:Y:S05]  /*14aa0*/  @!P3 BRA `(.L_x_2305) ;  /* 0xfffffffc00ecb947 */ /* 0x004fea000383ffff */
[----:B------:R-:W-:Y:S05]  /*14ab0*/  BRA `(.L_x_2302) ;  /* 0xffffff0000f87947 */ /* 0x000fea000383ffff */
.L_x_2311:
[----:B-1----:R-:W-:-:S04]  /*14ac0*/  IMAD.U32 R7, RZ, RZ, UR6 ;  /* 0x00000006ff077e24 */ /* 0x002fc8000f8e00ff */
[----:B------:R1:W2:Y:S03]  /*14ad0*/  SYNCS.PHASECHK.TRANS64.TRYWAIT P2, [R7+URZ+0x28830], R6 ;  /* 0x02883006070075a7 */ /* 0x0002a6000804017f */
[----:B--2---:R-:W-:Y:S05]  /*14ae0*/  @!P2 NANOSLEEP.SYNCS 0x989680 ;  /* 0x009896800000a95d */ /* 0x004fea0003900000 */
[----:B------:R-:W2:Y:S02]  /*14af0*/  @!P2 SYNCS.PHASECHK.TRANS64 P2, [R7+URZ+0x28830], R6 ;  /* 0x028830060700a5a7 */ /* 0x000ea4000804007f */
[----:B--2---:R-:W-:Y:S05]  /*14b00*/  @!P2 BRA `(.L_x_2311) ;  /* 0xfffffffc00eca947 */ /* 0x004fea000383ffff */
[----:B------:R-:W-:Y:S05]  /*14b10*/  BRA `(.L_x_2308) ;  /* 0xffffff30006c7947 */ /* 0x000fea000383ffff */
.L_x_2315:
[----:B-1----:R-:W-:-:S04]  /*14b20*/  IMAD.U32 R7, RZ, RZ, UR6 ;  /* 0x00000006ff077e24 */ /* 0x002fc8000f8e00ff */
[----:B------:R1:W2:Y:S03]  /*14b30*/  SYNCS.PHASECHK.TRANS64.TRYWAIT P2, [R7+URZ+0x28850], R6 ;  /* 0x02885006070075a7 */ /* 0x0002a6000804017f */
[----:B--2---:R-:W-:Y:S05]  /*14b40*/  @!P2 NANOSLEEP.SYNCS 0x989680 ;  /* 0x009896800000a95d */ /* 0x004fea0003900000 */
[----:B------:R-:W2:Y:S02]  /*14b50*/  @!P2 SYNCS.PHASECHK.TRANS64 P2, [R7+URZ+0x28850], R6 ;  /* 0x028850060700a5a7 */ /* 0x000ea4000804007f */
[----:B--2---:R-:W-:Y:S05]  /*14b60*/  @!P2 BRA `(.L_x_2315) ;  /* 0xfffffffc00eca947 */ /* 0x004fea000383ffff */
[----:B------:R-:W-:Y:S05]  /*14b70*/  BRA `(.L_x_2312) ;  /* 0xffffff3400347947 */ /* 0x000fea000383ffff */
.L_x_2320:
[----:B-1----:R-:W-:-:S04]  /*14b80*/  IMAD.U32 R5, RZ, RZ, UR5 ;  /* 0x00000005ff057e24 */ /* 0x002fc8000f8e00ff */
[----:B------:R1:W2:Y:S03]  /*14b90*/  SYNCS.PHASECHK.TRANS64.TRYWAIT P0, [R5+URZ+0x28850], R4 ;  /* 0x02885004050075a7 */ /* 0x0002a6000800017f */
[----:B--2---:R-:W-:Y:S05]  /*14ba0*/  @!P0 NANOSLEEP.SYNCS 0x989680 ;  /* 0x009896800000895d */ /* 0x004fea0003900000 */
[----:B------:R-:W2:Y:S02]  /*14bb0*/  @!P0 SYNCS.PHASECHK.TRANS64 P0, [R5+URZ+0x28850], R4 ;  /* 0x02885004050085a7 */ /* 0x000ea4000800007f */
[----:B--2---:R-:W-:Y:S05]  /*14bc0*/  @!P0 BRA `(.L_x_2320) ;  /* 0xfffffffc00ec8947 */ /* 0x004fea000383ffff */
[----:B------:R-:W-:Y:S05]  /*14bd0*/  BRA `(.L_x_2319) ;  /* 0xffffff58001c7947 */ /* 0x000fea000383ffff */
.L_x_2367:
[----:B------:R-:W0:Y:S01]  /*14be0*/  S2R R4, SR_TID.X ;  /* 0x0000000000047919 */ /* 0x000e220000002100 */
[----:B------:R-:W-:Y:S01]  /*14bf0*/  BSSY B0, `(.L_x_2468) ;  /* 0x000000a000007945 */ /* 0x000fe20003800000 */
[----:B------:R-:W-:Y:S02]  /*14c00*/  IMAD.MOV.U32 R12, RZ, RZ, RZ ;  /* 0x000000ffff0c7224 */ /* 0x000fe400078e00ff */
[----:B------:R-:W-:Y:S02]  /*14c10*/  IMAD.MOV.U32 R11, RZ, RZ, 0x1f ;  /* 0x0000001fff0b7424 */ /* 0x000fe400078e00ff */
[----:B------:R-:W-:Y:S01]  /*14c20*/  IMAD.MOV.U32 R15, RZ, RZ, -0x1 ;  /* 0xffffffffff0f7424 */ /* 0x000fe200078e00ff */
[----:B0-----:R-:W-:-:S04]  /*14c30*/  SHF.R.U32.HI R4, RZ, 0x5, R4 ;  /* 0x00000005ff047819 */ /* 0x001fc80000011604 */
[----:B------:R-:W-:-:S05]  /*14c40*/  LOP3.LUT R4, R4, 0x3, RZ, 0xc0, !PT ;  /* 0x0000000304047812 */ /* 0x000fca00078ec0ff */
[----:B------:R-:W-:-:S07]  /*14c50*/  IMAD.MOV.U32 R13, RZ, RZ, R4 ;  /* 0x000000ffff0d7224 */ /* 0x000fce00078e0004 */
[----:B--2---:R-:W-:Y:S05]  /*14c60*/  WARPSYNC.COLLECTIVE R15, `(.L_x_2469) ;  /* 0x000000000f087348 */ /* 0x004fea0003c00000 */
[----:B------:R0:W1:Y:S02]  /*14c70*/  SHFL.IDX P6, R14, R13, R12, R11 ;  /* 0x0000000c0d0e7389 */ /* 0x00006400000c000b */
[----:B012---:R-:W-:Y:S01]  /*14c80*/  ENDCOLLECTIVE ;  /* 0x000000000000791b */ /* 0x007fe20003800000 */
.L_x_2469:
[----:B------:R-:W-:Y:S05]  /*14c90*/  BSYNC B0 ;  /* 0x0000000000007941 */ /* 0x000fea0003800000 */
.L_x_2468:
[----:B------:R-:W-:Y:S05]  /*14ca0*/  BRA `(.L_x_2470) ;  /* 0xffffffb000407947 */ /* 0x000fea000383ffff */
.L_x_2369:
[----:B------:R-:W-:Y:S01]  /*14cb0*/  BSSY B0, `(.L_x_2471) ;  /* 0x0000006000007945 */ /* 0x000fe20003800000 */
[----:B------:R-:W-:-:S07]  /*14cc0*/  IMAD.MOV.U32 R15, RZ, RZ, -0x1 ;  /* 0xffffffffff0f7424 */ /* 0x000fce00078e00ff */
[----:B--23--:R-:W-:Y:S05]  /*14cd0*/  WARPSYNC.COLLECTIVE R15, `(.L_x_2472) ;  /* 0x000000000f0c7348 */ /* 0x00cfea0003c00000 */
[----:B------:R-:W-:Y:S02]  /*14ce0*/  ELECT P6, UR62, PT ;  /* 0x00000000003e782f */ /* 0x000fe400038c0000 */
[----:B------:R-:W-:Y:S01]  /*14cf0*/  MOV R14, UR62 ;  /* 0x0000003e000e7c02 */ /* 0x000fe20008000f00 */
[----:B--23--:R-:W-:Y:S10]  /*14d00*/  ENDCOLLECTIVE ;  /* 0x000000000000791b */ /* 0x00cff40003800000 */
.L_x_2472:
[----:B------:R-:W-:Y:S05]  /*14d10*/  BSYNC B0 ;  /* 0x0000000000007941 */ /* 0x000fea0003800000 */
.L_x_2471:
[----:B------:R-:W-:Y:S05]  /*14d20*/  BRA `(.L_x_2473) ;  /* 0xffffffb000447947 */ /* 0x000fea000383ffff */
.L_x_2371:
[----:B0-----:R0:W1:Y:S02]  /*14d30*/  SYNCS.PHASECHK.TRANS64.TRYWAIT P0, [R0+URZ+0x28840], R2 ;  /* 0x02884002000075a7 */ /* 0x001064000800017f */
[----:B-1----:R-:W-:Y:S05]  /*14d40*/  @!P0 NANOSLEEP.SYNCS 0x989680 ;  /* 0x009896800000895d */ /* 0x002fea0003900000 */
[----:B------:R-:W1:Y:S02]  /*14d50*/  @!P0 SYNCS.PHASECHK.TRANS64 P0, [R0+URZ+0x28840], R2 ;  /* 0x02884002000085a7 */ /* 0x000e64000800007f */
[----:B-1----:R-:W-:Y:S05]  /*14d60*/  @!P0 BRA `(.L_x_2371) ;  /* 0xfffffffc00f08947 */ /* 0x002fea000383ffff */
[----:B------:R-:W-:Y:S05]  /*14d70*/  BRA `(.L_x_2474) ;  /* 0xffffffb000a47947 */ /* 0x000fea000383ffff */
.L_x_2375:
[----:B------:R-:W2:Y:S01]  /*14d80*/  LDL.LU R11, [R1+0x40] ;  /* 0x00004000010b7983 */ /* 0x000ea20000300800 */
[----:B------:R-:W-:Y:S01]  /*14d90*/  IMAD.MOV.U32 R13, RZ, RZ, R3 ;  /* 0x000000ffff0d7224 */ /* 0x000fe200078e0003 */
[----:B------:R-:W-:Y:S01]  /*14da0*/  LOP3.LUT R5, R5, 0x7f, RZ, 0xc0, !PT ;  /* 0x0000007f05057812 */ /* 0x000fe200078ec0ff */
[----:B------:R-:W-:Y:S02]  /*14db0*/  IMAD.MOV.U32 R12, RZ, RZ, RZ ;  /* 0x000000ffff0c7224 */ /* 0x000fe400078e00ff */
[----:B------:R-:W-:Y:S01]  /*14dc0*/  IMAD.MOV.U32 R15, RZ, RZ, -0x1 ;  /* 0xffffffffff0f7424 */ /* 0x000fe200078e00ff */
[----:B------:R-:W-:-:S05]  /*14dd0*/  SHF.R.U32.HI R5, RZ, 0x3, R5 ;  /* 0x00000003ff057819 */ /* 0x000fca0000011605 */
[----:B------:R-:W-:-:S04]  /*14de0*/  IMAD R2, R8, 0x80, R5 ;  /* 0x0000008008027824 */ /* 0x000fc800078e0205 */
[----:B------:R-:W-:Y:S02]  /*14df0*/  VIADD R5, R2, 0x10 ;  /* 0x0000001002057836 */ /* 0x000fe40000000000 */
[----:B--2---:R-:W-:Y:S02]  /*14e00*/  IMAD R0, R11, R7, RZ ;  /* 0x000000070b007224 */ /* 0x004fe400078e02ff */
[----:B------:R-:W-:-:S03]  /*14e10*/  IMAD.MOV.U32 R11, RZ, RZ, 0x181f ;  /* 0x0000181fff0b7424 */ /* 0x000fc600078e00ff */
[----:B------:R-:W-:-:S13]  /*14e20*/  ISETP.GE.AND P2, PT, R2, R0, PT ;  /* 0x000000000200720c */ /* 0x000fda0003f46270 */
[----:B-----5:R-:W-:Y:S05]  /*14e30*/  WARPSYNC.COLLECTIVE R15, `(.L_x_2475) ;  /* 0x000000000f087348 */ /* 0x020fea0003c00000 */
[----:B------:R0:W1:Y:S02]  /*14e40*/  SHFL.IDX P6, R14, R13, R12, R11 ;  /* 0x0000000c0d0e7389 */ /* 0x00006400000c000b */
[----:B01---5:R-:W-:Y:S01]  /*14e50*/  ENDCOLLECTIVE ;  /* 0x000000000000791b */ /* 0x023fe20003800000 */
.L_x_2475:
[----:B------:R-:W-:Y:S02]  /*14e60*/  IMAD.MOV.U32 R13, RZ, RZ, R4 ;  /* 0x000000ffff0d7224 */ /* 0x000fe400078e0004 */
[----:B------:R-:W-:-:S07]  /*14e70*/  IMAD.MOV.U32 R6, RZ, RZ, R14 ;  /* 0x000000ffff067224 */ /* 0x000fce00078e000e */
[----:B------:R-:W-:Y:S05]  /*14e80*/  WARPSYNC.COLLECTIVE R15, `(.L_x_2476) ;  /* 0x000000000f087348 */ /* 0x000fea0003c00000 */
[----:B------:R0:W1:Y:S02]  /*14e90*/  SHFL.IDX P6, R14, R13, R12, R11 ;  /* 0x0000000c0d0e7389 */ /* 0x00006400000c000b */
[----:B01----:R-:W-:Y:S01]  /*14ea0*/  ENDCOLLECTIVE ;  /* 0x000000000000791b */ /* 0x003fe20003800000 */
.L_x_2476:
[----:B------:R-:W-:Y:S02]  /*14eb0*/  IMAD.MOV.U32 R13, RZ, RZ, R3 ;  /* 0x000000ffff0d7224 */ /* 0x000fe400078e0003 */
[----:B------:R-:W-:Y:S02]  /*14ec0*/  IMAD.MOV.U32 R12, RZ, RZ, 0x1 ;  /* 0x00000001ff0c7424 */ /* 0x000fe400078e00ff */
[----:B------:R-:W-:-:S07]  /*14ed0*/  IMAD.MOV.U32 R7, RZ, RZ, R14 ;  /* 0x000000ffff077224 */ /* 0x000fce00078e000e */
[----:B------:R-:W-:Y:S05]  /*14ee0*/  WARPSYNC.COLLECTIVE R15, `(.L_x_2477) ;  /* 0x000000000f087348 */ /* 0x000fea0003c00000 */
[----:B------:R0:W1:Y:S02]  /*14ef0*/  SHFL.IDX P6, R14, R13, R12, R11 ;  /* 0x0000000c0d0e7389 */ /* 0x00006400000c000b */
[----:B01----:R-:W-:Y:S01]  /*14f00*/  ENDCOLLECTIVE ;  /* 0x000000000000791b */ /* 0x003fe20003800000 */
.L_x_2477:
        /* <DEDUP_REMOVED lines=10> */
.L_x_2478:
        /* <DEDUP_REMOVED lines=12> */
.L_x_2479:
        /* <DEDUP_REMOVED lines=17> */
.L_x_2480:
[----:B------:R-:W-:Y:S02]  /*15180*/  IMAD.MOV.U32 R13, RZ, RZ, R3 ;  /* 0x000000ffff0d7224 */ /* 0x000fe400078e0003 */
[----:B------:R-:W-:Y:S02]  /*15190*/  IMAD.MOV.U32 R12, RZ, RZ, 0x3 ;  /* 0x00000003ff0c7424 */ /* 0x000fe400078e00ff */
[----:B------:R-:W-:-:S07]  /*151a0*/  IMAD.MOV.U32 R5, RZ, RZ, R14 ;  /* 0x000000ffff057224 */ /* 0x000fce00078e000e */
[----:B------:R-:W-:Y:S05]  /*151b0*/  WARPSYNC.COLLECTIVE R15, `(.L_x_2481) ;  /* 0x000000000f087348 */ /* 0x000fea0003c00000 */
[----:B------:R0:W1:Y:S02]  /*151c0*/  SHFL.IDX P6, R14, R13, R12, R11 ;  /* 0x0000000c0d0e7389 */ /* 0x00006400000c000b */
[----:B01----:R-:W-:Y:S01]  /*151d0*/  ENDCOLLECTIVE ;  /* 0x000000000000791b */ /* 0x003fe20003800000 */
.L_x_2481:
        /* <DEDUP_REMOVED lines=16> */
.L_x_2482:
[----:B------:R-:W-:Y:S02]  /*152e0*/  IMAD.MOV.U32 R13, RZ, RZ, R3 ;  /* 0x000000ffff0d7224 */ /* 0x000fe400078e0003 */
[----:B------:R-:W-:Y:S02]  /*152f0*/  IMAD.MOV.U32 R12, RZ, RZ, 0x4 ;  /* 0x00000004ff0c7424 */ /* 0x000fe400078e00ff */
[----:B------:R-:W-:-:S07]  /*15300*/  IMAD.MOV.U32 R5, RZ, RZ, R14 ;  /* 0x000000ffff057224 */ /* 0x000fce00078e000e */
[----:B------:R-:W-:Y:S05]  /*15310*/  WARPSYNC.COLLECTIVE R15, `(.L_x_2483) ;  /* 0x000000000f087348 */ /* 0x000fea0003c00000 */
[----:B------:R0:W1:Y:S02]  /*15320*/  SHFL.IDX P6, R14, R13, R12, R11 ;  /* 0x0000000c0d0e7389 */ /* 0x00006400000c000b */
[----:B01----:R-:W-:Y:S01]  /*15330*/  ENDCOLLECTIVE ;  /* 0x000000000000791b */ /* 0x003fe20003800000 */
.L_x_2483:
        /* <DEDUP_REMOVED lines=16> */
.L_x_2484:
[----:B------:R-:W-:Y:S02]  /*15440*/  IMAD.MOV.U32 R13, RZ, RZ, R3 ;  /* 0x000000ffff0d7224 */ /* 0x000fe400078e0003 */
[----:B------:R-:W-:Y:S02]  /*15450*/  IMAD.MOV.U32 R12, RZ, RZ, 0x5 ;  /* 0x00000005ff0c7424 */ /* 0x000fe400078e00ff */
[----:B------:R-:W-:-:S07]  /*15460*/  IMAD.MOV.U32 R5, RZ, RZ, R14 ;  /* 0x000000ffff057224 */ /* 0x000fce00078e000e */
[----:B------:R-:W-:Y:S05]  /*15470*/  WARPSYNC.COLLECTIVE R15, `(.L_x_2485) ;  /* 0x000000000f087348 */ /* 0x000fea0003c00000 */
[----:B------:R0:W1:Y:S02]  /*15480*/  SHFL.IDX P6, R14, R13, R12, R11 ;  /* 0x0000000c0d0e7389 */ /* 0x00006400000c000b */
[----:B01----:R-:W-:Y:S01]  /*15490*/  ENDCOLLECTIVE ;  /* 0x000000000000791b */ /* 0x003fe20003800000 */
.L_x_2485:
        /* <DEDUP_REMOVED lines=16> */
.L_x_2486:
[----:B------:R-:W-:Y:S02]  /*155a0*/  IMAD.MOV.U32 R13, RZ, RZ, R3 ;  /* 0x000000ffff0d7224 */ /* 0x000fe400078e0003 */
[----:B------:R-:W-:Y:S02]  /*155b0*/  IMAD.MOV.U32 R12, RZ, RZ, 0x6 ;  /* 0x00000006ff0c7424 */ /* 0x000fe400078e00ff */
[----:B------:R-:W-:-:S07]  /*155c0*/  IMAD.MOV.U32 R5, RZ, RZ, R14 ;  /* 0x000000ffff057224 */ /* 0x000fce00078e000e */
[----:B------:R-:W-:Y:S05]  /*155d0*/  WARPSYNC.COLLECTIVE R15, `(.L_x_2487) ;  /* 0x000000000f087348 */ /* 0x000fea0003c00000 */
[----:B------:R0:W1:Y:S02]  /*155e0*/  SHFL.IDX P6, R14, R13, R12, R11 ;  /* 0x0000000c0d0e7389 */ /* 0x00006400000c000b */
[----:B01----:R-:W-:Y:S01]  /*155f0*/  ENDCOLLECTIVE ;  /* 0x000000000000791b */ /* 0x003fe20003800000 */
.L_x_2487:
        /* <DEDUP_REMOVED lines=14> */
.L_x_2488:
        /* <DEDUP_REMOVED lines=8> */
.L_x_2489:
        /* <DEDUP_REMOVED lines=14> */
.L_x_2490:
[----:B------:R-:W-:Y:S01]  /*15840*/  IMAD.MOV.U32 R3, RZ, RZ, R14 ;  /* 0x000000ffff037224 */ /* 0x000fe200078e000e */
[----:B------:R-:W-:Y:S06]  /*15850*/  BRA `(.L_x_2491) ;  /* 0xffffffb400507947 */ /* 0x000fec000383ffff */
.L_x_2380:
[----:B0-----:R0:W3:Y:S02]  /*15860*/  SYNCS.PHASECHK.TRANS64.TRYWAIT P0, [R18+URZ+0x28820], R0 ;  /* 0x02882000120075a7 */ /* 0x0010e4000800017f */
[----:B---3--:R-:W-:Y:S05]  /*15870*/  @!P0 NANOSLEEP.SYNCS 0x989680 ;  /* 0x009896800000895d */ /* 0x008fea0003900000 */
[----:B------:R-:W3:Y:S02]  /*15880*/  @!P0 SYNCS.PHASECHK.TRANS64 P0, [R18+URZ+0x28820], R0 ;  /* 0x02882000120085a7 */ /* 0x000ee4000800007f */
[----:B---3--:R-:W-:Y:S05]  /*15890*/  @!P0 BRA `(.L_x_2380) ;  /* 0xfffffffc00f08947 */ /* 0x008fea000383ffff */
[----:B------:R-:W-:Y:S05]  /*158a0*/  BRA `(.L_x_2492) ;  /* 0xffffffb400c07947 */ /* 0x000fea000383ffff */
.L_x_2389:
[----:B-1----:R1:W2:Y:S02]  /*158b0*/  SYNCS.PHASECHK.TRANS64.TRYWAIT P0, [R3+URZ+0x28840], R2 ;  /* 0x02884002030075a7 */ /* 0x0022a4000800017f */
[----:B--2---:R-:W-:Y:S05]  /*158c0*/  @!P0 NANOSLEEP.SYNCS 0x989680 ;  /* 0x009896800000895d */ /* 0x004fea0003900000 */
[----:B------:R-:W2:Y:S02]  /*158d0*/  @!P0 SYNCS.PHASECHK.TRANS64 P0, [R3+URZ+0x28840], R2 ;  /* 0x02884002030085a7 */ /* 0x000ea4000800007f */
[----:B--2---:R-:W-:Y:S05]  /*158e0*/  @!P0 BRA `(.L_x_2389) ;  /* 0xfffffffc00f08947 */ /* 0x004fea000383ffff */
[----:B------:R-:W-:Y:S05]  /*158f0*/  BRA `(.L_x_2493) ;  /* 0xffffffb8009c7947 */ /* 0x000fea000383ffff */
.L_x_2395:
[----:B0-----:R0:W1:Y:S02]  /*15900*/  SYNCS.PHASECHK.TRANS64.TRYWAIT P0, [R3+URZ+0x60], R2 ;  /* 0x00006002030075a7 */ /* 0x001064000800017f */
[----:B-1----:R-:W-:Y:S05]  /*15910*/  @!P0 NANOSLEEP.SYNCS 0x989680 ;  /* 0x009896800000895d */ /* 0x002fea0003900000 */
[----:B------:R-:W1:Y:S02]  /*15920*/  @!P0 SYNCS.PHASECHK.TRANS64 P0, [R3+URZ+0x60], R2 ;  /* 0x00006002030085a7 */ /* 0x000e64000800007f */
[----:B-1----:R-:W-:Y:S05]  /*15930*/  @!P0 BRA `(.L_x_2395) ;  /* 0xfffffffc00f08947 */ /* 0x002fea000383ffff */
[----:B------:R-:W-:Y:S05]  /*15940*/  BRA `(.L_x_2494) ;  /* 0xffffffbc00707947 */ /* 0x000fea000383ffff */
.L_x_2404:
[----:B-1----:R1:W2:Y:S02]  /*15950*/  SYNCS.PHASECHK.TRANS64.TRYWAIT P0, [R3+URZ+0x28840], R2 ;  /* 0x02884002030075a7 */ /* 0x0022a4000800017f */
[----:B--2---:R-:W-:Y:S05]  /*15960*/  @!P0 NANOSLEEP.SYNCS 0x989680 ;  /* 0x009896800000895d */ /* 0x004fea0003900000 */
[----:B------:R-:W2:Y:S02]  /*15970*/  @!P0 SYNCS.PHASECHK.TRANS64 P0, [R3+URZ+0x28840], R2 ;  /* 0x02884002030085a7 */ /* 0x000ea4000800007f */
[----:B--2---:R-:W-:Y:S05]  /*15980*/  @!P0 BRA `(.L_x_2404) ;  /* 0xfffffffc00f08947 */ /* 0x004fea000383ffff */
[----:B------:R-:W-:Y:S05]  /*15990*/  BRA `(.L_x_2495) ;  /* 0xffffffc400007947 */ /* 0x000fea000383ffff */
.L_x_2410:
[----:B0-----:R0:W1:Y:S02]  /*159a0*/  SYNCS.PHASECHK.TRANS64.TRYWAIT P0, [R2+URZ+0x60], R3 ;  /* 0x00006003020075a7 */ /* 0x001064000800017f */
[----:B-1----:R-:W-:Y:S05]  /*159b0*/  @!P0 NANOSLEEP.SYNCS 0x989680 ;  /* 0x009896800000895d */ /* 0x002fea0003900000 */
[----:B------:R-:W1:Y:S02]  /*159c0*/  @!P0 SYNCS.PHASECHK.TRANS64 P0, [R2+URZ+0x60], R3 ;  /* 0x00006003020085a7 */ /* 0x000e64000800007f */
[----:B-1----:R-:W-:Y:S05]  /*159d0*/  @!P0 BRA `(.L_x_2410) ;  /* 0xfffffffc00f08947 */ /* 0x002fea000383ffff */
[----:B------:R-:W-:Y:S05]  /*159e0*/  BRA `(.L_x_2496) ;  /* 0xffffffc400d47947 */ /* 0x000fea000383ffff */
.L_x_2419:
[----:B--2---:R2:W3:Y:S02]  /*159f0*/  SYNCS.PHASECHK.TRANS64.TRYWAIT P0, [R2+URZ+0x28840], R3 ;  /* 0x02884003020075a7 */ /* 0x0044e4000800017f */
[----:B---3--:R-:W-:Y:S05]  /*15a00*/  @!P0 NANOSLEEP.SYNCS 0x989680 ;  /* 0x009896800000895d */ /* 0x008fea0003900000 */
[----:B------:R-:W3:Y:S02]  /*15a10*/  @!P0 SYNCS.PHASECHK.TRANS64 P0, [R2+URZ+0x28840], R3 ;  /* 0x02884003020085a7 */ /* 0x000ee4000800007f */
[----:B---3--:R-:W-:Y:S05]  /*15a20*/  @!P0 BRA `(.L_x_2419) ;  /* 0xfffffffc00f08947 */ /* 0x008fea000383ffff */
[----:B------:R-:W-:Y:S05]  /*15a30*/  BRA `(.L_x_2497) ;  /* 0xffffffcc00347947 */ /* 0x000fea000383ffff */
.L_x_2425:
[----:B0-----:R0:W1:Y:S02]  /*15a40*/  SYNCS.PHASECHK.TRANS64.TRYWAIT P0, [R2+URZ+0x60], R5 ;  /* 0x00006005020075a7 */ /* 0x001064000800017f */
[----:B-1----:R-:W-:Y:S05]  /*15a50*/  @!P0 NANOSLEEP.SYNCS 0x989680 ;  /* 0x009896800000895d */ /* 0x002fea0003900000 */
[----:B------:R-:W1:Y:S02]  /*15a60*/  @!P0 SYNCS.PHASECHK.TRANS64 P0, [R2+URZ+0x60], R5 ;  /* 0x00006005020085a7 */ /* 0x000e64000800007f */
[----:B-1----:R-:W-:Y:S05]  /*15a70*/  @!P0 BRA `(.L_x_2425) ;  /* 0xfffffffc00f08947 */ /* 0x002fea000383ffff */
[----:B------:R-:W-:Y:S05]  /*15a80*/  BRA `(.L_x_2498) ;  /* 0xffffffd000087947 */ /* 0x000fea000383ffff */
.L_x_2436:
[----:B--2---:R2:W3:Y:S02]  /*15a90*/  SYNCS.PHASECHK.TRANS64.TRYWAIT P0, [R0+URZ+0x28860], R3 ;  /* 0x02886003000075a7 */ /* 0x0044e4000800017f */
[----:B---3--:R-:W-:Y:S05]  /*15aa0*/  @!P0 NANOSLEEP.SYNCS 0x989680 ;  /* 0x009896800000895d */ /* 0x008fea0003900000 */
[----:B------:R-:W3:Y:S02]  /*15ab0*/  @!P0 SYNCS.PHASECHK.TRANS64 P0, [R0+URZ+0x28860], R3 ;  /* 0x02886003000085a7 */ /* 0x000ee4000800007f */
[----:B---3--:R-:W-:Y:S05]  /*15ac0*/  @!P0 BRA `(.L_x_2436) ;  /* 0xfffffffc00f08947 */ /* 0x008fea000383ffff */
[----:B------:R-:W-:Y:S05]  /*15ad0*/  BRA `(.L_x_2499) ;  /* 0xffffffd400547947 */ /* 0x000fea000383ffff */
.L_x_2443:
        /* <DEDUP_REMOVED lines=9> */
.L_x_2501:
[----:B------:R-:W-:Y:S05]  /*15b70*/  BSYNC B0 ;  /* 0x0000000000007941 */ /* 0x000fea0003800000 */
.L_x_2500:
        /* <DEDUP_REMOVED lines=9> */
.L_x_2502:
        /* <DEDUP_REMOVED lines=11> */
[----:B------:R-:W-:Y:S02]  /*15cc0*/  CS2R R6, SRZ ;  /* 0x0000000000067805 */ /* 0x000fe4000001ff00 */
[C---:B------:R-:W-:Y:S02]  /*15cd0*/  ISETP.GE.U32.AND P2, PT, R16.reuse, 0x2, PT ;  /* 0x000000021000780c */ /* 0x040fe40003f46070 */
[C---:B------:R-:W-:Y:S02]  /*15ce0*/  ISETP.GE.U32.AND P3, PT, R16.reuse, 0x4, PT ;  /* 0x000000041000780c */ /* 0x040fe40003f66070 */
[C---:B------:R-:W-:Y:S02]  /*15cf0*/  ISETP.GE.U32.AND P4, PT, R16.reuse, 0x8, PT ;  /* 0x000000081000780c */ /* 0x040fe40003f86070 */
[----:B------:R-:W-:Y:S01]  /*15d00*/  ISETP.GE.U32.AND P5, PT, R16, 0x10, PT ;  /* 0x000000101000780c */ /* 0x000fe20003fa6070 */
[----:B--2---:R-:W-:-:S02]  /*15d10*/  @!P1 IMAD.MOV.U32 R6, RZ, RZ, R5 ;  /* 0x000000ffff069224 */ /* 0x004fc400078e0005 */
[----:B------:R-:W-:Y:S02]  /*15d20*/  IMAD.MOV.U32 R5, RZ, RZ, RZ ;  /* 0x000000ffff057224 */ /* 0x000fe400078e00ff */
[----:B---3--:R-:W-:Y:S01]  /*15d30*/  @!P1 IMAD.MOV.U32 R7, RZ, RZ, R8 ;  /* 0x000000ffff079224 */ /* 0x008fe200078e0008 */
[----:B------:R-:W-:-:S03]  /*15d40*/  ISETP.NE.AND P1, PT, R16, RZ, PT ;  /* 0x000000ff1000720c */ /* 0x000fc60003f25270 */
[----:B------:R-:W-:-:S04]  /*15d50*/  IMAD R2, R7, R6, RZ ;  /* 0x0000000607027224 */ /* 0x000fc800078e02ff */
[----:B------:R-:W-:-:S07]  /*15d60*/  IMAD.MOV.U32 R13, RZ, RZ, R2 ;  /* 0x000000ffff0d7224 */ /* 0x000fce00078e0002 */
[----:B------:R-:W-:Y:S05]  /*15d70*/  WARPSYNC.COLLECTIVE R15, `(.L_x_2503) ;  /* 0x000000000f087348 */ /* 0x000fea0003c00000 */
[----:B------:R0:W1:Y:S02]  /*15d80*/  SHFL.UP P6, R14, R13, R12, R11 ;  /* 0x0400000c0d0e7389 */ /* 0x00006400000c000b */
[----:B01----:R-:W-:Y:S01]  /*15d90*/  ENDCOLLECTIVE ;  /* 0x000000000000791b */ /* 0x003fe20003800000 */
.L_x_2503:
[----:B------:R-:W-:Y:S01]  /*15da0*/  IMAD.MOV.U32 R12, RZ, RZ, 0x2 ;  /* 0x00000002ff0c7424 */ /* 0x000fe200078e00ff */
[----:B------:R-:W-:-:S05]  /*15db0*/  SEL R3, R14, RZ, P1 ;  /* 0x000000ff0e037207 */ /* 0x000fca0000800000 */
[----:B------:R-:W-:-:S04]  /*15dc0*/  IMAD.IADD R2, R2, 0x1, R3 ;  /* 0x0000000102027824 */ /* 0x000fc800078e0203 */
[----:B------:R-:W-:-:S07]  /*15dd0*/  IMAD.MOV.U32 R13, RZ, RZ, R2 ;  /* 0x000000ffff0d7224 */ /* 0x000fce00078e0002 */
[----:B------:R-:W-:Y:S05]  /*15de0*/  WARPSYNC.COLLECTIVE R15, `(.L_x_2504) ;  /* 0x000000000f087348 */ /* 0x000fea0003c00000 */
[----:B------:R0:W1:Y:S02]  /*15df0*/  SHFL.UP P6, R14, R13, R12, R11 ;  /* 0x0400000c0d0e7389 */ /* 0x00006400000c000b */
[----:B01----:R-:W-:Y:S01]  /*15e00*/  ENDCOLLECTIVE ;  /* 0x000000000000791b */ /* 0x003fe20003800000 */
.L_x_2504:
[----:B------:R-:W-:Y:S01]  /*15e10*/  IMAD.MOV.U32 R12, RZ, RZ, 0x4 ;  /* 0x00000004ff0c7424 */ /* 0x000fe200078e00ff */
[----:B------:R-:W-:-:S05]  /*15e20*/  SEL R3, R14, RZ, P2 ;  /* 0x000000ff0e037207 */ /* 0x000fca0001000000 */
[----:B------:R-:W-:-:S04]  /*15e30*/  IMAD.IADD R2, R2, 0x1, R3 ;  /* 0x0000000102027824 */ /* 0x000fc800078e0203 */
[----:B------:R-:W-:-:S07]  /*15e40*/  IMAD.MOV.U32 R13, RZ, RZ, R2 ;  /* 0x000000ffff0d7224 */ /* 0x000fce00078e0002 */
[----:B------:R-:W-:Y:S05]  /*15e50*/  WARPSYNC.COLLECTIVE R15, `(.L_x_2505) ;  /* 0x000000000f087348 */ /* 0x000fea0003c00000 */
[----:B------:R0:W1:Y:S02]  /*15e60*/  SHFL.UP P6, R14, R13, R12, R11 ;  /* 0x0400000c0d0e7389 */ /* 0x00006400000c000b */
[----:B01----:R-:W-:Y:S01]  /*15e70*/  ENDCOLLECTIVE ;  /* 0x000000000000791b */ /* 0x003fe20003800000 */
.L_x_2505:
[----:B------:R-:W-:Y:S01]  /*15e80*/  IMAD.MOV.U32 R12, RZ, RZ, 0x8 ;  /* 0x00000008ff0c7424 */ /* 0x000fe200078e00ff */
[----:B------:R-:W-:-:S05]  /*15e90*/  SEL R3, R14, RZ, P3 ;  /* 0x000000ff0e037207 */ /* 0x000fca0001800000 */
[----:B------:R-:W-:-:S04]  /*15ea0*/  IMAD.IADD R2, R2, 0x1, R3 ;  /* 0x0000000102027824 */ /* 0x000fc800078e0203 */
[----:B------:R-:W-:-:S07]  /*15eb0*/  IMAD.MOV.U32 R13, RZ, RZ, R2 ;  /* 0x000000ffff0d7224 */ /* 0x000fce00078e0002 */
[----:B------:R-:W-:Y:S05]  /*15ec0*/  WARPSYNC.COLLECTIVE R15, `(.L_x_2506) ;  /* 0x000000000f087348 */ /* 0x000fea0003c00000 */
[----:B------:R0:W1:Y:S02]  /*15ed0*/  SHFL.UP P6, R14, R13, R12, R11 ;  /* 0x0400000c0d0e7389 */ /* 0x00006400000c000b */
[----:B01----:R-:W-:Y:S01]  /*15ee0*/  ENDCOLLECTIVE ;  /* 0x000000000000791b */ /* 0x003fe20003800000 */
.L_x_2506:
[----:B------:R-:W-:Y:S01]  /*15ef0*/  IMAD.MOV.U32 R12, RZ, RZ, 0x10 ;  /* 0x00000010ff0c7424 */ /* 0x000fe200078e00ff */
[----:B------:R-:W-:-:S05]  /*15f00*/  SEL R3, R14, RZ, P4 ;  /* 0x000000ff0e037207 */ /* 0x000fca0002000000 */
[----:B------:R-:W-:-:S04]  /*15f10*/  IMAD.IADD R2, R2, 0x1, R3 ;  /* 0x0000000102027824 */ /* 0x000fc800078e0203 */
[----:B------:R-:W-:-:S07]  /*15f20*/  IMAD.MOV.U32 R13, RZ, RZ, R2 ;  /* 0x000000ffff0d7224 */ /* 0x000fce00078e0002 */
[----:B------:R-:W-:Y:S05]  /*15f30*/  WARPSYNC.COLLECTIVE R15, `(.L_x_2507) ;  /* 0x000000000f087348 */ /* 0x000fea0003c00000 */
[----:B------:R0:W1:Y:S02]  /*15f40*/  SHFL.UP P6, R14, R13, R12, R11 ;  /* 0x0400000c0d0e7389 */ /* 0x00006400000c000b */
[----:B01----:R-:W-:Y:S01]  /*15f50*/  ENDCOLLECTIVE ;  /* 0x000000000000791b */ /* 0x003fe20003800000 */
.L_x_2507:
        /* <DEDUP_REMOVED lines=8> */
.L_x_2508:
[----:B------:R-:W-:Y:S01]  /*15fe0*/  IMAD.MOV.U32 R9, RZ, RZ, R14 ;  /* 0x000000ffff097224 */ /* 0x000fe200078e000e */
[----:B------:R-:W-:Y:S06]  /*15ff0*/  BRA `(.L_x_2509) ;  /* 0xffffffd400dc7947 */ /* 0x000fec000383ffff */
.L_x_2446:
        /* <DEDUP_REMOVED lines=8> */
.L_x_2511:
[----:B------:R-:W-:Y:S05]  /*16080*/  BSYNC B0 ;  /* 0x0000000000007941 */ /* 0x000fea0003800000 */
.L_x_2510:
        /* <DEDUP_REMOVED lines=9> */
.L_x_2512:
[----:B------:R-:W-:Y:S01]  /*16120*/  IMAD.MOV.U32 R12, RZ, RZ, 0x4 ;  /* 0x00000004ff0c7424 */ /* 0x000fe200078e00ff */
[----:B------:R-:W-:-:S05]  /*16130*/  SEL R3, R14, RZ, P2 ;  /* 0x000000ff0e037207 */ /* 0x000fca0001000000 */
[----:B------:R-:W-:-:S04]  /*16140*/  IMAD.IADD R2, R2, 0x1, R3 ;  /* 0x0000000102027824 */ /* 0x000fc800078e0203 */
[----:B------:R-:W-:-:S07]  /*16150*/  IMAD.MOV.U32 R13, RZ, RZ, R2 ;  /* 0x000000ffff0d7224 */ /* 0x000fce00078e0002 */
[----:B------:R-:W-:Y:S05]  /*16160*/  WARPSYNC.COLLECTIVE R15, `(.L_x_2513) ;  /* 0x000000000f087348 */ /* 0x000fea0003c00000 */
[----:B------:R0:W1:Y:S02]  /*16170*/  SHFL.UP P6, R14, R13, R12, R11 ;  /* 0x0400000c0d0e7389 */ /* 0x00006400000c000b */
[----:B01----:R-:W-:Y:S01]  /*16180*/  ENDCOLLECTIVE ;  /* 0x000000000000791b */ /* 0x003fe20003800000 */
.L_x_2513:
[----:B------:R-:W-:Y:S01]  /*16190*/  IMAD.MOV.U32 R12, RZ, RZ, 0x8 ;  /* 0x00000008ff0c7424 */ /* 0x000fe200078e00ff */
[----:B------:R-:W-:-:S05]  /*161a0*/  SEL R3, R14, RZ, P3 ;  /* 0x000000ff0e037207 */ /* 0x000fca0001800000 */
[----:B------:R-:W-:-:S04]  /*161b0*/  IMAD.IADD R2, R2, 0x1, R3 ;  /* 0x0000000102027824 */ /* 0x000fc800078e0203 */
[----:B------:R-:W-:-:S07]  /*161c0*/  IMAD.MOV.U32 R13, RZ, RZ, R2 ;  /* 0x000000ffff0d7224 */ /* 0x000fce00078e0002 */
[----:B------:R-:W-:Y:S05]  /*161d0*/  WARPSYNC.COLLECTIVE R15, `(.L_x_2514) ;  /* 0x000000000f087348 */ /* 0x000fea0003c00000 */
[----:B------:R0:W1:Y:S02]  /*161e0*/  SHFL.UP P6, R14, R13, R12, R11 ;  /* 0x0400000c0d0e7389 */ /* 0x00006400000c000b */
[----:B01----:R-:W-:Y:S01]  /*161f0*/  ENDCOLLECTIVE ;  /* 0x000000000000791b */ /* 0x003fe20003800000 */
.L_x_2514:
[----:B------:R-:W-:Y:S01]  /*16200*/  IMAD.MOV.U32 R12, RZ, RZ, 0x10 ;  /* 0x00000010ff0c7424 */ /* 0x000fe200078e00ff */
[----:B------:R-:W-:-:S05]  /*16210*/  SEL R3, R14, RZ, P4 ;  /* 0x000000ff0e037207 */ /* 0x000fca0002000000 */
[----:B------:R-:W-:-:S04]  /*16220*/  IMAD.IADD R2, R2, 0x1, R3 ;  /* 0x0000000102027824 */ /* 0x000fc800078e0203 */
[----:B------:R-:W-:-:S07]  /*16230*/  IMAD.MOV.U32 R13, RZ, RZ, R2 ;  /* 0x000000ffff0d7224 */ /* 0x000fce00078e0002 */
[----:B------:R-:W-:Y:S05]  /*16240*/  WARPSYNC.COLLECTIVE R15, `(.L_x_2515) ;  /* 0x000000000f087348 */ /* 0x000fea0003c00000 */
[----:B------:R0:W1:Y:S02]  /*16250*/  SHFL.UP P6, R14, R13, R12, R11 ;  /* 0x0400000c0d0e7389 */ /* 0x00006400000c000b */
[----:B01----:R-:W-:Y:S01]  /*16260*/  ENDCOLLECTIVE ;  /* 0x000000000000791b */ /* 0x003fe20003800000 */
.L_x_2515:
        /* <DEDUP_REMOVED lines=8> */
.L_x_2516:
[----:B------:R-:W-:Y:S01]  /*162f0*/  IMAD.MOV.U32 R9, RZ, RZ, R14 ;  /* 0x000000ffff097224 */ /* 0x000fe200078e000e */
[----:B------:R-:W-:Y:S06]  /*16300*/  BRA `(.L_x_2517) ;  /* 0xffffffd400c47947 */ /* 0x000fec000383ffff */
.L_x_2448:
[----:B------:R-:W-:Y:S01]  /*16310*/  BSSY B0, `(.L_x_2518) ;  /* 0x0000006000007945 */ /* 0x000fe20003800000 */
[----:B------:R-:W-:Y:S01]  /*16320*/  PLOP3.LUT P6, PT, P6, PT, PT, 0x8, 0x0 ;  /* 0x000000000000781c */ /* 0x000fe200037ce170 */
[----:B------:R-:W-:-:S12]  /*16330*/  IMAD.MOV.U32 R15, RZ, RZ, -0x1 ;  /* 0xffffffffff0f7424 */ /* 0x000fd800078e00ff */
[----:B0-----:R-:W-:Y:S05]  /*16340*/  WARPSYNC.COLLECTIVE R15, `(.L_x_2519) ;  /* 0x000000000f087348 */ /* 0x001fea0003c00000 */
[----:B------:R-:W-:Y:S01]  /*16350*/  VOTE.ANY R14, PT, P6 ;  /* 0x00000000000e7806 */ /* 0x000fe200030e0100 */
[----:B0-----:R-:W-:Y:S06]  /*16360*/  ENDCOLLECTIVE ;  /* 0x000000000000791b */ /* 0x001fec0003800000 */
.L_x_2519:
[----:B------:R-:W-:Y:S05]  /*16370*/  BSYNC B0 ;  /* 0x0000000000007941 */ /* 0x000fea0003800000 */
.L_x_2518:
        /* <DEDUP_REMOVED lines=10> */
.L_x_2520:
[----:B------:R-:W-:Y:S02]  /*16420*/  IMAD.MOV.U32 R13, RZ, RZ, R7 ;  /* 0x000000ffff0d7224 */ /* 0x000fe400078e0007 */
[----:B------:R-:W-:-:S07]  /*16430*/  IMAD.MOV.U32 R0, RZ, RZ, R14 ;  /* 0x000000ffff007224 */ /* 0x000fce00078e000e */
[----:B------:R-:W-:Y:S05]  /*16440*/  WARPSYNC.COLLECTIVE R15, `(.L_x_2521) ;  /* 0x000000000f087348 */ /* 0x000fea0003c00000 */
[----:B------:R0:W1:Y:S02]  /*16450*/  SHFL.IDX P6, R14, R13, R12, R11 ;  /* 0x0000000c0d0e7389 */ /* 0x00006400000c000b */
[----:B01----:R-:W-:Y:S01]  /*16460*/  ENDCOLLECTIVE ;  /* 0x000000000000791b */ /* 0x003fe20003800000 */
.L_x_2521:
[----:B------:R-:W-:Y:S02]  /*16470*/  IMAD.MOV.U32 R7, RZ, RZ, R14 ;  /* 0x000000ffff077224 */ /* 0x000fe400078e000e */
[----:B------:R-:W-:-:S05]  /*16480*/  IMAD.IADD R6, R10, 0x1, R16 ;  /* 0x000000010a067824 */ /* 0x000fca00078e0210 */
[----:B------:R0:W-:Y:S01]  /*16490*/  STL [R1+0xc], R6 ;  /* 0x00000c0601007387 */ /* 0x0001e20000100800 */
[----:B------:R-:W-:Y:S05]  /*164a0*/  BRA `(.L_x_2522) ;  /* 0xffffffd400a47947 */ /* 0x000fea000383ffff */
.L_x_2450:
        /* <DEDUP_REMOVED lines=8> */
.L_x_2524:
[----:B------:R-:W-:Y:S05]  /*16530*/  BSYNC B0 ;  /* 0x0000000000007941 */ /* 0x000fea0003800000 */
.L_x_2523:
[----:B------:R-:W-:Y:S01]  /*16540*/  IMAD.MOV.U32 R5, RZ, RZ, R14 ;  /* 0x000000ffff057224 */ /* 0x000fe200078e000e */
[----:B------:R-:W-:Y:S06]  /*16550*/  BRA `(.L_x_2449) ;  /* 0xffffffd400907947 */ /* 0x000fec000383ffff */
.L_x_2456:
[----:B0-----:R0:W1:Y:S02]  /*16560*/  SYNCS.PHASECHK.TRANS64.TRYWAIT P0, [R0+URZ+0x28820], R3 ;  /* 0x02882003000075a7 */ /* 0x001064000800017f */
[----:B-1----:R-:W-:Y:S05]  /*16570*/  @!P0 NANOSLEEP.SYNCS 0x989680 ;  /* 0x009896800000895d */ /* 0x002fea0003900000 */
[----:B------:R-:W1:Y:S02]  /*16580*/  @!P0 SYNCS.PHASECHK.TRANS64 P0, [R0+URZ+0x28820], R3 ;  /* 0x02882003000085a7 */ /* 0x000e64000800007f */
[----:B-1----:R-:W-:Y:S05]  /*16590*/  @!P0 BRA `(.L_x_2456) ;  /* 0xfffffffc00f08947 */ /* 0x002fea000383ffff */
[----:B------:R-:W-:Y:S05]  /*165a0*/  BRA `(.L_x_2525) ;  /* 0xffffffe0002c7947 */ /* 0x000fea000383ffff */
.L_x_2457:
        /* <DEDUP_REMOVED lines=11> */
.L_x_2527:
[----:B------:R-:W-:Y:S05]  /*16660*/  BSYNC B0 ;  /* 0x0000000000007941 */ /* 0x000fea0003800000 */
.L_x_2526:
[----:B------:R-:W-:Y:S05]  /*16670*/  BRA `(.L_x_2528) ;  /* 0xffffffe000147947 */ /* 0x000fea000383ffff */
.L_x_2460:
[----:B------:R-:W-:Y:S01]  /*16680*/  BSSY B1, `(.L_x_2529) ;  /* 0x0000006000017945 */ /* 0x000fe20003800000 */
[----:B------:R-:W-:-:S07]  /*16690*/  IMAD.MOV.U32 R15, RZ, RZ, -0x1 ;  /* 0xffffffffff0f7424 */ /* 0x000fce00078e00ff */
[----:B01----:R-:W-:Y:S05]  /*166a0*/  WARPSYNC.COLLECTIVE R15, `(.L_x_2530) ;  /* 0x000000000f0c7348 */ /* 0x003fea0003c00000 */
[----:B------:R-:W-:Y:S02]  /*166b0*/  ELECT P6, UR62, PT ;  /* 0x00000000003e782f */ /* 0x000fe400038c0000 */
[----:B------:R-:W-:Y:S01]  /*166c0*/  MOV R14, UR62 ;  /* 0x0000003e000e7c02 */ /* 0x000fe20008000f00 */
[----:B01----:R-:W-:Y:S10]  /*166d0*/  ENDCOLLECTIVE ;  /* 0x000000000000791b */ /* 0x003ff40003800000 */
.L_x_2530:
[----:B------:R-:W-:Y:S05]  /*166e0*/  BSYNC B1 ;  /* 0x0000000000017941 */ /* 0x000fea0003800000 */
.L_x_2529:
[----:B------:R-:W-:Y:S05]  /*166f0*/  BRA `(.L_x_2531) ;  /* 0xffffffe0000c7947 */ /* 0x000fea000383ffff */
.L_x_2462:
[----:B0-----:R0:W1:Y:S02]  /*16700*/  SYNCS.PHASECHK.TRANS64.TRYWAIT P0, [R6+URZ], R5 ;  /* 0x00000005060075a7 */ /* 0x001064000800017f */
[----:B-1----:R-:W-:Y:S05]  /*16710*/  @!P0 NANOSLEEP.SYNCS 0x989680 ;  /* 0x009896800000895d */ /* 0x002fea0003900000 */
[----:B------:R-:W1:Y:S02]  /*16720*/  @!P0 SYNCS.PHASECHK.TRANS64 P0, [R6+URZ], R5 ;  /* 0x00000005060085a7 */ /* 0x000e64000800007f */
[----:B-1----:R-:W-:Y:S05]  /*16730*/  @!P0 BRA `(.L_x_2462) ;  /* 0xfffffffc00f08947 */ /* 0x002fea000383ffff */
[----:B------:R-:W-:Y:S05]  /*16740*/  BRA `(.L_x_2532) ;  /* 0xffffffe000447947 */ /* 0x000fea000383ffff */
.L_x_2463:
[----:B-1----:R1:W2:Y:S02]  /*16750*/  SYNCS.PHASECHK.TRANS64.TRYWAIT P0, [R7+URZ], R2 ;  /* 0x00000002070075a7 */ /* 0x0022a4000800017f */
[----:B--2---:R-:W-:Y:S05]  /*16760*/  @!P0 NANOSLEEP.SYNCS 0x989680 ;  /* 0x009896800000895d */ /* 0x004fea0003900000 */
[----:B------:R-:W2:Y:S02]  /*16770*/  @!P0 SYNCS.PHASECHK.TRANS64 P0, [R7+URZ], R2 ;  /* 0x00000002070085a7 */ /* 0x000ea4000800007f */
[----:B--2---:R-:W-:Y:S05]  /*16780*/  @!P0 BRA `(.L_x_2463) ;  /* 0xfffffffc00f08947 */ /* 0x004fea000383ffff */
[----:B------:R-:W-:Y:S05]  /*16790*/  BRA `(.L_x_2533) ;  /* 0xffffffe000387947 */ /* 0x000fea000383ffff */
.L_x_2465:
[----:B--2---:R2:W3:Y:S02]  /*167a0*/  SYNCS.PHASECHK.TRANS64.TRYWAIT P0, [R4+URZ], R5 ;  /* 0x00000005040075a7 */ /* 0x0044e4000800017f */
[----:B---3--:R-:W-:Y:S05]  /*167b0*/  @!P0 NANOSLEEP.SYNCS 0x989680 ;  /* 0x009896800000895d */ /* 0x008fea0003900000 */
[----:B------:R-:W3:Y:S02]  /*167c0*/  @!P0 SYNCS.PHASECHK.TRANS64 P0, [R4+URZ], R5 ;  /* 0x00000005040085a7 */ /* 0x000ee4000800007f */
[----:B---3--:R-:W-:Y:S05]  /*167d0*/  @!P0 BRA `(.L_x_2465) ;  /* 0xfffffffc00f08947 */ /* 0x008fea000383ffff */
[----:B------:R-:W-:Y:S05]  /*167e0*/  BRA `(.L_x_2534) ;  /* 0xffffffe0003c7947 */ /* 0x000fea000383ffff */
.L_x_2535:
        /* <DEDUP_REMOVED lines=9> */
.L_x_3098:


//--------------------- .text._ZN7cutlass13device_kernelIN5flash11enable_sm90INS1_16FlashAttnFwdSm90INS1_25CollectiveMainloopFwdSm90ILi2EN4cute5tupleIJNS5_1CILi1EEES8_S8_EEENS6_IJNS7_ILi128EEESA_SA_EEELi128ENS_10bfloat16_tEfNS_4arch4Sm90ELb1ELb0ELb1ELb1ELb0ELb1ELb0ELb1ELb1ELb1ELb1ELb0EEENS1_21CollectiveEpilogueFwdISB_S9_SC_SE_Li256ELb1ELb1ELb1ELb0EEENS1_36VarlenDynamicPersistentTileSchedulerILi128ELi128ELi256ELi128ELb1ELb1ELb1ELb1ELb1ELb1EEEEEEEEEvNT_6ParamsE --------------------------
	.section	.text._ZN7cutlass13device_kernelIN5flash11enable_sm90INS1_16FlashAttnFwdSm90INS1_25CollectiveMainloopFwdSm90ILi2EN4cute5tupleIJNS5_1CILi1EEES8_S8_EEENS6_IJNS7_ILi128EEESA_SA_EEELi128ENS_10bfloat16_tEfNS_4arch4Sm90ELb1ELb0ELb1ELb1ELb0ELb1ELb0ELb1ELb1ELb1ELb1ELb0EEENS1_21CollectiveEpilogueFwdISB_S9_SC_SE_Li256ELb1ELb1ELb1ELb0EEENS1_36VarlenDynamicPersistentTileSchedulerILi128ELi128ELi256ELi128ELb1ELb1ELb1ELb1ELb1ELb1EEEEEEEEEvNT_6ParamsE,"ax",@progbits
	.align	128
.text._ZN7cutlass13device_kernelIN5flash11enable_sm90INS1_16FlashAttnFwdSm90INS1_25CollectiveMainloopFwdSm90ILi2EN4cute5tupleIJNS5_1CILi1EEES8_S8_EEENS6_IJNS7_ILi128EEESA_SA_EEELi128ENS_10bfloat16_tEfNS_4arch4Sm90ELb1ELb0ELb1ELb1ELb0ELb1ELb0ELb1ELb1ELb1ELb1ELb0EEENS1_21CollectiveEpilogueFwdISB_S9_SC_SE_Li256ELb1ELb1ELb1ELb0EEENS1_36VarlenDynamicPersistentTileSchedulerILi128ELi128ELi256ELi128ELb1ELb1ELb1ELb1ELb1ELb1EEEEEEEEEvNT_6ParamsE:
        .type           _ZN7cutlass13device_kernelIN5flash11enable_sm90INS1_16FlashAttnFwdSm90INS1_25CollectiveMainloopFwdSm90ILi2EN4cute5tupleIJNS5_1CILi1EEES8_S8_EEENS6_IJNS7_ILi128EEESA_SA_EEELi128ENS_10bfloat16_tEfNS_4arch4Sm90ELb1ELb0ELb1ELb1ELb0ELb1ELb0ELb1ELb1ELb1ELb1ELb0EEENS1_21CollectiveEpilogueFwdISB_S9_SC_SE_Li256ELb1ELb1ELb1ELb0EEENS1_36VarlenDynamicPersistentTileSchedulerILi128ELi128ELi256ELi128ELb1ELb1ELb1ELb1ELb1ELb1EEEEEEEEEvNT_6ParamsE,@function
        .size           _ZN7cutlass13device_kernelIN5flash11enable_sm90INS1_16FlashAttnFwdSm90INS1_25CollectiveMainloopFwdSm90ILi2EN4cute5tupleIJNS5_1CILi1EEES8_S8_EEENS6_IJNS7_ILi128EEESA_SA_EEELi128ENS_10bfloat16_tEfNS_4arch4Sm90ELb1ELb0ELb1ELb1ELb0ELb1ELb0ELb1ELb1ELb1ELb1ELb0EEENS1_21CollectiveEpilogueFwdISB_S9_SC_SE_Li256ELb1ELb1ELb1ELb0EEENS1_36VarlenDynamicPersistentTileSchedulerILi128ELi128ELi256ELi128ELb1ELb1ELb1ELb1ELb1ELb1EEEEEEEEEvNT_6ParamsE,(.L_x_3099 - _ZN7cutlass13device_kernelIN5flash11enable_sm90INS1_16FlashAttnFwdSm90INS1_25CollectiveMainloopFwdSm90ILi2EN4cute5tupleIJNS5_1CILi1EEES8_S8_EEENS6_IJNS7_ILi128EEESA_SA_EEELi128ENS_10bfloat16_tEfNS_4arch4Sm90ELb1ELb0ELb1ELb1ELb0ELb1ELb0ELb1ELb1ELb1ELb1ELb0EEENS1_21CollectiveEpilogueFwdISB_S9_SC_SE_Li256ELb1ELb1ELb1ELb0EEENS1_36VarlenDynamicPersistentTileSchedulerILi128ELi128ELi256ELi128ELb1ELb1ELb1ELb1ELb1ELb1EEEEEEEEEvNT_6ParamsE)
        .other          _ZN7cutlass13device_kernelIN5flash11enable_sm90INS1_16FlashAttnFwdSm90INS1_25CollectiveMainloopFwdSm90ILi2EN4cute5tupleIJNS5_1CILi1EEES8_S8_EEENS6_IJNS7_ILi128EEESA_SA_EEELi128ENS_10bfloat16_tEfNS_4arch4Sm90ELb1ELb0ELb1ELb1ELb0ELb1ELb0ELb1ELb1ELb1ELb1ELb0EEENS1_21CollectiveEpilogueFwdISB_S9_SC_SE_Li256ELb1ELb1ELb1ELb0EEENS1_36VarlenDynamicPersistentTileSchedulerILi128ELi128ELi256ELi128ELb1ELb1ELb1ELb1ELb1ELb1EEEEEEEEEvNT_6ParamsE,@"STO_CUDA_ENTRY STV_DEFAULT"
_ZN7cutlass13device_kernelIN5flash11enable_sm90INS1_16FlashAttnFwdSm90INS1_25CollectiveMainloopFwdSm90ILi2EN4cute5tupleIJNS5_1CILi1EEES8_S8_EEENS6_IJNS7_ILi128EEESA_SA_EEELi128ENS_10bfloat16_tEfNS_4arch4Sm90ELb1ELb0ELb1ELb1ELb0ELb1ELb0ELb1ELb1ELb1ELb1ELb0EEENS1_21CollectiveEpilogueFwdISB_S9_SC_SE_Li256ELb1ELb1ELb1ELb0EEENS1_36VarlenDynamicPersistentTileSchedulerILi128ELi128ELi256ELi128ELb1ELb1ELb1ELb1ELb1ELb1EEEEEEEEEvNT_6ParamsE:
        /* <DEDUP_REMOVED lines=24> */
.L_x_2537:
[----:B------:R-:W-:Y:S05]  /*0180*/  BSYNC B0 ;  /* 0x0000000000007941 */ /* 0x000fea0003800000 */
.L_x_2536:
        /* <DEDUP_REMOVED lines=41> */
.L_x_2538:
        /* <DEDUP_REMOVED lines=22> */
.L_x_2539:
        /* <DEDUP_REMOVED lines=18> */
.L_x_2540:
        /* <DEDUP_REMOVED lines=22> */
.L_x_2541:
        /* <DEDUP_REMOVED lines=22> */
.L_x_2542:
[----:B------:R-:W-:Y:S01]  /*0960*/  PLOP3.LUT P0, PT, PT, PT, UP0, 0x80, 0x0 ;  /* 0x000000000000781c */ /* 0x000fe20003f0f008 */
[----:B------:R-:W-:Y:S01]  /*0970*/  UMOV UR40, 0x1 ;  /* 0x0000000100287882 */ /* 0x000fe20000000000 */
[----:B------:R-:W-:Y:S01]  /*0980*/  NOP ;  /* 0x0000000000007918 */ /* 0x000fe20000000000 */
[----:B------:R-:W-:Y:S01]  /*0990*/  USEL UR40, UR40, 0x2, !UP0 ;  /* 0x0000000228287887 */ /* 0x000fe2000c000000 */
[----:B------:R-:W-:Y:S01]  /*09a0*/  BSSY B9, `(.L_x_2543) ;  /* 0x00022b9000097945 */ /* 0x000fe20003800000 */
[----:B------:R-:W-:Y:S01]  /*09b0*/  ULDC.64 UR42, c[0x0][0x208] ;  /* 0x00008200002a7ab9 */ /* 0x000fe20000000a00 */
[----:B012-4-:R-:W-:Y:S07]  /*09c0*/  BAR.SYNC.DEFER_BLOCKING 0x0 ;  /* 0x0000000000007b1d */ /* 0x017fee0000010000 */
[----:B------:R-:W-:Y:S05]  /*09d0*/  @!P0 BRA `(.L_x_2544) ;  /* 0x000001a400f88947 */ /* 0x000fea0003800000 */
.L_x_2545:
[----:B------:R-:W-:-:S08]  /*09e0*/  NOP ;  /* 0x0000000000007918 */ /* 0x000fd00000000000 */
[----:B------:R-:W0:Y:S02]  /*09f0*/  USETMAXREG.TRY_ALLOC.CTAPOOL UP0, 0xf0 ;  /* 0x000000f0000079c8 */ /* 0x000e240008000600 */
[----:B0-----:R-:W-:-:S13]  /*0a00*/  PLOP3.LUT P0, PT, PT, PT, UP0, 0x80, 0x0 ;  /* 0x000000000000781c */ /* 0x001fda0003f0f008 */
[----:B------:R-:W-:Y:S05]  /*0a10*/  @!P0 BRA `(.L_x_2545) ;  /* 0xfffffffc00f08947 */ /* 0x000fea000383ffff */
[----:B------:R-:W2:Y:S01]  /*0a20*/  LDL.LU R0, [R1+0x10] ;  /* 0x0000100001007983 */ /* 0x000ea20000300800 */
[----:B------:R-:W-:Y:S01]  /*0a30*/  SHF.R.U32.HI R2, RZ, 0x7, R6 ;  /* 0x00000007ff027819 */ /* 0x000fe20000011606 */
        /* <DEDUP_REMOVED lines=11> */
[----:B--2---:R-:W-:-:S04]  /*0af0*/  LOP3.LUT R0, R0, 0xfffffff7, RZ, 0xc0, !PT ;  /* 0xfffffff700007812 */ /* 0x004fc800078ec0ff */
[----:B------:R-:W-:Y:S02]  /*0b00*/  @P0 LOP3.LUT R0, R0, 0x8, RZ, 0xfc, !PT ;  /* 0x0000000800000812 */ /* 0x000fe400078efcff */
[----:B0-----:R-:W-:-:S03]  /*0b10*/  ISETP.GE.AND P0, PT, R15, UR4, PT ;  /* 0x000000040f007c0c */ /* 0x001fc6000bf06270 */
[----:B------:R4:W-:Y:S10]  /*0b20*/  STL [R1+0x10], R0 ;  /* 0x0000100001007387 */ /* 0x0009f40000100800 */
[----:B----4-:R-:W-:Y:S05]  /*0b30*/  @P0 BRA `(.L_x_2546) ;  /* 0x00000228007c0947 */ /* 0x010fea0003800000 */
[----:B------:R-:W-:Y:S01]  /*0b40*/  VIADD R16, R6, 0xffffff80 ;  /* 0xffffff8006107836 */ /* 0x000fe20000000000 */
[----:B------:R-:W-:Y:S01]  /*0b50*/  R2UR UR44, R2 ;  /* 0x00000000022c72ca */ /* 0x000fe200000e0000 */
[----:B------:R-:W-:Y:S01]  /*0b60*/  IMAD.MOV.U32 R215, RZ, RZ, RZ ;  /* 0x000000ffffd77224 */ /* 0x000fe200078e00ff */
[----:B------:R-:W-:Y:S01]  /*0b70*/  ULOP3.LUT UR45, UR40, 0x1, URZ, 0xfc, !UPT ;  /* 0x00000001282d7892 */ /* 0x000fe2000f8efc3f */
[----:B------:R-:W-:Y:S01]  /*0b80*/  IMAD.MOV.U32 R23, RZ, RZ, RZ ;  /* 0x000000ffff177224 */ /* 0x000fe200078e00ff */
[----:B------:R-:W-:Y:S01]  /*0b90*/  SHF.R.S32.HI R0, RZ, 0x1f, R16 ;  /* 0x0000001fff007819 */ /* 0x000fe20000011410 */
[----:B------:R-:W-:Y:S02]  /*0ba0*/  IMAD.MOV.U32 R188, RZ, RZ, RZ ;  /* 0x000000ffffbc7224 */ /* 0x000fe400078e00ff */
[----:B------:R-:W-:Y:S01]  /*0bb0*/  IMAD.MOV.U32 R186, RZ, RZ, RZ ;  /* 0x000000ffffba7224 */ /* 0x000fe200078e00ff */
[CC--:B------:R-:W-:Y:S01]  /*0bc0*/  LEA.HI R3, R0.reuse, R16.reuse, RZ, 0x7 ;  /* 0x0000001000037211 */ /* 0x0c0fe200078f38ff */
[----:B------:R-:W-:Y:S01]  /*0bd0*/  IMAD.MOV.U32 R184, RZ, RZ, RZ ;  /* 0x000000ffffb87224 */ /* 0x000fe200078e00ff */
[----:B------:R-:W-:-:S02]  /*0be0*/  LEA.HI R5, R0, R16, RZ, 0x5 ;  /* 0x0000001000057211 */ /* 0x000fc400078f28ff */
[----:B------:R-:W-:Y:S01]  /*0bf0*/  LOP3.LUT R235, R3, 0xffffff80, RZ, 0xc0, !PT ;  /* 0xffffff8003eb7812 */ /* 0x000fe200078ec0ff */
[----:B------:R-:W-:Y:S01]  /*0c00*/  UIADD3 UR44, UR44, 0x10400, URZ ;  /* 0x000104002c2c7890 */ /* 0x000fe2000fffe03f */
[----:B------:R-:W-:Y:S01]  /*0c10*/  LEA.HI R4, R0, R16, RZ, 0x4 ;  /* 0x0000001000047211 */ /* 0x000fe200078f20ff */
[----:B------:R-:W-:Y:S01]  /*0c20*/  IMAD.SHL.U32 R6, R5, 0x20, RZ ;  /* 0x0000002005067824 */ /* 0x000fe200078e00ff */
[----:B------:R-:W-:Y:S01]  /*0c30*/  SHF.R.S32.HI R18, RZ, 0x7, R3 ;  /* 0x00000007ff127819 */ /* 0x000fe20000011403 */
[----:B------:R-:W-:Y:S01]  /*0c40*/  IMAD.IADD R235, R16, 0x1, -R235 ;  /* 0x0000000110eb7824 */ /* 0x000fe200078e0aeb */
        /* <DEDUP_REMOVED lines=11> */
[----:B------:R-:W-:Y:S02]  /*0d00*/  SHF.R.S32.HI R8, RZ, 0x5, R8 ;  /* 0x00000005ff087819 */ /* 0x000fe40000011408 */
[----:B------:R-:W-:Y:S01]  /*0d10*/  LOP3.LUT R11, R7, 0xfffffff8, RZ, 0xc0, !PT ;  /* 0xfffffff8070b7812 */ /* 0x000fe200078ec0ff */
[----:B------:R-:W-:Y:S01]  /*0d20*/  IMAD R7, R5, 0x40, R6 ;  /* 0x0000004005077824 */ /* 0x000fe200078e0206 */
[----:B------:R-:W-:Y:S02]  /*0d30*/  LOP3.LUT R3, R3, 0x3fffffe, RZ, 0xc0, !PT ;  /* 0x03fffffe03037812 */ /* 0x000fe400078ec0ff */
[----:B------:R-:W-:Y:S01]  /*0d40*/  LEA.HI R22, R0, R16, RZ, 0x3 ;  /* 0x0000001000167211 */ /* 0x000fe200078f18ff */
[----:B------:R-:W-:Y:S01]  /*0d50*/  IMAD.IADD R11, R10, 0x1, -R11 ;  /* 0x000000010a0b7824 */ /* 0x000fe200078e0a0b */
[----:B------:R-:W-:Y:S01]  /*0d60*/  SHF.R.S32.HI R5, RZ, 0x4, R4 ;  /* 0x00000004ff057819 */ /* 0x000fe20000011404 */
[----:B------:R-:W-:Y:S01]  /*0d70*/  IMAD.IADD R3, R18, 0x1, -R3 ;  /* 0x0000000112037824 */ /* 0x000fe200078e0a03 */
[----:B------:R-:W-:Y:S01]  /*0d80*/  LOP3.LUT R12, R12, 0xfffffffc, RZ, 0xc0, !PT ;  /* 0xfffffffc0c0c7812 */ /* 0x000fe200078ec0ff */
[----:B------:R-:W-:Y:S01]  /*0d90*/  IMAD R8, R8, 0x10, R11 ;  /* 0x0000001008087824 */ /* 0x000fe200078e020b */
[----:B------:R-:W-:-:S02]  /*0da0*/  LOP3.LUT R207, R22, 0xfffffff8, RZ, 0xc0, !PT ;  /* 0xfffffff816cf7812 */ /* 0x000fc400078ec0ff */
[----:B------:R-:W-:Y:S01]  /*0db0*/  LEA.HI R0, R0, R16, RZ, 0x6 ;  /* 0x0000001000007211 */ /* 0x000fe200078f30ff */
[----:B------:R-:W-:Y:S01]  /*0dc0*/  IMAD.IADD R12, R16, 0x1, -R12 ;  /* 0x00000001100c7824 */ /* 0x000fe200078e0a0c */
[----:B------:R-:W-:Y:S01]  /*0dd0*/  SHF.R.S32.HI R22, RZ, 0x3, R22 ;  /* 0x00000003ff167819 */ /* 0x000fe20000011416 */
[----:B------:R-:W-:Y:S01]  /*0de0*/  IMAD R8, R3, 0x40, R8 ;  /* 0x0000004003087824 */ /* 0x000fe200078e0208 */
[----:B------:R-:W-:Y:S01]  /*0df0*/  LEA.HI R4, R4, R5, RZ, 0x1 ;  /* 0x0000000504047211 */ /* 0x000fe200078f08ff */
[----:B------:R-:W-:Y:S01]  /*0e00*/  IMAD.SHL.U32 R0, R0, 0x8, RZ ;  /* 0x0000000800007824 */ /* 0x000fe200078e00ff */
[----:B------:R-:W-:Y:S01]  /*0e10*/  LEA.HI R6, R12, R12, RZ, 0x1 ;  /* 0x0000000c0c067211 */ /* 0x000fe200078f08ff */
[----:B------:R-:W-:Y:S01]  /*0e20*/  IMAD.IADD R207, R16, 0x1, -R207 ;  /* 0x0000000110cf7824 */ /* 0x000fe200078e0acf */
[----:B------:R-:W-:Y:S01]  /*0e30*/  LOP3.LUT R4, R4, 0x1ffffffe, RZ, 0xc0, !PT ;  /* 0x1ffffffe04047812 */ /* 0x000fe200078ec0ff */
[----:B------:R-:W-:Y:S01]  /*0e40*/  IMAD.SHL.U32 R3, R22, 0x40, RZ ;  /* 0x0000004016037824 */ /* 0x000fe200078e00ff */
[----:B------:R-:W-:Y:S01]  /*0e50*/  LOP3.LUT R202, R0, 0xfffffe00, RZ, 0xc0, !PT ;  /* 0xfffffe0000ca7812 */ /* 0x000fe200078ec0ff */
[C---:B------:R-:W-:Y:S01]  /*0e60*/  VIADD R213, R22.reuse, 0x40 ;  /* 0x0000004016d57836 */ /* 0x040fe20000000000 */
[----:B------:R-:W-:Y:S01]  /*0e70*/  SHF.R.S32.HI R218, RZ, 0x1f, R22 ;  /* 0x0000001fffda7819 */ /* 0x000fe20000011416 */
[----:B------:R-:W-:Y:S01]  /*0e80*/  VIADD R214, R22, 0x20 ;  /* 0x0000002016d67836 */ /* 0x000fe20000000000 */
[----:B------:R-:W-:Y:S01]  /*0e90*/  LOP3.LUT R3, R3, 0x1c0, RZ, 0xc0, !PT ;  /* 0x000001c003037812 */ /* 0x000fe200078ec0ff */
[----:B------:R-:W-:Y:S01]  /*0ea0*/  IMAD.SHL.U32 R16, R207, 0x8, RZ ;  /* 0x00000008cf107824 */ /* 0x000fe200078e00ff */
[----:B------:R-:W-:Y:S01]  /*0eb0*/  SHF.R.S32.HI R0, RZ, 0x1f, R213 ;  /* 0x0000001fff007819 */ /* 0x000fe200000114d5 */
[----:B------:R-:W-:Y:S01]  /*0ec0*/  IMAD.IADD R4, R5, 0x1, -R4 ;  /* 0x0000000105047824 */ /* 0x000fe200078e0a04 */
[----:B------:R-:W-:Y:S01]  /*0ed0*/  LOP3.LUT R5, R6, 0x1ffffffe, RZ, 0xc0, !PT ;  /* 0x1ffffffe06057812 */ /* 0x000fe200078ec0ff */
[----:B------:R-:W-:Y:S01]  /*0ee0*/  VIADD R212, R22, 0x60 ;  /* 0x0000006016d47836 */ /* 0x000fe20000000000 */
[----:B------:R-:W-:Y:S01]  /*0ef0*/  SHF.R.S32.HI R11, RZ, 0x1f, R214 ;  /* 0x0000001fff0b7819 */ /* 0x000fe200000114d6 */
[----:B------:R-:W-:Y:S01]  /*0f00*/  IMAD.SHL.U32 R195, R213, 0x40, RZ ;  /* 0x00000040d5c37824 */ /* 0x000fe200078e00ff */
[----:B------:R-:W-:Y:S01]  /*0f10*/  SHF.R.U32.HI R201, RZ, 0x3, R3 ;  /* 0x00000003ffc97819 */ /* 0x000fe20000011603 */
[----:B------:R-:W-:Y:S01]  /*0f20*/  IMAD.IADD R204, R12, 0x1, -R5 ;  /* 0x000000010ccc7824 */ /* 0x000fe200078e0a05 */
[----:B------:R-:W-:Y:S01]  /*0f30*/  LOP3.LUT R205, R3, 0x38, R16, 0xf8, !PT ;  /* 0x0000003803cd7812 */ /* 0x000fe200078ef810 */
[----:B------:R-:W-:Y:S01]  /*0f40*/  IMAD.MOV.U32 R5, RZ, RZ, R13 ;  /* 0x000000ffff057224 */ /* 0x000fe200078e000d */
[----:B------:R-:W-:Y:S01]  /*0f50*/  LEA.HI R3, R0, R213, RZ, 0x3 ;  /* 0x000000d500037211 */ /* 0x000fe200078f18ff */
[----:B------:R-:W-:Y:S01]  /*0f60*/  IMAD.SHL.U32 R196, R214, 0x40, RZ ;  /* 0x00000040d6c47824 */ /* 0x000fe200078e00ff */
[----:B------:R-:W-:Y:S01]  /*0f70*/  LEA.HI R11, R11, R214, RZ, 0x3 ;  /* 0x000000d60b0b7211 */ /* 0x000fe200078f18ff */
[----:B------:R-:W-:Y:S01]  /*0f80*/  IMAD R4, R4, 0x8, R7 ;  /* 0x0000000804047824 */ /* 0x000fe200078e0207 */
[----:B------:R-:W-:Y:S01]  /*0f90*/  SHF.R.S32.HI R13, RZ, 0x1f, R212 ;  /* 0x0000001fff0d7819 */ /* 0x000fe200000114d4 */
[----:B------:R-:W-:Y:S01]  /*0fa0*/  IMAD.SHL.U32 R3, R3, 0x40, RZ ;  /* 0x0000004003037824 */ /* 0x000fe200078e00ff */
[----:B------:R-:W-:Y:S01]  /*0fb0*/  LOP3.LUT R195, R195, 0x1c0, RZ, 0xc0, !PT ;  /* 0x000001c0c3c37812 */ /* 0x000fe200078ec0ff */
[----:B------:R-:W-:Y:S01]  /*0fc0*/  IMAD.SHL.U32 R11, R11, 0x40, RZ ;  /* 0x000000400b0b7824 */ /* 0x000fe200078e00ff */
[----:B------:R-:W-:Y:S01]  /*0fd0*/  LEA.HI R13, R13, R212, RZ, 0x3 ;  /* 0x000000d40d0d7211 */ /* 0x000fe200078f18ff */
[----:B------:R-:W-:Y:S01]  /*0fe0*/  IMAD.SHL.U32 R194, R212, 0x40, RZ ;  /* 0x00000040d4c27824 */ /* 0x000fe200078e00ff */
[----:B------:R-:W-:Y:S01]  /*0ff0*/  LOP3.LUT R196, R196, 0x1c0, RZ, 0xc0, !PT ;  /* 0x000001c0c4c47812 */ /* 0x000fe200078ec0ff */
[----:B------:R0:W-:Y:S01]  /*1000*/  STL [R1+0x50], R4 ;  /* 0x0000500401007387 */ /* 0x0001e20000100800 */
[----:B------:R-:W-:Y:S01]  /*1010*/  LOP3.LUT R0, R9, 0x7ffffffc, RZ, 0xc0, !PT ;  /* 0x7ffffffc09007812 */ /* 0x000fe200078ec0ff */
[----:B------:R-:W-:Y:S01]  /*1020*/  IMAD.MOV.U32 R6, RZ, RZ, R14 ;  /* 0x000000ffff067224 */ /* 0x000fe200078e000e */
[----:B------:R-:W-:Y:S01]  /*1030*/  SHF.R.U32.HI R12, RZ, 0x3, R195 ;  /* 0x00000003ff0c7819 */ /* 0x000fe200000116c3 */
[----:B------:R-:W-:Y:S01]  /*1040*/  IMAD.SHL.U32 R13, R13, 0x40, RZ ;  /* 0x000000400d0d7824 */ /* 0x000fe200078e00ff */
[----:B------:R-:W-:Y:S01]  /*1050*/  LOP3.LUT R199, R3, 0xfffffe00, RZ, 0xc0, !PT ;  /* 0xfffffe0003c77812 */ /* 0x000fe200078ec0ff */
[----:B------:R-:W-:Y:S01]  /*1060*/  IMAD.IADD R0, R235, 0x1, -R0 ;  /* 0x00000001eb007824 */ /* 0x000fe200078e0a00 */
[----:B------:R-:W-:Y:S01]  /*1070*/  SHF.R.U32.HI R14, RZ, 0x3, R196 ;  /* 0x00000003ff0e7819 */ /* 0x000fe200000116c4 */
[----:B------:R-:W-:Y:S01]  /*1080*/  IMAD.MOV.U32 R7, RZ, RZ, R15 ;  /* 0x000000ffff077224 */ /* 0x000fe200078e000f */
[--C-:B------:R-:W-:Y:S01]  /*1090*/  LOP3.LUT R9, R196, 0x38, R16.reuse, 0xf8, !PT ;  /* 0x00000038c4097812 */ /* 0x100fe200078ef810 */
[----:B------:R-:W-:Y:S01]  /*10a0*/  IMAD.SHL.U32 R197, R0, 0x2, RZ ;  /* 0x0000000200c57824 */ /* 0x000fe200078e00ff */
[----:B0-----:R-:W-:Y:S01]  /*10b0*/  LOP3.LUT R4, R195, 0x38, R16, 0xf8, !PT ;  /* 0x00000038c3047812 */ /* 0x001fe200078ef810 */
[----:B------:R-:W-:Y:S01]  /*10c0*/  STL [R1+0x4c], R8 ;  /* 0x00004c0801007387 */ /* 0x000fe20000100800 */
[----:B------:R-:W-:Y:S01]  /*10d0*/  LOP3.LUT R200, R11, 0xfffffe00, RZ, 0xc0, !PT ;  /* 0xfffffe000bc87812 */ /* 0x000fe200078ec0ff */
[C---:B------:R-:W-:Y:S01]  /*10e0*/  VIADD R233, R197.reuse, 0x8 ;  /* 0x00000008c5e97836 */ /* 0x040fe20000000000 */
[----:B------:R-:W-:Y:S01]  /*10f0*/  LOP3.LUT R194, R194, 0x1c0, RZ, 0xc0, !PT ;  /* 0x000001c0c2c27812 */ /* 0x000fe200078ec0ff */
[----:B------:R-:W-:Y:S01]  /*1100*/  VIADD R232, R197, 0x10 ;  /* 0x00000010c5e87836 */ /* 0x000fe20000000000 */
[----:B------:R-:W-:Y:S01]  /*1110*/  LOP3.LUT R4, R199, R4, R12, 0xf6, !PT ;  /* 0x00000004c7047212 */ /* 0x000fe200078ef60c */
        /* <DEDUP_REMOVED lines=8> */
[C---:B------:R-:W-:Y:S01]  /*11a0*/  VIADD R227, R197.reuse, 0x38 ;  /* 0x00000038c5e37836 */ /* 0x040fe20000000000 */
[----:B------:R-:W-:Y:S01]  /*11b0*/  LEA R3, R4, UR44, 0x1 ;  /* 0x0000002c04037c11 */ /* 0x000fe2000f8e08ff */
[----:B------:R-:W-:Y:S01]  /*11c0*/  VIADD R226, R197, 0x40 ;  /* 0x00000040c5e27836 */ /* 0x000fe20000000000 */
[----:B------:R-:W-:Y:S01]  /*11d0*/  LEA R0, R9, UR44, 0x1 ;  /* 0x0000002c09007c11 */ /* 0x000fe2000f8e08ff */
[C---:B------:R-:W-:Y:S01]  /*11e0*/  VIADD R225, R197.reuse, 0x48 ;  /* 0x00000048c5e17836 */ /* 0x040fe20000000000 */
[----:B------:R-:W-:Y:S01]  /*11f0*/  LOP3.LUT R15, R198, R15, R10, 0xf6, !PT ;  /* 0x0000000fc60f7212 */ /* 0x000fe200078ef60a */
[----:B------:R0:W-:Y:S01]  /*1200*/  STL [R1+0x40], R3 ;  /* 0x0000400301007387 */ /* 0x0001e20000100800 */
[----:B------:R-:W-:Y:S01]  /*1210*/  VIADD R224, R197, 0x50 ;  /* 0x00000050c5e07836 */ /* 0x000fe20000000000 */
[----:B------:R-:W-:Y:S01]  /*1220*/  LOP3.LUT R205, R202, R205, R201, 0xf6, !PT ;  /* 0x000000cdcacd7212 */ /* 0x000fe200078ef6c9 */
[----:B------:R-:W-:Y:S01]  /*1230*/  IMAD.SHL.U32 R18, R207, 0x4, RZ ;  /* 0x00000004cf127824 */ /* 0x000fe200078e00ff */
[----:B------:R1:W-:Y:S01]  /*1240*/  STL [R1+0x44], R0 ;  /* 0x0000440001007387 */ /* 0x0003e20000100800 */
[----:B------:R-:W-:Y:S01]  /*1250*/  VIADD R187, R16, 0x40 ;  /* 0x0000004010bb7836 */ /* 0x000fe20000000000 */
[----:B------:R-:W-:Y:S01]  /*1260*/  SHF.R.S32.HI R4, RZ, 0x1f, R232 ;  /* 0x0000001fff047819 */ /* 0x000fe200000114e8 */
[C---:B------:R-:W-:Y:S01]  /*1270*/  VIADD R223, R197.reuse, 0x58 ;  /* 0x00000058c5df7836 */ /* 0x040fe20000000000 */
[----:B------:R-:W-:Y:S01]  /*1280*/  SHF.R.S32.HI R4, RZ, 0x1f, R229 ;  /* 0x0000001fff047819 */ /* 0x000fe200000114e5 */
[C---:B------:R-:W-:Y:S01]  /*1290*/  VIADD R222, R197.reuse, 0x60 ;  /* 0x00000060c5de7836 */ /* 0x040fe20000000000 */
[----:B0-----:R-:W-:Y:S01]  /*12a0*/  SHF.R.S32.HI R3, RZ, 0x1f, R231 ;  /* 0x0000001fff037819 */ /* 0x001fe200000114e7 */
[C---:B------:R-:W-:Y:S01]  /*12b0*/  VIADD R221, R197.reuse, 0x68 ;  /* 0x00000068c5dd7836 */ /* 0x040fe20000000000 */
[----:B------:R-:W-:Y:S01]  /*12c0*/  SHF.R.S32.HI R3, RZ, 0x1f, R228 ;  /* 0x0000001fff037819 */ /* 0x000fe200000114e4 */
[----:B------:R-:W-:Y:S01]  /*12d0*/  VIADD R220, R197, 0x70 ;  /* 0x00000070c5dc7836 */ /* 0x000fe20000000000 */
[----:B-1----:R-:W-:Y:S01]  /*12e0*/  LEA R0, R15, UR44, 0x1 ;  /* 0x0000002c0f007c11 */ /* 0x002fe2000f8e08ff */
[----:B------:R-:W-:Y:S01]  /*12f0*/  VIADD R219, R197, 0x78 ;  /* 0x00000078c5db7836 */ /* 0x000fe20000000000 */
[----:B------:R-:W-:Y:S01]  /*1300*/  SHF.R.S32.HI R4, RZ, 0x1f, R226 ;  /* 0x0000001fff047819 */ /* 0x000fe200000114e2 */
[----:B------:R-:W-:Y:S01]  /*1310*/  VIADD R185, R18, 0x20 ;  /* 0x0000002012b97836 */ /* 0x000fe20000000000 */
[----:B------:R-:W-:Y:S01]  /*1320*/  SHF.R.S32.HI R3, RZ, 0x1f, R225 ;  /* 0x0000001fff037819 */ /* 0x000fe200000114e1 */
[----:B------:R0:W-:Y:S01]  /*1330*/  STL [R1+0x3c], R0 ;  /* 0x00003c0001007387 */ /* 0x0001e20000100800 */
[----:B------:R-:W-:Y:S01]  /*1340*/  SHF.R.S32.HI R17, RZ, 0x1f, R16 ;  /* 0x0000001fff117819 */ /* 0x000fe20000011410 */
[----:B------:R-:W-:Y:S01]  /*1350*/  IMAD R204, R204, 0x8, R8 ;  /* 0x00000008cccc7824 */ /* 0x000fe200078e0208 */
[----:B------:R-:W-:-:S02]  /*1360*/  SHF.R.S32.HI R19, RZ, 0x1f, R18 ;  /* 0x0000001fff137819 */ /* 0x000fc40000011412 */
[----:B------:R-:W-:Y:S02]  /*1370*/  SHF.R.S32.HI R216, RZ, 0x1f, R187 ;  /* 0x0000001fffd87819 */ /* 0x000fe400000114bb */
[----:B------:R-:W-:Y:S02]  /*1380*/  LEA R203, R205, UR44, 0x1 ;  /* 0x0000002ccdcb7c11 */ /* 0x000fe4000f8e08ff */
[----:B------:R-:W-:Y:S02]  /*1390*/  SHF.R.S32.HI R4, RZ, 0x1f, R223 ;  /* 0x0000001fff047819 */ /* 0x000fe400000114df */
[----:B0-----:R-:W-:Y:S02]  /*13a0*/  SHF.R.S32.HI R0, RZ, 0x1f, R233 ;  /* 0x0000001fff007819 */ /* 0x001fe400000114e9 */
[----:B------:R-:W-:Y:S02]  /*13b0*/  SHF.R.S32.HI R0, RZ, 0x1f, R230 ;  /* 0x0000001fff007819 */ /* 0x000fe400000114e6 */
[----:B------:R-:W-:-:S02]  /*13c0*/  SHF.R.S32.HI R0, RZ, 0x1f, R227 ;  /* 0x0000001fff007819 */ /* 0x000fc400000114e3 */
[----:B------:R-:W-:Y:S02]  /*13d0*/  SHF.R.S32.HI R0, RZ, 0x1f, R224 ;  /* 0x0000001fff007819 */ /* 0x000fe400000114e0 */
[----:B------:R-:W-:Y:S02]  /*13e0*/  SHF.R.S32.HI R3, RZ, 0x1f, R222 ;  /* 0x0000001fff037819 */ /* 0x000fe400000114de */
[----:B------:R-:W-:Y:S02]  /*13f0*/  SHF.R.S32.HI R0, RZ, 0x1f, R221 ;  /* 0x0000001fff007819 */ /* 0x000fe400000114dd */
[----:B------:R-:W-:Y:S02]  /*1400*/  SHF.R.S32.HI R237, RZ, 0x1f, R220 ;  /* 0x0000001fffed7819 */ /* 0x000fe400000114dc */
[----:B------:R-:W-:-:S07]  /*1410*/  SHF.R.S32.HI R236, RZ, 0x1f, R219 ;  /* 0x0000001fffec7819 */ /* 0x000fce00000114db */
.L_x_2762:
[----:B0-2---:R-:W0:Y:S02]  /*1420*/  LDC.64 R8, c[0x0][0xc88] ;  /* 0x00032200ff087b82 */ /* 0x005e240000000a00 */
[----:B0-----:R-:W-:-:S05]  /*1430*/  IMAD.WIDE R8, R7, 0x4, R8 ;  /* 0x0000000407087825 */ /* 0x001fca00078e0208 */
[----:B------:R-:W2:Y:S01]  /*1440*/  LDG.E R209, desc[UR42][R8.64] ;  /* 0x0000002a08d17981 */ /* 0x000ea2000c1e1900 */
[----:B------:R-:W-:Y:S05]  /*1450*/  YIELD ;  /* 0x0000000000007946 */ /* 0x000fea0003800000 */
[----:B------:R-:W-:Y:S01]  /*1460*/  ULDC.64 UR4, c[0x0][0xa28] ;  /* 0x00028a0000047ab9 */ /* 0x000fe20000000a00 */
[----:B------:R-:W-:Y:S01]  /*1470*/  ULDC.64 UR8, c[0x0][0xa18] ;  /* 0x0002860000087ab9 */ /* 0x000fe20000000a00 */
[----:B------:R-:W-:Y:S01]  /*1480*/  ISETP.NE.U32.AND P1, PT, RZ, UR4, PT ;  /* 0x00000004ff007c0c */ /* 0x000fe2000bf25070 */
[----:B------:R-:W-:Y:S01]  /*1490*/  ULDC.64 UR6, c[0x0][0xa08] ;  /* 0x0002820000067ab9 */ /* 0x000fe20000000a00 */
[----:B----4-:R-:W-:Y:S01]  /*14a0*/  IMAD.MOV.U32 R4, RZ, RZ, RZ ;  /* 0x000000ffff047224 */ /* 0x010fe200078e00ff */
[----:B------:R-:W-:Y:S01]  /*14b0*/  ISETP.NE.U32.AND P0, PT, RZ, UR6, PT ;  /* 0x00000006ff007c0c */ /* 0x000fe2000bf05070 */
[----:B-----5:R-:W-:Y:S01]  /*14c0*/  IMAD.MOV.U32 R28, RZ, RZ, RZ ;  /* 0x000000ffff1c7224 */ /* 0x020fe200078e00ff */
[----:B------:R-:W-:-:S02]  /*14d0*/  ISETP.NE.AND.EX P1, PT, RZ, UR5, PT, P1 ;  /* 0x00000005ff007c0c */ /* 0x000fc4000bf25310 */
[----:B------:R-:W-:Y:S02]  /*14e0*/  ISETP.NE.AND.EX P0, PT, RZ, UR7, PT, P0 ;  /* 0x00000007ff007c0c */ /* 0x000fe4000bf05300 */
[----:B--2---:R-:W-:Y:S01]  /*14f0*/  SHF.R.S32.HI R234, RZ, 0x1f, R209 ;  /* 0x0000001fffea7819 */ /* 0x004fe200000114d1 */
[----:B------:R-:W-:-:S08]  /*1500*/  IMAD.SHL.U32 R210, R209, 0x4, RZ ;  /* 0x00000004d1d27824 */ /* 0x000fd000078e00ff */
[C---:B------:R-:W-:Y:S02]  /*1510*/  @P1 LEA R10, P2, R209.reuse, UR4, 0x2 ;  /* 0x00000004d10a1c11 */ /* 0x040fe4000f8410ff */
[C-C-:B------:R-:W-:Y:S02]  /*1520*/  SHF.L.U64.HI R211, R209.reuse, 0x2, R234.reuse ;  /* 0x00000002d1d37819 */ /* 0x140fe400000102ea */
[----:B------:R-:W-:Y:S02]  /*1530*/  @P1 LEA.HI.X R11, R209, UR5, R234, 0x2, P2 ;  /* 0x00000005d10b1c11 */ /* 0x000fe400090f14ea */
[----:B------:R-:W-:Y:S01]  /*1540*/  ISETP.NE.U32.AND P2, PT, RZ, UR8, PT ;  /* 0x00000008ff007c0c */ /* 0x000fe2000bf45070 */
[----:B------:R-:W-:Y:S01]  /*1550*/  ULDC UR4, c[0x0][0x288] ;  /* 0x0000a20000047ab9 */ /* 0x000fe20000000800 */
[----:B------:R-:W-:Y:S01]  /*1560*/  IADD3 R12, P3, R210, UR6, RZ ;  /* 0x00000006d20c7c10 */ /* 0x000fe2000ff7e0ff */
[----:B------:R0:W5:Y:S01]  /*1570*/  @P1 LDG.E R4, desc[UR42][R10.64] ;  /* 0x0000002a0a041981 */ /* 0x000162000c1e1900 */
[----:B------:R-:W-:Y:S01]  /*1580*/  ISETP.NE.AND.EX P2, PT, RZ, UR9, PT, P2 ;  /* 0x00000009ff007c0c */ /* 0x000fe2000bf45320 */
[----:B------:R-:W-:Y:S01]  /*1590*/  IMAD.U32 R192, RZ, RZ, UR4 ;  /* 0x00000004ffc07e24 */ /* 0x000fe2000f8e00ff */
[----:B------:R-:W-:Y:S01]  /*15a0*/  IADD3.X R13, R211, UR7, RZ, P3, !PT ;  /* 0x00000007d30d7c10 */ /* 0x000fe20009ffe4ff */
[----:B------:R-:W-:-:S04]  /*15b0*/  ULDC.64 UR4, c[0x0][0x418] ;  /* 0x0001060000047ab9 */ /* 0x000fc80000000a00 */
[----:B------:R0:W5:Y:S06]  /*15c0*/  @P0 LDG.E R28, desc[UR42][R12.64] ;  /* 0x0000002a0c1c0981 */ /* 0x00016c000c1e1900 */
[----:B------:R-:W-:-:S04]  /*15d0*/  @P2 IADD3 R8, P1, R210, UR8, RZ ;  /* 0x00000008d2082c10 */ /* 0x000fc8000ff3e0ff */
[----:B------:R-:W-:-:S05]  /*15e0*/  @P2 IADD3.X R9, R211, UR9, RZ, P1, !PT ;  /* 0x00000009d3092c10 */ /* 0x000fca0008ffe4ff */
        /* <DEDUP_REMOVED lines=10> */
[----:B0--3--:R-:W-:Y:S06]  /*1690*/  @P2 BRA `(.L_x_2547) ;  /* 0x0000000000242947 */ /* 0x009fec0003800000 */
        /* <DEDUP_REMOVED lines=9> */
.L_x_2547:
[----:B------:R-:W-:Y:S01]  /*1730*/  ULDC.64 UR4, c[0x0][0xa20] ;  /* 0x0002880000047ab9 */ /* 0x000fe20000000a00 */
[C---:B------:R-:W-:Y:S02]  /*1740*/  LOP3.LUT R3, R6.reuse, 0xff000000, RZ, 0xc0, !PT ;  /* 0xff00000006037812 */ /* 0x040fe400078ec0ff */
[----:B------:R-:W-:Y:S02]  /*1750*/  ISETP.NE.U32.AND P1, PT, RZ, UR4, PT ;  /* 0x00000004ff007c0c */ /* 0x000fe4000bf25070 */
[C---:B------:R-:W-:Y:S02]  /*1760*/  LOP3.LUT R0, R6.reuse, 0xff0000, RZ, 0xc0, !PT ;  /* 0x00ff000006007812 */ /* 0x040fe400078ec0ff */
[----:B------:R-:W-:Y:S02]  /*1770*/  ISETP.NE.AND.EX P1, PT, RZ, UR5, PT, P1 ;  /* 0x00000005ff007c0c */ /* 0x000fe4000bf25310 */
[----:B------:R-:W-:Y:S02]  /*1780*/  SHF.R.U32.HI R3, RZ, 0x8, R3 ;  /* 0x00000008ff037819 */ /* 0x000fe40000011603 */
[----:B------:R-:W-:-:S02]  /*1790*/  LOP3.LUT R206, R6, 0xffff, RZ, 0xc0, !PT ;  /* 0x0000ffff06ce7812 */ /* 0x000fc400078ec0ff */
[----:B------:R-:W-:-:S07]  /*17a0*/  LEA.HI R208, R0, R3, RZ, 0x10 ;  /* 0x0000000300d07211 */ /* 0x000fce00078f80ff */
[----:B------:R-:W-:Y:S05]  /*17b0*/  @!P1 BRA `(.L_x_2548) ;  /* 0x0000000000109947 */ /* 0x000fea0003800000 */
[----:B------:R-:W-:-:S04]  /*17c0*/  IADD3 R6, P0, R210, UR4, RZ ;  /* 0x00000004d2067c10 */ /* 0x000fc8000ff1e0ff */
[----:B------:R-:W-:-:S05]  /*17d0*/  IADD3.X R7, R211, UR5, RZ, P0, !PT ;  /* 0x00000005d3077c10 */ /* 0x000fca00087fe4ff */
[----:B------:R0:W5:Y:S01]  /*17e0*/  LDG.E R27, desc[UR42][R6.64] ;  /* 0x0000002a061b7981 */ /* 0x000162000c1e1900 */
[----:B------:R-:W-:Y:S05]  /*17f0*/  BRA `(.L_x_2549) ;  /* 0x0000000000107947 */ /* 0x000fea0003800000 */
.L_x_2548:
[----:B------:R-:W-:Y:S05]  /*1800*/  @!P0 BRA `(.L_x_2549) ;  /* 0x00000000000c8947 */ /* 0x000fea0003800000 */
[----:B------:R-:W2:Y:S04]  /*1810*/  LDG.E R0, desc[UR42][R12.64] ;  /* 0x0000002a0c007981 */ /* 0x000ea8000c1e1900 */
[----:B------:R-:W2:Y:S02]  /*1820*/  LDG.E R27, desc[UR42][R12.64+0x4] ;  /* 0x0000042a0c1b7981 */ /* 0x000ea4000c1e1900 */
[----:B--2---:R-:W-:-:S07]  /*1830*/  IMAD.IADD R27, R27, 0x1, -R0 ;  /* 0x000000011b1b7824 */ /* 0x004fce00078e0a00 */
.L_x_2549:
[----:B------:R-:W-:Y:S01]  /*1840*/  ULDC.64 UR4, c[0x0][0xa10] ;  /* 0x0002840000047ab9 */ /* 0x000fe20000000a00 */
[----:B------:R-:W1:Y:S01]  /*1850*/  LDC R10, c[0x0][0x448] ;  /* 0x00011200ff0a7b82 */ /* 0x000e620000000800 */
[----:B------:R-:W-:-:S04]  /*1860*/  ISETP.NE.U32.AND P0, PT, RZ, UR4, PT ;  /* 0x00000004ff007c0c */ /* 0x000fc8000bf05070 */
[----:B------:R-:W-:Y:S01]  /*1870*/  ISETP.NE.AND.EX P0, PT, RZ, UR5, PT, P0 ;  /* 0x00000005ff007c0c */ /* 0x000fe2000bf05300 */
[----:B------:R-:W-:-:S12]  /*1880*/  ULDC.64 UR4, c[0x0][0xa30] ;  /* 0x00028c0000047ab9 */ /* 0x000fd80000000a00 */
[----:B0-----:R-:W0:Y:S02]  /*1890*/  @P0 LDC.64 R6, c[0x0][0xa10] ;  /* 0x00028400ff060b82 */ /* 0x001e240000000a00 */
[----:B0-----:R-:W-:-:S05]  /*18a0*/  @P0 IMAD.WIDE R6, R209, 0x4, R6 ;  /* 0x00000004d1060825 */ /* 0x001fca00078e0206 */
[----:B------:R-:W2:Y:S04]  /*18b0*/  @P0 LDG.E R0, desc[UR42][R6.64] ;  /* 0x0000002a06000981 */ /* 0x000ea8000c1e1900 */
[----:B------:R0:W2:Y:S01]  /*18c0*/  @P0 LDG.E R3, desc[UR42][R6.64+0x4] ;  /* 0x0000042a06030981 */ /* 0x0000a2000c1e1900 */
[----:B------:R-:W-:Y:S01]  /*18d0*/  ISETP.NE.U32.AND P1, PT, RZ, UR4, PT ;  /* 0x00000004ff007c0c */ /* 0x000fe2000bf25070 */
[----:B-----5:R-:W-:-:S03]  /*18e0*/  IMAD.MOV.U32 R111, RZ, RZ, R27 ;  /* 0x000000ffff6f7224 */ /* 0x020fc600078e001b */
[----:B------:R-:W-:-:S13]  /*18f0*/  ISETP.NE.AND.EX P1, PT, RZ, UR5, PT, P1 ;  /* 0x00000005ff007c0c */ /* 0x000fda000bf25310 */
[----:B------:R-:W-:-:S04]  /*1900*/  @P1 IADD3 R8, P2, R210, UR4, RZ ;  /* 0x00000004d2081c10 */ /* 0x000fc8000ff5e0ff */
[----:B------:R-:W-:-:S05]  /*1910*/  @P1 IADD3.X R9, R211, UR5, RZ, P2, !PT ;  /* 0x00000005d3091c10 */ /* 0x000fca00097fe4ff */
[----:B------:R3:W5:Y:S01]  /*1920*/  @P1 LDG.E R111, desc[UR42][R8.64] ;  /* 0x0000002a086f1981 */ /* 0x000762000c1e1900 */
[----:B-1----:R-:W-:Y:S01]  /*1930*/  ISETP.NE.AND P1, PT, R10, 0x1, PT ;  /* 0x000000010a00780c */ /* 0x002fe20003f25270 */
[----:B------:R-:W-:Y:S01]  /*1940*/  IMAD.SHL.U32 R190, R5, 0x80, RZ ;  /* 0x0000008005be7824 */ /* 0x000fe200078e00ff */
[----:B------:R-:W-:Y:S01]  /*1950*/  BSSY B0, `(.L_x_2550) ;  /* 0x0000035000007945 */ /* 0x000fe20003800000 */
[----:B------:R-:W-:Y:S01]  /*1960*/  IMAD.IADD R11, R27, 0x1, -R4 ;  /* 0x000000011b0b7824 */ /* 0x000fe200078e0a04 */
[----:B------:R-:W-:Y:S01]  /*1970*/  LOP3.LUT R217, R208, 0xff, RZ, 0xc0, !PT ;  /* 0x000000ffd0d97812 */ /* 0x000fe200078ec0ff */
[----:B------:R-:W-:Y:S01]  /*1980*/  VIADD R5, R190, 0x7f ;  /* 0x0000007fbe057836 */ /* 0x000fe20000000000 */
[----:B------:R-:W-:-:S07]  /*1990*/  SHF.R.U32.HI R208, RZ, 0x10, R208 ;  /* 0x00000010ffd07819 */ /* 0x000fce00000116d0 */
[----:B------:R-:W1:Y:S08]  /*19a0*/  @P1 LDC R10, c[0x0][0x44c] ;  /* 0x00011300ff0a1b82 */ /* 0x000e700000000800 */
[----:B0-----:R-:W0:Y:S01]  /*19b0*/  @P1 LDC R7, c[0x0][0x450] ;  /* 0x00011400ff071b82 */ /* 0x001e220000000800 */
[----:B--2---:R-:W-:Y:S02]  /*19c0*/  @P0 IMAD.IADD R24, R3, 0x1, -R0 ;  /* 0x0000000103180824 */ /* 0x004fe400078e0a00 */
[----:B-1----:R-:W-:-:S04]  /*19d0*/  @P1 IMAD.HI.U32 R0, R5, R10, RZ ;  /* 0x0000000a05001227 */ /* 0x002fc800078e00ff */
[----:B------:R-:W-:Y:S01]  /*19e0*/  IMAD.IADD R193, R11, 0x1, R24 ;  /* 0x000000010bc17824 */ /* 0x000fe200078e0218 */
[----:B0-----:R-:W-:-:S03]  /*19f0*/  @P1 SHF.R.U32.HI R5, RZ, R7, R0 ;  /* 0x00000007ff051219 */ /* 0x001fc60000011600 */
[C---:B------:R-:W-:Y:S01]  /*1a00*/  VIADD R0, R193.reuse, 0x7f ;  /* 0x0000007fc1007836 */ /* 0x040fe20000000000 */
[----:B------:R-:W-:-:S04]  /*1a10*/  IADD3 R126, R193, 0x80, -R192 ;  /* 0x00000080c17e7810 */ /* 0x000fc80007ffe8c0 */
[----:B------:R-:W-:Y:S01]  /*1a20*/  SHF.R.S32.HI R3, RZ, 0x1f, R0 ;  /* 0x0000001fff037819 */ /* 0x000fe20000011400 */
[----:B------:R-:W-:-:S03]  /*1a30*/  IMAD.IADD R5, R126, 0x1, R5 ;  /* 0x000000017e057824 */ /* 0x000fc600078e0205 */
[----:B------:R-:W-:Y:S01]  /*1a40*/  LEA.HI R3, R3, R0, RZ, 0x7 ;  /* 0x0000000003037211 */ /* 0x000fe200078f38ff */
[----:B------:R-:W-:Y:S01]  /*1a50*/  IMAD.MOV.U32 R0, RZ, RZ, RZ ;  /* 0x000000ffff007224 */ /* 0x000fe200078e00ff */
[----:B------:R-:W-:Y:S02]  /*1a60*/  SHF.R.S32.HI R4, RZ, 0x1f, R5 ;  /* 0x0000001fff047819 */ /* 0x000fe40000011405 */
[----:B------:R-:W-:Y:S02]  /*1a70*/  SHF.R.S32.HI R127, RZ, 0x7, R3 ;  /* 0x00000007ff7f7819 */ /* 0x000fe40000011403 */
[----:B------:R-:W-:-:S04]  /*1a80*/  LEA.HI R4, R4, R5, RZ, 0x7 ;  /* 0x0000000504047211 */ /* 0x000fc800078f38ff */
[----:B------:R-:W-:-:S04]  /*1a90*/  SHF.R.S32.HI R4, RZ, 0x7, R4 ;  /* 0x00000007ff047819 */ /* 0x000fc80000011404 */
[----:B---3--:R-:W-:-:S04]  /*1aa0*/  VIMNMX R9, R127, R4, PT ;  /* 0x000000047f097248 */ /* 0x008fc80003fe0100 */
[----:B------:R-:W-:-:S13]  /*1ab0*/  ISETP.GE.AND P0, PT, R9, 0x1, PT ;  /* 0x000000010900780c */ /* 0x000fda0003f06270 */
        /* <DEDUP_REMOVED lines=30> */
.L_x_2551:
[----:B------:R-:W-:Y:S05]  /*1ca0*/  BSYNC B0 ;  /* 0x0000000000007941 */ /* 0x000fea0003800000 */
.L_x_2550:
[----:B------:R-:W-:-:S05]  /*1cb0*/  IMAD R3, R217, R0, RZ ;  /* 0x00000000d9037224 */ /* 0x000fca00078e02ff */
        /* <DEDUP_REMOVED lines=35> */
.L_x_2554:
[----:B------:R-:W-:Y:S05]  /*1ef0*/  BSYNC B6 ;  /* 0x0000000000067941 */ /* 0x000fea0003800000 */
.L_x_2553:
        /* <DEDUP_REMOVED lines=20> */
.L_x_2556:
[----:B------:R-:W-:Y:S05]  /*2040*/  BSYNC B6 ;  /* 0x0000000000067941 */ /* 0x000fea0003800000 */
.L_x_2555:
[----:B------:R-:W-:Y:S01]  /*2050*/  ULDC.64 UR4, c[0x0][0x9f8] ;  /* 0x00027e0000047ab9 */ /* 0x000fe20000000a00 */
[----:B------:R-:W-:Y:S01]  /*2060*/  IMAD.MOV.U32 R0, RZ, RZ, R209 ;  /* 0x000000ffff007224 */ /* 0x000fe200078e00d1 */
[----:B------:R-:W-:Y:S01]  /*2070*/  ISETP.NE.U32.AND P0, PT, RZ, UR4, PT ;  /* 0x00000004ff007c0c */ /* 0x000fe2000bf05070 */
[----:B------:R-:W2:Y:S01]  /*2080*/  LDL.LU R20, [R1+0x10] ;  /* 0x0000100001147983 */ /* 0x000ea20000300800 */
[----:B------:R-:W0:Y:S02]  /*2090*/  LDC.64 R102, c[0x0][0x300] ;  /* 0x0000c000ff667b82 */ /* 0x000e240000000a00 */
[----:B------:R-:W-:Y:S01]  /*20a0*/  ISETP.NE.AND.EX P0, PT, RZ, UR5, PT, P0 ;  /* 0x00000005ff007c0c */ /* 0x000fe2000bf05300 */
[----:B------:R-:W1:Y:S01]  /*20b0*/  S2R R30, SR_TID.X ;  /* 0x00000000001e7919 */ /* 0x000e620000002100 */
[----:B------:R-:W-:-:S04]  /*20c0*/  IMAD.IADD R47, R28, 0x1, R27 ;  /* 0x000000011c2f7824 */ /* 0x000fc800078e021b */
[----:B------:R-:W3:Y:S07]  /*20d0*/  LDC R33, c[0x0][0x3f4] ;  /* 0x0000fd00ff217b82 */ /* 0x000eee0000000800 */
[----:B------:R-:W-:-:S04]  /*20e0*/  @P0 IADD3 R4, P1, R210, UR4, RZ ;  /* 0x00000004d2040c10 */ /* 0x000fc8000ff3e0ff */
[----:B------:R-:W-:Y:S01]  /*20f0*/  @P0 IADD3.X R5, R211, UR5, RZ, P1, !PT ;  /* 0x00000005d3050c10 */ /* 0x000fe20008ffe4ff */
[----:B------:R-:W-:-:S04]  /*2100*/  ULDC.64 UR4, c[0x0][0xa08] ;  /* 0x0002820000047ab9 */ /* 0x000fc80000000a00 */
[----:B------:R4:W2:Y:S01]  /*2110*/  @P0 LDG.E R0, desc[UR42][R4.64] ;  /* 0x0000002a04000981 */ /* 0x0008a2000c1e1900 */
[----:B------:R-:W-:Y:S01]  /*2120*/  SHF.R.S32.HI R39, RZ, 0x1f, R47 ;  /* 0x0000001fff277819 */ /* 0x000fe2000001142f */
[-C--:B0-----:R-:W-:Y:S01]  /*2130*/  IMAD.WIDE.U32 R6, R47, R102.reuse, RZ ;  /* 0x000000662f067225 */ /* 0x081fe200078e00ff */
[----:B------:R-:W-:Y:S02]  /*2140*/  ISETP.NE.U32.AND P0, PT, RZ, UR4, PT ;  /* 0x00000004ff007c0c */ /* 0x000fe4000bf05070 */
[----:B------:R-:W-:Y:S01]  /*2150*/  SHF.R.U32.HI R32, RZ, 0x3, R196 ;  /* 0x00000003ff207819 */ /* 0x000fe200000116c4 */
[-C--:B------:R-:W-:Y:S01]  /*2160*/  IMAD R8, R39, R102.reuse, RZ ;  /* 0x0000006627087224 */ /* 0x080fe200078e02ff */
[----:B------:R-:W-:Y:S01]  /*2170*/  ISETP.NE.AND.EX P0, PT, RZ, UR5, PT, P0 ;  /* 0x00000005ff007c0c */ /* 0x000fe2000bf05300 */
[----:B------:R-:W-:Y:S01]  /*2180*/  ULDC.64 UR4, c[0x0][0x308] ;  /* 0x0000c20000047ab9 */ /* 0x000fe20000000a00 */
[----:B---3--:R-:W-:Y:S01]  /*2190*/  ISETP.GE.AND P2, PT, R16, R33, PT ;  /* 0x000000211000720c */ /* 0x008fe20003f46270 */
[----:B------:R-:W-:Y:S01]  /*21a0*/  IMAD R3, R47, R103, R8 ;  /* 0x000000672f037224 */ /* 0x000fe200078e0208 */
[----:B-1----:R-:W-:Y:S01]  /*21b0*/  SHF.R.U32.HI R30, RZ, 0x7, R30 ;  /* 0x00000007ff1e7819 */ /* 0x002fe2000001161e */
[----:B------:R-:W-:Y:S01]  /*21c0*/  IMAD.SHL.U32 R34, R22, 0x40, RZ ;  /* 0x0000004016227824 */ /* 0x000fe200078e00ff */
[----:B------:R-:W-:Y:S01]  /*21d0*/  SHF.R.U32.HI R29, RZ, 0x3, R195 ;  /* 0x00000003ff1d7819 */ /* 0x000fe200000116c3 */
[----:B------:R-:W-:Y:S01]  /*21e0*/  IMAD.IADD R7, R7, 0x1, R3 ;  /* 0x0000000107077824 */ /* 0x000fe200078e0203 */
[----:B------:R-:W-:Y:S01]  /*21f0*/  ISETP.NE.AND P6, PT, R30, 0x1, PT ;  /* 0x000000011e00780c */ /* 0x000fe20003fc5270 */
[----:B------:R-:W-:Y:S01]  /*2200*/  IMAD.SHL.U32 R92, R102, 0x20, RZ ;  /* 0x00000020665c7824 */ /* 0x000fe200078e00ff */
[----:B-----5:R-:W-:Y:S01]  /*2210*/  SHF.R.S32.HI R31, RZ, 0x1f, R111 ;  /* 0x0000001fff1f7819 */ /* 0x020fe2000001146f */
[----:B----4-:R-:W-:Y:S01]  /*2220*/  IMAD.WIDE.U32 R4, R206, UR4, R6 ;  /* 0x00000004ce047c25 */ /* 0x010fe2000f8e0006 */
[----:B------:R-:W-:Y:S01]  /*2230*/  SHF.L.U64.HI R93, R102, 0x5, R103 ;  /* 0x00000005665d7819 */ /* 0x000fe20000010267 */
[----:B------:R-:W0:Y:S01]  /*2240*/  LDC.64 R6, c[0x0][0x3f8] ;  /* 0x0000fe00ff067b82 */ /* 0x000e220000000a00 */
[----:B------:R-:W-:Y:S01]  /*2250*/  SHF.R.S32.HI R116, RZ, 0x1f, R214 ;  /* 0x0000001fff747819 */ /* 0x000fe200000114d6 */
[----:B------:R-:W-:Y:S01]  /*2260*/  IMAD R5, R206, UR5, R5 ;  /* 0x00000005ce057c24 */ /* 0x000fe2000f8e0205 */
[----:B------:R-:W-:Y:S01]  /*2270*/  ULDC.64 UR4, c[0x0][0x310] ;  /* 0x0000c40000047ab9 */ /* 0x000fe20000000a00 */
[----:B------:R-:W-:Y:S01]  /*2280*/  IMAD.WIDE.U32 R128, R22, R102, R92 ;  /* 0x0000006616807225 */ /* 0x000fe200078e005c */
[----:B------:R-:W-:-:S02]  /*2290*/  SHF.R.S32.HI R115, RZ, 0x1f, R213 ;  /* 0x0000001fff737819 */ /* 0x000fc400000114d5 */
[----:B------:R-:W-:Y:S01]  /*22a0*/  SHF.R.S32.HI R114, RZ, 0x1f, R212 ;  /* 0x0000001fff727819 */ /* 0x000fe200000114d4 */
[----:B------:R-:W-:-:S04]  /*22b0*/  IMAD.WIDE.U32 R44, R22, R102, R16 ;  /* 0x00000066162c7225 */ /* 0x000fc800078e0010 */
[----:B------:R-:W-:Y:S01]  /*22c0*/  VIADD R124, R30, 0x8 ;  /* 0x000000081e7c7836 */ /* 0x000fe20000000000 */
[C---:B------:R-:W-:Y:S01]  /*22d0*/  SHF.L.U64.HI R30, R102.reuse, 0x6, R103 ;  /* 0x00000006661e7819 */ /* 0x040fe20000010267 */
[----:B------:R-:W-:Y:S02]  /*22e0*/  IMAD.SHL.U32 R125, R102, 0x80, RZ ;  /* 0x00000080667d7824 */ /* 0x000fe400078e00ff */
[-C--:B0-----:R-:W-:Y:S01]  /*22f0*/  IMAD.WIDE.U32 R96, R22, R6.reuse, R18 ;  /* 0x0000000616607225 */ /* 0x081fe200078e0012 */
[C-C-:B------:R-:W-:Y:S02]  /*2300*/  SHF.L.U64.HI R15, R6.reuse, 0x6, R7.reuse ;  /* 0x00000006060f7819 */ /* 0x140fe40000010207 */
[----:B------:R-:W-:Y:S01]  /*2310*/  SHF.L.U64.HI R14, R6, 0x7, R7 ;  /* 0x00000007060e7819 */ /* 0x000fe20000010207 */
[----:B------:R-:W-:-:S04]  /*2320*/  IMAD.WIDE.U32 R94, R22, R6, R16 ;  /* 0x00000006165e7225 */ /* 0x000fc800078e0010 */
[----:B------:R-:W-:Y:S02]  /*2330*/  IMAD R12, R31, R6, RZ ;  /* 0x000000061f0c7224 */ /* 0x000fe400078e02ff */
[C---:B------:R-:W-:Y:S02]  /*2340*/  IMAD.SHL.U32 R13, R6.reuse, 0x20, RZ ;  /* 0x00000020060d7824 */ /* 0x040fe400078e00ff */
[----:B------:R-:W-:Y:S02]  /*2350*/  IMAD R37, R111, R7, R12 ;  /* 0x000000076f257224 */ /* 0x000fe400078e020c */
        /* <DEDUP_REMOVED lines=12> */
[----:B------:R-:W-:Y:S01]  /*2420*/  IADD3 R42, P4, R100, 0x40, RZ ;  /* 0x00000040642a7810 */ /* 0x000fe20007f9e0ff */
[----:B------:R-:W-:Y:S01]  /*2430*/  IMAD.X R47, R218, 0x1, R39, P0 ;  /* 0x00000001da2f7824 */ /* 0x000fe200000e0627 */
[----:B------:R-:W-:Y:S01]  /*2440*/  IADD3 R39, P0, R100, R44, RZ ;  /* 0x0000002c64277210 */ /* 0x000fe20007f1e0ff */
[----:B------:R-:W-:Y:S01]  /*2450*/  IMAD R41, R99, UR5, R0 ;  /* 0x0000000563297c24 */ /* 0x000fe2000f8e0200 */
[----:B------:R-:W-:Y:S05]  /*2460*/  @!P6 WARPSYNC.ALL ;  /* 0x000000000000e948 */ /* 0x000fea0003800000 */
[----:B------:R-:W-:Y:S01]  /*2470*/  ULDC.64 UR4, c[0x0][0x330] ;  /* 0x0000cc0000047ab9 */ /* 0x000fe20000000a00 */
[----:B------:R-:W-:Y:S01]  /*2480*/  IMAD.IADD R41, R101, 0x1, R41 ;  /* 0x0000000165297824 */ /* 0x000fe200078e0229 */
[----:B------:R-:W-:Y:S01]  /*2490*/  @!P6 BAR.SYNC.DEFER_BLOCKING 0x9, 0x100 ;  /* 0x024400000000eb1d */ /* 0x000fe20000010000 */
[----:B------:R-:W-:Y:S01]  /*24a0*/  IMAD.WIDE.U32 R8, R206, UR4, R16 ;  /* 0x00000004ce087c25 */ /* 0x000fe2000f8e0010 */
[----:B------:R-:W-:-:S03]  /*24b0*/  IADD3 R43, P3, R39, 0x40, RZ ;  /* 0x00000040272b7810 */ /* 0x000fc60007f7e0ff */
[----:B------:R-:W-:Y:S01]  /*24c0*/  IMAD R9, R206, UR5, R9 ;  /* 0x00000005ce097c24 */ /* 0x000fe2000f8e0209 */
[----:B------:R-:W-:Y:S01]  /*24d0*/  ULDC.64 UR4, c[0x0][0x338] ;  /* 0x0000ce0000047ab9 */ /* 0x000fe20000000a00 */
[----:B------:R-:W-:Y:S02]  /*24e0*/  IMAD.X R107, RZ, RZ, R41, P4 ;  /* 0x000000ffff6b7224 */ /* 0x000fe400020e0629 */
[----:B------:R-:W-:Y:S01]  /*24f0*/  IMAD R0, R3, UR4, RZ ;  /* 0x0000000403007c24 */ /* 0x000fe2000f8e02ff */
[----:B------:R-:W-:Y:S01]  /*2500*/  SEL R3, R33, RZ, P2 ;  /* 0x000000ff21037207 */ /* 0x000fe20001000000 */
[----:B0-----:R-:W-:-:S04]  /*2510*/  IMAD.WIDE.U32 R90, R22, R4, R18 ;  /* 0x00000004165a7225 */ /* 0x001fc800078e0012 */
[C---:B------:R-:W-:Y:S02]  /*2520*/  IMAD R109, R99.reuse, UR5, R0 ;  /* 0x00000005636d7c24 */ /* 0x040fe4000f8e0200 */
[----:B------:R-:W-:Y:S02]  /*2530*/  IMAD R0, R218, R6, RZ ;  /* 0x00000006da007224 */ /* 0x000fe400078e02ff */
[----:B------:R-:W-:Y:S01]  /*2540*/  IMAD.WIDE.U32 R98, R99, UR4, R8 ;  /* 0x0000000463627c25 */ /* 0x000fe2000f8e0008 */
[----:B------:R-:W-:Y:S02]  /*2550*/  ULDC UR4, c[0x0][0x2f4] ;  /* 0x0000bd0000047ab9 */ /* 0x000fe40000000800 */
[----:B------:R-:W-:Y:S01]  /*2560*/  ISETP.GE.AND P2, PT, R16, UR4, PT ;  /* 0x0000000410007c0c */ /* 0x000fe2000bf46270 */
[----:B------:R-:W-:Y:S02]  /*2570*/  IMAD R9, R22, R7, R0 ;  /* 0x0000000716097224 */ /* 0x000fe400078e0200 */
[----:B------:R-:W-:-:S02]  /*2580*/  IMAD R0, R218, R4, RZ ;  /* 0x00000004da007224 */ /* 0x000fc400078e02ff */
[----:B------:R-:W-:Y:S02]  /*2590*/  IMAD.IADD R3, R16, 0x1, R3 ;  /* 0x0000000110037824 */ /* 0x000fe400078e0203 */
[C---:B------:R-:W-:Y:S02]  /*25a0*/  IMAD R11, R22.reuse, R5, R0 ;  /* 0x00000005160b7224 */ /* 0x040fe400078e0200 */
[----:B------:R-:W-:Y:S01]  /*25b0*/  IMAD.IADD R97, R97, 0x1, R9 ;  /* 0x0000000161617824 */ /* 0x000fe200078e0209 */
[----:B------:R-:W-:Y:S01]  /*25c0*/  SHF.R.S32.HI R0, RZ, 0x1f, R3 ;  /* 0x0000001fff007819 */ /* 0x000fe20000011403 */
[----:B------:R-:W-:Y:S02]  /*25d0*/  IMAD.IADD R95, R9, 0x1, R95 ;  /* 0x00000001095f7824 */ /* 0x000fe400078e025f */
[----:B------:R-:W-:Y:S01]  /*25e0*/  IMAD.WIDE.U32 R88, R22, R4, R16 ;  /* 0x0000000416587225 */ /* 0x000fe200078e0010 */
[CC--:B------:R-:W-:Y:S02]  /*25f0*/  LEA.HI R8, R0.reuse, R3.reuse, RZ, 0x6 ;  /* 0x0000000300087211 */ /* 0x0c0fe400078f30ff */
[----:B------:R-:W-:Y:S01]  /*2600*/  LEA.HI R105, R0, R3, RZ, 0x3 ;  /* 0x0000000300697211 */ /* 0x000fe200078f18ff */
[----:B------:R-:W-:-:S02]  /*2610*/  IMAD.IADD R91, R91, 0x1, R11 ;  /* 0x000000015b5b7824 */ /* 0x000fc400078e020b */
[----:B------:R-:W-:Y:S01]  /*2620*/  IMAD.SHL.U32 R8, R8, 0x80, RZ ;  /* 0x0000008008087824 */ /* 0x000fe200078e00ff */
[----:B------:R-:W-:Y:S01]  /*2630*/  LOP3.LUT R0, R105, 0x38, RZ, 0xc0, !PT ;  /* 0x0000003869007812 */ /* 0x000fe200078ec0ff */
[----:B------:R-:W-:Y:S01]  /*2640*/  IMAD.IADD R89, R11, 0x1, R89 ;  /* 0x000000010b597824 */ /* 0x000fe200078e0259 */
[----:B------:R-:W-:Y:S01]  /*2650*/  LOP3.LUT R3, R196, 0x38, R105, 0xf8, !PT ;  /* 0x00000038c4037812 */ /* 0x000fe200078ef869 */
[-C--:B------:R-:W-:Y:S01]  /*2660*/  IMAD.WIDE.U32 R96, R111, R6.reuse, R96 ;  /* 0x000000066f607225 */ /* 0x080fe200078e0060 */
[--C-:B------:R-:W-:Y:S02]  /*2670*/  LOP3.LUT R9, R195, 0x38, R105.reuse, 0xf8, !PT ;  /* 0x00000038c3097812 */ /* 0x100fe400078ef869 */
[----:B------:R-:W-:Y:S01]  /*2680*/  LOP3.LUT R10, R194, 0x38, R105, 0xf8, !PT ;  /* 0x00000038c20a7812 */ /* 0x000fe200078ef869 */
[----:B------:R-:W-:Y:S01]  /*2690*/  IMAD.WIDE.U32 R94, R111, R6, R94 ;  /* 0x000000066f5e7225 */ /* 0x000fe200078e005e */
[----:B------:R-:W-:Y:S02]  /*26a0*/  LOP3.LUT R0, R0, 0x1c0, R34, 0xf8, !PT ;  /* 0x000001c000007812 */ /* 0x000fe400078ef822 */
[----:B------:R-:W-:Y:S01]  /*26b0*/  LOP3.LUT R21, R8, 0xffffe000, RZ, 0xc0, !PT ;  /* 0xffffe00008157812 */ /* 0x000fe200078ec0ff */
[----:B------:R-:W-:Y:S01]  /*26c0*/  IMAD.SHL.U32 R11, R6, 0x80, RZ ;  /* 0x00000080060b7824 */ /* 0x000fe200078e00ff */
[----:B------:R-:W-:Y:S01]  /*26d0*/  LOP3.LUT R3, R3, R32, RZ, 0x3c, !PT ;  /* 0x0000002003037212 */ /* 0x000fe200078e3cff */
[----:B------:R-:W-:Y:S01]  /*26e0*/  IMAD.WIDE.U32 R90, R111, R4, R90 ;  /* 0x000000046f5a7225 */ /* 0x000fe200078e005a */
[----:B------:R-:W-:-:S02]  /*26f0*/  LOP3.LUT R28, R9, R29, RZ, 0x3c, !PT ;  /* 0x0000001d091c7212 */ /* 0x000fc400078e3cff */
[----:B------:R-:W-:Y:S01]  /*2700*/  LOP3.LUT R10, R10, R20, RZ, 0x3c, !PT ;  /* 0x000000140a0a7212 */ /* 0x000fe200078e3cff */
[----:B------:R-:W-:Y:S01]  /*2710*/  IMAD.WIDE.U32 R88, R111, R4, R88 ;  /* 0x000000046f587225 */ /* 0x000fe200078e0058 */
[----:B------:R-:W-:Y:S02]  /*2720*/  LOP3.LUT R0, R0, R201, RZ, 0x3c, !PT ;  /* 0x000000c900007212 */ /* 0x000fe400078e3cff */
[-C--:B------:R-:W-:Y:S01]  /*2730*/  IADD3 R29, R3, R21.reuse, R200 ;  /* 0x00000015031d7210 */ /* 0x080fe20007ffe0c8 */
[----:B------:R-:W-:Y:S01]  /*2740*/  IMAD R3, R218, R102, RZ ;  /* 0x00000066da037224 */ /* 0x000fe200078e02ff */
[-C--:B------:R-:W-:Y:S01]  /*2750*/  IADD3 R28, R28, R21.reuse, R199 ;  /* 0x000000151c1c7210 */ /* 0x080fe20007ffe0c7 */
[----:B------:R-:W-:Y:S01]  /*2760*/  IMAD.IADD R36, R97, 0x1, R37 ;  /* 0x0000000161247824 */ /* 0x000fe200078e0225 */
[----:B------:R-:W-:Y:S01]  /*2770*/  IADD3 R27, R10, R21, R198 ;  /* 0x000000150a1b7210 */ /* 0x000fe20007ffe0c6 */
[----:B------:R-:W-:Y:S01]  /*2780*/  IMAD R35, R22, R103, R3 ;  /* 0x0000006716237224 */ /* 0x000fe200078e0203 */
[----:B------:R-:W-:Y:S01]  /*2790*/  IADD3 R21, R0, R21, R202 ;  /* 0x0000001500157210 */ /* 0x000fe20007ffe0ca */
[----:B------:R-:W-:Y:S01]  /*27a0*/  IMAD R0, R31, R4, RZ ;  /* 0x000000041f007224 */ /* 0x000fe200078e02ff */
[----:B------:R-:W-:Y:S01]  /*27b0*/  SHF.L.U64.HI R20, R6, 0x5, R7 ;  /* 0x0000000506147819 */ /* 0x000fe20000010207 */
[C---:B------:R-:W-:Y:S01]  /*27c0*/  IMAD.SHL.U32 R7, R4.reuse, 0x20, RZ ;  /* 0x0000002004077824 */ /* 0x040fe200078e00ff */
[C-C-:B------:R-:W-:Y:S01]  /*27d0*/  SHF.L.U64.HI R10, R4.reuse, 0x5, R5.reuse ;  /* 0x00000005040a7819 */ /* 0x140fe20000010205 */
[----:B------:R-:W-:Y:S01]  /*27e0*/  IMAD R49, R111, R5, R0 ;  /* 0x000000056f317224 */ /* 0x000fe200078e0200 */
[C-C-:B------:R-:W-:Y:S01]  /*27f0*/  SHF.L.U64.HI R9, R4.reuse, 0x6, R5.reuse ;  /* 0x0000000604097819 */ /* 0x140fe20000010205 */
[C---:B------:R-:W-:Y:S01]  /*2800*/  IMAD.SHL.U32 R6, R4.reuse, 0x40, RZ ;  /* 0x0000004004067824 */ /* 0x040fe200078e00ff */
[C---:B------:R-:W-:Y:S01]  /*2810*/  SHF.L.U64.HI R8, R4.reuse, 0x7, R5 ;  /* 0x0000000704087819 */ /* 0x040fe20000010205 */
[----:B------:R-:W-:Y:S01]  /*2820*/  IMAD.SHL.U32 R5, R4, 0x80, RZ ;  /* 0x0000008004057824 */ /* 0x000fe200078e00ff */
[----:B------:R-:W-:Y:S01]  /*2830*/  IADD3 R3, P1, R92, R128, RZ ;  /* 0x000000805c037210 */ /* 0x000fe20007f3e0ff */
[----:B------:R-:W-:Y:S01]  /*2840*/  IMAD.IADD R4, R35, 0x1, R129 ;  /* 0x0000000123047824 */ /* 0x000fe200078e0281 */
[----:B------:R-:W-:Y:S01]  /*2850*/  SHF.L.U64.HI R0, R102, 0x7, R103 ;  /* 0x0000000766007819 */ /* 0x000fe20000010267 */
[----:B------:R-:W-:Y:S01]  /*2860*/  IMAD.IADD R34, R45, 0x1, R35 ;  /* 0x000000012d227824 */ /* 0x000fe200078e0223 */
[----:B------:R-:W-:Y:S01]  /*2870*/  LOP3.LUT R40, R105, 0xfffffff8, RZ, 0xc0, !PT ;  /* 0xfffffff869287812 */ /* 0x000fe200078ec0ff */
[----:B------:R-:W-:Y:S01]  /*2880*/  IMAD.X R31, R4, 0x1, R93, P1 ;  /* 0x00000001041f7824 */ /* 0x000fe200008e065d */
[----:B------:R-:W-:Y:S01]  /*2890*/  IADD3 R32, P1, R3, R92, RZ ;  /* 0x0000005c03207210 */ /* 0x000fe20007f3e0ff */
[----:B------:R-:W-:Y:S01]  /*28a0*/  IMAD.X R103, R34, 0x1, R41, P0 ;  /* 0x0000000122677824 */ /* 0x000fe200000e0629 */
[----:B------:R-:W-:Y:S01]  /*28b0*/  SHF.R.S32.HI R105, RZ, 0x3, R105 ;  /* 0x00000003ff697819 */ /* 0x000fe20000011469 */
[----:B------:R-:W-:Y:S01]  /*28c0*/  IMAD.SHL.U32 R33, R33, 0x2, RZ ;  /* 0x0000000221217824 */ /* 0x000fe200078e00ff */
[----:B------:R-:W-:Y:S01]  /*28d0*/  SHF.R.S32.HI R106, RZ, 0x1f, R40 ;  /* 0x0000001fff6a7819 */ /* 0x000fe20000011428 */
[----:B------:R-:W-:Y:S01]  /*28e0*/  IMAD.X R35, R31, 0x1, R93, P1 ;  /* 0x000000011f237824 */ /* 0x000fe200008e065d */
[----:B------:R-:W-:Y:S01]  /*28f0*/  ISETP.GE.AND P1, PT, R187, UR4, PT ;  /* 0x00000004bb007c0c */ /* 0x000fe2000bf26270 */
[----:B------:R-:W-:-:S02]  /*2900*/  IMAD.IADD R37, R37, 0x1, R95 ;  /* 0x0000000125257824 */ /* 0x000fc400078e025f */
[----:B------:R-:W-:Y:S02]  /*2910*/  IMAD.IADD R38, R91, 0x1, R49 ;  /* 0x000000015b267824 */ /* 0x000fe400078e0231 */
[----:B------:R-:W-:Y:S02]  /*2920*/  IMAD.IADD R104, R49, 0x1, R89 ;  /* 0x0000000131687824 */ /* 0x000fe400078e0259 */
[----:B------:R-:W-:Y:S02]  /*2930*/  IMAD.X R108, RZ, RZ, R103, P3 ;  /* 0x000000ffff6c7224 */ /* 0x000fe400018e0667 */
[----:B------:R-:W-:-:S07]  /*2940*/  IMAD.IADD R109, R99, 0x1, R109 ;  /* 0x00000001636d7824 */ /* 0x000fce00078e026d */
.L_x_2642:
        /* <DEDUP_REMOVED lines=59> */
.L_x_2561:
[----:B------:R-:W-:Y:S05]  /*2d00*/  BSYNC B1 ;  /* 0x0000000000017941 */ /* 0x000fea0003800000 */
.L_x_2560:
        /* <DEDUP_REMOVED lines=42> */
.L_x_2563:
[----:B------:R-:W-:Y:S05]  /*2fb0*/  BSYNC B1 ;  /* 0x0000000000017941 */ /* 0x000fea0003800000 */
.L_x_2562:
        /* <DEDUP_REMOVED lines=48> */
.L_x_2565:
[----:B------:R-:W-:Y:S05]  /*32c0*/  BSYNC B1 ;  /* 0x0000000000017941 */ /* 0x000fea0003800000 */
.L_x_2564:
        /* <DEDUP_REMOVED lines=31> */
.L_x_2567:
[----:B------:R-:W-:Y:S05]  /*34c0*/  BSYNC B1 ;  /* 0x0000000000017941 */ /* 0x000fea0003800000 */
.L_x_2566:
[----:B01---5:R-:W-:Y:S01]  /*34d0*/  IMAD.MOV.U32 R48, RZ, RZ, R60 ;  /* 0x000000ffff307224 */ /* 0x023fe200078e003c */
[----:B------:R-:W-:Y:S01]  /*34e0*/  UISETP.NE.AND UP0, UPT, UR45, 0x3, UPT ;  /* 0x000000032d00788c */ /* 0x000fe2000bf05270 */
        /* <DEDUP_REMOVED lines=10> */
[----:B------:R-:W-:Y:S01]  /*3590*/  PLOP3.LUT P0, PT, PT, PT, UP0, 0x80, 0x0 ;  /* 0x000000000000781c */ /* 0x000fe20003f0f008 */
        /* <DEDUP_REMOVED lines=19> */
[----:B------:R-:W-:Y:S02]  /*36d0*/  PRMT R139, R50, 0x7610, R139 ;  /* 0x00007610328b7816 */ /* 0x000fe4000000008b */
[----:B------:R-:W-:Y:S01]  /*36e0*/  PRMT R138, R51, 0x7610, R138 ;  /* 0x00007610338a7816 */ /* 0x000fe2000000008a */
[----:B------:R-:W-:Y:S06]  /*36f0*/  @!P0 BRA `(.L_x_2568) ;  /* 0x0000000000048947 */ /* 0x000fec0003800000 */
[----:B------:R-:W-:Y:S01]  /*3700*/  BPT.TRAP 0x1 ;  /* 0x000000040000795c */ /* 0x000fe20000300000 */
.L_x_2568:
[----:B------:R-:W-:Y:S01]  /*3710*/  IMAD R110, R23, 0x8, R2 ;  /* 0x00000008176e7824 */ /* 0x000fe200078e0202 */
[----:B------:R-:W-:Y:S01]  /*3720*/  SHF.L.U32 R117, R188, 0x1f, RZ ;  /* 0x0000001fbc757819 */ /* 0x000fe200000006ff */
[----:B------:R-:W-:Y:S03]  /*3730*/  BSSY B1, `(.L_x_2569) ;  /* 0x0000003000017945 */ /* 0x000fe60003800000 */
[----:B------:R-:W0:Y:S02]  /*3740*/  SYNCS.PHASECHK.TRANS64.TRYWAIT P6, [R110+URZ+0x28890], R117 ;  /* 0x028890756e0075a7 */ /* 0x000e2400080c017f */
[----:B0-----:R-:W-:Y:S05]  /*3750*/  @!P6 BRA `(.L_x_2570) ;  /* 0x000001fc007ce947 */ /* 0x001fea0003800000 */
.L_x_2922:
[----:B------:R-:W-:Y:S05]  /*3760*/  BSYNC B1 ;  /* 0x0000000000017941 */ /* 0x000fea0003800000 */
.L_x_2569:
        /* <DEDUP_REMOVED lines=14> */
[----:B------:R-:W-:Y:S01]  /*3850*/  PRMT R155, R155, 0x5410, R80 ;  /* 0x000054109b9b7816 */ /* 0x000fe20000000050 */
[C---:B--2---:R-:W-:Y:S01]  /*3860*/  IMAD.U32 R80, R49.reuse, 0x10000, RZ ;  /* 0x0001000031507824 */ /* 0x044fe200078e00ff */
[----:B------:R-:W-:Y:S02]  /*3870*/  PRMT R156, R156, 0x5410, R157 ;  /* 0x000054109c9c7816 */ /* 0x000fe4000000009d */
[----:B------:R-:W-:Y:S02]  /*3880*/  SHF.R.U32.HI R86, RZ, 0x10, R87 ;  /* 0x00000010ff567819 */ /* 0x000fe40000011657 */
[----:B------:R-:W-:-:S02]  /*3890*/  LOP3.LUT R84, R49, 0xffff0000, RZ, 0xc0, !PT ;  /* 0xffff000031547812 */ /* 0x000fc400078ec0ff */
[----:B------:R-:W-:Y:S02]  /*38a0*/  LOP3.LUT R87, R155, 0xffff0000, RZ, 0xc0, !PT ;  /* 0xffff00009b577812 */ /* 0x000fe400078ec0ff */
[C---:B------:R-:W-:Y:S01]  /*38b0*/  LOP3.LUT R157, R156.reuse, 0xffff0000, RZ, 0xc0, !PT ;  /* 0xffff00009c9d7812 */ /* 0x040fe200078ec0ff */
[----:B------:R-:W-:Y:S01]  /*38c0*/  IMAD.U32 R156, R156, 0x10000, RZ ;  /* 0x000100009c9c7824 */ /* 0x000fe200078e00ff */
[----:B------:R-:W-:Y:S01]  /*38d0*/  SHF.R.U32.HI R85, RZ, 0x10, R85 ;  /* 0x00000010ff557819 */ /* 0x000fe20000011655 */
[C---:B------:R-:W-:Y:S01]  /*38e0*/  FMUL.FTZ R49, R84.reuse, R87 ;  /* 0x0000005754317220 */ /* 0x040fe20000410000 */
[----:B------:R-:W-:Y:S01]  /*38f0*/  PRMT R153, R153, 0x5410, R86 ;  /* 0x0000541099997816 */ /* 0x000fe20000000056 */
[-C--:B------:R-:W-:Y:S01]  /*3900*/  FMUL.FTZ R84, R84, R157.reuse ;  /* 0x0000009d54547220 */ /* 0x080fe20000410000 */
[----:B------:R-:W-:Y:S01]  /*3910*/  PRMT R154, R154, 0x5410, R85 ;  /* 0x000054109a9a7816 */ /* 0x000fe20000000055 */
[C---:B------:R-:W-:Y:S02]  /*3920*/  FFMA.FTZ R49, R80.reuse, R157, -R49 ;  /* 0x0000009d50317223 */ /* 0x040fe40000010831 */
        /* <DEDUP_REMOVED lines=12> */
[----:B------:R-:W-:Y:S01]  /*39f0*/  IMAD.U32 R87, R48, 0x10000, RZ ;  /* 0x0001000030577824 */ /* 0x000fe200078e00ff */
[C---:B------:R-:W-:Y:S01]  /*3a00*/  LOP3.LUT R85, R51.reuse, 0xffff0000, RZ, 0xc0, !PT ;  /* 0xffff000033557812 */ /* 0x040fe200078ec0ff */
        /* <DEDUP_REMOVED lines=9> */
[----:B------:R-:W-:-:S03]  /*3aa0*/  FMUL.FTZ R51, R51, R156 ;  /* 0x0000009c33337220 */ /* 0x000fc60000410000 */
[C---:B------:R-:W-:Y:S01]  /*3ab0*/  FFMA.FTZ R48, R87.reuse, R156, -R48 ;  /* 0x0000009c57307223 */ /* 0x040fe20000010830 */
[----:B------:R-:W-:Y:S01]  /*3ac0*/  FFMA.FTZ R51, R87, R50, R51 ;  /* 0x0000003257337223 */ /* 0x000fe20000010033 */
[----:B------:R-:W-:-:S04]  /*3ad0*/  F2FP.BF16.F32.PACK_AB R50, R80, R157 ;  /* 0x0000009d5032723e */ /* 0x000fc800000010ff */
[----:B------:R-:W-:Y:S01]  /*3ae0*/  F2FP.BF16.F32.PACK_AB R48, R51, R48 ;  /* 0x000000303330723e */ /* 0x000fe200000010ff */
[----:B------:R-:W-:-:S07]  /*3af0*/  IMAD.MOV.U32 R51, RZ, RZ, R85 ;  /* 0x000000ffff337224 */ /* 0x000fce00078e0055 */
.L_x_2576:
[----:B------:R-:W-:Y:S05]  /*3b00*/  BSYNC B3 ;  /* 0x0000000000037941 */ /* 0x000fea0003800000 */
.L_x_2575:
[----:B------:R-:W-:Y:S02]  /*3b10*/  ULDC.64 UR4, c[0x0][0x2e8] ;  /* 0x0000ba0000047ab9 */ /* 0x000fe40000000a00 */
[----:B------:R-:W-:-:S04]  /*3b20*/  LEA R80, P3, R81, UR4, 0x1 ;  /* 0x0000000451507c11 */ /* 0x000fc8000f8608ff */
[----:B------:R-:W-:-:S05]  /*3b30*/  LEA.HI.X R81, R81, UR5, R152, 0x1, P3 ;  /* 0x0000000551517c11 */ /* 0x000fca00098f0c98 */
[----:B--2---:R1:W-:Y:S04]  /*3b40*/  STG.E.128 desc[UR42][R80.64], R48 ;  /* 0x0000003050007986 */ /* 0x0043e8000c101d2a */
.L_x_2574:
[----:B------:R-:W-:Y:S05]  /*3b50*/  BSYNC B2 ;  /* 0x0000000000027941 */ /* 0x000fea0003800000 */
.L_x_2573:
        /* <DEDUP_REMOVED lines=10> */
[----:B------:R-:W-:Y:S02]  /*3c00*/  SHF.R.U32.HI R79, RZ, 0x10, R79 ;  /* 0x00000010ff4f7819 */ /* 0x000fe4000001164f */
[----:B------:R-:W-:Y:S02]  /*3c10*/  PRMT R145, R145, 0x5410, R80 ;  /* 0x0000541091917816 */ /* 0x000fe40000000050 */
[----:B------:R-:W-:Y:S01]  /*3c20*/  SHF.R.U32.HI R81, RZ, 0x10, R77 ;  /* 0x00000010ff517819 */ /* 0x000fe2000001164d */
[----:B--2---:R-:W-:Y:S01]  /*3c30*/  IMAD.U32 R77, R50, 0x10000, RZ ;  /* 0x00010000324d7824 */ /* 0x004fe200078e00ff */
[----:B------:R-:W-:-:S02]  /*3c40*/  LOP3.LUT R85, R49, 0xffff0000, RZ, 0xc0, !PT ;  /* 0xffff000031557812 */ /* 0x000fc400078ec0ff */
[C---:B------:R-:W-:Y:S01]  /*3c50*/  LOP3.LUT R80, R143.reuse, 0xffff0000, RZ, 0xc0, !PT ;  /* 0xffff00008f507812 */ /* 0x040fe200078ec0ff */
[----:B------:R-:W-:Y:S01]  /*3c60*/  IMAD.U32 R143, R143, 0x10000, RZ ;  /* 0x000100008f8f7824 */ /* 0x000fe200078e00ff */
[C---:B------:R-:W-:Y:S01]  /*3c70*/  LOP3.LUT R84, R145.reuse, 0xffff0000, RZ, 0xc0, !PT ;  /* 0xffff000091547812 */ /* 0x040fe200078ec0ff */
[----:B------:R-:W-:Y:S01]  /*3c80*/  IMAD.U32 R145, R145, 0x10000, RZ ;  /* 0x0001000091917824 */ /* 0x000fe200078e00ff */
[----:B------:R-:W-:Y:S01]  /*3c90*/  PRMT R142, R142, 0x5410, R79 ;  /* 0x000054108e8e7816 */ /* 0x000fe2000000004f */
[----:B------:R-:W-:Y:S01]  /*3ca0*/  IMAD.U32 R79, R49, 0x10000, RZ ;  /* 0x00010000314f7824 */ /* 0x000fe200078e00ff */
[----:B------:R-:W-:Y:S01]  /*3cb0*/  PRMT R144, R144, 0x5410, R81 ;  /* 0x0000541090907816 */ /* 0x000fe20000000051 */
[C---:B------:R-:W-:Y:S01]  /*3cc0*/  FMUL.FTZ R86, R85.reuse, R80 ;  /* 0x0000005055567220 */ /* 0x040fe20000410000 */
[----:B------:R-:W-:Y:S01]  /*3cd0*/  LOP3.LUT R50, R50, 0xffff0000, RZ, 0xc0, !PT ;  /* 0xffff000032327812 */ /* 0x000fe200078ec0ff */
[----:B------:R-:W-:Y:S02]  /*3ce0*/  IMAD.U32 R78, R142, 0x10000, RZ ;  /* 0x000100008e4e7824 */ /* 0x000fe400078e00ff */
[----:B------:R-:W-:Y:S01]  /*3cf0*/  FMUL.FTZ R85, R85, R84 ;  /* 0x0000005455557220 */ /* 0x000fe20000410000 */
[----:B------:R-:W-:-:S02]  /*3d00*/  IMAD.U32 R81, R144, 0x10000, RZ ;  /* 0x0001000090517824 */ /* 0x000fc400078e00ff */
[C---:B------:R-:W-:Y:S01]  /*3d10*/  FFMA.FTZ R49, R79.reuse, R84, -R86 ;  /* 0x000000544f317223 */ /* 0x040fe20000010856 */
[----:B------:R-:W-:Y:S01]  /*3d20*/  FMUL.FTZ R84, R50, R78 ;  /* 0x0000004e32547220 */ /* 0x000fe20000410000 */
[----:B------:R-:W-:Y:S01]  /*3d30*/  FFMA.FTZ R80, R79, R80, R85 ;  /* 0x000000504f507223 */ /* 0x000fe20000010055 */
        /* <DEDUP_REMOVED lines=8> */
[----:B------:R-:W-:Y:S01]  /*3dc0*/  FMUL.FTZ R78, R76, R142 ;  /* 0x0000008e4c4e7220 */ /* 0x000fe20000410000 */
[----:B------:R-:W-:-:S02]  /*3dd0*/  IMAD.U32 R51, R51, 0x10000, RZ ;  /* 0x0001000033337824 */ /* 0x000fc400078e00ff */
[-C--:B------:R-:W-:Y:S01]  /*3de0*/  FMUL.FTZ R81, R76, R144.reuse ;  /* 0x000000904c517220 */ /* 0x080fe20000410000 */
[----:B------:R-:W-:Y:S01]  /*3df0*/  F2FP.BF16.F32.PACK_AB R49, R80, R49 ;  /* 0x000000315031723e */ /* 0x000fe200000010ff */
        /* <DEDUP_REMOVED lines=8> */
[----:B------:R-:W-:-:S07]  /*3e80*/  F2FP.BF16.F32.PACK_AB R48, R79, R76 ;  /* 0x0000004c4f30723e */ /* 0x000fce00000010ff */
.L_x_2578:
[----:B------:R-:W-:Y:S05]  /*3e90*/  BSYNC B2 ;  /* 0x0000000000027941 */ /* 0x000fea0003800000 */
.L_x_2577:
[----:B------:R-:W-:Y:S02]  /*3ea0*/  ULDC.64 UR4, c[0x0][0x2e8] ;  /* 0x0000ba0000047ab9 */ /* 0x000fe40000000a00 */
[----:B------:R-:W-:-:S04]  /*3eb0*/  LEA R76, P3, R151, UR4, 0x1 ;  /* 0x00000004974c7c11 */ /* 0x000fc8000f8608ff */
[----:B------:R-:W-:-:S05]  /*3ec0*/  LEA.HI.X R77, R151, UR5, R150, 0x1, P3 ;  /* 0x00000005974d7c11 */ /* 0x000fca00098f0c96 */
[----:B--2---:R2:W-:Y:S04]  /*3ed0*/  STG.E.128 desc[UR42][R76.64], R48 ;  /* 0x000000304c007986 */ /* 0x0045e8000c101d2a */
.L_x_2572:
[----:B------:R-:W-:Y:S05]  /*3ee0*/  BSYNC B1 ;  /* 0x0000000000017941 */ /* 0x000fea0003800000 */
.L_x_2571:
        /* <DEDUP_REMOVED lines=57> */
.L_x_2584:
[----:B------:R-:W-:Y:S05]  /*4280*/  BSYNC B3 ;  /* 0x0000000000037941 */ /* 0x000fea0003800000 */
.L_x_2583:
[----:B------:R-:W-:Y:S02]  /*4290*/  ULDC.64 UR4, c[0x0][0x2e8] ;  /* 0x0000ba0000047ab9 */ /* 0x000fe40000000a00 */
[----:B------:R-:W-:-:S04]  /*42a0*/  LEA R72, P3, R78, UR4, 0x1 ;  /* 0x000000044e487c11 */ /* 0x000fc8000f8608ff */
[----:B------:R-:W-:-:S05]  /*42b0*/  LEA.HI.X R73, R78, UR5, R79, 0x1, P3 ;  /* 0x000000054e497c11 */ /* 0x000fca00098f0c4f */
[----:B--2---:R2:W-:Y:S04]  /*42c0*/  STG.E.128 desc[UR42][R72.64], R48 ;  /* 0x0000003048007986 */ /* 0x0045e8000c101d2a */
.L_x_2582:
[----:B------:R-:W-:Y:S05]  /*42d0*/  BSYNC B2 ;  /* 0x0000000000027941 */ /* 0x000fea0003800000 */
.L_x_2581:
        /* <DEDUP_REMOVED lines=10> */
[----:B------:R-:W-:Y:S02]  /*4380*/  PRMT R131, R131, 0x5410, R70 ;  /* 0x0000541083837816 */ /* 0x000fe40000000046 */
[----:B------:R-:W-:Y:S02]  /*4390*/  PRMT R123, R123, 0x5410, R72 ;  /* 0x000054107b7b7816 */ /* 0x000fe40000000048 */
[----:B------:R-:W-:Y:S01]  /*43a0*/  SHF.R.U32.HI R75, RZ, 0x10, R69 ;  /* 0x00000010ff4b7819 */ /* 0x000fe20000011645 */
[----:B--2---:R-:W-:Y:S01]  /*43b0*/  IMAD.U32 R69, R50, 0x10000, RZ ;  /* 0x0001000032457824 */ /* 0x004fe200078e00ff */
[----:B------:R-:W-:-:S02]  /*43c0*/  PRMT R132, R132, 0x5410, R73 ;  /* 0x0000541084847816 */ /* 0x000fc40000000049 */
[----:B------:R-:W-:Y:S02]  /*43d0*/  LOP3.LUT R70, R49, 0xffff0000, RZ, 0xc0, !PT ;  /* 0xffff000031467812 */ /* 0x000fe400078ec0ff */
[----:B------:R-:W-:Y:S01]  /*43e0*/  LOP3.LUT R73, R131, 0xffff0000, RZ, 0xc0, !PT ;  /* 0xffff000083497812 */ /* 0x000fe200078ec0ff */
[----:B------:R-:W-:Y:S01]  /*43f0*/  IMAD.U32 R78, R132, 0x10000, RZ ;  /* 0x00010000844e7824 */ /* 0x000fe200078e00ff */
[----:B------:R-:W-:Y:S01]  /*4400*/  LOP3.LUT R72, R123, 0xffff0000, RZ, 0xc0, !PT ;  /* 0xffff00007b487812 */ /* 0x000fe200078ec0ff */
[----:B------:R-:W-:Y:S01]  /*4410*/  IMAD.U32 R131, R131, 0x10000, RZ ;  /* 0x0001000083837824 */ /* 0x000fe200078e00ff */
[----:B------:R-:W-:Y:S01]  /*4420*/  PRMT R130, R130, 0x5410, R75 ;  /* 0x0000541082827816 */ /* 0x000fe2000000004b */
[----:B------:R-:W-:Y:S01]  /*4430*/  FMUL.FTZ R80, R70, R73 ;  /* 0x0000004946507220 */ /* 0x000fe20000410000 */
[----:B------:R-:W-:Y:S01]  /*4440*/  LOP3.LUT R71, R50, 0xffff0000, RZ, 0xc0, !PT ;  /* 0xffff000032477812 */ /* 0x000fe200078ec0ff */
[C---:B------:R-:W-:Y:S01]  /*4450*/  IMAD.U32 R50, R51.reuse, 0x10000, RZ ;  /* 0x0001000033327824 */ /* 0x040fe200078e00ff */
[----:B------:R-:W-:Y:S01]  /*4460*/  LOP3.LUT R68, R51, 0xffff0000, RZ, 0xc0, !PT ;  /* 0xffff000033447812 */ /* 0x000fe200078ec0ff */
[----:B------:R-:W-:-:S02]  /*4470*/  IMAD.U32 R51, R49, 0x10000, RZ ;  /* 0x0001000031337824 */ /* 0x000fc400078e00ff */
[----:B------:R-:W-:Y:S01]  /*4480*/  FMUL.FTZ R70, R70, R72 ;  /* 0x0000004846467220 */ /* 0x000fe20000410000 */
[----:B------:R-:W-:Y:S02]  /*4490*/  IMAD.U32 R74, R130, 0x10000, RZ ;  /* 0x00010000824a7824 */ /* 0x000fe400078e00ff */
[----:B------:R-:W-:Y:S01]  /*44a0*/  FMUL.FTZ R84, R71, R78 ;  /* 0x0000004e47547220 */ /* 0x000fe20000410000 */
[C---:B------:R-:W-:Y:S01]  /*44b0*/  FFMA.FTZ R80, R51.reuse, R72, -R80 ;  /* 0x0000004833507223 */ /* 0x040fe20000010850 */
[----:B------:R-:W-:Y:S01]  /*44c0*/  FFMA.FTZ R73, R51, R73, R70 ;  /* 0x0000004933497223 */ /* 0x000fe20000010046 */
[-C--:B------:R-:W-:Y:S01]  /*44d0*/  FMUL.FTZ R70, R71, R74.reuse ;  /* 0x0000004a47467220 */ /* 0x080fe20000410000 */
[----:B------:R-:W-:Y:S01]  /*44e0*/  IMAD.U32 R49, R48, 0x10000, RZ ;  /* 0x0001000030317824 */ /* 0x000fe200078e00ff */
[----:B------:R-:W-:Y:S01]  /*44f0*/  LOP3.LUT R71, R132, 0xffff0000, RZ, 0xc0, !PT ;  /* 0xffff000084477812 */ /* 0x000fe200078ec0ff */
[----:B------:R-:W-:Y:S01]  /*4500*/  FFMA.FTZ R84, R69, R74, -R84 ;  /* 0x0000004a45547223 */ /* 0x000fe20000010854 */
[----:B------:R-:W-:Y:S01]  /*4510*/  LOP3.LUT R51, R130, 0xffff0000, RZ, 0xc0, !PT ;  /* 0xffff000082337812 */ /* 0x000fe200078ec0ff */
[----:B------:R-:W-:Y:S01]  /*4520*/  IMAD.U32 R123, R123, 0x10000, RZ ;  /* 0x000100007b7b7824 */ /* 0x000fe200078e00ff */
[----:B------:R-:W-:Y:S01]  /*4530*/  LOP3.LUT R48, R48, 0xffff0000, RZ, 0xc0, !PT ;  /* 0xffff000030307812 */ /* 0x000fe200078ec0ff */
[----:B------:R-:W-:Y:S01]  /*4540*/  FFMA.FTZ R69, R69, R78, R70 ;  /* 0x0000004e45457223 */ /* 0x000fe20000010046 */
        /* <DEDUP_REMOVED lines=12> */
[----:B------:R-:W-:-:S07]  /*4610*/  IMAD.MOV.U32 R49, RZ, RZ, R73 ;  /* 0x000000ffff317224 */ /* 0x000fce00078e0049 */
.L_x_2586:
[----:B------:R-:W-:Y:S05]  /*4620*/  BSYNC B2 ;  /* 0x0000000000027941 */ /* 0x000fea0003800000 */
.L_x_2585:
[----:B------:R-:W-:Y:S02]  /*4630*/  ULDC.64 UR4, c[0x0][0x2e8] ;  /* 0x0000ba0000047ab9 */ /* 0x000fe40000000a00 */
[----:B------:R-:W-:-:S04]  /*4640*/  LEA R68, P3, R77, UR4, 0x1 ;  /* 0x000000044d447c11 */ /* 0x000fc8000f8608ff */
[----:B------:R-:W-:-:S05]  /*4650*/  LEA.HI.X R69, R77, UR5, R76, 0x1, P3 ;  /* 0x000000054d457c11 */ /* 0x000fca00098f0c4c */
[----:B--2---:R3:W-:Y:S04]  /*4660*/  STG.E.128 desc[UR42][R68.64], R48 ;  /* 0x0000003044007986 */ /* 0x0047e8000c101d2a */
.L_x_2580:
[----:B------:R-:W-:Y:S05]  /*4670*/  BSYNC B1 ;  /* 0x0000000000017941 */ /* 0x000fea0003800000 */
.L_x_2579:
        /* <DEDUP_REMOVED lines=59> */
.L_x_2592:
[----:B------:R-:W-:Y:S05]  /*4a30*/  BSYNC B3 ;  /* 0x0000000000037941 */ /* 0x000fea0003800000 */
.L_x_2591:
[----:B------:R-:W-:Y:S02]  /*4a40*/  ULDC.64 UR4, c[0x0][0x2e8] ;  /* 0x0000ba0000047ab9 */ /* 0x000fe40000000a00 */
[----:B------:R-:W-:-:S04]  /*4a50*/  LEA R64, P3, R70, UR4, 0x1 ;  /* 0x0000000446407c11 */ /* 0x000fc8000f8608ff */
[----:B------:R-:W-:-:S05]  /*4a60*/  LEA.HI.X R65, R70, UR5, R71, 0x1, P3 ;  /* 0x0000000546417c11 */ /* 0x000fca00098f0c47 */
[----:B--2---:R3:W-:Y:S04]  /*4a70*/  STG.E.128 desc[UR42][R64.64], R48 ;  /* 0x0000003040007986 */ /* 0x0047e8000c101d2a */
.L_x_2590:
[----:B------:R-:W-:Y:S05]  /*4a80*/  BSYNC B2 ;  /* 0x0000000000027941 */ /* 0x000fea0003800000 */
.L_x_2589:
[----:B------:R-:W-:Y:S05]  /*4a90*/  @P1 BRA `(.L_x_2588) ;  /* 0x0000000000e41947 */ /* 0x000fea0003800000 */
[----:B-123--:R1:W2:Y:S01]  /*4aa0*/  LDS.128 R48, [R112+0x1e400] ;  /* 0x01e4000070307984 */ /* 0x00e2a20000000c00 */
        /* <DEDUP_REMOVED lines=51> */
.L_x_2594:
[----:B------:R-:W-:Y:S05]  /*4de0*/  BSYNC B2 ;  /* 0x0000000000027941 */ /* 0x000fea0003800000 */
.L_x_2593:
[----:B------:R-:W-:Y:S02]  /*4df0*/  ULDC.64 UR4, c[0x0][0x2e8] ;  /* 0x0000ba0000047ab9 */ /* 0x000fe40000000a00 */
[----:B------:R-:W-:-:S04]  /*4e00*/  LEA R60, P3, R69, UR4, 0x1 ;  /* 0x00000004453c7c11 */ /* 0x000fc8000f8608ff */
[----:B------:R-:W-:-:S05]  /*4e10*/  LEA.HI.X R61, R69, UR5, R68, 0x1, P3 ;  /* 0x00000005453d7c11 */ /* 0x000fca00098f0c44 */
[----:B--2---:R4:W-:Y:S04]  /*4e20*/  STG.E.128 desc[UR42][R60.64], R48 ;  /* 0x000000303c007986 */ /* 0x0049e8000c101d2a */
.L_x_2588:
[----:B------:R-:W-:Y:S05]  /*4e30*/  BSYNC B1 ;  /* 0x0000000000017941 */ /* 0x000fea0003800000 */
.L_x_2587:
        /* <DEDUP_REMOVED lines=56> */
.L_x_2599:
[----:B------:R-:W-:Y:S05]  /*51c0*/  BSYNC B2 ;  /* 0x0000000000027941 */ /* 0x000fea0003800000 */
.L_x_2598:
[----:B------:R-:W-:Y:S01]  /*51d0*/  ULDC.64 UR4, c[0x0][0x2e8] ;  /* 0x0000ba0000047ab9 */ /* 0x000fe20000000a00 */
[----:B------:R-:W-:Y:S01]  /*51e0*/  IMAD.X R57, R120, 0x1, R41, P3 ;  /* 0x0000000178397824 */ /* 0x000fe200018e0629 */
[----:B------:R-:W-:-:S04]  /*51f0*/  LEA R56, P3, R64, UR4, 0x1 ;  /* 0x0000000440387c11 */ /* 0x000fc8000f8608ff */
[----:B------:R-:W-:-:S05]  /*5200*/  LEA.HI.X R57, R64, UR5, R57, 0x1, P3 ;  /* 0x0000000540397c11 */ /* 0x000fca00098f0c39 */
[----:B--2---:R1:W-:Y:S04]  /*5210*/  STG.E.128 desc[UR42][R56.64], R48 ;  /* 0x0000003038007986 */ /* 0x0043e8000c101d2a */
.L_x_2597:
[----:B------:R-:W-:Y:S05]  /*5220*/  BSYNC B1 ;  /* 0x0000000000017941 */ /* 0x000fea0003800000 */
.L_x_2596:
        /* <DEDUP_REMOVED lines=52> */
.L_x_2601:
[----:B------:R-:W-:Y:S05]  /*5570*/  BSYNC B1 ;  /* 0x0000000000017941 */ /* 0x000fea0003800000 */
.L_x_2600:
[----:B------:R-:W-:Y:S01]  /*5580*/  ULDC.64 UR4, c[0x0][0x2e8] ;  /* 0x0000ba0000047ab9 */ /* 0x000fe20000000a00 */
[----:B------:R-:W-:Y:S01]  /*5590*/  IMAD.X R120, R120, 0x1, R107, P3 ;  /* 0x0000000178787824 */ /* 0x000fe200018e066b */
[----:B------:R-:W-:-:S04]  /*55a0*/  LEA R52, P3, R119, UR4, 0x1 ;  /* 0x0000000477347c11 */ /* 0x000fc8000f8608ff */
[----:B------:R-:W-:-:S05]  /*55b0*/  LEA.HI.X R53, R119, UR5, R120, 0x1, P3 ;  /* 0x0000000577357c11 */ /* 0x000fca00098f0c78 */
[----:B--2---:R1:W-:Y:S01]  /*55c0*/  STG.E.128 desc[UR42][R52.64], R48 ;  /* 0x0000003034007986 */ /* 0x0043e2000c101d2a */
[----:B------:R-:W-:Y:S05]  /*55d0*/  BRA `(.L_x_2595) ;  /* 0x00000030009c7947 */ /* 0x000fea0003800000 */
.L_x_2559:
        /* <DEDUP_REMOVED lines=84> */
.L_x_2603:
[----:B------:R-:W-:Y:S05]  /*5b20*/  BSYNC B1 ;  /* 0x0000000000017941 */ /* 0x000fea0003800000 */
.L_x_2602:
[----:B-----5:R-:W-:Y:S01]  /*5b30*/  IMAD.MOV.U32 R80, RZ, RZ, R74 ;  /* 0x000000ffff507224 */ /* 0x020fe200078e004a */
        /* <DEDUP_REMOVED lines=67> */
.L_x_2604:
        /* <DEDUP_REMOVED lines=9> */
.L_x_2923:
[----:B------:R-:W-:Y:S05]  /*6000*/  BSYNC B1 ;  /* 0x0000000000017941 */ /* 0x000fea0003800000 */
.L_x_2605:
        /* <DEDUP_REMOVED lines=26> */
[----:B------:R-:W-:-:S05]  /*61b0*/  IADD3 R80, R80, R81, R202 ;  /* 0x0000005150507210 */ /* 0x000fca0007ffe0ca */
[----:B------:R-:W-:Y:S02]  /*61c0*/  IMAD R81, R23, 0x4000, R80 ;  /* 0x0000400017517824 */ /* 0x000fe400078e0250 */
[--C-:B------:R-:W-:Y:S02]  /*61d0*/  IMAD R80, R83, 0x2, R2.reuse ;  /* 0x0000000253507824 */ /* 0x100fe400078e0202 */
[----:B------:R-:W-:-:S04]  /*61e0*/  IMAD R84, R81, 0x2, R2 ;  /* 0x0000000251547824 */ /* 0x000fc800078e0202 */
        /* <DEDUP_REMOVED lines=95> */
.L_x_2610:
[----:B------:R-:W-:Y:S05]  /*67e0*/  BSYNC B2 ;  /* 0x0000000000027941 */ /* 0x000fea0003800000 */
.L_x_2609:
        /* <DEDUP_REMOVED lines=11> */
.L_x_2608:
[----:B------:R-:W-:Y:S05]  /*68a0*/  BSYNC B1 ;  /* 0x0000000000017941 */ /* 0x000fea0003800000 */
.L_x_2607:
        /* <DEDUP_REMOVED lines=60> */
[----:B------:R-:W-:Y:S01]  /*6c70*/  SHF.R.U64 R59, R58, 0x10, R59 ;  /* 0x000000103a3b7819 */ /* 0x000fe2000000123b */
[C---:B------:R-:W-:Y:S01]  /*6c80*/  IMAD.U32 R146, R166.reuse, 0x10000, RZ ;  /* 0x00010000a6927824 */ /* 0x040fe200078e00ff */
[----:B------:R-:W-:Y:S01]  /*6c90*/  LOP3.LUT R166, R166, 0xffff0000, RZ, 0xc0, !PT ;  /* 0xffff0000a6a67812 */ /* 0x000fe200078ec0ff */
[----:B------:R-:W-:Y:S01]  /*6ca0*/  IMAD.U32 R148, R161, 0x10000, RZ ;  /* 0x00010000a1947824 */ /* 0x000fe200078e00ff */
[----:B------:R-:W-:Y:S01]  /*6cb0*/  LOP3.LUT R58, R52, 0xffff0000, RZ, 0xc0, !PT ;  /* 0xffff0000343a7812 */ /* 0x000fe200078ec0ff */
[----:B------:R-:W-:Y:S01]  /*6cc0*/  FMUL.FTZ R150, R145, R146 ;  /* 0x0000009291967220 */ /* 0x000fe20000410000 */
        /* <DEDUP_REMOVED lines=8> */
[----:B------:R-:W-:-:S02]  /*6d50*/  SHF.R.U64 R146, R56, 0x10, R57 ;  /* 0x0000001038927819 */ /* 0x000fc40000001239 */
[----:B------:R-:W-:Y:S01]  /*6d60*/  LOP3.LUT R56, R51, 0xffff0000, RZ, 0xc0, !PT ;  /* 0xffff000033387812 */ /* 0x000fe200078ec0ff */
[C---:B------:R-:W-:Y:S01]  /*6d70*/  FMUL.FTZ R51, R55.reuse, R166 ;  /* 0x000000a637337220 */ /* 0x040fe20000410000 */
[-C--:B------:R-:W-:Y:S01]  /*6d80*/  FMUL.FTZ R55, R55, R60.reuse ;  /* 0x0000003c37377220 */ /* 0x080fe20000410000 */
[----:B------:R-:W-:Y:S02]  /*6d90*/  PRMT R167, R167, 0x5410, R148 ;  /* 0x00005410a7a77816 */ /* 0x000fe40000000094 */
[----:B------:R-:W-:Y:S01]  /*6da0*/  PRMT R163, R163, 0x5410, R146 ;  /* 0x00005410a3a37816 */ /* 0x000fe20000000092 */
[C---:B------:R-:W-:Y:S01]  /*6db0*/  FFMA.FTZ R60, R56.reuse, R60, -R51 ;  /* 0x0000003c383c7223 */ /* 0x040fe20000010833 */
[----:B------:R-:W-:Y:S01]  /*6dc0*/  FFMA.FTZ R56, R56, R166, R55 ;  /* 0x000000a638387223 */ /* 0x000fe20000010037 */
[----:B------:R-:W-:Y:S01]  /*6dd0*/  IMAD.U32 R55, R52, 0x10000, RZ ;  /* 0x0001000034377824 */ /* 0x000fe200078e00ff */
[----:B------:R-:W-:Y:S01]  /*6de0*/  LOP3.LUT R160, R160, 0xffff0000, RZ, 0xc0, !PT ;  /* 0xffff0000a0a07812 */ /* 0x000fe200078ec0ff */
[C---:B------:R-:W-:Y:S01]  /*6df0*/  IMAD.U32 R148, R167.reuse, 0x10000, RZ ;  /* 0x00010000a7947824 */ /* 0x040fe200078e00ff */
[----:B------:R-:W-:Y:S01]  /*6e00*/  LOP3.LUT R167, R167, 0xffff0000, RZ, 0xc0, !PT ;  /* 0xffff0000a7a77812 */ /* 0x000fe200078ec0ff */
[C---:B------:R-:W-:Y:S01]  /*6e10*/  IMAD.U32 R146, R163.reuse, 0x10000, RZ ;  /* 0x00010000a3927824 */ /* 0x040fe200078e00ff */
[----:B------:R-:W-:Y:S01]  /*6e20*/  LOP3.LUT R163, R163, 0xffff0000, RZ, 0xc0, !PT ;  /* 0xffff0000a3a37812 */ /* 0x000fe200078ec0ff */
[----:B------:R-:W-:-:S02]  /*6e30*/  IMAD.U32 R51, R48, 0x10000, RZ ;  /* 0x0001000030337824 */ /* 0x000fc400078e00ff */
[C---:B------:R-:W-:Y:S01]  /*6e40*/  FMUL.FTZ R150, R55.reuse, R148 ;  /* 0x0000009437967220 */ /* 0x040fe20000410000 */
[-C--:B------:R-:W-:Y:S01]  /*6e50*/  FMUL.FTZ R57, R55, R146.reuse ;  /* 0x0000009237397220 */ /* 0x080fe20000410000 */
[----:B------:R-:W-:Y:S01]  /*6e60*/  LOP3.LUT R48, R48, 0xffff0000, RZ, 0xc0, !PT ;  /* 0xffff000030307812 */ /* 0x000fe200078ec0ff */
[C---:B------:R-:W-:Y:S01]  /*6e70*/  FMUL.FTZ R61, R58.reuse, R167 ;  /* 0x000000a73a3d7220 */ /* 0x040fe20000410000 */
[C---:B------:R-:W-:Y:S01]  /*6e80*/  FFMA.FTZ R55, R51.reuse, R146, -R150 ;  /* 0x0000009233377223 */ /* 0x040fe20000010896 */
[----:B------:R-:W-:Y:S01]  /*6e90*/  FFMA.FTZ R51, R51, R148, R57 ;  /* 0x0000009433337223 */ /* 0x000fe20000010039 */
[-C--:B------:R-:W-:Y:S01]  /*6ea0*/  FMUL.FTZ R63, R58, R163.reuse ;  /* 0x000000a33a3f7220 */ /* 0x080fe20000410000 */
[C---:B------:R-:W-:Y:S01]  /*6eb0*/  IMAD.U32 R52, R50.reuse, 0x10000, RZ ;  /* 0x0001000032347824 */ /* 0x040fe200078e00ff */
[----:B------:R-:W-:Y:S01]  /*6ec0*/  LOP3.LUT R57, R50, 0xffff0000, RZ, 0xc0, !PT ;  /* 0xffff000032397812 */ /* 0x000fe200078ec0ff */
[----:B------:R-:W-:Y:S01]  /*6ed0*/  FFMA.FTZ R58, R48, R163, -R61 ;  /* 0x000000a3303a7223 */ /* 0x000fe2000001083d */
[C---:B------:R-:W-:Y:S01]  /*6ee0*/  IMAD.U32 R50, R54.reuse, 0x10000, RZ ;  /* 0x0001000036327824 */ /* 0x040fe200078e00ff */
[----:B------:R-:W-:Y:S01]  /*6ef0*/  LOP3.LUT R54, R54, 0xffff0000, RZ, 0xc0, !PT ;  /* 0xffff000036367812 */ /* 0x000fe200078ec0ff */
[C---:B------:R-:W-:Y:S01]  /*6f00*/  IMAD.U32 R61, R165.reuse, 0x10000, RZ ;  /* 0x00010000a53d7824 */ /* 0x040fe200078e00ff */
[----:B------:R-:W-:Y:S01]  /*6f10*/  LOP3.LUT R165, R165, 0xffff0000, RZ, 0xc0, !PT ;  /* 0xffff0000a5a57812 */ /* 0x000fe200078ec0ff */
[----:B------:R-:W-:Y:S01]  /*6f20*/  FFMA.FTZ R48, R48, R167, R63 ;  /* 0x000000a730307223 */ /* 0x000fe2000001003f */
[----:B------:R-:W-:Y:S01]  /*6f30*/  F2FP.BF16.F32.PACK_AB R53, R53, R122 ;  /* 0x0000007a3535723e */ /* 0x000fe200000010ff */
[C---:B------:R-:W-:Y:S01]  /*6f40*/  FMUL.FTZ R63, R50.reuse, R61 ;  /* 0x0000003d323f7220 */ /* 0x040fe20000410000 */
[----:B------:R-:W-:Y:S01]  /*6f50*/  FMUL.FTZ R50, R50, R59 ;  /* 0x0000003b32327220 */ /* 0x000fe20000410000 */
[C---:B------:R-:W-:Y:S01]  /*6f60*/  FMUL.FTZ R62, R54.reuse, R165 ;  /* 0x000000a5363e7220 */ /* 0x040fe20000410000 */
[-C--:B------:R-:W-:Y:S01]  /*6f70*/  FMUL.FTZ R54, R54, R160.reuse ;  /* 0x000000a036367220 */ /* 0x080fe20000410000 */
[C---:B------:R-:W-:Y:S01]  /*6f80*/  FFMA.FTZ R63, R52.reuse, R59, -R63 ;  /* 0x0000003b343f7223 */ /* 0x040fe2000001083f */
[----:B------:R-:W-:Y:S01]  /*6f90*/  FFMA.FTZ R50, R52, R61, R50 ;  /* 0x0000003d34327223 */ /* 0x000fe20000010032 */
[C---:B------:R-:W-:Y:S01]  /*6fa0*/  FFMA.FTZ R62, R57.reuse, R160, -R62 ;  /* 0x000000a0393e7223 */ /* 0x040fe2000001083e */
[----:B------:R-:W-:Y:S01]  /*6fb0*/  F2FP.BF16.F32.PACK_AB R52, R58, R55 ;  /* 0x000000373a34723e */ /* 0x000fe200000010ff */
[----:B------:R-:W-:Y:S01]  /*6fc0*/  FFMA.FTZ R57, R57, R165, R54 ;  /* 0x000000a539397223 */ /* 0x000fe20000010036 */
[----:B------:R-:W-:-:S02]  /*6fd0*/  F2FP.BF16.F32.PACK_AB R51, R48, R51 ;  /* 0x000000333033723e */ /* 0x000fc400000010ff */
[----:B------:R-:W-:Y:S01]  /*6fe0*/  F2FP.BF16.F32.PACK_AB R60, R60, R87 ;  /* 0x000000573c3c723e */ /* 0x000fe200000010ff */
[----:B------:R-:W-:Y:S01]  /*6ff0*/  IMAD.MOV.U32 R48, RZ, RZ, R52 ;  /* 0x000000ffff307224 */ /* 0x000fe200078e0034 */
        /* <DEDUP_REMOVED lines=8> */
[----:B------:R-:W-:-:S02]  /*7080*/  IMAD.MOV.U32 R50, RZ, RZ, R63 ;  /* 0x000000ffff327224 */ /* 0x000fc400078e003f */
[----:B------:R-:W-:-:S07]  /*7090*/  IMAD.MOV.U32 R55, RZ, RZ, R56 ;  /* 0x000000ffff377224 */ /* 0x000fce00078e0038 */
.L_x_2614:
[----:B------:R-:W-:Y:S05]  /*70a0*/  BSYNC B2 ;  /* 0x0000000000027941 */ /* 0x000fea0003800000 */
.L_x_2613:
        /* <DEDUP_REMOVED lines=11> */
.L_x_2612:
[----:B------:R-:W-:Y:S05]  /*7160*/  BSYNC B1 ;  /* 0x0000000000017941 */ /* 0x000fea0003800000 */
.L_x_2611:
        /* <DEDUP_REMOVED lines=122> */
.L_x_2618:
[----:B------:R-:W-:Y:S05]  /*7910*/  BSYNC B2 ;  /* 0x0000000000027941 */ /* 0x000fea0003800000 */
.L_x_2617:
        /* <DEDUP_REMOVED lines=11> */
.L_x_2616:
[----:B------:R-:W-:Y:S05]  /*79d0*/  BSYNC B1 ;  /* 0x0000000000017941 */ /* 0x000fea0003800000 */
.L_x_2615:
[----:B------:R-:W-:Y:S01]  /*79e0*/  ISETP.GE.OR P4, PT, R212, R113, P2 ;  /* 0x00000071d400720c */ /* 0x000fe20001786670 */
        /* <DEDUP_REMOVED lines=46> */
[----:B------:R-:W-:Y:S02]  /*7cd0*/  SHF.R.U64 R72, R78, 0x10, R79 ;  /* 0x000000104e487819 */ /* 0x000fe4000000124f */
[----:B------:R-:W-:Y:S01]  /*7ce0*/  LOP3.LUT R69, R53, 0xffff0000, RZ, 0xc0, !PT ;  /* 0xffff000035457812 */ /* 0x000fe200078ec0ff */
[----:B------:R-:W-:Y:S01]  /*7cf0*/  IMAD.U32 R53, R138, 0x10000, RZ ;  /* 0x000100008a357824 */ /* 0x000fe200078e00ff */
[----:B------:R-:W-:Y:S01]  /*7d00*/  PRMT R134, R134, 0x5410, R71 ;  /* 0x0000541086867816 */ /* 0x000fe20000000047 */
[----:B------:R-:W-:Y:S01]  /*7d10*/  IMAD.U32 R71, R137, 0x10000, RZ ;  /* 0x0001000089477824 */ /* 0x000fe200078e00ff */
[----:B------:R-:W-:Y:S02]  /*7d20*/  SHF.R.U32.HI R80, RZ, 0x10, R75 ;  /* 0x00000010ff507819 */ /* 0x000fe4000001164b */
[----:B------:R-:W-:Y:S02]  /*7d30*/  SHF.R.U32.HI R79, RZ, 0x10, R79 ;  /* 0x00000010ff4f7819 */ /* 0x000fe4000001164f */
[----:B------:R-:W-:Y:S01]  /*7d40*/  PRMT R139, R139, 0x5410, R74 ;  /* 0x000054108b8b7816 */ /* 0x000fe2000000004a */
[C---:B------:R-:W-:Y:S01]  /*7d50*/  FMUL.FTZ R74, R68.reuse, R53 ;  /* 0x00000035444a7220 */ /* 0x040fe20000410000 */
[----:B------:R-:W-:Y:S01]  /*7d60*/  PRMT R135, R135, 0x5410, R72 ;  /* 0x0000541087877816 */ /* 0x000fe20000000048 */
[-C--:B------:R-:W-:Y:S01]  /*7d70*/  FMUL.FTZ R72, R68, R71.reuse ;  /* 0x0000004744487220 */ /* 0x080fe20000410000 */
[----:B------:R-:W-:Y:S01]  /*7d80*/  PRMT R133, R133, 0x5410, R80 ;  /* 0x0000541085857816 */ /* 0x000fe20000000050 */
[C---:B------:R-:W-:Y:S01]  /*7d90*/  FFMA.FTZ R74, R65.reuse, R71, R74 ;  /* 0x00000047414a7223 */ /* 0x040fe2000001004a */
[----:B------:R-:W-:Y:S01]  /*7da0*/  PRMT R136, R136, 0x5410, R79 ;  /* 0x0000541088887816 */ /* 0x000fe2000000004f */
[----:B------:R-:W-:Y:S01]  /*7db0*/  FFMA.FTZ R53, R65, R53, -R72 ;  /* 0x0000003541357223 */ /* 0x000fe20000010848 */
[----:B------:R-:W-:Y:S01]  /*7dc0*/  LOP3.LUT R137, R137, 0xffff0000, RZ, 0xc0, !PT ;  /* 0xffff000089897812 */ /* 0x000fe200078ec0ff */
[----:B------:R-:W-:Y:S01]  /*7dd0*/  IMAD.U32 R65, R133, 0x10000, RZ ;  /* 0x0001000085417824 */ /* 0x000fe200078e00ff */
[----:B------:R-:W-:Y:S01]  /*7de0*/  LOP3.LUT R138, R138, 0xffff0000, RZ, 0xc0, !PT ;  /* 0xffff00008a8a7812 */ /* 0x000fe200078ec0ff */
[----:B------:R-:W-:Y:S01]  /*7df0*/  IMAD.U32 R68, R136, 0x10000, RZ ;  /* 0x0001000088447824 */ /* 0x000fe200078e00ff */
[----:B------:R-:W-:Y:S01]  /*7e00*/  LOP3.LUT R66, R49, 0xffff0000, RZ, 0xc0, !PT ;  /* 0xffff000031427812 */ /* 0x000fe200078ec0ff */
[----:B------:R-:W-:Y:S01]  /*7e10*/  FMUL.FTZ R73, R69, R137 ;  /* 0x0000008945497220 */ /* 0x000fe20000410000 */
[----:B------:R-:W-:Y:S01]  /*7e20*/  LOP3.LUT R55, R55, 0xffff0000, RZ, 0xc0, !PT ;  /* 0xffff000037377812 */ /* 0x000fe200078ec0ff */
[----:B------:R-:W-:Y:S01]  /*7e30*/  FMUL.FTZ R72, R70, R68 ;  /* 0x0000004446487220 */ /* 0x000fe20000410000 */
[----:B------:R-:W-:Y:S01]  /*7e40*/  LOP3.LUT R136, R136, 0xffff0000, RZ, 0xc0, !PT ;  /* 0xffff000088887812 */ /* 0x000fe200078ec0ff */
[-C--:B------:R-:W-:Y:S01]  /*7e50*/  FMUL.FTZ R71, R70, R65.reuse ;  /* 0x0000004146477220 */ /* 0x080fe20000410000 */
[----:B------:R-:W-:Y:S01]  /*7e60*/  FMUL.FTZ R69, R69, R138 ;  /* 0x0000008a45457220 */ /* 0x000fe20000410000 */
[----:B------:R-:W-:Y:S01]  /*7e70*/  PRMT R132, R132, 0x5410, R81 ;  /* 0x0000541084847816 */ /* 0x000fe20000000051 */
[----:B------:R-:W-:Y:S01]  /*7e80*/  FFMA.FTZ R72, R67, R65, -R72 ;  /* 0x0000004143487223 */ /* 0x000fe20000010848 */
[----:B------:R-:W-:Y:S01]  /*7e90*/  LOP3.LUT R133, R133, 0xffff0000, RZ, 0xc0, !PT ;  /* 0xffff000085857812 */ /* 0x000fe200078ec0ff */
[----:B------:R-:W-:Y:S01]  /*7ea0*/  FFMA.FTZ R71, R67, R68, R71 ;  /* 0x0000004443477223 */ /* 0x000fe20000010047 */
[----:B------:R-:W-:Y:S01]  /*7eb0*/  LOP3.LUT R64, R51, 0xffff0000, RZ, 0xc0, !PT ;  /* 0xffff000033407812 */ /* 0x000fe200078ec0ff */
[C---:B------:R-:W-:Y:S01]  /*7ec0*/  FFMA.FTZ R138, R66.reuse, R138, -R73 ;  /* 0x0000008a428a7223 */ /* 0x040fe20000010849 */
[----:B------:R-:W-:Y:S01]  /*7ed0*/  FFMA.FTZ R137, R66, R137, R69 ;  /* 0x0000008942897223 */ /* 0x000fe20000010045 */
[----:B------:R-:W-:Y:S01]  /*7ee0*/  FMUL.FTZ R67, R55, R136 ;  /* 0x0000008837437220 */ /* 0x000fe20000410000 */
[----:B------:R-:W-:Y:S01]  /*7ef0*/  IMAD.U32 R66, R139, 0x10000, RZ ;  /* 0x000100008b427824 */ /* 0x000fe200078e00ff */
[----:B------:R-:W-:Y:S01]  /*7f00*/  LOP3.LUT R52, R52, 0xffff0000, RZ, 0xc0, !PT ;  /* 0xffff000034347812 */ /* 0x000fe200078ec0ff */
[----:B------:R-:W-:-:S02]  /*7f10*/  IMAD.U32 R65, R132, 0x10000, RZ ;  /* 0x0001000084417824 */ /* 0x000fc400078e00ff */
[-C--:B------:R-:W-:Y:S01]  /*7f20*/  FMUL.FTZ R69, R55, R133.reuse ;  /* 0x0000008537457220 */ /* 0x080fe20000410000 */
[----:B------:R-:W-:Y:S01]  /*7f30*/  LOP3.LUT R139, R139, 0xffff0000, RZ, 0xc0, !PT ;  /* 0xffff00008b8b7812 */ /* 0x000fe200078ec0ff */
[----:B------:R-:W-:Y:S01]  /*7f40*/  FFMA.FTZ R133, R64, R133, -R67 ;  /* 0x0000008540857223 */ /* 0x000fe20000010843 */
[C---:B------:R-:W-:Y:S01]  /*7f50*/  FMUL.FTZ R67, R63.reuse, R66 ;  /* 0x000000423f437220 */ /* 0x040fe20000410000 */
[----:B------:R-:W-:Y:S01]  /*7f60*/  FMUL.FTZ R63, R63, R65 ;  /* 0x000000413f3f7220 */ /* 0x000fe20000410000 */
[----:B------:R-:W-:Y:S01]  /*7f70*/  LOP3.LUT R48, R48, 0xffff0000, RZ, 0xc0, !PT ;  /* 0xffff000030307812 */ /* 0x000fe200078ec0ff */
[----:B------:R-:W-:Y:S01]  /*7f80*/  FFMA.FTZ R136, R64, R136, R69 ;  /* 0x0000008840887223 */ /* 0x000fe20000010045 */
[----:B------:R-:W-:Y:S01]  /*7f90*/  LOP3.LUT R55, R132, 0xffff0000, RZ, 0xc0, !PT ;  /* 0xffff000084377812 */ /* 0x000fe200078ec0ff */
[----:B------:R-:W-:Y:S01]  /*7fa0*/  FMUL.FTZ R69, R52, R139 ;  /* 0x0000008b34457220 */ /* 0x000fe20000410000 */
[C---:B------:R-:W-:Y:S01]  /*7fb0*/  FFMA.FTZ R67, R62.reuse, R65, -R67 ;  /* 0x000000413e437223 */ /* 0x040fe20000010843 */
[----:B------:R-:W-:Y:S01]  /*7fc0*/  FFMA.FTZ R63, R62, R66, R63 ;  /* 0x000000423e3f7223 */ /* 0x000fe2000001003f */
[C---:B------:R-:W-:Y:S01]  /*7fd0*/  IMAD.U32 R51, R54.reuse, 0x10000, RZ ;  /* 0x0001000036337824 */ /* 0x040fe200078e00ff */
[----:B------:R-:W-:Y:S01]  /*7fe0*/  LOP3.LUT R54, R54, 0xffff0000, RZ, 0xc0, !PT ;  /* 0xffff000036367812 */ /* 0x000fe200078ec0ff */
[----:B------:R-:W-:-:S02]  /*7ff0*/  IMAD.U32 R62, R135, 0x10000, RZ ;  /* 0x00010000873e7824 */ /* 0x000fc400078e00ff */
[-C--:B------:R-:W-:Y:S01]  /*8000*/  FMUL.FTZ R65, R52, R55.reuse ;  /* 0x0000003734417220 */ /* 0x080fe20000410000 */
[----:B------:R-:W-:Y:S01]  /*8010*/  FFMA.FTZ R64, R48, R55, -R69 ;  /* 0x0000003730407223 */ /* 0x000fe20000010845 */
[----:B------:R-:W-:Y:S01]  /*8020*/  LOP3.LUT R135, R135, 0xffff0000, RZ, 0xc0, !PT ;  /* 0xffff000087877812 */ /* 0x000fe200078ec0ff */
[C---:B------:R-:W-:Y:S01]  /*8030*/  IMAD.U32 R52, R134.reuse, 0x10000, RZ ;  /* 0x0001000086347824 */ /* 0x040fe200078e00ff */
[----:B------:R-:W-:Y:S01]  /*8040*/  LOP3.LUT R55, R134, 0xffff0000, RZ, 0xc0, !PT ;  /* 0xffff000086377812 */ /* 0x000fe200078ec0ff */
        /* <DEDUP_REMOVED lines=21> */
.L_x_2620:
[----:B------:R-:W-:Y:S05]  /*81a0*/  BSYNC B1 ;  /* 0x0000000000017941 */ /* 0x000fea0003800000 */
.L_x_2619:
        /* <DEDUP_REMOVED lines=10> */
.L_x_2558:
[----:B------:R-:W-:-:S06]  /*8250*/  UISETP.NE.AND UP0, UPT, UR45, 0x3, UPT ;  /* 0x000000032d00788c */ /* 0x000fcc000bf05270 */
[----:B------:R-:W-:-:S13]  /*8260*/  PLOP3.LUT P0, PT, PT, PT, UP0, 0x80, 0x0 ;  /* 0x000000000000781c */ /* 0x000fda0003f0f008 */
[----:B------:R-:W-:Y:S05]  /*8270*/  @!P0 BRA `(.L_x_2621) ;  /* 0x0000000000048947 */ /* 0x000fea0003800000 */
[----:B------:R-:W-:Y:S01]  /*8280*/  BPT.TRAP 0x1 ;  /* 0x000000040000795c */ /* 0x000fe20000300000 */
.L_x_2621:
        /* <DEDUP_REMOVED lines=9> */
.L_x_2924:
[----:B------:R-:W-:Y:S05]  /*8320*/  BSYNC B1 ;  /* 0x0000000000017941 */ /* 0x000fea0003800000 */
.L_x_2622:
        /* <DEDUP_REMOVED lines=20> */
.L_x_2625:
[----:B------:R-:W-:Y:S05]  /*8470*/  BSYNC B1 ;  /* 0x0000000000017941 */ /* 0x000fea0003800000 */
.L_x_2624:
        /* <DEDUP_REMOVED lines=19> */
.L_x_2627:
[----:B------:R-:W-:Y:S05]  /*85b0*/  BSYNC B1 ;  /* 0x0000000000017941 */ /* 0x000fea0003800000 */
.L_x_2626:
        /* <DEDUP_REMOVED lines=19> */
.L_x_2629:
[----:B------:R-:W-:Y:S05]  /*86f0*/  BSYNC B1 ;  /* 0x0000000000017941 */ /* 0x000fea0003800000 */
.L_x_2628:
        /* <DEDUP_REMOVED lines=21> */
.L_x_2595:
[----:B------:R-:W-:Y:S05]  /*8850*/  BSYNC B0 ;  /* 0x0000000000007941 */ /* 0x000fea0003800000 */
.L_x_2557:
        /* <DEDUP_REMOVED lines=17> */
.L_x_2631:
[----:B------:R-:W-:Y:S05]  /*8970*/  BSYNC B0 ;  /* 0x0000000000007941 */ /* 0x000fea0003800000 */
.L_x_2630:
[----:B------:R-:W2:Y:S01]  /*8980*/  SYNCS.PHASECHK.TRANS64.TRYWAIT P0, [R110+URZ+0x288b0], R117 ;  /* 0x0288b0756e0075a7 */ /* 0x000ea2000800017f */
[----:B------:R-:W-:Y:S01]  /*8990*/  ULDC UR41, c[0x0][0x2f4] ;  /* 0x0000bd0000297ab9 */ /* 0x000fe20000000800 */
[----:B------:R-:W-:Y:S01]  /*89a0*/  ULDC.64 UR36, c[0x0][0x328] ;  /* 0x0000ca0000247ab9 */ /* 0x000fe20000000a00 */
[----:B------:R-:W-:Y:S01]  /*89b0*/  ULDC.64 UR38, c[0x0][0x318] ;  /* 0x0000c60000267ab9 */ /* 0x000fe20000000a00 */
[----:B------:R-:W-:Y:S04]  /*89c0*/  BSSY B0, `(.L_x_2632) ;  /* 0x0000002000007945 */ /* 0x000fe80003800000 */
[----:B--2---:R-:W-:Y:S05]  /*89d0*/  @!P0 BRA `(.L_x_2633) ;  /* 0x000001ac00188947 */ /* 0x004fea0003800000 */
.L_x_2925:
[----:B------:R-:W-:Y:S05]  /*89e0*/  BSYNC B0 ;  /* 0x0000000000007941 */ /* 0x000fea0003800000 */
.L_x_2632:
        /* <DEDUP_REMOVED lines=18> */
.L_x_2635:
[----:B------:R-:W-:Y:S05]  /*8b10*/  BSYNC B0 ;  /* 0x0000000000007941 */ /* 0x000fea0003800000 */
.L_x_2634:
        /* <DEDUP_REMOVED lines=19> */
.L_x_2637:
[----:B------:R-:W-:Y:S05]  /*8c50*/  BSYNC B0 ;  /* 0x0000000000007941 */ /* 0x000fea0003800000 */
.L_x_2636:
        /* <DEDUP_REMOVED lines=19> */
.L_x_2639:
[----:B------:R-:W-:Y:S05]  /*8d90*/  BSYNC B0 ;  /* 0x0000000000007941 */ /* 0x000fea0003800000 */
.L_x_2638:
        /* <DEDUP_REMOVED lines=19> */
.L_x_2641:
[----:B------:R-:W-:Y:S05]  /*8ed0*/  BSYNC B0 ;  /* 0x0000000000007941 */ /* 0x000fea0003800000 */
.L_x_2640:
        /* <DEDUP_REMOVED lines=23> */
.L_x_2552:
[----:B------:R-:W0:Y:S01]  /*9050*/  LDC R0, c[0x0][0x448] ;  /* 0x00011200ff007b82 */ /* 0x000e220000000800 */
[----:B------:R-:W-:Y:S02]  /*9060*/  VIADD R3, R190, 0x7f ;  /* 0x0000007fbe037836 */ /* 0x000fe40000000000 */
[----:B------:R-:W-:Y:S01]  /*9070*/  IMAD.MOV.U32 R88, RZ, RZ, RZ ;  /* 0x000000ffff587224 */ /* 0x000fe200078e00ff */
[----:B0-----:R-:W-:-:S13]  /*9080*/  ISETP.NE.AND P1, PT, R0, 0x1, PT ;  /* 0x000000010000780c */ /* 0x001fda0003f25270 */
[----:B------:R-:W0:Y:S08]  /*9090*/  @P1 LDC R0, c[0x0][0x44c] ;  /* 0x00011300ff001b82 */ /* 0x000e300000000800 */
[----:B------:R-:W1:Y:S01]  /*90a0*/  @P1 LDC R5, c[0x0][0x450] ;  /* 0x00011400ff051b82 */ /* 0x000e620000000800 */
[----:B0-----:R-:W-:-:S05]  /*90b0*/  @P1 IMAD.HI.U32 R0, R3, R0, RZ ;  /* 0x0000000003001227 */ /* 0x001fca00078e00ff */
[----:B-1----:R-:W-:-:S05]  /*90c0*/  @P1 SHF.R.U32.HI R3, RZ, R5, R0 ;  /* 0x00000005ff031219 */ /* 0x002fca0000011600 */
[----:B------:R-:W-:-:S05]  /*90d0*/  IMAD.IADD R3, R126, 0x1, R3 ;  /* 0x000000017e037824 */ /* 0x000fca00078e0203 */
[----:B------:R-:W-:-:S04]  /*90e0*/  SHF.R.S32.HI R0, RZ, 0x1f, R3 ;  /* 0x0000001fff007819 */ /* 0x000fc80000011403 */
[----:B------:R-:W-:-:S04]  /*90f0*/  LEA.HI R0, R0, R3, RZ, 0x7 ;  /* 0x0000000300007211 */ /* 0x000fc800078f38ff */
[----:B------:R-:W-:-:S04]  /*9100*/  SHF.R.S32.HI R0, RZ, 0x7, R0 ;  /* 0x00000007ff007819 */ /* 0x000fc80000011400 */
[----:B------:R-:W-:-:S04]  /*9110*/  VIMNMX R127, R127, R0, PT ;  /* 0x000000007f7f7248 */ /* 0x000fc80003fe0100 */
[----:B------:R-:W-:Y:S01]  /*9120*/  ISETP.GE.AND P1, PT, R127, 0x1, PT ;  /* 0x000000017f00780c */ /* 0x000fe20003f26270 */
[----:B------:R-:W-:-:S12]  /*9130*/  @P0 BRA `(.L_x_2643) ;  /* 0x00000000000c0947 */ /* 0x000fd80003800000 */
[----:B------:R-:W0:Y:S01]  /*9140*/  FENCE.VIEW.ASYNC.G ;  /* 0x00000000000073c6 */ /* 0x000e220000000100 */
[----:B------:R-:W-:Y:S05]  /*9150*/  WARPSYNC.ALL ;  /* 0x0000000000007948 */ /* 0x000fea0003800000 */
[----:B0-----:R-:W-:Y:S06]  /*9160*/  BAR.ARV 0xc, 0x180 ;  /* 0x0306000000007b1d */ /* 0x001fec0000002000 */
.L_x_2643:
[----:B------:R-:W-:Y:S04]  /*9170*/  BSSY B0, `(.L_x_2644) ;  /* 0x000001f000007945 */ /* 0x000fe80003800000 */
[----:B------:R-:W-:Y:S05]  /*9180*/  @!P1 BRA `(.L_x_2645) ;  /* 0x0000000000749947 */ /* 0x000fea0003800000 */
[----:B------:R-:W-:Y:S01]  /*9190*/  ISETP.NE.AND P0, PT, R208, RZ, PT ;  /* 0x000000ffd000720c */ /* 0x000fe20003f05270 */
[----:B------:R-:W-:-:S03]  /*91a0*/  ULDC UR4, c[0x0][0x9f0] ;  /* 0x00027c0000047ab9 */ /* 0x000fc60000000800 */
[----:B------:R-:W-:-:S04]  /*91b0*/  SEL R9, R208, UR4, P0 ;  /* 0x00000004d0097c07 */ /* 0x000fc80008000000 */
[-C--:B------:R-:W-:Y:S02]  /*91c0*/  IABS R6, R9.reuse ;  /* 0x0000000900067213 */ /* 0x080fe40000000000 */
        /* <DEDUP_REMOVED lines=25> */
.L_x_2645:
[----:B------:R-:W-:Y:S05]  /*9360*/  BSYNC B0 ;  /* 0x0000000000007941 */ /* 0x000fea0003800000 */
.L_x_2644:
[-C--:B------:R-:W-:Y:S01]  /*9370*/  IMAD R191, R217, R88.reuse, RZ ;  /* 0x00000058d9bf7224 */ /* 0x080fe200078e02ff */
        /* <DEDUP_REMOVED lines=46> */
.L_x_2928:
[----:B01----:R-:W-:Y:S01]  /*9660*/  LEA.HI R0, R189, R189, RZ, 0x1 ;  /* 0x000000bdbd007211 */ /* 0x003fe200078f08ff */
[----:B------:R-:W-:-:S03]  /*9670*/  IMAD.U32 R3, RZ, RZ, UR44 ;  /* 0x0000002cff037e24 */ /* 0x000fc6000f8e00ff */
[----:B------:R-:W-:Y:S02]  /*9680*/  LOP3.LUT R0, R0, 0x1e, RZ, 0xc0, !PT ;  /* 0x0000001e00007812 */ /* 0x000fe400078ec0ff */
[----:B------:R-:W-:-:S03]  /*9690*/  LOP3.LUT P0, RZ, R3, 0x3ff, RZ, 0xc0, !PT ;  /* 0x000003ff03ff7812 */ /* 0x000fc6000780c0ff */
[----:B------:R-:W-:Y:S01]  /*96a0*/  IMAD.IADD R0, R189, 0x1, -R0 ;  /* 0x00000001bd007824 */ /* 0x000fe200078e0a00 */
[----:B------:R-:W-:-:S04]  /*96b0*/  P2R R24, PR, RZ, 0x1 ;  /* 0x00000001ff187803 */ /* 0x000fc80000000000 */
[----:B------:R-:W-:-:S04]  /*96c0*/  LEA R0, R0, UR44, 0xd ;  /* 0x0000002c00007c11 */ /* 0x000fc8000f8e68ff */
        /* <DEDUP_REMOVED lines=19> */
.L_x_2648:
        /* <DEDUP_REMOVED lines=12> */
.L_x_2652:
[----:B-1----:R1:W2:Y:S02]  /*98c0*/  SYNCS.PHASECHK.TRANS64.TRYWAIT P0, [R2+URZ+0x28800], R3 ;  /* 0x02880003020075a7 */ /* 0x0022a4000800017f */
[----:B--2---:R-:W-:Y:S05]  /*98d0*/  @!P0 NANOSLEEP.SYNCS 0x989680 ;  /* 0x009896800000895d */ /* 0x004fea0003900000 */
[----:B------:R-:W2:Y:S02]  /*98e0*/  @!P0 SYNCS.PHASECHK.TRANS64 P0, [R2+URZ+0x28800], R3 ;  /* 0x02880003020085a7 */ /* 0x000ea4000800007f */
[----:B--2---:R-:W-:Y:S05]  /*98f0*/  @!P0 BRA `(.L_x_2652) ;  /* 0xfffffffc00f08947 */ /* 0x004fea000383ffff */
.L_x_2651:
[----:B------:R-:W-:Y:S05]  /*9900*/  BSYNC B0 ;  /* 0x0000000000007941 */ /* 0x000fea0003800000 */
.L_x_2650:
[----:B------:R-:W-:Y:S05]  /*9910*/  BRA `(.L_x_2653) ;  /* 0x0000005400047947 */ /* 0x000fea0003800000 */
.L_x_2649:
        /* <DEDUP_REMOVED lines=29> */
.L_x_2654:
        /* <DEDUP_REMOVED lines=40> */
.L_x_2934:
        /* <DEDUP_REMOVED lines=12> */
[----:B------:R-:W-:-:S09]  /*9e30*/  ISETP.GE.AND P5, PT, R185, UR4, PT ;  /* 0x00000004b9007c0c */ /* 0x000fd2000bfa6270 */
[C---:B------:R-:W-:Y:S01]  /*9e40*/  @!P4 IMAD.SHL.U32 R12, R18.reuse, 0x2, RZ ;  /* 0x00000002120cc824 */ /* 0x040fe200078e00ff */
[----:B------:R-:W-:-:S03]  /*9e50*/  @!P4 SHF.L.U64.HI R13, R18, 0x1, R19 ;  /* 0x00000001120dc819 */ /* 0x000fc60000010213 */
[C---:B------:R-:W-:Y:S01]  /*9e60*/  @!P5 IMAD.SHL.U32 R15, R185.reuse, 0x2, RZ ;  /* 0x00000002b90fd824 */ /* 0x040fe200078e00ff */
[----:B------:R-:W-:Y:S02]  /*9e70*/  @!P5 SHF.L.U64.HI R11, R185, 0x1, R50 ;  /* 0x00000001b90bd819 */ /* 0x000fe40000010232 */
[CC--:B--2---:R-:W-:Y:S02]  /*9e80*/  @!P4 IADD3 R8, P0, R3.reuse, R12.reuse, RZ ;  /* 0x0000000c0308c210 */ /* 0x0c4fe40007f1e0ff */
[----:B----4-:R-:W-:Y:S02]  /*9e90*/  @!P4 IADD3 R12, P1, R14, R12, RZ ;  /* 0x0000000c0e0cc210 */ /* 0x010fe40007f3e0ff */
[-C--:B------:R-:W-:Y:S01]  /*9ea0*/  @!P5 IADD3 R20, P2, R3, R15.reuse, RZ ;  /* 0x0000000f0314d210 */ /* 0x080fe20007f5e0ff */
[----:B-1----:R-:W-:Y:S01]  /*9eb0*/  @!P4 IMAD.X R9, R0, 0x1, R13, P0 ;  /* 0x000000010009c824 */ /* 0x002fe200000e060d */
[----:B------:R-:W-:Y:S02]  /*9ec0*/  @!P5 IADD3 R14, P3, R14, R15, RZ ;  /* 0x0000000f0e0ed210 */ /* 0x000fe40007f7e0ff */
[----:B------:R-:W-:-:S02]  /*9ed0*/  CS2R R44, SRZ ;  /* 0x00000000002c7805 */ /* 0x000fc4000001ff00 */
[----:B------:R-:W-:Y:S01]  /*9ee0*/  CS2R R46, SRZ ;  /* 0x00000000002e7805 */ /* 0x000fe2000001ff00 */
[----:B------:R-:W-:Y:S02]  /*9ef0*/  @!P5 IMAD.X R21, R0, 0x1, R11, P2 ;  /* 0x000000010015d824 */ /* 0x000fe400010e060b */
[C---:B---3--:R-:W-:Y:S02]  /*9f00*/  @!P4 IMAD.X R13, R4.reuse, 0x1, R13, P1 ;  /* 0x00000001040dc824 */ /* 0x048fe400008e060d */
[----:B------:R-:W-:Y:S01]  /*9f10*/  @!P5 IMAD.X R15, R4, 0x1, R11, P3 ;  /* 0x00000001040fd824 */ /* 0x000fe200018e060b */
[----:B------:R1:W5:Y:S04]  /*9f20*/  @!P5 LD.E.64 R38, desc[UR42][R20.64] ;  /* 0x0000002a1426d980 */ /* 0x000368000c101b00 */
[----:B------:R1:W5:Y:S04]  /*9f30*/  @!P5 LD.E.64 R40, desc[UR42][R14.64] ;  /* 0x0000002a0e28d980 */ /* 0x000368000c101b00 */
[----:B------:R1:W5:Y:S04]  /*9f40*/  @!P4 LD.E.64 R44, desc[UR42][R8.64] ;  /* 0x0000002a082cc980 */ /* 0x000368000c101b00 */
[----:B------:R1:W5:Y:S02]  /*9f50*/  @!P4 LD.E.64 R46, desc[UR42][R12.64] ;  /* 0x0000002a0c2ec980 */ /* 0x000364000c101b00 */
.L_x_2659:
[----:B------:R-:W-:Y:S05]  /*9f60*/  BSYNC B1 ;  /* 0x0000000000017941 */ /* 0x000fea0003800000 */
.L_x_2658:
        /* <DEDUP_REMOVED lines=23> */
.L_x_2940:
        /* <DEDUP_REMOVED lines=16> */
[CC--:B---3--:R-:W-:Y:S02]  /*a1e0*/  @!P4 IADD3 R8, P0, R3.reuse, R12.reuse, RZ ;  /* 0x0000000c0308c210 */ /* 0x0c8fe40007f1e0ff */
[-C--:B------:R-:W-:Y:S02]  /*a1f0*/  @!P5 IADD3 R20, P2, R3, R9.reuse, RZ ;  /* 0x000000090314d210 */ /* 0x080fe40007f5e0ff */
[C---:B----4-:R-:W-:Y:S02]  /*a200*/  @!P4 IADD3 R12, P1, R14.reuse, R12, RZ ;  /* 0x0000000c0e0cc210 */ /* 0x050fe40007f3e0ff */
[----:B------:R-:W-:Y:S01]  /*a210*/  @!P5 IADD3 R14, P3, R14, R9, RZ ;  /* 0x000000090e0ed210 */ /* 0x000fe20007f7e0ff */
[----:B--2---:R-:W-:Y:S01]  /*a220*/  @!P5 IMAD.X R21, R0, 0x1, R15, P2 ;  /* 0x000000010015d824 */ /* 0x004fe200010e060f */
[----:B------:R-:W-:-:S02]  /*a230*/  CS2R R42, SRZ ;  /* 0x00000000002a7805 */ /* 0x000fc4000001ff00 */
[----:B------:R-:W-:Y:S01]  /*a240*/  CS2R R34, SRZ ;  /* 0x0000000000227805 */ /* 0x000fe2000001ff00 */
[--C-:B------:R-:W-:Y:S02]  /*a250*/  @!P4 IMAD.X R9, R0, 0x1, R11.reuse, P0 ;  /* 0x000000010009c824 */ /* 0x100fe400000e060b */
[C---:B0-----:R-:W-:Y:S01]  /*a260*/  @!P4 IMAD.X R13, R4.reuse, 0x1, R11, P1 ;  /* 0x00000001040dc824 */ /* 0x041fe200008e060b */
[----:B------:R0:W5:Y:S01]  /*a270*/  @!P5 LD.E.64 R32, desc[UR42][R20.64] ;  /* 0x0000002a1420d980 */ /* 0x000162000c101b00 */
[----:B------:R-:W-:-:S03]  /*a280*/  @!P5 IMAD.X R15, R4, 0x1, R15, P3 ;  /* 0x00000001040fd824 */ /* 0x000fc600018e060f */
[----:B------:R0:W5:Y:S04]  /*a290*/  @!P4 LD.E.64 R42, desc[UR42][R8.64] ;  /* 0x0000002a082ac980 */ /* 0x000168000c101b00 */
[----:B------:R0:W5:Y:S04]  /*a2a0*/  @!P5 LD.E.64 R30, desc[UR42][R14.64] ;  /* 0x0000002a0e1ed980 */ /* 0x000168000c101b00 */
[----:B------:R0:W5:Y:S02]  /*a2b0*/  @!P4 LD.E.64 R34, desc[UR42][R12.64] ;  /* 0x0000002a0c22c980 */ /* 0x000164000c101b00 */
.L_x_2662:
[----:B------:R-:W-:Y:S05]  /*a2c0*/  BSYNC B1 ;  /* 0x0000000000017941 */ /* 0x000fea0003800000 */
.L_x_2661:
        /* <DEDUP_REMOVED lines=22> */
.L_x_2946:
        /* <DEDUP_REMOVED lines=19> */
[C---:B0-----:R-:W-:Y:S02]  /*a560*/  @!P4 IADD3 R12, P1, R14.reuse, R12, RZ ;  /* 0x0000000c0e0cc210 */ /* 0x041fe40007f3e0ff */
[----:B------:R-:W-:Y:S01]  /*a570*/  @!P5 IADD3 R14, P3, R14, R9, RZ ;  /* 0x000000090e0ed210 */ /* 0x000fe20007f7e0ff */
[----:B--2---:R-:W-:Y:S01]  /*a580*/  @!P5 IMAD.X R49, R0, 0x1, R15, P2 ;  /* 0x000000010031d824 */ /* 0x004fe200010e060f */
[----:B------:R-:W-:-:S02]  /*a590*/  CS2R R28, SRZ ;  /* 0x00000000001c7805 */ /* 0x000fc4000001ff00 */
[----:B------:R-:W-:Y:S01]  /*a5a0*/  CS2R R26, SRZ ;  /* 0x00000000001a7805 */ /* 0x000fe2000001ff00 */
[--C-:B------:R-:W-:Y:S02]  /*a5b0*/  @!P4 IMAD.X R9, R0, 0x1, R11.reuse, P0 ;  /* 0x000000010009c824 */ /* 0x100fe400000e060b */
[C---:B------:R-:W-:Y:S01]  /*a5c0*/  @!P4 IMAD.X R13, R4.reuse, 0x1, R11, P1 ;  /* 0x00000001040dc824 */ /* 0x040fe200008e060b */
[----:B------:R0:W5:Y:S01]  /*a5d0*/  @!P5 LD.E.64 R20, desc[UR42][R48.64] ;  /* 0x0000002a3014d980 */ /* 0x000162000c101b00 */
[----:B------:R-:W-:-:S03]  /*a5e0*/  @!P5 IMAD.X R15, R4, 0x1, R15, P3 ;  /* 0x00000001040fd824 */ /* 0x000fc600018e060f */
[----:B------:R0:W5:Y:S04]  /*a5f0*/  @!P4 LD.E.64 R28, desc[UR42][R8.64] ;  /* 0x0000002a081cc980 */ /* 0x000168000c101b00 */
[----:B------:R0:W5:Y:S04]  /*a600*/  @!P5 LD.E.64 R24, desc[UR42][R14.64] ;  /* 0x0000002a0e18d980 */ /* 0x000168000c101b00 */
[----:B------:R0:W5:Y:S02]  /*a610*/  @!P4 LD.E.64 R26, desc[UR42][R12.64] ;  /* 0x0000002a0c1ac980 */ /* 0x000164000c101b00 */
.L_x_2665:
[----:B------:R-:W-:Y:S05]  /*a620*/  BSYNC B1 ;  /* 0x0000000000017941 */ /* 0x000fea0003800000 */
.L_x_2664:
        /* <DEDUP_REMOVED lines=23> */
.L_x_2952:
        /* <DEDUP_REMOVED lines=21> */
[C---:B-1----:R-:W-:Y:S01]  /*a8f0*/  @!P4 IADD3 R48, P1, R5.reuse, R48, RZ ;  /* 0x000000300530c210 */ /* 0x042fe20007f3e0ff */
[C---:B--2---:R-:W-:Y:S01]  /*a900*/  @!P4 IMAD.X R7, R0.reuse, 0x1, R9, P0 ;  /* 0x000000010007c824 */ /* 0x044fe200000e0609 */
[----:B------:R-:W-:Y:S01]  /*a910*/  @!P5 IADD3 R50, P3, R5, R8, RZ ;  /* 0x000000080532d210 */ /* 0x000fe20007f7e0ff */
[----:B------:R-:W-:Y:S01]  /*a920*/  @!P5 IMAD.X R53, R0, 0x1, R11, P2 ;  /* 0x000000010035d824 */ /* 0x000fe200010e060b */
[----:B------:R-:W-:Y:S01]  /*a930*/  CS2R R14, SRZ ;  /* 0x00000000000e7805 */ /* 0x000fe2000001ff00 */
[C---:B------:R-:W-:Y:S01]  /*a940*/  @!P4 IMAD.X R49, R4.reuse, 0x1, R9, P1 ;  /* 0x000000010431c824 */ /* 0x040fe200008e0609 */
[----:B------:R-:W-:Y:S01]  /*a950*/  CS2R R8, SRZ ;  /* 0x0000000000087805 */ /* 0x000fe2000001ff00 */
[----:B------:R-:W-:Y:S01]  /*a960*/  @!P5 IMAD.X R51, R4, 0x1, R11, P3 ;  /* 0x000000010433d824 */ /* 0x000fe200018e060b */
[----:B------:R-:W-:Y:S01]  /*a970*/  CS2R R10, SRZ ;  /* 0x00000000000a7805 */ /* 0x000fe2000001ff00 */
[----:B------:R0:W5:Y:S04]  /*a980*/  @!P5 LD.E.64 R12, desc[UR42][R52.64] ;  /* 0x0000002a340cd980 */ /* 0x000168000c101b00 */
[----:B------:R0:W5:Y:S04]  /*a990*/  @!P4 LD.E.64 R14, desc[UR42][R6.64] ;  /* 0x0000002a060ec980 */ /* 0x000168000c101b00 */
[----:B------:R0:W5:Y:S04]  /*a9a0*/  @!P5 LD.E.64 R10, desc[UR42][R50.64] ;  /* 0x0000002a320ad980 */ /* 0x000168000c101b00 */
[----:B------:R0:W5:Y:S02]  /*a9b0*/  @!P4 LD.E.64 R8, desc[UR42][R48.64] ;  /* 0x0000002a3008c980 */ /* 0x000164000c101b00 */
.L_x_2668:
[----:B------:R-:W-:Y:S05]  /*a9c0*/  BSYNC B1 ;  /* 0x0000000000017941 */ /* 0x000fea0003800000 */
.L_x_2667:
[----:B------:R-:W4:Y:S01]  /*a9d0*/  SYNCS.PHASECHK.TRANS64.TRYWAIT P0, [R2+URZ+0x28800], R77 ;  /* 0x0288004d020075a7 */ /* 0x000f22000800017f */
[----:B-----5:R-:W-:Y:S01]  /*a9e0*/  IMAD.MOV.U32 R4, RZ, RZ, R9 ;  /* 0x000000ffff047224 */ /* 0x020fe200078e0009 */
[----:B---3--:R-:W-:Y:S01]  /*a9f0*/  VIADDMNMX R3, R75, -R190, 0x80, PT ;  /* 0x000000804b037446 */ /* 0x008fe200038009be */
[----:B--2---:R-:W-:Y:S01]  /*aa00*/  IMAD.MOV.U32 R0, RZ, RZ, R8 ;  /* 0x000000ffff007224 */ /* 0x004fe200078e0008 */
[----:B------:R-:W-:Y:S01]  /*aa10*/  BSSY B1, `(.L_x_2669) ;  /* 0x000000e000017945 */ /* 0x000fe20003800000 */
[----:B-1----:R-:W-:Y:S01]  /*aa20*/  IMAD.MOV.U32 R5, RZ, RZ, R14 ;  /* 0x000000ffff057224 */ /* 0x002fe200078e000e */
[----:B0-----:R-:W-:Y:S01]  /*aa30*/  PRMT R52, R4, 0x7610, R52 ;  /* 0x0000761004347816 */ /* 0x001fe20000000034 */
        /* <DEDUP_REMOVED lines=11> */
.L_x_2953:
[----:B------:R-:W-:Y:S05]  /*aaf0*/  BSYNC B1 ;  /* 0x0000000000017941 */ /* 0x000fea0003800000 */
.L_x_2669:
        /* <DEDUP_REMOVED lines=11> */
[----:B------:R-:W-:Y:S02]  /*abb0*/  SHF.R.U32.HI R75, RZ, 0x10, R45 ;  /* 0x00000010ff4b7819 */ /* 0x000fe4000001162d */
[----:B------:R-:W-:Y:S02]  /*abc0*/  PRMT R78, R37, 0x5432, R78 ;  /* 0x00005432254e7816 */ /* 0x000fe4000000004e */
[----:B0-----:R-:W-:Y:S02]  /*abd0*/  SHF.R.U64 R77, R46, 0x10, R47 ;  /* 0x000000102e4d7819 */ /* 0x001fe4000000122f */
        /* <DEDUP_REMOVED lines=41> */
.L_x_2674:
[----:B------:R-:W-:Y:S05]  /*ae70*/  BSYNC B2 ;  /* 0x0000000000027941 */ /* 0x000fea0003800000 */
.L_x_2673:
        /* <DEDUP_REMOVED lines=47> */
.L_x_2672:
[----:B------:R-:W-:Y:S05]  /*b170*/  BSYNC B1 ;  /* 0x0000000000017941 */ /* 0x000fea0003800000 */
.L_x_2671:
        /* <DEDUP_REMOVED lines=54> */
.L_x_2678:
[----:B------:R-:W-:Y:S05]  /*b4e0*/  BSYNC B2 ;  /* 0x0000000000027941 */ /* 0x000fea0003800000 */
.L_x_2677:
        /* <DEDUP_REMOVED lines=47> */
.L_x_2676:
[----:B------:R-:W-:Y:S05]  /*b7e0*/  BSYNC B1 ;  /* 0x0000000000017941 */ /* 0x000fea0003800000 */
.L_x_2675:
        /* <DEDUP_REMOVED lines=54> */
.L_x_2682:
[----:B------:R-:W-:Y:S05]  /*bb50*/  BSYNC B2 ;  /* 0x0000000000027941 */ /* 0x000fea0003800000 */
.L_x_2681:
        /* <DEDUP_REMOVED lines=47> */
.L_x_2680:
[----:B------:R-:W-:Y:S05]  /*be50*/  BSYNC B1 ;  /* 0x0000000000017941 */ /* 0x000fea0003800000 */
.L_x_2679:
        /* <DEDUP_REMOVED lines=17> */
[----:B------:R-:W-:Y:S01]  /*bf70*/  IMAD.U32 R15, R58, 0x10000, RZ ;  /* 0x000100003a0f7824 */ /* 0x000fe200078e00ff */
[----:B------:R-:W-:Y:S02]  /*bf80*/  LOP3.LUT R52, R52, 0xffff0000, RZ, 0xc0, !PT ;  /* 0xffff000034347812 */ /* 0x000fe400078ec0ff */
[----:B------:R-:W-:Y:S02]  /*bf90*/  LOP3.LUT R58, R58, 0xffff0000, RZ, 0xc0, !PT ;  /* 0xffff00003a3a7812 */ /* 0x000fe400078ec0ff */
[C---:B-1----:R-:W-:Y:S01]  /*bfa0*/  LOP3.LUT R9, R6.reuse, 0xffff0000, RZ, 0xc0, !PT ;  /* 0xffff000006097812 */ /* 0x042fe200078ec0ff */
[C---:B------:R-:W-:Y:S01]  /*bfb0*/  IMAD.U32 R14, R7.reuse, 0x10000, RZ ;  /* 0x00010000070e7824 */ /* 0x040fe200078e00ff */
[----:B------:R-:W-:Y:S01]  /*bfc0*/  LOP3.LUT R7, R7, 0xffff0000, RZ, 0xc0, !PT ;  /* 0xffff000007077812 */ /* 0x000fe200078ec0ff */
[----:B------:R-:W-:-:S02]  /*bfd0*/  IMAD.U32 R8, R6, 0x10000, RZ ;  /* 0x0001000006087824 */ /* 0x000fc400078e00ff */
[C---:B------:R-:W-:Y:S01]  /*bfe0*/  FMUL.FTZ R21, R9.reuse, R20 ;  /* 0x0000001409157220 */ /* 0x040fe20000410000 */
[-C--:B------:R-:W-:Y:S01]  /*bff0*/  FMUL.FTZ R9, R9, R15.reuse ;  /* 0x0000000f09097220 */ /* 0x080fe20000410000 */
        /* <DEDUP_REMOVED lines=27> */
.L_x_2685:
[----:B------:R-:W-:Y:S05]  /*c1b0*/  BSYNC B1 ;  /* 0x0000000000017941 */ /* 0x000fea0003800000 */
.L_x_2684:
        /* <DEDUP_REMOVED lines=48> */
.L_x_2656:
        /* <DEDUP_REMOVED lines=79> */
.L_x_2963:
        /* <DEDUP_REMOVED lines=19> */
.L_x_2688:
[----:B------:R-:W-:Y:S05]  /*cae0*/  BSYNC B1 ;  /* 0x0000000000017941 */ /* 0x000fea0003800000 */
.L_x_2687:
        /* <DEDUP_REMOVED lines=65> */
.L_x_2973:
        /* <DEDUP_REMOVED lines=23> */
.L_x_2691:
[----:B------:R-:W-:Y:S05]  /*d070*/  BSYNC B1 ;  /* 0x0000000000017941 */ /* 0x000fea0003800000 */
.L_x_2690:
        /* <DEDUP_REMOVED lines=22> */
.L_x_2974:
[----:B------:R-:W-:Y:S05]  /*d1e0*/  BSYNC B1 ;  /* 0x0000000000017941 */ /* 0x000fea0003800000 */
.L_x_2692:
        /* <DEDUP_REMOVED lines=106> */
.L_x_2695:
[----:B------:R-:W-:Y:S05]  /*d890*/  BSYNC B1 ;  /* 0x0000000000017941 */ /* 0x000fea0003800000 */
.L_x_2694:
[----:B------:R-:W-:Y:S04]  /*d8a0*/  BSSY B1, `(.L_x_2696) ;  /* 0x000006a000017945 */ /* 0x000fe80003800000 */
[----:B------:R-:W-:Y:S05]  /*d8b0*/  @P2 BRA `(.L_x_2697) ;  /* 0x0000000400a02947 */ /* 0x000fea0003800000 */
[----:B------:R-:W2:Y:S01]  /*d8c0*/  LDL R50, [R1+0x44] ;  /* 0x0000440001327983 */ /* 0x000ea20000100800 */
[----:B-1----:R-:W-:Y:S02]  /*d8d0*/  LEA.HI R28, R56, R207, RZ, 0x1d ;  /* 0x000000cf381c7211 */ /* 0x002fe400078fe8ff */
[----:B------:R-:W-:Y:S02]  /*d8e0*/  SHF.R.U32.HI R30, RZ, 0x3, R196 ;  /* 0x00000003ff1e7819 */ /* 0x000fe400000116c4 */
[----:B------:R-:W-:Y:S01]  /*d8f0*/  SHF.R.S32.HI R31, RZ, 0x1f, R28 ;  /* 0x0000001fff1f7819 */ /* 0x000fe2000001141c */
[----:B0-----:R-:W-:Y:S01]  /*d900*/  IMAD.SHL.U32 R29, R28, 0x8, RZ ;  /* 0x000000081c1d7824 */ /* 0x001fe200078e00ff */
[----:B------:R-:W-:Y:S02]  /*d910*/  SHF.R.U64 R44, R6, 0x10, R7 ;  /* 0x00000010062c7819 */ /* 0x000fe40000001207 */
[----:B------:R-:W-:Y:S02]  /*d920*/  LEA.HI R31, R31, R28, RZ, 0x3 ;  /* 0x0000001c1f1f7211 */ /* 0x000fe400078f18ff */
[----:B------:R-:W-:-:S02]  /*d930*/  LOP3.LUT R28, R196, 0x38, R29, 0xf8, !PT ;  /* 0x00000038c41c7812 */ /* 0x000fc400078ef81d */
[----:B------:R-:W-:Y:S01]  /*d940*/  SHF.R.U64 R6, R24, 0x10, R25 ;  /* 0x0000001018067819 */ /* 0x000fe20000001219 */
[----:B------:R-:W-:Y:S01]  /*d950*/  IMAD.SHL.U32 R31, R31, 0x400, RZ ;  /* 0x000004001f1f7824 */ /* 0x000fe200078e00ff */
[----:B------:R-:W-:Y:S02]  /*d960*/  LOP3.LUT R29, R28, R30, RZ, 0x3c, !PT ;  /* 0x0000001e1c1d7212 */ /* 0x000fe400078e3cff */
[----:B------:R-:W-:Y:S02]  /*d970*/  SHF.R.U64 R46, R4, 0x10, R5 ;  /* 0x00000010042e7819 */ /* 0x000fe40000001205 */
[----:B------:R-:W-:Y:S02]  /*d980*/  LOP3.LUT R31, R31, 0x7fffe000, RZ, 0xc0, !PT ;  /* 0x7fffe0001f1f7812 */ /* 0x000fe400078ec0ff */
[----:B------:R-:W-:Y:S02]  /*d990*/  PRMT R55, R55, 0x5410, R6 ;  /* 0x0000541037377816 */ /* 0x000fe40000000006 */
[----:B------:R-:W-:-:S02]  /*d9a0*/  IADD3 R33, R29, R31, R200 ;  /* 0x0000001f1d217210 */ /* 0x000fc40007ffe0c8 */
[----:B------:R-:W-:Y:S01]  /*d9b0*/  SHF.R.U32.HI R5, RZ, 0x10, R5 ;  /* 0x00000010ff057819 */ /* 0x000fe20000011605 */
[----:B------:R-:W-:Y:S01]  /*d9c0*/  IMAD.U32 R47, R55, 0x10000, RZ ;  /* 0x00010000372f7824 */ /* 0x000fe200078e00ff */
[----:B------:R-:W-:Y:S01]  /*d9d0*/  SHF.R.U64 R4, R26, 0x10, R27 ;  /* 0x000000101a047819 */ /* 0x000fe2000000121b */
[----:B------:R-:W-:Y:S01]  /*d9e0*/  IMAD R37, R33, 0x2, R2 ;  /* 0x0000000221257824 */ /* 0x000fe200078e0202 */
[----:B------:R-:W-:Y:S02]  /*d9f0*/  PRMT R61, R61, 0x5410, R46 ;  /* 0x000054103d3d7816 */ /* 0x000fe4000000002e */
[----:B------:R-:W-:Y:S02]  /*da00*/  SHF.R.U32.HI R7, RZ, 0x10, R7 ;  /* 0x00000010ff077819 */ /* 0x000fe40000011607 */
[----:B------:R-:W0:Y:S01]  /*da10*/  LDS.128 R32, [R37+0x10400] ;  /* 0x0104000025207984 */ /* 0x000e220000000c00 */
[----:B------:R-:W-:Y:S01]  /*da20*/  SHF.R.U32.HI R24, RZ, 0x10, R25 ;  /* 0x00000010ff187819 */ /* 0x000fe20000011619 */
[----:B------:R-:W-:Y:S01]  /*da30*/  IMAD.U32 R45, R61, 0x10000, RZ ;  /* 0x000100003d2d7824 */ /* 0x000fe200078e00ff */
[----:B------:R-:W-:-:S02]  /*da40*/  SHF.R.U32.HI R27, RZ, 0x10, R27 ;  /* 0x00000010ff1b7819 */ /* 0x000fc4000001161b */
[----:B------:R-:W-:Y:S02]  /*da50*/  PRMT R62, R62, 0x5410, R5 ;  /* 0x000054103e3e7816 */ /* 0x000fe40000000005 */
[----:B------:R-:W-:Y:S02]  /*da60*/  PRMT R59, R59, 0x5410, R4 ;  /* 0x000054103b3b7816 */ /* 0x000fe40000000004 */
[----:B------:R-:W-:Y:S02]  /*da70*/  PRMT R64, R64, 0x5410, R7 ;  /* 0x0000541040407816 */ /* 0x000fe40000000007 */
[----:B------:R-:W-:Y:S02]  /*da80*/  PRMT R57, R57, 0x5410, R24 ;  /* 0x0000541039397816 */ /* 0x000fe40000000018 */
[----:B------:R-:W-:Y:S02]  /*da90*/  PRMT R60, R60, 0x5410, R27 ;  /* 0x000054103c3c7816 */ /* 0x000fe4000000001b */
[----:B------:R-:W-:Y:S01]  /*daa0*/  PRMT R63, R63, 0x5410, R44 ;  /* 0x000054103f3f7816 */ /* 0x000fe2000000002c */
        /* <DEDUP_REMOVED lines=27> */
[----:B------:R-:W-:Y:S01]  /*dc60*/  FMUL.FTZ R46, R44, R45 ;  /* 0x0000002d2c2e7220 */ /* 0x000fe20000410000 */
[----:B------:R-:W-:Y:S01]  /*dc70*/  FFMA.FTZ R77, R6, R26, -R77 ;  /* 0x0000001a064d7223 */ /* 0x000fe2000001084d */
[-C--:B------:R-:W-:Y:S01]  /*dc80*/  FMUL.FTZ R44, R44, R4.reuse ;  /* 0x000000042c2c7220 */ /* 0x080fe20000410000 */
[----:B------:R-:W-:Y:S01]  /*dc90*/  LOP3.LUT R26, R55, 0xffff0000, RZ, 0xc0, !PT ;  /* 0xffff0000371a7812 */ /* 0x000fe200078ec0ff */
[----:B------:R-:W-:Y:S01]  /*dca0*/  FFMA.FTZ R29, R6, R35, R29 ;  /* 0x00000023061d7223 */ /* 0x000fe2000001001d */
[----:B------:R-:W-:Y:S01]  /*dcb0*/  FFMA.FTZ R35, R25, R4, -R46 ;  /* 0x0000000419237223 */ /* 0x000fe2000001082e */
[----:B------:R-:W-:Y:S01]  /*dcc0*/  LOP3.LUT R4, R61, 0xffff0000, RZ, 0xc0, !PT ;  /* 0xffff00003d047812 */ /* 0x000fe200078ec0ff */
[----:B------:R-:W-:Y:S01]  /*dcd0*/  FFMA.FTZ R45, R25, R45, R44 ;  /* 0x0000002d192d7223 */ /* 0x000fe2000001002c */
[----:B------:R-:W-:Y:S01]  /*dce0*/  LOP3.LUT R57, R57, 0xffff0000, RZ, 0xc0, !PT ;  /* 0xffff000039397812 */ /* 0x000fe200078ec0ff */
[C---:B------:R-:W-:Y:S01]  /*dcf0*/  FMUL.FTZ R6, R27.reuse, R26 ;  /* 0x0000001a1b067220 */ /* 0x040fe20000410000 */
[----:B------:R-:W-:Y:S01]  /*dd00*/  LOP3.LUT R25, R62, 0xffff0000, RZ, 0xc0, !PT ;  /* 0xffff00003e197812 */ /* 0x000fe200078ec0ff */
[----:B------:R-:W-:-:S02]  /*dd10*/  FMUL.FTZ R46, R27, R4 ;  /* 0x000000041b2e7220 */ /* 0x000fc40000410000 */
[C---:B------:R-:W-:Y:S01]  /*dd20*/  FMUL.FTZ R27, R32.reuse, R57 ;  /* 0x00000039201b7220 */ /* 0x040fe20000410000 */
[----:B------:R-:W-:Y:S01]  /*dd30*/  FFMA.FTZ R44, R5, R4, -R6 ;  /* 0x00000004052c7223 */ /* 0x000fe20000010806 */
[-C--:B------:R-:W-:Y:S01]  /*dd40*/  FMUL.FTZ R32, R32, R25.reuse ;  /* 0x0000001920207220 */ /* 0x080fe20000410000 */
[----:B------:R-:W-:Y:S02]  /*dd50*/  IMAD.U32 R6, R59, 0x10000, RZ ;  /* 0x000100003b067824 */ /* 0x000fe400078e00ff */
[----:B------:R-:W-:Y:S01]  /*dd60*/  FFMA.FTZ R46, R5, R26, R46 ;  /* 0x0000001a052e7223 */ /* 0x000fe2000001002e */
[----:B------:R-:W-:Y:S02]  /*dd70*/  IMAD.U32 R4, R63, 0x10000, RZ ;  /* 0x000100003f047824 */ /* 0x000fe400078e00ff */
[C---:B------:R-:W-:Y:S01]  /*dd80*/  FFMA.FTZ R26, R28.reuse, R25, -R27 ;  /* 0x000000191c1a7223 */ /* 0x040fe2000001081b */
[----:B------:R-:W-:Y:S01]  /*dd90*/  FFMA.FTZ R32, R28, R57, R32 ;  /* 0x000000391c207223 */ /* 0x000fe20000010020 */
[C---:B------:R-:W-:Y:S01]  /*dda0*/  FMUL.FTZ R48, R31.reuse, R6 ;  /* 0x000000061f307220 */ /* 0x040fe20000410000 */
[----:B------:R-:W-:Y:S01]  /*ddb0*/  FMUL.FTZ R28, R31, R4 ;  /* 0x000000041f1c7220 */ /* 0x000fe20000410000 */
[----:B------:R-:W-:-:S02]  /*ddc0*/  LOP3.LUT R59, R59, 0xffff0000, RZ, 0xc0, !PT ;  /* 0xffff00003b3b7812 */ /* 0x000fc400078ec0ff */
[----:B------:R-:W-:Y:S01]  /*ddd0*/  LOP3.LUT R25, R60, 0xffff0000, RZ, 0xc0, !PT ;  /* 0xffff00003c197812 */ /* 0x000fe200078ec0ff */
[----:B------:R-:W-:Y:S01]  /*dde0*/  FFMA.FTZ R48, R7, R4, -R48 ;  /* 0x0000000407307223 */ /* 0x000fe20000010830 */
[----:B------:R-:W-:Y:S01]  /*ddf0*/  LOP3.LUT R63, R63, 0xffff0000, RZ, 0xc0, !PT ;  /* 0xffff00003f3f7812 */ /* 0x000fe200078ec0ff */
[----:B------:R-:W-:Y:S01]  /*de00*/  FFMA.FTZ R28, R7, R6, R28 ;  /* 0x00000006071c7223 */ /* 0x000fe2000001001c */
[----:B------:R-:W-:Y:S01]  /*de10*/  LOP3.LUT R5, R64, 0xffff0000, RZ, 0xc0, !PT ;  /* 0xffff000040057812 */ /* 0x000fe200078ec0ff */
[C---:B------:R-:W-:Y:S01]  /*de20*/  FMUL.FTZ R7, R33.reuse, R59 ;  /* 0x0000003b21077220 */ /* 0x040fe20000410000 */
[C---:B------:R-:W-:Y:S01]  /*de30*/  FMUL.FTZ R27, R34.reuse, R25 ;  /* 0x00000019221b7220 */ /* 0x040fe20000410000 */
[----:B------:R-:W-:Y:S02]  /*de40*/  FMUL.FTZ R4, R33, R63 ;  /* 0x0000003f21047220 */ /* 0x000fe40000410000 */
        /* <DEDUP_REMOVED lines=15> */
.L_x_2697:
[----:B------:R-:W-:Y:S05]  /*df40*/  BSYNC B1 ;  /* 0x0000000000017941 */ /* 0x000fea0003800000 */
.L_x_2696:
        /* <DEDUP_REMOVED lines=106> */
.L_x_2699:
[----:B------:R-:W-:Y:S05]  /*e5f0*/  BSYNC B1 ;  /* 0x0000000000017941 */ /* 0x000fea0003800000 */
.L_x_2698:
        /* <DEDUP_REMOVED lines=57> */
[-C--:B------:R-:W-:Y:S01]  /*e990*/  FMUL.FTZ R25, R13, R11.reuse ;  /* 0x0000000b0d197220 */ /* 0x080fe20000410000 */
[----:B------:R-:W-:Y:S01]  /*e9a0*/  FFMA.FTZ R35, R8, R11, -R35 ;  /* 0x0000000b08237223 */ /* 0x000fe20000010823 */
[----:B------:R-:W-:Y:S02]  /*e9b0*/  IMAD.U32 R10, R7, 0x10000, RZ ;  /* 0x00010000070a7824 */ /* 0x000fe400078e00ff */
[C---:B------:R-:W-:Y:S01]  /*e9c0*/  FMUL.FTZ R11, R20.reuse, R31 ;  /* 0x0000001f140b7220 */ /* 0x040fe20000410000 */
[----:B------:R-:W-:Y:S01]  /*e9d0*/  FMUL.FTZ R0, R20, R21 ;  /* 0x0000001514007220 */ /* 0x000fe20000410000 */
[----:B------:R-:W-:Y:S01]  /*e9e0*/  LOP3.LUT R13, R58, 0xffff0000, RZ, 0xc0, !PT ;  /* 0xffff00003a0d7812 */ /* 0x000fe200078ec0ff */
[----:B------:R-:W-:Y:S01]  /*e9f0*/  FFMA.FTZ R27, R8, R27, R25 ;  /* 0x0000001b081b7223 */ /* 0x000fe20000010019 */
[----:B------:R-:W-:Y:S01]  /*ea00*/  FFMA.FTZ R20, R10, R21, -R11 ;  /* 0x000000150a147223 */ /* 0x000fe2000001080b */
[----:B------:R-:W-:Y:S01]  /*ea10*/  LOP3.LUT R11, R70, 0xffff0000, RZ, 0xc0, !PT ;  /* 0xffff0000460b7812 */ /* 0x000fe200078ec0ff */
[----:B------:R-:W-:-:S02]  /*ea20*/  IMAD.U32 R8, R68, 0x10000, RZ ;  /* 0x0001000044087824 */ /* 0x000fc400078e00ff */
[----:B------:R-:W-:Y:S01]  /*ea30*/  FMUL.FTZ R21, R12, R13 ;  /* 0x0000000d0c157220 */ /* 0x000fe20000410000 */
[----:B------:R-:W-:Y:S01]  /*ea40*/  FFMA.FTZ R31, R10, R31, R0 ;  /* 0x0000001f0a1f7223 */ /* 0x000fe20000010000 */
[----:B------:R-:W-:Y:S02]  /*ea50*/  IMAD.U32 R0, R28, 0x10000, RZ ;  /* 0x000100001c007824 */ /* 0x000fe400078e00ff */
[-C--:B------:R-:W-:Y:S01]  /*ea60*/  FMUL.FTZ R25, R12, R11.reuse ;  /* 0x0000000b0c197220 */ /* 0x080fe20000410000 */
[----:B------:R-:W-:Y:S01]  /*ea70*/  FFMA.FTZ R21, R4, R11, -R21 ;  /* 0x0000000b04157223 */ /* 0x000fe20000010815 */
[----:B------:R-:W-:Y:S01]  /*ea80*/  FMUL.FTZ R12, R24, R67 ;  /* 0x00000043180c7220 */ /* 0x000fe20000410000 */
[----:B------:R-:W-:Y:S02]  /*ea90*/  IMAD.U32 R9, R6, 0x10000, RZ ;  /* 0x0001000006097824 */ /* 0x000fe400078e00ff */
[----:B------:R-:W-:Y:S01]  /*eaa0*/  FFMA.FTZ R10, R4, R13, R25 ;  /* 0x0000000d040a7223 */ /* 0x000fe20000010019 */
[-C--:B------:R-:W-:Y:S01]  /*eab0*/  FMUL.FTZ R24, R24, R71.reuse ;  /* 0x0000004718187220 */ /* 0x080fe20000410000 */
[----:B------:R-:W-:Y:S01]  /*eac0*/  FMUL.FTZ R4, R14, R8 ;  /* 0x000000080e047220 */ /* 0x000fe20000410000 */
[----:B------:R-:W-:Y:S01]  /*ead0*/  LOP3.LUT R68, R68, 0xffff0000, RZ, 0xc0, !PT ;  /* 0xffff000044447812 */ /* 0x000fe200078ec0ff */
[-C--:B------:R-:W-:Y:S01]  /*eae0*/  FMUL.FTZ R14, R14, R0.reuse ;  /* 0x000000000e0e7220 */ /* 0x080fe20000410000 */
[----:B------:R-:W-:Y:S01]  /*eaf0*/  LOP3.LUT R69, R69, 0xffff0000, RZ, 0xc0, !PT ;  /* 0xffff000045457812 */ /* 0x000fe200078ec0ff */
[C---:B------:R-:W-:Y:S01]  /*eb00*/  FFMA.FTZ R12, R5.reuse, R71, -R12 ;  /* 0x00000047050c7223 */ /* 0x040fe2000001080c */
[----:B------:R-:W-:Y:S01]  /*eb10*/  LOP3.LUT R28, R28, 0xffff0000, RZ, 0xc0, !PT ;  /* 0xffff00001c1c7812 */ /* 0x000fe200078ec0ff */
[----:B------:R-:W-:Y:S01]  /*eb20*/  FFMA.FTZ R24, R5, R67, R24 ;  /* 0x0000004305187223 */ /* 0x000fe20000010018 */
[----:B------:R-:W-:Y:S01]  /*eb30*/  LOP3.LUT R29, R29, 0xffff0000, RZ, 0xc0, !PT ;  /* 0xffff00001d1d7812 */ /* 0x000fe200078ec0ff */
[----:B------:R-:W-:Y:S01]  /*eb40*/  FFMA.FTZ R0, R9, R0, -R4 ;  /* 0x0000000009007223 */ /* 0x000fe20000010804 */
[----:B------:R-:W-:Y:S01]  /*eb50*/  LOP3.LUT R6, R6, 0xffff0000, RZ, 0xc0, !PT ;  /* 0xffff000006067812 */ /* 0x000fe200078ec0ff */
[----:B------:R-:W-:Y:S01]  /*eb60*/  FMUL.FTZ R5, R15, R68 ;  /* 0x000000440f057220 */ /* 0x000fe20000410000 */
[----:B------:R-:W-:Y:S01]  /*eb70*/  LOP3.LUT R7, R7, 0xffff0000, RZ, 0xc0, !PT ;  /* 0xffff000007077812 */ /* 0x000fe200078ec0ff */
        /* <DEDUP_REMOVED lines=18> */
.L_x_2683:
[----:B------:R-:W-:Y:S05]  /*eca0*/  BSYNC B0 ;  /* 0x0000000000007941 */ /* 0x000fea0003800000 */
.L_x_2655:
        /* <DEDUP_REMOVED lines=8> */
.L_x_2653:
[----:B------:R-:W-:-:S05]  /*ed30*/  IMAD.U32 R0, RZ, RZ, UR45 ;  /* 0x0000002dff007e24 */ /* 0x000fca000f8e00ff */
[----:B------:R-:W-:-:S13]  /*ed40*/  ISETP.NE.AND P0, PT, R0, 0x3, PT ;  /* 0x000000030000780c */ /* 0x000fda0003f05270 */
[----:B------:R-:W-:Y:S05]  /*ed50*/  @!P0 BRA `(.L_x_2700) ;  /* 0x0000000000048947 */ /* 0x000fea0003800000 */
[----:B------:R-:W-:Y:S01]  /*ed60*/  BPT.TRAP 0x1 ;  /* 0x000000040000795c */ /* 0x000fe20000300000 */
.L_x_2700:
[----:B------:R-:W-:Y:S01]  /*ed70*/  IMAD R0, R184, 0x8, R2 ;  /* 0x00000008b8007824 */ /* 0x000fe200078e0202 */
[----:B01----:R-:W-:-:S04]  /*ed80*/  SHF.L.U32 R3, R186, 0x1f, RZ ;  /* 0x0000001fba037819 */ /* 0x003fc800000006ff */
[----:B------:R0:W1:Y:S01]  /*ed90*/  SYNCS.PHASECHK.TRANS64.TRYWAIT P2, [R0+URZ+0x28830], R3 ;  /* 0x02883003000075a7 */ /* 0x000062000804017f */
[----:B------:R-:W-:Y:S05]  /*eda0*/  @!P0 BRA `(.L_x_2701) ;  /* 0x0000000000048947 */ /* 0x000fea0003800000 */
[----:B------:R-:W-:Y:S01]  /*edb0*/  BPT.TRAP 0x1 ;  /* 0x000000040000795c */ /* 0x000fe20000300000 */
.L_x_2701:
[----:B--234-:R-:W2:Y:S02]  /*edc0*/  S2R R4, SR_TID.X ;  /* 0x0000000000047919 */ /* 0x01cea40000002100 */
[----:B--2---:R-:W-:-:S04]  /*edd0*/  LOP3.LUT R4, R4, 0x7f, RZ, 0xc0, !PT ;  /* 0x0000007f04047812 */ /* 0x004fc800078ec0ff */
[----:B------:R-:W-:Y:S01]  /*ede0*/  ISETP.NE.AND P1, PT, R4, RZ, PT ;  /* 0x000000ff0400720c */ /* 0x000fe20003f25270 */
[----:B-1----:R-:W-:-:S12]  /*edf0*/  @P2 BRA `(.L_x_2702) ;  /* 0x0000000000082947 */ /* 0x002fd80003800000 */
[----:B------:R-:W1:Y:S02]  /*ee00*/  SYNCS.PHASECHK.TRANS64.TRYWAIT P2, [R0+URZ+0x28830], R3 ;  /* 0x02883003000075a7 */ /* 0x000e64000804017f */
[----:B-1----:R-:W-:Y:S05]  /*ee10*/  @!P2 BRA `(.L_x_2703) ;  /* 0x0000015c0020a947 */ /* 0x002fea0003800000 */
.L_x_2702:
        /* <DEDUP_REMOVED lines=51> */
[----:B------:R-:W0:Y:S01]  /*f150*/  LDC R3, c[0x0][0x448] ;  /* 0x00011200ff037b82 */ /* 0x000e220000000800 */
[----:B------:R-:W-:Y:S01]  /*f160*/  @!P1 VIADD R0, R0, 0x28840 ;  /* 0x0002884000009836 */ /* 0x000fe20000000000 */
[----:B------:R-:W-:Y:S01]  /*f170*/  R2UR UR26, R8 ;  /* 0x00000000081a72ca */ /* 0x000fe200000e0000 */
[C---:B------:R-:W-:Y:S01]  /*f180*/  VIADD R8, R6.reuse, 0x404 ;  /* 0x0000040406087836 */ /* 0x040fe20000000000 */
[----:B------:R-:W-:Y:S01]  /*f190*/  ULDC UR48, c[0x0][0x9d8] ;  /* 0x0002760000307ab9 */ /* 0x000fe20000000800 */
[----:B------:R-:W-:Y:S01]  /*f1a0*/  VIADD R6, R6, 0x406 ;  /* 0x0000040606067836 */ /* 0x000fe20000000000 */
[----:B------:R-:W-:Y:S01]  /*f1b0*/  @!P1 PRMT R0, RZ, 0x654, R0 ;  /* 0x00000654ff009816 */ /* 0x000fe20000000000 */
[----:B------:R-:W-:Y:S01]  /*f1c0*/  ULDC UR49, c[0x0][0x9d8] ;  /* 0x0002760000317ab9 */ /* 0x000fe20000000800 */
[----:B------:R-:W-:Y:S01]  /*f1d0*/  R2UR UR30, R8 ;  /* 0x00000000081e72ca */ /* 0x000fe200000e0000 */
[----:B------:R-:W-:Y:S01]  /*f1e0*/  ULDC UR46, c[0x0][0x988] ;  /* 0x00026200002e7ab9 */ /* 0x000fe20000000800 */
[----:B------:R-:W-:Y:S01]  /*f1f0*/  R2UR UR34, R6 ;  /* 0x00000000062272ca */ /* 0x000fe200000e0000 */
[----:B------:R-:W-:Y:S01]  /*f200*/  IMAD.IADD R6, R204, 0x1, R190 ;  /* 0x00000001cc067824 */ /* 0x000fe200078e02be */
[----:B------:R-:W-:Y:S01]  /*f210*/  ULDC UR47, c[0x0][0x988] ;  /* 0x00026200002f7ab9 */ /* 0x000fe20000000800 */
        /* <DEDUP_REMOVED lines=11> */
[----:B0-----:R-:W-:Y:S02]  /*f2d0*/  ISETP.NE.AND P2, PT, R3, 0x1, PT ;  /* 0x000000010300780c */ /* 0x001fe40003f45270 */
[----:B------:R-:W-:-:S02]  /*f2e0*/  CS2R R128, SRZ ;  /* 0x0000000000807805 */ /* 0x000fc4000001ff00 */
[----:B------:R-:W-:Y:S02]  /*f2f0*/  CS2R R126, SRZ ;  /* 0x00000000007e7805 */ /* 0x000fe4000001ff00 */
[----:B------:R-:W-:Y:S02]  /*f300*/  CS2R R124, SRZ ;  /* 0x00000000007c7805 */ /* 0x000fe4000001ff00 */
[----:B------:R-:W-:Y:S02]  /*f310*/  CS2R R122, SRZ ;  /* 0x00000000007a7805 */ /* 0x000fe4000001ff00 */
[----:B------:R-:W-:Y:S02]  /*f320*/  CS2R R120, SRZ ;  /* 0x0000000000787805 */ /* 0x000fe4000001ff00 */
[----:B------:R-:W-:Y:S02]  /*f330*/  CS2R R118, SRZ ;  /* 0x0000000000767805 */ /* 0x000fe4000001ff00 */
[----:B------:R-:W-:Y:S01]  /*f340*/  CS2R R116, SRZ ;  /* 0x0000000000747805 */ /* 0x000fe2000001ff00 */
[----:B------:R-:W0:Y:S08]  /*f350*/  @P2 LDC R3, c[0x0][0x44c] ;  /* 0x00011300ff032b82 */ /* 0x000e300000000800 */
[----:B------:R-:W1:Y:S01]  /*f360*/  @P2 LDC R8, c[0x0][0x450] ;  /* 0x00011400ff082b82 */ /* 0x000e620000000800 */
[----:B0-----:R-:W-:-:S05]  /*f370*/  @P2 IMAD.HI.U32 R3, R6, R3, RZ ;  /* 0x0000000306032227 */ /* 0x001fca00078e00ff */
[----:B-1----:R-:W-:-:S05]  /*f380*/  @P2 SHF.R.U32.HI R6, RZ, R8, R3 ;  /* 0x00000008ff062219 */ /* 0x002fca0000011603 */
[----:B------:R-:W0:Y:S04]  /*f390*/  SHFL.IDX PT, R3, R6, 0x1, 0x1c1f ;  /* 0x003c1f0006037f89 */ /* 0x000e2800000e0000 */
[----:B------:R-:W1:Y:S01]  /*f3a0*/  SHFL.IDX PT, R6, R6, RZ, 0x1c1f ;  /* 0x001c1fff06067589 */ /* 0x000e6200000e0000 */
[----:B------:R-:W-:Y:S02]  /*f3b0*/  WARPGROUP.DEPBAR.LE gsb0, 0x0 ;  /* 0x00008000000079c5 */ /* 0x000fe40000010000 */
[----:B------:R-:W-:-:S06]  /*f3c0*/  WARPGROUP.ARRIVE ;  /* 0x00000000000079c5 */ /* 0x000fcc0000000000 */
[----:B------:R-:W-:Y:S03]  /*f3d0*/  HGMMA.64x128x16.F32.BF16 R24, gdesc[UR8], R24, gsb0 ;  /* 0x01e00000081879f0 */ /* 0x000fe60008001818 */
[----:B------:R-:W-:Y:S02]  /*f3e0*/  WARPGROUP.DEPBAR.LE gsb0, 0x0 ;  /* 0x00008000000079c5 */ /* 0x000fe40000010000 */
[----:B------:R-:W-:-:S07]  /*f3f0*/  WARPGROUP.ARRIVE ;  /* 0x00000000000079c5 */ /* 0x000fce0000000000 */
[----:B------:R-:W-:Y:S01]  /*f400*/  HGMMA.64x128x16.F32.BF16 R24, gdesc[UR4], R24, gsb0 ;  /* 0x01e00000041879f0 */ /* 0x000fe20008001818 */
[----:B------:R-:W-:Y:S01]  /*f410*/  ULDC UR6, c[0x0][0x9d8] ;  /* 0x0002760000067ab9 */ /* 0x000fe20000000800 */
[----:B------:R-:W-:Y:S01]  /*f420*/  ULDC UR7, c[0x0][0x988] ;  /* 0x0002620000077ab9 */ /* 0x000fe20000000800 */
        /* <DEDUP_REMOVED lines=28> */
[----:B-----5:R3:W-:Y:S01]  /*f5f0*/  MUFU.TANH R111, R30 ;  /* 0x0000001e006f7308 */ /* 0x0207e20000002400 */
[----:B--2---:R-:W-:-:S02]  /*f600*/  IMAD.MOV.U32 R27, RZ, RZ, -0x80 ;  /* 0xffffff80ff1b7424 */ /* 0x004fc400078e00ff */
[----:B------:R-:W-:Y:S01]  /*f610*/  FMUL.FTZ R47, R47, UR6 ;  /* 0x000000062f2f7c20 */ /* 0x000fe20008410000 */
[----:B------:R-:W-:Y:S01]  /*f620*/  FMUL.FTZ R50, R50, UR6 ;  /* 0x0000000632327c20 */ /* 0x000fe20008410000 */
[----:B------:R-:W-:Y:S01]  /*f630*/  FMUL.FTZ R51, R51, UR6 ;  /* 0x0000000633337c20 */ /* 0x000fe20008410000 */
[----:B------:R-:W-:Y:S01]  /*f640*/  FMUL.FTZ R54, R54, UR6 ;  /* 0x0000000636367c20 */ /* 0x000fe20008410000 */
[----:B------:R-:W-:Y:S01]  /*f650*/  FMUL.FTZ R55, R55, UR6 ;  /* 0x0000000637377c20 */ /* 0x000fe20008410000 */
[----:B------:R-:W-:Y:S01]  /*f660*/  FMUL.FTZ R58, R58, UR6 ;  /* 0x000000063a3a7c20 */ /* 0x000fe20008410000 */
[----:B------:R-:W2:Y:S01]  /*f670*/  MUFU.TANH R26, R26 ;  /* 0x0000001a001a7308 */ /* 0x000ea20000002400 */
[----:B---3--:R-:W-:Y:S02]  /*f680*/  IMAD R30, R88, R27, 0x80 ;  /* 0x00000080581e7424 */ /* 0x008fe400078e021b */
[----:B------:R-:W-:Y:S01]  /*f690*/  FMUL.FTZ R59, R59, UR6 ;  /* 0x000000063b3b7c20 */ /* 0x000fe20008410000 */
[----:B------:R-:W-:Y:S01]  /*f6a0*/  FMUL.FTZ R62, R62, UR6 ;  /* 0x000000063e3e7c20 */ /* 0x000fe20008410000 */
[----:B------:R-:W-:Y:S01]  /*f6b0*/  FMUL.FTZ R7, R57, UR6 ;  /* 0x0000000639077c20 */ /* 0x000fe20008410000 */
[----:B------:R-:W-:Y:S01]  /*f6c0*/  FMUL.FTZ R67, R67, UR6 ;  /* 0x0000000643437c20 */ /* 0x000fe20008410000 */
[--C-:B------:R-:W-:Y:S01]  /*f6d0*/  IADD3 R109, -R197, 0x1, R30.reuse ;  /* 0x00000001c56d7810 */ /* 0x100fe20007ffe11e */
[----:B------:R-:W-:Y:S01]  /*f6e0*/  FMUL.FTZ R13, R49, UR6 ;  /* 0x00000006310d7c20 */ /* 0x000fe20008410000 */
[----:B------:R-:W-:Y:S01]  /*f6f0*/  IADD3 R30, -R197, R193, R30 ;  /* 0x000000c1c51e7210 */ /* 0x000fe20007ffe11e */
[----:B------:R-:W3:Y:S01]  /*f700*/  MUFU.TANH R31, R31 ;  /* 0x0000001f001f7308 */ /* 0x000ee20000002400 */
[----:B------:R-:W-:Y:S01]  /*f710*/  IADD3 R109, -R192, R109, R193 ;  /* 0x0000006dc06d7210 */ /* 0x000fe20007ffe1c1 */
[----:B------:R-:W-:Y:S01]  /*f720*/  FMUL.FTZ R63, R63, UR6 ;  /* 0x000000063f3f7c20 */ /* 0x000fe20008410000 */
[----:B------:R-:W-:Y:S01]  /*f730*/  FMUL.FTZ R66, R66, UR6 ;  /* 0x0000000642427c20 */ /* 0x000fe20008410000 */
[----:B------:R-:W-:Y:S01]  /*f740*/  FMUL.FTZ R9, R53, UR6 ;  /* 0x0000000635097c20 */ /* 0x000fe20008410000 */
[--C-:B0-----:R-:W-:Y:S01]  /*f750*/  VIADDMNMX R3, R3, R109, R30.reuse, PT ;  /* 0x0000006d03037246 */ /* 0x101fe2000380011e */
[----:B------:R-:W-:Y:S01]  /*f760*/  FMUL.FTZ R70, R70, UR6 ;  /* 0x0000000646467c20 */ /* 0x000fe20008410000 */
[----:B------:R-:W-:Y:S01]  /*f770*/  FMUL.FTZ R74, R74, UR6 ;  /* 0x000000064a4a7c20 */ /* 0x000fe20008410000 */
[----:B------:R-:W0:Y:S01]  /*f780*/  MUFU.TANH R34, R34 ;  /* 0x0000002200227308 */ /* 0x000e220000002400 */
[----:B------:R-:W-:Y:S01]  /*f790*/  ISETP.GT.AND P4, PT, R3, RZ, PT ;  /* 0x000000ff0300720c */ /* 0x000fe20003f84270 */
[----:B------:R-:W-:Y:S01]  /*f7a0*/  FMUL.FTZ R75, R75, UR6 ;  /* 0x000000064b4b7c20 */ /* 0x000fe20008410000 */
[C---:B------:R-:W-:Y:S01]  /*f7b0*/  ISETP.GT.AND P5, PT, R3.reuse, 0x1, PT ;  /* 0x000000010300780c */ /* 0x040fe20003fa4270 */
[----:B------:R-:W-:Y:S01]  /*f7c0*/  FMUL.FTZ R78, R78, UR6 ;  /* 0x000000064e4e7c20 */ /* 0x000fe20008410000 */
[----:B------:R-:W-:Y:S01]  /*f7d0*/  ISETP.GT.AND P3, PT, R3, 0x8, PT ;  /* 0x000000080300780c */ /* 0x000fe20003f64270 */
[----:B------:R-:W-:Y:S01]  /*f7e0*/  FMUL.FTZ R12, R25, UR6 ;  /* 0x00000006190c7c20 */ /* 0x000fe20008410000 */
[----:B--2---:R-:W-:Y:S01]  /*f7f0*/  FSEL R115, R26, -INF , P4 ;  /* 0xff8000001a737808 */ /* 0x004fe20002000000 */
[----:B------:R-:W2:Y:S01]  /*f800*/  MUFU.TANH R35, R35 ;  /* 0x0000002300237308 */ /* 0x000ea20000002400 */
[----:B------:R-:W-:Y:S01]  /*f810*/  FSEL R113, R113, -INF , P5 ;  /* 0xff80000071717808 */ /* 0x000fe20002800000 */
[----:B------:R-:W-:Y:S01]  /*f820*/  FMUL.FTZ R25, R41, UR6 ;  /* 0x0000000629197c20 */ /* 0x000fe20008410000 */
[----:B------:R-:W-:Y:S01]  /*f830*/  ISETP.GT.AND P4, PT, R3, 0x9, PT ;  /* 0x000000090300780c */ /* 0x000fe20003f84270 */
[----:B------:R-:W-:Y:S01]  /*f840*/  FMUL.FTZ R79, R79, UR6 ;  /* 0x000000064f4f7c20 */ /* 0x000fe20008410000 */
[----:B------:R-:W-:Y:S01]  /*f850*/  FSEL R111, R111, -INF , P3 ;  /* 0xff8000006f6f7808 */ /* 0x000fe20001800000 */
[----:B------:R-:W-:Y:S01]  /*f860*/  FMUL.FTZ R15, R45, UR6 ;  /* 0x000000062d0f7c20 */ /* 0x000fe20008410000 */
[----:B------:R-:W-:Y:S01]  /*f870*/  FMNMX.FTZ R8, R115, R113, !PT ;  /* 0x0000007173087209 */ /* 0x000fe20007810000 */
[----:B------:R-:W4:Y:S01]  /*f880*/  MUFU.TANH R38, R38 ;  /* 0x0000002600267308 */ /* 0x000f220000002400 */
[----:B------:R-:W-:Y:S01]  /*f890*/  ISETP.GT.AND P3, PT, R3, 0x10, PT ;  /* 0x000000100300780c */ /* 0x000fe20003f64270 */
[----:B------:R-:W-:Y:S01]  /*f8a0*/  FMUL.FTZ R82, R82, UR6 ;  /* 0x0000000652527c20 */ /* 0x000fe20008410000 */
[----:B---3--:R-:W-:Y:S01]  /*f8b0*/  FSEL R107, R31, -INF , P4 ;  /* 0xff8000001f6b7808 */ /* 0x008fe20002000000 */
[----:B------:R-:W-:Y:S01]  /*f8c0*/  FMUL.FTZ R83, R83, UR6 ;  /* 0x0000000653537c20 */ /* 0x000fe20008410000 */
[----:B------:R-:W-:Y:S01]  /*f8d0*/  FMNMX.FTZ R8, R111, R8, !PT ;  /* 0x000000086f087209 */ /* 0x000fe20007810000 */
[----:B------:R-:W-:Y:S01]  /*f8e0*/  FMUL.FTZ R10, R24, UR6 ;  /* 0x00000006180a7c20 */ /* 0x000fe20008410000 */
[----:B------:R-:W-:Y:S01]  /*f8f0*/  ISETP.GT.AND P4, PT, R3, 0x11, PT ;  /* 0x000000110300780c */ /* 0x000fe20003f84270 */
[----:B------:R-:W3:Y:S01]  /*f900*/  MUFU.TANH R39, R39 ;  /* 0x0000002700277308 */ /* 0x000ee20000002400 */
[----:B0-----:R-:W-:Y:S01]  /*f910*/  FSEL R105, R34, -INF , P3 ;  /* 0xff80000022697808 */ /* 0x001fe20001800000 */
[----:B------:R-:W-:Y:S01]  /*f920*/  FMUL.FTZ R24, R28, UR6 ;  /* 0x000000061c187c20 */ /* 0x000fe20008410000 */
[----:B------:R-:W-:Y:S01]  /*f930*/  FMNMX.FTZ R8, R107, R8, !PT ;  /* 0x000000086b087209 */ /* 0x000fe20007810000 */
[----:B------:R-:W-:Y:S01]  /*f940*/  FMUL.FTZ R28, R29, UR6 ;  /* 0x000000061d1c7c20 */ /* 0x000fe20008410000 */
[----:B------:R-:W-:Y:S01]  /*f950*/  ISETP.GT.AND P3, PT, R3, 0x18, PT ;  /* 0x000000180300780c */ /* 0x000fe20003f64270 */
[----:B------:R-:W-:Y:S01]  /*f960*/  FMUL.FTZ R29, R32, UR6 ;  /* 0x00000006201d7c20 */ /* 0x000fe20008410000 */
[----:B--2---:R-:W-:Y:S01]  /*f970*/  FSEL R103, R35, -INF , P4 ;  /* 0xff80000023677808 */ /* 0x004fe20002000000 */
[----:B------:R-:W0:Y:S01]  /*f980*/  MUFU.TANH R42, R42 ;  /* 0x0000002a002a7308 */ /* 0x000e220000002400 */
[----:B------:R-:W-:Y:S01]  /*f990*/  FMNMX.FTZ R8, R105, R8, !PT ;  /* 0x0000000869087209 */ /* 0x000fe20007810000 */
[----:B------:R-:W-:Y:S01]  /*f9a0*/  FMUL.FTZ R86, R86, UR6 ;  /* 0x0000000656567c20 */ /* 0x000fe20008410000 */
[----:B------:R-:W-:Y:S01]  /*f9b0*/  ISETP.GT.AND P4, PT, R3, 0x19, PT ;  /* 0x000000190300780c */ /* 0x000fe20003f84270 */
[----:B------:R-:W-:Y:S01]  /*f9c0*/  FMUL.FTZ R32, R33, UR6 ;  /* 0x0000000621207c20 */ /* 0x000fe20008410000 */
[----:B----4-:R-:W-:Y:S01]  /*f9d0*/  FSEL R101, R38, -INF , P3 ;  /* 0xff80000026657808 */ /* 0x010fe20001800000 */
[----:B------:R-:W-:Y:S01]  /*f9e0*/  FMUL.FTZ R33, R36, UR6 ;  /* 0x0000000624217c20 */ /* 0x000fe20008410000 */
[----:B------:R-:W-:Y:S01]  /*f9f0*/  FMNMX.FTZ R8, R103, R8, !PT ;  /* 0x0000000867087209 */ /* 0x000fe20007810000 */
[----:B------:R-:W2:Y:S01]  /*fa00*/  MUFU.TANH R43, R43 ;  /* 0x0000002b002b7308 */ /* 0x000ea20000002400 */
        /* <DEDUP_REMOVED lines=14> */
[----:B------:R-:W-:Y:S01]  /*faf0*/  FMNMX.FTZ R26, R97, R8, !PT ;  /* 0x00000008611a7209 */ /* 0x000fe20007810000 */
[----:B------:R-:W0:Y:S01]  /*fb00*/  MUFU.TANH R47, R47 ;  /* 0x0000002f002f7308 */ /* 0x000e220000002400 */
[----:B--2---:R-:W-:Y:S01]  /*fb10*/  FSEL R95, R43, -INF , P4 ;  /* 0xff8000002b5f7808 */ /* 0x004fe20002000000 */
[----:B------:R-:W-:Y:S01]  /*fb20*/  FMUL.FTZ R8, R71, UR6 ;  /* 0x0000000647087c20 */ /* 0x000fe20008410000 */
[----:B------:R-:W-:Y:S01]  /*fb30*/  ISETP.GT.AND P4, PT, R3, 0x29, PT ;  /* 0x000000290300780c */ /* 0x000fe20003f84270 */
[----:B------:R-:W-:Y:S01]  /*fb40*/  FMUL.FTZ R60, R64, UR6 ;  /* 0x00000006403c7c20 */ /* 0x000fe20008410000 */
[----:B------:R-:W-:Y:S01]  /*fb50*/  FMNMX.FTZ R26, R95, R26, !PT ;  /* 0x0000001a5f1a7209 */ /* 0x000fe20007810000 */
[----:B------:R-:W-:Y:S01]  /*fb60*/  FMUL.FTZ R64, R73, UR6 ;  /* 0x0000000649407c20 */ /* 0x000fe20008410000 */
[----:B-1----:R-:W-:Y:S01]  /*fb70*/  VIADDMNMX R109, R6, R109, R30, PT ;  /* 0x0000006d066d7246 */ /* 0x002fe2000380011e */
[----:B------:R-:W1:Y:S01]  /*fb80*/  MUFU.TANH R50, R50 ;  /* 0x0000003200327308 */ /* 0x000e620000002400 */
[----:B---3--:R-:W-:Y:S01]  /*fb90*/  FSEL R93, R46, -INF , P3 ;  /* 0xff8000002e5d7808 */ /* 0x008fe20001800000 */
[----:B------:R-:W-:Y:S01]  /*fba0*/  FMUL.FTZ R11, R52, UR6 ;  /* 0x00000006340b7c20 */ /* 0x000fe20008410000 */
[----:B------:R-:W-:Y:S01]  /*fbb0*/  ISETP.GT.AND P3, PT, R3, 0x30, PT ;  /* 0x000000300300780c */ /* 0x000fe20003f64270 */
[----:B------:R-:W-:Y:S01]  /*fbc0*/  FMUL.FTZ R40, R77, UR6 ;  /* 0x000000064d287c20 */ /* 0x000fe20008410000 */
[----:B------:R-:W-:Y:S01]  /*fbd0*/  FMNMX.FTZ R26, R93, R26, !PT ;  /* 0x0000001a5d1a7209 */ /* 0x000fe20007810000 */
[----:B------:R-:W-:Y:S01]  /*fbe0*/  FMUL.FTZ R5, R56, UR6 ;  /* 0x0000000638057c20 */ /* 0x000fe20008410000 */
[----:B------:R-:W-:Y:S01]  /*fbf0*/  ISETP.GT.AND P5, PT, R109, 0x1, PT ;  /* 0x000000016d00780c */ /* 0x000fe20003fa4270 */
[----:B------:R-:W2:Y:S01]  /*fc00*/  MUFU.TANH R51, R51 ;  /* 0x0000003300337308 */ /* 0x000ea20000002400 */
[----:B0-----:R-:W-:Y:S01]  /*fc10*/  FSEL R91, R47, -INF , P4 ;  /* 0xff8000002f5b7808 */ /* 0x001fe20002000000 */
[----:B------:R-:W-:Y:S01]  /*fc20*/  FMUL.FTZ R56, R68, UR6 ;  /* 0x0000000644387c20 */ /* 0x000fe20008410000 */
[----:B------:R-:W-:Y:S01]  /*fc30*/  ISETP.GT.AND P4, PT, R3, 0x31, PT ;  /* 0x000000310300780c */ /* 0x000fe20003f84270 */
[----:B------:R-:W-:Y:S01]  /*fc40*/  FMUL.FTZ R52, R72, UR6 ;  /* 0x0000000648347c20 */ /* 0x000fe20008410000 */
[----:B------:R-:W-:Y:S01]  /*fc50*/  FMNMX.FTZ R26, R91, R26, !PT ;  /* 0x0000001a5b1a7209 */ /* 0x000fe20007810000 */
[----:B------:R-:W-:Y:S01]  /*fc60*/  FMUL.FTZ R42, R81, UR6 ;  /* 0x00000006512a7c20 */ /* 0x000fe20008410000 */
[----:B------:R-:W-:Y:S01]  /*fc70*/  FMUL.FTZ R46, R85, UR6 ;  /* 0x00000006552e7c20 */ /* 0x000fe20008410000 */
[----:B------:R-:W0:Y:S01]  /*fc80*/  MUFU.TANH R54, R54 ;  /* 0x0000003600367308 */ /* 0x000e220000002400 */
[----:B-1----:R-:W-:Y:S01]  /*fc90*/  FSEL R89, R50, -INF , P3 ;  /* 0xff80000032597808 */ /* 0x002fe20001800000 */
[----:B------:R-:W-:Y:S01]  /*fca0*/  IMAD.U32 R50, RZ, RZ, UR7 ;  /* 0x00000007ff327e24 */ /* 0x000fe2000f8e00ff */
[----:B------:R-:W-:Y:S01]  /*fcb0*/  ISETP.GT.AND P3, PT, R3, 0x38, PT ;  /* 0x000000380300780c */ /* 0x000fe20003f64270 */
[----:B------:R-:W-:Y:S01]  /*fcc0*/  FMUL.FTZ R34, R76, UR6 ;  /* 0x000000064c227c20 */ /* 0x000fe20008410000 */
[----:B------:R-:W-:Y:S01]  /*fcd0*/  FMNMX.FTZ R26, R89, R26, !PT ;  /* 0x0000001a591a7209 */ /* 0x000fe20007810000 */
[----:B------:R-:W-:Y:S01]  /*fce0*/  FMUL.FTZ R38, R80, UR6 ;  /* 0x0000000650267c20 */ /* 0x000fe20008410000 */
[----:B------:R-:W-:Y:S01]  /*fcf0*/  FMUL.FTZ R44, R84, UR6 ;  /* 0x00000006542c7c20 */ /* 0x000fe20008410000 */
[----:B------:R-:W-:Y:S01]  /*fd00*/  MUFU.TANH R55, R55 ;  /* 0x0000003700377308 */ /* 0x000fe20000002400 */
[----:B--2---:R-:W-:Y:S01]  /*fd10*/  FSEL R71, R51, -INF , P4 ;  /* 0xff80000033477808 */ /* 0x004fe20002000000 */
[----:B------:R1:W-:Y:S01]  /*fd20*/  @!P1 SYNCS.ARRIVE.TRANS64.RED.A1T0 RZ, [R0+URZ], RZ ;  /* 0x000000ff00ff99a7 */ /* 0x0003e2000810043f */
[----:B------:R-:W-:-:S02]  /*fd30*/  ISETP.GT.AND P4, PT, R3, 0x39, PT ;  /* 0x000000390300780c */ /* 0x000fc40003f84270 */
[----:B------:R-:W-:-:S03]  /*fd40*/  FMNMX.FTZ R26, R71, R26, !PT ;  /* 0x0000001a471a7209 */ /* 0x000fc60007810000 */
[----:B------:R-:W2:Y:S08]  /*fd50*/  MUFU.TANH R58, R58 ;  /* 0x0000003a003a7308 */ /* 0x000eb00000002400 */
[----:B------:R-:W3:Y:S08]  /*fd60*/  MUFU.TANH R57, R59 ;  /* 0x0000003b00397308 */ /* 0x000ef00000002400 */
[----:B------:R-:W4:Y:S08]  /*fd70*/  MUFU.TANH R62, R62 ;  /* 0x0000003e003e7308 */ /* 0x000f300000002400 */
[----:B------:R0:W-:Y:S08]  /*fd80*/  MUFU.TANH R49, R67 ;  /* 0x0000004300317308 */ /* 0x0001f00000002400 */
[----:B------:R1:W4:Y:S01]  /*fd90*/  MUFU.TANH R53, R63 ;  /* 0x0000003f00357308 */ /* 0x0003220000002400 */
[----:B0-----:R-:W-:Y:S01]  /*fda0*/  FSEL R67, R54, -INF , P3 ;  /* 0xff80000036437808 */ /* 0x001fe20001800000 */
[----:B------:R-:W-:Y:S01]  /*fdb0*/  FMUL.FTZ R54, R61, UR6 ;  /* 0x000000063d367c20 */ /* 0x000fe20008410000 */
[----:B------:R-:W-:-:S02]  /*fdc0*/  ISETP.GT.AND P3, PT, R3, 0x40, PT ;  /* 0x000000400300780c */ /* 0x000fc40003f64270 */
[----:B------:R-:W-:Y:S02]  /*fdd0*/  FMNMX.FTZ R26, R67, R26, !PT ;  /* 0x0000001a431a7209 */ /* 0x000fe40007810000 */
[----:B--2---:R-:W-:Y:S01]  /*fde0*/  FSEL R59, R58, -INF , P3 ;  /* 0xff8000003a3b7808 */ /* 0x004fe20001800000 */
[----:B------:R-:W0:Y:S01]  /*fdf0*/  MUFU.TANH R66, R66 ;  /* 0x0000004200427308 */ /* 0x000e220000002400 */
[----:B-1----:R-:W-:Y:S01]  /*fe00*/  FSEL R63, R55, -INF , P4 ;  /* 0xff800000373f7808 */ /* 0x002fe20002000000 */
[----:B------:R-:W-:Y:S01]  /*fe10*/  FMUL.FTZ R58, R69, UR6 ;  /* 0x00000006453a7c20 */ /* 0x000fe20008410000 */
[----:B------:R-:W-:Y:S02]  /*fe20*/  ISETP.GT.AND P4, PT, R3, 0x41, PT ;  /* 0x000000410300780c */ /* 0x000fe40003f84270 */
[----:B------:R-:W-:Y:S02]  /*fe30*/  FMNMX.FTZ R26, R63, R26, !PT ;  /* 0x0000001a3f1a7209 */ /* 0x000fe40007810000 */
[----:B------:R-:W-:Y:S01]  /*fe40*/  ISETP.GT.AND P3, PT, R3, 0x48, PT ;  /* 0x000000480300780c */ /* 0x000fe20003f64270 */
[----:B------:R-:W1:Y:S01]  /*fe50*/  MUFU.TANH R70, R70 ;  /* 0x0000004600467308 */ /* 0x000e620000002400 */
[----:B---3--:R-:W-:-:S02]  /*fe60*/  FSEL R57, R57, -INF , P4 ;  /* 0xff80000039397808 */ /* 0x008fc40002000000 */
[----:B------:R-:W-:Y:S02]  /*fe70*/  FMNMX.FTZ R26, R59, R26, !PT ;  /* 0x0000001a3b1a7209 */ /* 0x000fe40007810000 */
[----:B------:R-:W-:Y:S02]  /*fe80*/  ISETP.GT.AND P4, PT, R3, 0x49, PT ;  /* 0x000000490300780c */ /* 0x000fe40003f84270 */
[----:B----4-:R-:W-:Y:S01]  /*fe90*/  FSEL R55, R62, -INF , P3 ;  /* 0xff8000003e377808 */ /* 0x010fe20001800000 */
[----:B------:R-:W2:Y:S01]  /*fea0*/  MUFU.TANH R8, R8 ;  /* 0x0000000800087308 */ /* 0x000ea20000002400 */
[----:B------:R-:W-:Y:S01]  /*feb0*/  FMNMX.FTZ R26, R57, R26, !PT ;  /* 0x0000001a391a7209 */ /* 0x000fe20007810000 */
[----:B------:R-:W-:Y:S01]  /*fec0*/  FMUL.FTZ R62, R65, UR6 ;  /* 0x00000006413e7c20 */ /* 0x000fe20008410000 */
[----:B------:R-:W-:Y:S02]  /*fed0*/  ISETP.GT.AND P3, PT, R3, 0x50, PT ;  /* 0x000000500300780c */ /* 0x000fe40003f64270 */
[----:B------:R-:W-:-:S02]  /*fee0*/  FSEL R53, R53, -INF , P4 ;  /* 0xff80000035357808 */ /* 0x000fc40002000000 */
[----:B------:R-:W-:Y:S01]  /*fef0*/  FMNMX.FTZ R26, R55, R26, !PT ;  /* 0x0000001a371a7209 */ /* 0x000fe20007810000 */
[----:B------:R-:W3:Y:S01]  /*ff00*/  MUFU.TANH R43, R74 ;  /* 0x0000004a002b7308 */ /* 0x000ee20000002400 */
[----:B------:R-:W-:Y:S02]  /*ff10*/  ISETP.GT.AND P4, PT, R3, 0x51, PT ;  /* 0x000000510300780c */ /* 0x000fe40003f84270 */
[----:B0-----:R-:W-:Y:S02]  /*ff20*/  FSEL R51, R66, -INF , P3 ;  /* 0xff80000042337808 */ /* 0x001fe40001800000 */
[----:B------:R-:W-:Y:S02]  /*ff30*/  FMNMX.FTZ R26, R53, R26, !PT ;  /* 0x0000001a351a7209 */ /* 0x000fe40007810000 */
[----:B------:R-:W-:Y:S01]  /*ff40*/  ISETP.GT.AND P3, PT, R3, 0x58, PT ;  /* 0x000000580300780c */ /* 0x000fe20003f64270 */
[----:B------:R-:W0:Y:S01]  /*ff50*/  MUFU.TANH R39, R75 ;  /* 0x0000004b00277308 */ /* 0x000e220000002400 */
[----:B------:R-:W-:-:S02]  /*ff60*/  FSEL R49, R49, -INF , P4 ;  /* 0xff80000031317808 */ /* 0x000fc40002000000 */
[----:B------:R-:W-:Y:S02]  /*ff70*/  FMNMX.FTZ R26, R51, R26, !PT ;  /* 0x0000001a331a7209 */ /* 0x000fe40007810000 */
[----:B------:R-:W-:Y:S02]  /*ff80*/  ISETP.GT.AND P4, PT, R3, 0x59, PT ;  /* 0x000000590300780c */ /* 0x000fe40003f84270 */
[----:B-1----:R-:W-:Y:S01]  /*ff90*/  FSEL R47, R70, -INF , P3 ;  /* 0xff800000462f7808 */ /* 0x002fe20001800000 */
[----:B------:R-:W1:Y:S01]  /*ffa0*/  MUFU.TANH R41, R78 ;  /* 0x0000004e00297308 */ /* 0x000e620000002400 */
[----:B------:R-:W-:Y:S02]  /*ffb0*/  FMNMX.FTZ R26, R49, R26, !PT ;  /* 0x0000001a311a7209 */ /* 0x000fe40007810000 */
[----:B------:R-:W-:Y:S02]  /*ffc0*/  ISETP.GT.AND P3, PT, R3, 0x60, PT ;  /* 0x000000600300780c */ /* 0x000fe40003f64270 */
[----:B--2---:R-:W-:-:S02]  /*ffd0*/  FSEL R45, R8, -INF , P4 ;  /* 0xff800000082d7808 */ /* 0x004fc40002000000 */
[----:B------:R-:W-:Y:S01]  /*ffe0*/  FMNMX.FTZ R26, R47, R26, !PT ;  /* 0x0000001a2f1a7209 */ /* 0x000fe20007810000 */
[----:B------:R-:W2:Y:S01]  /*fff0*/  MUFU.TANH R35, R79 ;  /* 0x0000004f00237308 */ /* 0x000ea20000002400 */
[----:B------:R-:W-:Y:S02]  /*10000*/  ISETP.GT.AND P4, PT, R3, 0x61, PT ;  /* 0x000000610300780c */ /* 0x000fe40003f84270 */
[----:B---3--:R-:W-:Y:S02]  /*10010*/  FSEL R43, R43, -INF , P3 ;  /* 0xff8000002b2b7808 */ /* 0x008fe40001800000 */
[----:B------:R-:W-:Y:S02]  /*10020*/  FMNMX.FTZ R26, R45, R26, !PT ;  /* 0x0000001a2d1a7209 */ /* 0x000fe40007810000 */
[----:B------:R-:W-:Y:S01]  /*10030*/  ISETP.GT.AND P3, PT, R3, 0x68, PT ;  /* 0x000000680300780c */ /* 0x000fe20003f64270 */
[----:B------:R-:W3:Y:S01]  /*10040*/  MUFU.TANH R27, R82 ;  /* 0x00000052001b7308 */ /* 0x000ee20000002400 */
[----:B0-----:R-:W-:-:S02]  /*10050*/  FSEL R39, R39, -INF , P4 ;  /* 0xff80000027277808 */ /* 0x001fc40002000000 */
[----:B------:R-:W-:Y:S02]  /*10060*/  FMNMX.FTZ R26, R43, R26, !PT ;  /* 0x0000001a2b1a7209 */ /* 0x000fe40007810000 */
[----:B------:R-:W-:Y:S02]  /*10070*/  ISETP.GT.AND P4, PT, R3, 0x69, PT ;  /* 0x000000690300780c */ /* 0x000fe40003f84270 */
[----:B-1----:R-:W-:Y:S01]  /*10080*/  FSEL R41, R41, -INF , P3 ;  /* 0xff80000029297808 */ /* 0x002fe20001800000 */
[----:B------:R-:W0:Y:S01]  /*10090*/  MUFU.TANH R31, R83 ;  /* 0x00000053001f7308 */ /* 0x000e220000002400 */
[----:B------:R-:W-:Y:S02]  /*100a0*/  FMNMX.FTZ R26, R39, R26, !PT ;  /* 0x0000001a271a7209 */ /* 0x000fe40007810000 */
[----:B------:R-:W-:Y:S02]  /*100b0*/  ISETP.GT.AND P3, PT, R3, 0x70, PT ;  /* 0x000000700300780c */ /* 0x000fe40003f64270 */
[----:B--2---:R-:W-:-:S02]  /*100c0*/  FSEL R35, R35, -INF , P4 ;  /* 0xff80000023237808 */ /* 0x004fc40002000000 */
[----:B------:R-:W-:Y:S01]  /*100d0*/  FMNMX.FTZ R26, R41, R26, !PT ;  /* 0x0000001a291a7209 */ /* 0x000fe20007810000 */
[----:B------:R-:W1:Y:S01]  /*100e0*/  MUFU.TANH R37, R86 ;  /* 0x0000005600257308 */ /* 0x000e620000002400 */
[----:B------:R-:W-:Y:S02]  /*100f0*/  ISETP.GT.AND P4, PT, R3, 0x71, PT ;  /* 0x000000710300780c */ /* 0x000fe40003f84270 */
[----:B---3--:R-:W-:Y:S02]  /*10100*/  FSEL R27, R27, -INF , P3 ;  /* 0xff8000001b1b7808 */ /* 0x008fe40001800000 */
[----:B------:R-:W-:Y:S02]  /*10110*/  FMNMX.FTZ R26, R35, R26, !PT ;  /* 0x0000001a231a7209 */ /* 0x000fe40007810000 */
[----:B------:R-:W-:Y:S01]  /*10120*/  ISETP.GT.AND P3, PT, R3, 0x78, PT ;  /* 0x000000780300780c */ /* 0x000fe20003f64270 */
[----:B------:R-:W2:Y:S01]  /*10130*/  MUFU.TANH R87, R87 ;  /* 0x0000005700577308 */ /* 0x000ea20000002400 */
[----:B0-----:R-:W-:-:S02]  /*10140*/  FSEL R31, R31, -INF , P4 ;  /* 0xff8000001f1f7808 */ /* 0x001fc40002000000 */
[----:B------:R-:W-:Y:S02]  /*10150*/  FMNMX.FTZ R26, R27, R26, !PT ;  /* 0x0000001a1b1a7209 */ /* 0x000fe40007810000 */
[----:B------:R-:W-:Y:S02]  /*10160*/  ISETP.GT.AND P4, PT, R3, 0x79, PT ;  /* 0x000000790300780c */ /* 0x000fe40003f84270 */
[----:B------:R-:W-:Y:S01]  /*10170*/  FMNMX.FTZ R26, R31, R26, !PT ;  /* 0x0000001a1f1a7209 */ /* 0x000fe20007810000 */
[----:B------:R-:W-:Y:S01]  /*10180*/  MUFU.TANH R10, R10 ;  /* 0x0000000a000a7308 */ /* 0x000fe20000002400 */
[----:B-1----:R-:W-:-:S04]  /*10190*/  FSEL R37, R37, -INF , P3 ;  /* 0xff80000025257808 */ /* 0x002fc80001800000 */
[----:B------:R-:W-:-:S03]  /*101a0*/  FMNMX.FTZ R26, R37, R26, !PT ;  /* 0x0000001a251a7209 */ /* 0x000fc60007810000 */
[----:B------:R-:W0:Y:S01]  /*101b0*/  MUFU.TANH R12, R12 ;  /* 0x0000000c000c7308 */ /* 0x000e220000002400 */
[----:B--2---:R-:W-:Y:S02]  /*101c0*/  FSEL R3, R87, -INF , P4 ;  /* 0xff80000057037808 */ /* 0x004fe40002000000 */
[----:B------:R-:W-:Y:S02]  /*101d0*/  ISETP.GT.AND P4, PT, R109, RZ, PT ;  /* 0x000000ff6d00720c */ /* 0x000fe40003f84270 */
[----:B------:R-:W-:-:S03]  /*101e0*/  FMNMX.FTZ R26, R3, R26, !PT ;  /* 0x0000001a031a7209 */ /* 0x000fc60007810000 */
[----:B------:R-:W-:Y:S02]  /*101f0*/  MUFU.TANH R24, R24 ;  /* 0x0000001800187308 */ /* 0x000fe40000002400 */
[----:B------:R-:W1:Y:S06]  /*10200*/  SHFL.BFLY PT, R61, R26, 0x2, 0x1f ;  /* 0x0c401f001a3d7f89 */ /* 0x000e6c00000e0000 */
[----:B------:R-:W2:Y:S01]  /*10210*/  MUFU.TANH R28, R28 ;  /* 0x0000001c001c7308 */ /* 0x000ea20000002400 */
[----:B0-----:R-:W-:-:S07]  /*10220*/  FSEL R30, R12, -INF , P5 ;  /* 0xff8000000c1e7808 */ /* 0x001fce0002800000 */
[----:B------:R-:W0:Y:S08]  /*10230*/  MUFU.TANH R29, R29 ;  /* 0x0000001d001d7308 */ /* 0x000e300000002400 */
[----:B------:R-:W3:Y:S01]  /*10240*/  MUFU.TANH R32, R32 ;  /* 0x0000002000207308 */ /* 0x000ee20000002400 */
[----:B-1----:R-:W-:-:S05]  /*10250*/  FMNMX.FTZ R61, R26, R61, !PT ;  /* 0x0000003d1a3d7209 */ /* 0x002fca0007810000 */
[----:B------:R-:W1:Y:S02]  /*10260*/  SHFL.BFLY PT, R8, R61, 0x1, 0x1f ;  /* 0x0c201f003d087f89 */ /* 0x000e6400000e0000 */
[----:B------:R-:W4:Y:S08]  /*10270*/  MUFU.TANH R33, R33 ;  /* 0x0000002100217308 */ /* 0x000f300000002400 */
[----:B------:R-:W4:Y:S08]  /*10280*/  MUFU.TANH R36, R36 ;  /* 0x0000002400247308 */ /* 0x000f300000002400 */
[----:B------:R-:W4:Y:S01]  /*10290*/  MUFU.TANH R21, R21 ;  /* 0x0000001500157308 */ /* 0x000f220000002400 */
[----:B-1----:R-:W-:-:S07]  /*102a0*/  FMNMX.FTZ R8, R61, R8, !PT ;  /* 0x000000083d087209 */ /* 0x002fce0007810000 */
[----:B------:R-:W1:Y:S01]  /*102b0*/  MUFU.TANH R25, R25 ;  /* 0x0000001900197308 */ /* 0x000e620000002400 */
[----:B------:R-:W-:Y:S02]  /*102c0*/  FSEL R61, R10, -INF , P4 ;  /* 0xff8000000a3d7808 */ /* 0x000fe40002000000 */
[C---:B------:R-:W-:Y:S01]  /*102d0*/  FSETP.NEU.FTZ.AND P3, PT, R8.reuse, -INF , PT ;  /* 0xff8000000800780b */ /* 0x040fe20003f7d000 */
[----:B------:R-:W-:Y:S01]  /*102e0*/  FMUL.FTZ R26, R8, R50 ;  /* 0x00000032081a7220 */ /* 0x000fe20000410000 */
[----:B------:R-:W-:Y:S02]  /*102f0*/  ISETP.GT.AND P4, PT, R109, 0x9, PT ;  /* 0x000000096d00780c */ /* 0x000fe40003f84270 */
[----:B------:R-:W-:Y:S01]  /*10300*/  FMNMX.FTZ R12, R61, R30, !PT ;  /* 0x0000001e3d0c7209 */ /* 0x000fe20007810000 */
[----:B------:R-:W1:Y:S01]  /*10310*/  MUFU.TANH R20, R20 ;  /* 0x0000001400147308 */ /* 0x000e620000002400 */
[----:B------:R-:W-:Y:S02]  /*10320*/  FSEL R26, R26, RZ, P3 ;  /* 0x000000ff1a1a7208 */ /* 0x000fe40001800000 */
[----:B------:R-:W-:-:S02]  /*10330*/  ISETP.GT.AND P3, PT, R109, 0x8, PT ;  /* 0x000000086d00780c */ /* 0x000fc40003f64270 */
[----:B--2---:R-:W-:Y:S01]  /*10340*/  FSEL R69, R28, -INF , P4 ;  /* 0xff8000001c457808 */ /* 0x004fe20002000000 */
[-CC-:B------:R-:W-:Y:S01]  /*10350*/  FFMA.FTZ R169, R89, R50.reuse, -R26.reuse ;  /* 0x0000003259a97223 */ /* 0x180fe2000001081a */
[----:B------:R-:W-:Y:S01]  /*10360*/  FSEL R65, R24, -INF , P3 ;  /* 0xff80000018417808 */ /* 0x000fe20001800000 */
[----:B------:R-:W2:Y:S01]  /*10370*/  MUFU.TANH R15, R15 ;  /* 0x0000000f000f7308 */ /* 0x000ea20000002400 */
[----:B------:R-:W-:Y:S01]  /*10380*/  ISETP.GT.AND P3, PT, R109, 0x10, PT ;  /* 0x000000106d00780c */ /* 0x000fe20003f64270 */
[--C-:B------:R-:W-:Y:S01]  /*10390*/  FFMA.FTZ R91, R91, R50, -R26.reuse ;  /* 0x000000325b5b7223 */ /* 0x100fe2000001081a */
[----:B------:R-:W-:Y:S01]  /*103a0*/  FMNMX.FTZ R12, R65, R12, !PT ;  /* 0x0000000c410c7209 */ /* 0x000fe20007810000 */
[-CC-:B------:R-:W-:Y:S01]  /*103b0*/  FFMA.FTZ R171, R67, R50.reuse, -R26.reuse ;  /* 0x0000003243ab7223 */ /* 0x180fe2000001081a */
[----:B------:R-:W-:Y:S01]  /*103c0*/  ISETP.GT.AND P4, PT, R109, 0x11, PT ;  /* 0x000000116d00780c */ /* 0x000fe20003f84270 */
[--C-:B------:R-:W-:Y:S01]  /*103d0*/  FFMA.FTZ R175, R93, R50, -R26.reuse ;  /* 0x000000325daf7223 */ /* 0x100fe2000001081a */
[----:B0-----:R-:W-:Y:S01]  /*103e0*/  FSEL R29, R29, -INF , P3 ;  /* 0xff8000001d1d7808 */ /* 0x001fe20001800000 */
[----:B------:R-:W0:Y:S01]  /*103f0*/  MUFU.TANH R14, R14 ;  /* 0x0000000e000e7308 */ /* 0x000e220000002400 */
[----:B------:R-:W-:Y:S01]  /*10400*/  FMNMX.FTZ R12, R69, R12, !PT ;  /* 0x0000000c450c7209 */ /* 0x000fe20007810000 */
[-CC-:B------:R-:W-:Y:S01]  /*10410*/  FFMA.FTZ R153, R59, R50.reuse, -R26.reuse ;  /* 0x000000323b997223 */ /* 0x180fe2000001081a */
[----:B------:R-:W-:Y:S01]  /*10420*/  ISETP.GT.AND P3, PT, R109, 0x18, PT ;  /* 0x000000186d00780c */ /* 0x000fe20003f64270 */
[-CC-:B------:R-:W-:Y:S01]  /*10430*/  FFMA.FTZ R173, R97, R50.reuse, -R26.reuse ;  /* 0x0000003261ad7223 */ /* 0x180fe2000001081a */
[----:B---3--:R-:W-:Y:S01]  /*10440*/  FSEL R73, R32, -INF , P4 ;  /* 0xff80000020497808 */ /* 0x008fe20002000000 */
[--C-:B------:R-:W-:Y:S01]  /*10450*/  FFMA.FTZ R181, R115, R50, -R26.reuse ;  /* 0x0000003273b57223 */ /* 0x100fe2000001081a */
[----:B------:R-:W-:Y:S01]  /*10460*/  FMNMX.FTZ R12, R29, R12, !PT ;  /* 0x0000000c1d0c7209 */ /* 0x000fe20007810000 */
[----:B------:R-:W3:Y:S01]  /*10470*/  MUFU.TANH R13, R13 ;  /* 0x0000000d000d7308 */ /* 0x000ee20000002400 */
[----:B------:R-:W-:Y:S01]  /*10480*/  ISETP.GT.AND P4, PT, R109, 0x19, PT ;  /* 0x000000196d00780c */ /* 0x000fe20003f84270 */
[-CC-:B------:R-:W-:Y:S01]  /*10490*/  FFMA.FTZ R113, R113, R50.reuse, -R26.reuse ;  /* 0x0000003271717223 */ /* 0x180fe2000001081a */
[----:B----4-:R-:W-:Y:S01]  /*104a0*/  FSEL R33, R33, -INF , P3 ;  /* 0xff80000021217808 */ /* 0x010fe20001800000 */
[--C-:B------:R-:W-:Y:S01]  /*104b0*/  FFMA.FTZ R183, R111, R50, -R26.reuse ;  /* 0x000000326fb77223 */ /* 0x100fe2000001081a */
[----:B------:R-:W-:Y:S01]  /*104c0*/  FMNMX.FTZ R24, R73, R12, !PT ;  /* 0x0000000c49187209 */ /* 0x000fe20007810000 */
[-CC-:B------:R-:W-:Y:S01]  /*104d0*/  FFMA.FTZ R157, R51, R50.reuse, -R26.reuse ;  /* 0x00000032339d7223 */ /* 0x180fe2000001081a */
[----:B------:R-:W-:Y:S01]  /*104e0*/  ISETP.GT.AND P3, PT, R109, 0x20, PT ;  /* 0x000000206d00780c */ /* 0x000fe20003f64270 */
[----:B------:R-:W4:Y:S01]  /*104f0*/  MUFU.TANH R11, R11 ;  /* 0x0000000b000b7308 */ /* 0x000f220000002400 */
[----:B------:R-:W-:Y:S01]  /*10500*/  FSEL R75, R36, -INF , P4 ;  /* 0xff800000244b7808 */ /* 0x000fe20002000000 */
[--C-:B------:R-:W-:Y:S01]  /*10510*/  FFMA.FTZ R36, R71, R50, -R26.reuse ;  /* 0x0000003247247223 */ /* 0x100fe2000001081a */
[----:B------:R-:W-:Y:S01]  /*10520*/  FMNMX.FTZ R24, R33, R24, !PT ;  /* 0x0000001821187209 */ /* 0x000fe20007810000 */
[-CC-:B------:R-:W-:Y:S01]  /*10530*/  FFMA.FTZ R10, R107, R50.reuse, -R26.reuse ;  /* 0x000000326b0a7223 */ /* 0x180fe2000001081a */
[----:B------:R-:W-:Y:S01]  /*10540*/  ISETP.GT.AND P4, PT, R109, 0x21, PT ;  /* 0x000000216d00780c */ /* 0x000fe20003f84270 */
[--C-:B------:R-:W-:Y:S01]  /*10550*/  FFMA.FTZ R177, R105, R50, -R26.reuse ;  /* 0x0000003269b17223 */ /* 0x100fe2000001081a */
[----:B------:R-:W-:Y:S01]  /*10560*/  FSEL R21, R21, -INF , P3 ;  /* 0xff80000015157808 */ /* 0x000fe20001800000 */
[----:B------:R-:W4:Y:S01]  /*10570*/  MUFU.TANH R9, R9 ;  /* 0x0000000900097308 */ /* 0x000f220000002400 */
[----:B------:R-:W-:Y:S01]  /*10580*/  FMNMX.FTZ R24, R75, R24, !PT ;  /* 0x000000184b187209 */ /* 0x000fe20007810000 */
[-CC-:B------:R-:W-:Y:S01]  /*10590*/  FFMA.FTZ R103, R103, R50.reuse, -R26.reuse ;  /* 0x0000003267677223 */ /* 0x180fe2000001081a */
[----:B------:R-:W-:Y:S01]  /*105a0*/  ISETP.GT.AND P3, PT, R109, 0x28, PT ;  /* 0x000000286d00780c */ /* 0x000fe20003f64270 */
[-CC-:B------:R-:W-:Y:S01]  /*105b0*/  FFMA.FTZ R179, R101, R50.reuse, -R26.reuse ;  /* 0x0000003265b37223 */ /* 0x180fe2000001081a */
[----:B-1----:R-:W-:Y:S01]  /*105c0*/  FSEL R25, R25, -INF , P4 ;  /* 0xff80000019197808 */ /* 0x002fe20002000000 */
[--C-:B------:R-:W-:Y:S01]  /*105d0*/  FFMA.FTZ R155, R55, R50, -R26.reuse ;  /* 0x00000032379b7223 */ /* 0x100fe2000001081a */
[----:B------:R-:W-:Y:S01]  /*105e0*/  FMNMX.FTZ R24, R21, R24, !PT ;  /* 0x0000001815187209 */ /* 0x000fe20007810000 */
[----:B------:R-:W1:Y:S01]  /*105f0*/  MUFU.TANH R5, R5 ;  /* 0x0000000500057308 */ /* 0x000e620000002400 */
[----:B------:R-:W-:Y:S01]  /*10600*/  ISETP.GT.AND P4, PT, R109, 0x29, PT ;  /* 0x000000296d00780c */ /* 0x000fe20003f84270 */
[-CC-:B------:R-:W-:Y:S01]  /*10610*/  FFMA.FTZ R49, R49, R50.reuse, -R26.reuse ;  /* 0x0000003231317223 */ /* 0x180fe2000001081a */
[----:B------:R-:W-:Y:S01]  /*10620*/  FSEL R77, R20, -INF , P3 ;  /* 0xff800000144d7808 */ /* 0x000fe20001800000 */
[--C-:B------:R-:W-:Y:S01]  /*10630*/  FFMA.FTZ R20, R99, R50, -R26.reuse ;  /* 0x0000003263147223 */ /* 0x100fe2000001081a */
[----:B------:R-:W-:Y:S01]  /*10640*/  FMNMX.FTZ R24, R25, R24, !PT ;  /* 0x0000001819187209 */ /* 0x000fe20007810000 */
[-CC-:B------:R-:W-:Y:S01]  /*10650*/  FFMA.FTZ R159, R47, R50.reuse, -R26.reuse ;  /* 0x000000322f9f7223 */ /* 0x180fe2000001081a */
[----:B------:R-:W-:Y:S01]  /*10660*/  ISETP.GT.AND P3, PT, R109, 0x30, PT ;  /* 0x000000306d00780c */ /* 0x000fe20003f64270 */
[----:B------:R-:W1:Y:S01]  /*10670*/  MUFU.TANH R7, R7 ;  /* 0x0000000700077308 */ /* 0x000e620000002400 */
[----:B--2---:R-:W-:Y:S01]  /*10680*/  FSEL R15, R15, -INF , P4 ;  /* 0xff8000000f0f7808 */ /* 0x004fe20002000000 */
        /* <DEDUP_REMOVED lines=12> */
[----:B------:R-:W-:Y:S01]  /*10750*/  FFMA.FTZ R167, R37, R50, -R26 ;  /* 0x0000003225a77223 */ /* 0x000fe2000001081a */
[----:B------:R-:W-:Y:S01]  /*10760*/  FMNMX.FTZ R24, R79, R24, !PT ;  /* 0x000000184f187209 */ /* 0x000fe20007810000 */
[----:B------:R-:W2:Y:S01]  /*10770*/  MUFU.TANH R54, R54 ;  /* 0x0000003600367308 */ /* 0x000ea20000002400 */
[----:B------:R-:W-:-:S02]  /*10780*/  ISETP.GT.AND P4, PT, R109, 0x39, PT ;  /* 0x000000396d00780c */ /* 0x000fc40003f84270 */
[----:B------:R-:W-:Y:S02]  /*10790*/  CS2R R114, SRZ ;  /* 0x0000000000727805 */ /* 0x000fe4000001ff00 */
[----:B----4-:R-:W-:Y:S02]  /*107a0*/  FSEL R11, R11, -INF , P3 ;  /* 0xff8000000b0b7808 */ /* 0x010fe40001800000 */
[----:B------:R-:W-:Y:S02]  /*107b0*/  CS2R R110, SRZ ;  /* 0x00000000006e7805 */ /* 0x000fe4000001ff00 */
[----:B------:R-:W-:Y:S02]  /*107c0*/  FMNMX.FTZ R24, R13, R24, !PT ;  /* 0x000000180d187209 */ /* 0x000fe40007810000 */
[----:B------:R-:W-:Y:S02]  /*107d0*/  CS2R R106, SRZ ;  /* 0x00000000006a7805 */ /* 0x000fe4000001ff00 */
[----:B------:R-:W-:Y:S01]  /*107e0*/  ISETP.GT.AND P3, PT, R109, 0x40, PT ;  /* 0x000000406d00780c */ /* 0x000fe20003f64270 */
[----:B------:R-:W3:Y:S01]  /*107f0*/  MUFU.TANH R60, R60 ;  /* 0x0000003c003c7308 */ /* 0x000ee20000002400 */
[----:B------:R-:W-:-:S02]  /*10800*/  FSEL R9, R9, -INF , P4 ;  /* 0xff80000009097808 */ /* 0x000fc40002000000 */
[----:B------:R-:W-:Y:S02]  /*10810*/  CS2R R104, SRZ ;  /* 0x0000000000687805 */ /* 0x000fe4000001ff00 */
[----:B------:R-:W-:Y:S02]  /*10820*/  FMNMX.FTZ R24, R11, R24, !PT ;  /* 0x000000180b187209 */ /* 0x000fe40007810000 */
[----:B------:R-:W-:Y:S02]  /*10830*/  CS2R R100, SRZ ;  /* 0x0000000000647805 */ /* 0x000fe4000001ff00 */
[----:B------:R-:W-:Y:S02]  /*10840*/  ISETP.GT.AND P4, PT, R109, 0x41, PT ;  /* 0x000000416d00780c */ /* 0x000fe40003f84270 */
[----:B------:R-:W-:Y:S02]  /*10850*/  CS2R R98, SRZ ;  /* 0x0000000000627805 */ /* 0x000fe4000001ff00 */
[----:B-1----:R-:W-:Y:S01]  /*10860*/  FSEL R5, R5, -INF , P3 ;  /* 0xff80000005057808 */ /* 0x002fe20001800000 */
[----:B------:R-:W1:Y:S01]  /*10870*/  MUFU.TANH R62, R62 ;  /* 0x0000003e003e7308 */ /* 0x000e620000002400 */
[----:B------:R-:W-:-:S02]  /*10880*/  FMNMX.FTZ R24, R9, R24, !PT ;  /* 0x0000001809187209 */ /* 0x000fc40007810000 */
[----:B------:R-:W-:Y:S02]  /*10890*/  ISETP.GT.AND P3, PT, R109, 0x48, PT ;  /* 0x000000486d00780c */ /* 0x000fe40003f64270 */
[----:B------:R-:W-:Y:S02]  /*108a0*/  FSEL R7, R7, -INF , P4 ;  /* 0xff80000007077808 */ /* 0x000fe40002000000 */
[----:B------:R-:W-:Y:S01]  /*108b0*/  FMNMX.FTZ R24, R5, R24, !PT ;  /* 0x0000001805187209 */ /* 0x000fe20007810000 */
[----:B------:R-:W4:Y:S01]  /*108c0*/  MUFU.TANH R56, R56 ;  /* 0x0000003800387308 */ /* 0x000f220000002400 */
[----:B------:R-:W-:Y:S02]  /*108d0*/  ISETP.GT.AND P4, PT, R109, 0x49, PT ;  /* 0x000000496d00780c */ /* 0x000fe40003f84270 */
[----:B0-----:R-:W-:Y:S02]  /*108e0*/  FSEL R83, R48, -INF , P3 ;  /* 0xff80000030537808 */ /* 0x001fe40001800000 */
[----:B------:R-:W-:-:S02]  /*108f0*/  FMNMX.FTZ R28, R7, R24, !PT ;  /* 0x00000018071c7209 */ /* 0x000fc40007810000 */
[----:B------:R-:W-:Y:S01]  /*10900*/  ISETP.GT.AND P3, PT, R109, 0x50, PT ;  /* 0x000000506d00780c */ /* 0x000fe20003f64270 */
[----:B------:R-:W0:Y:S01]  /*10910*/  MUFU.TANH R58, R58 ;  /* 0x0000003a003a7308 */ /* 0x000e220000002400 */
[----:B--2---:R-:W-:Y:S02]  /*10920*/  FSEL R81, R54, -INF , P4 ;  /* 0xff80000036517808 */ /* 0x004fe40002000000 */
[----:B------:R-:W-:Y:S01]  /*10930*/  FMNMX.FTZ R28, R83, R28, !PT ;  /* 0x0000001c531c7209 */ /* 0x000fe20007810000 */
[----:B------:R-:W2:Y:S01]  /*10940*/  @P2 LDC R54, c[0x0][0x450] ;  /* 0x00011400ff362b82 */ /* 0x000ea20000000800 */
[----:B------:R-:W-:Y:S02]  /*10950*/  ISETP.GT.AND P4, PT, R109, 0x51, PT ;  /* 0x000000516d00780c */ /* 0x000fe40003f84270 */
[----:B---3--:R-:W-:Y:S01]  /*10960*/  FSEL R85, R60, -INF , P3 ;  /* 0xff8000003c557808 */ /* 0x008fe20001800000 */
[----:B------:R-:W-:Y:S01]  /*10970*/  MUFU.TANH R52, R52 ;  /* 0x0000003400347308 */ /* 0x000fe20000002400 */
[----:B------:R-:W-:-:S02]  /*10980*/  FMNMX.FTZ R28, R81, R28, !PT ;  /* 0x0000001c511c7209 */ /* 0x000fc40007810000 */
[----:B------:R-:W-:Y:S02]  /*10990*/  ISETP.GT.AND P3, PT, R109, 0x58, PT ;  /* 0x000000586d00780c */ /* 0x000fe40003f64270 */
[----:B-1----:R-:W-:Y:S02]  /*109a0*/  FSEL R87, R62, -INF , P4 ;  /* 0xff8000003e577808 */ /* 0x002fe40002000000 */
[----:B------:R-:W-:Y:S01]  /*109b0*/  FMNMX.FTZ R28, R85, R28, !PT ;  /* 0x0000001c551c7209 */ /* 0x000fe20007810000 */
[----:B------:R-:W1:Y:S01]  /*109c0*/  MUFU.TANH R64, R64 ;  /* 0x0000004000407308 */ /* 0x000e620000002400 */
[----:B------:R-:W-:Y:S02]  /*109d0*/  ISETP.GT.AND P4, PT, R109, 0x59, PT ;  /* 0x000000596d00780c */ /* 0x000fe40003f84270 */
[----:B----4-:R-:W-:Y:S02]  /*109e0*/  FSEL R89, R56, -INF , P3 ;  /* 0xff80000038597808 */ /* 0x010fe40001800000 */
[----:B------:R-:W-:-:S02]  /*109f0*/  FMNMX.FTZ R32, R87, R28, !PT ;  /* 0x0000001c57207209 */ /* 0x000fc40007810000 */
[----:B------:R-:W-:Y:S01]  /*10a00*/  ISETP.GT.AND P3, PT, R109, 0x60, PT ;  /* 0x000000606d00780c */ /* 0x000fe20003f64270 */
[----:B------:R-:W3:Y:S01]  /*10a10*/  MUFU.TANH R34, R34 ;  /* 0x0000002200227308 */ /* 0x000ee20000002400 */
[----:B0-----:R-:W-:Y:S02]  /*10a20*/  FSEL R71, R58, -INF , P4 ;  /* 0xff8000003a477808 */ /* 0x001fe40002000000 */
[----:B------:R-:W-:Y:S02]  /*10a30*/  FMNMX.FTZ R32, R89, R32, !PT ;  /* 0x0000002059207209 */ /* 0x000fe40007810000 */
[----:B------:R-:W-:Y:S02]  /*10a40*/  ISETP.GT.AND P4, PT, R109, 0x61, PT ;  /* 0x000000616d00780c */ /* 0x000fe40003f84270 */
[----:B------:R-:W-:Y:S01]  /*10a50*/  FMNMX.FTZ R32, R71, R32, !PT ;  /* 0x0000002047207209 */ /* 0x000fe20007810000 */
[----:B------:R-:W-:Y:S01]  /*10a60*/  MUFU.TANH R40, R40 ;  /* 0x0000002800287308 */ /* 0x000fe20000002400 */
[----:B-1----:R-:W-:-:S02]  /*10a70*/  FSEL R67, R64, -INF , P4 ;  /* 0xff80000040437808 */ /* 0x002fc40002000000 */
[----:B------:R-:W-:-:S05]  /*10a80*/  ISETP.GT.AND P4, PT, R109, 0x69, PT ;  /* 0x000000696d00780c */ /* 0x000fca0003f84270 */
[----:B------:R-:W0:Y:S08]  /*10a90*/  MUFU.TANH R38, R38 ;  /* 0x0000002600267308 */ /* 0x000e300000002400 */
[----:B------:R1:W-:Y:S08]  /*10aa0*/  MUFU.EX2 R24, R91 ;  /* 0x0000005b00187308 */ /* 0x0003f00000000800 */
[----:B------:R-:W4:Y:S01]  /*10ab0*/  MUFU.TANH R42, R42 ;  /* 0x0000002a002a7308 */ /* 0x000f220000002400 */
[----:B-1----:R-:W-:-:S02]  /*10ac0*/  FSEL R91, R52, -INF , P3 ;  /* 0xff800000345b7808 */ /* 0x002fc40001800000 */
[----:B------:R-:W-:Y:S02]  /*10ad0*/  ISETP.GT.AND P3, PT, R109, 0x68, PT ;  /* 0x000000686d00780c */ /* 0x000fe40003f64270 */
[----:B------:R-:W-:Y:S02]  /*10ae0*/  FMNMX.FTZ R32, R91, R32, !PT ;  /* 0x000000205b207209 */ /* 0x000fe40007810000 */
[----:B---3--:R-:W-:Y:S01]  /*10af0*/  FSEL R93, R34, -INF , P3 ;  /* 0xff800000225d7808 */ /* 0x008fe20001800000 */
[----:B------:R-:W1:Y:S01]  /*10b00*/  MUFU.TANH R44, R44 ;  /* 0x0000002c002c7308 */ /* 0x000e620000002400 */
[----:B------:R-:W-:Y:S02]  /*10b10*/  FMNMX.FTZ R34, R67, R32, !PT ;  /* 0x0000002043227209 */ /* 0x000fe40007810000 */
[----:B------:R-:W-:Y:S02]  /*10b20*/  ISETP.GT.AND P3, PT, R109, 0x70, PT ;  /* 0x000000706d00780c */ /* 0x000fe40003f64270 */
[----:B------:R-:W-:-:S02]  /*10b30*/  FMNMX.FTZ R34, R93, R34, !PT ;  /* 0x000000225d227209 */ /* 0x000fc40007810000 */
[----:B0-----:R-:W-:Y:S01]  /*10b40*/  FSEL R95, R38, -INF , P3 ;  /* 0xff800000265f7808 */ /* 0x001fe20001800000 */
[----:B------:R0:W-:Y:S01]  /*10b50*/  MUFU.EX2 R28, R36 ;  /* 0x00000024001c7308 */ /* 0x0001e20000000800 */
[----:B------:R-:W-:Y:S01]  /*10b60*/  ISETP.GT.AND P3, PT, R109, 0x78, PT ;  /* 0x000000786d00780c */ /* 0x000fe20003f64270 */
[----:B------:R-:W-:-:S06]  /*10b70*/  FFMA.FTZ R38, R57, R50, -R26 ;  /* 0x0000003239267223 */ /* 0x000fcc000001081a */
[----:B------:R-:W3:Y:S01]  /*10b80*/  MUFU.TANH R46, R46 ;  /* 0x0000002e002e7308 */ /* 0x000ee20000002400 */
[-CC-:B0-----:R-:W-:Y:S01]  /*10b90*/  FFMA.FTZ R36, R63, R50.reuse, -R26.reuse ;  /* 0x000000323f247223 */ /* 0x181fe2000001081a */
[----:B------:R-:W-:Y:S01]  /*10ba0*/  FSEL R63, R40, -INF , P4 ;  /* 0xff800000283f7808 */ /* 0x000fe20002000000 */
[----:B------:R-:W-:Y:S01]  /*10bb0*/  FFMA.FTZ R40, R45, R50, -R26 ;  /* 0x000000322d287223 */ /* 0x000fe2000001081a */
[----:B------:R-:W-:Y:S02]  /*10bc0*/  ISETP.GT.AND P4, PT, R109, 0x71, PT ;  /* 0x000000716d00780c */ /* 0x000fe40003f84270 */
[----:B------:R-:W-:Y:S02]  /*10bd0*/  FMNMX.FTZ R34, R63, R34, !PT ;  /* 0x000000223f227209 */ /* 0x000fe40007810000 */
[----:B----4-:R-:W-:Y:S01]  /*10be0*/  FSEL R59, R42, -INF , P4 ;  /* 0xff8000002a3b7808 */ /* 0x010fe20002000000 */
[----:B------:R0:W-:Y:S01]  /*10bf0*/  MUFU.EX2 R32, R36 ;  /* 0x0000002400207308 */ /* 0x0001e20000000800 */
[----:B------:R-:W-:-:S02]  /*10c00*/  FMNMX.FTZ R34, R95, R34, !PT ;  /* 0x000000225f227209 */ /* 0x000fc40007810000 */
[----:B------:R-:W-:Y:S02]  /*10c10*/  ISETP.GT.AND P4, PT, R109, 0x79, PT ;  /* 0x000000796d00780c */ /* 0x000fe40003f84270 */
[----:B------:R-:W-:Y:S02]  /*10c20*/  CS2R R108, SRZ ;  /* 0x00000000006c7805 */ /* 0x000fe4000001ff00 */
[----:B-1----:R-:W-:Y:S01]  /*10c30*/  FSEL R97, R44, -INF , P3 ;  /* 0xff8000002c617808 */ /* 0x002fe20001800000 */
[----:B------:R-:W-:Y:S01]  /*10c40*/  FFMA.FTZ R44, R35, R50, -R26 ;  /* 0x00000032232c7223 */ /* 0x000fe2000001081a */
[----:B------:R-:W-:Y:S01]  /*10c50*/  IMAD.MOV.U32 R35, RZ, RZ, R190 ;  /* 0x000000ffff237224 */ /* 0x000fe200078e00be */
[----:B---3--:R-:W-:Y:S01]  /*10c60*/  FSEL R57, R46, -INF , P4 ;  /* 0xff8000002e397808 */ /* 0x008fe20002000000 */
[----:B------:R-:W-:Y:S01]  /*10c70*/  MUFU.EX2 R181, R181 ;  /* 0x000000b500b57308 */ /* 0x000fe20000000800 */
[----:B0-----:R-:W-:-:S04]  /*10c80*/  FMNMX.FTZ R36, R59, R34, !PT ;  /* 0x000000223b247209 */ /* 0x001fc80007810000 */
[----:B------:R-:W-:-:S03]  /*10c90*/  FMNMX.FTZ R36, R97, R36, !PT ;  /* 0x0000002461247209 */ /* 0x000fc60007810000 */
[----:B------:R0:W1:Y:S01]  /*10ca0*/  MUFU.EX2 R6, R113 ;  /* 0x0000007100067308 */ /* 0x0000620000000800 */
[----:B------:R-:W-:Y:S01]  /*10cb0*/  FMNMX.FTZ R42, R57, R36, !PT ;  /* 0x00000024392a7209 */ /* 0x000fe20007810000 */
[----:B------:R-:W-:-:S04]  /*10cc0*/  FFMA.FTZ R36, R53, R50, -R26 ;  /* 0x0000003235247223 */ /* 0x000fc8000001081a */
[----:B------:R-:W3:Y:S02]  /*10cd0*/  SHFL.BFLY PT, R53, R42, 0x2, 0x1f ;  /* 0x0c401f002a357f89 */ /* 0x000ee400000e0000 */
[----:B------:R-:W4:Y:S01]  /*10ce0*/  MUFU.EX2 R183, R183 ;  /* 0x000000b700b77308 */ /* 0x000f220000000800 */
[----:B0-----:R-:W-:-:S07]  /*10cf0*/  CS2R R112, SRZ ;  /* 0x0000000000707805 */ /* 0x001fce000001ff00 */
[----:B------:R-:W0:Y:S08]  /*10d00*/  MUFU.EX2 R10, R10 ;  /* 0x0000000a000a7308 */ /* 0x000e300000000800 */
[----:B------:R-:W2:Y:S01]  /*10d10*/  MUFU.EX2 R177, R177 ;  /* 0x000000b100b17308 */ /* 0x000ea20000000800 */
[----:B---3--:R-:W-:Y:S01]  /*10d20*/  FMNMX.FTZ R53, R42, R53, !PT ;  /* 0x000000352a357209 */ /* 0x008fe20007810000 */
[-CC-:B------:R-:W-:Y:S01]  /*10d30*/  FFMA.FTZ R42, R39, R50.reuse, -R26.reuse ;  /* 0x00000032272a7223 */ /* 0x180fe2000001081a */
[----:B------:R-:W-:-:S05]  /*10d40*/  FFMA.FTZ R26, R3, R50, -R26 ;  /* 0x00000032031a7223 */ /* 0x000fca000001081a */
[----:B------:R3:W2:Y:S01]  /*10d50*/  MUFU.EX2 R12, R103 ;  /* 0x00000067000c7308 */ /* 0x0006a20000000800 */
[----:B------:R-:W1:Y:S07]  /*10d60*/  SHFL.BFLY PT, R46, R53, 0x1, 0x1f ;  /* 0x0c201f00352e7f89 */ /* 0x000e6e00000e0000 */
[----:B------:R-:W2:Y:S01]  /*10d70*/  MUFU.EX2 R179, R179 ;  /* 0x000000b300b37308 */ /* 0x000ea20000000800 */
[----:B---3--:R-:W-:-:S07]  /*10d80*/  CS2R R102, SRZ ;  /* 0x0000000000667805 */ /* 0x008fce000001ff00 */
[----:B------:R-:W3:Y:S08]  /*10d90*/  MUFU.EX2 R20, R20 ;  /* 0x0000001400147308 */ /* 0x000ef00000000800 */
[----:B------:R-:W3:Y:S01]  /*10da0*/  MUFU.EX2 R173, R173 ;  /* 0x000000ad00ad7308 */ /* 0x000ee20000000800 */
[----:B-1----:R-:W-:-:S04]  /*10db0*/  FMNMX.FTZ R51, R53, R46, !PT ;  /* 0x0000002e35337209 */ /* 0x002fc80007810000 */
[C---:B------:R-:W-:Y:S01]  /*10dc0*/  FSETP.NEU.FTZ.AND P3, PT, R51.reuse, -INF , PT ;  /* 0xff8000003300780b */ /* 0x040fe20003f7d000 */
[----:B------:R-:W-:Y:S02]  /*10dd0*/  FMUL.FTZ R48, R51, R50 ;  /* 0x0000003233307220 */ /* 0x000fe40000410000 */
[----:B------:R-:W-:Y:S03]  /*10de0*/  MUFU.EX2 R14, R14 ;  /* 0x0000000e000e7308 */ /* 0x000fe60000000800 */
[----:B------:R-:W-:-:S05]  /*10df0*/  FSEL R48, R48, RZ, P3 ;  /* 0x000000ff30307208 */ /* 0x000fca0001800000 */
[----:B------:R-:W-:Y:S01]  /*10e00*/  MUFU.EX2 R175, R175 ;  /* 0x000000af00af7308 */ /* 0x000fe20000000800 */
[-CC-:B------:R-:W-:Y:S01]  /*10e10*/  FFMA.FTZ R180, R61, R50.reuse, -R48.reuse ;  /* 0x000000323db47223 */ /* 0x180fe20000010830 */
[-C--:B------:R-:W-:Y:S01]  /*10e20*/  FFMA.FTZ R3, R30, R50.reuse, -R48 ;  /* 0x000000321e037223 */ /* 0x080fe20000010830 */
[----:B------:R-:W-:Y:S01]  /*10e30*/  FADD.FTZ R30, R181, R6 ;  /* 0x00000006b51e7221 */ /* 0x000fe20000010000 */
[-CC-:B------:R-:W-:Y:S01]  /*10e40*/  FFMA.FTZ R182, R65, R50.reuse, -R48.reuse ;  /* 0x0000003241b67223 */ /* 0x180fe20000010830 */
[-CC-:B------:R-:W-:Y:S01]  /*10e50*/  FFMA.FTZ R152, R5, R50.reuse, -R48.reuse ;  /* 0x0000003205987223 */ /* 0x180fe20000010830 */
[-C--:B------:R-:W-:Y:S01]  /*10e60*/  FFMA.FTZ R27, R69, R50.reuse, -R48 ;  /* 0x00000032451b7223 */ /* 0x080fe20000010830 */
[----:B----4-:R-:W-:Y:S01]  /*10e70*/  FADD.FTZ R5, R183, R30 ;  /* 0x0000001eb7057221 */ /* 0x010fe20000010000 */
[----:B------:R-:W-:Y:S01]  /*10e80*/  MUFU.EX2 R180, R180 ;  /* 0x000000b400b47308 */ /* 0x000fe20000000800 */
[-CC-:B------:R-:W-:Y:S01]  /*10e90*/  FFMA.FTZ R176, R29, R50.reuse, -R48.reuse ;  /* 0x000000321db07223 */ /* 0x180fe20000010830 */
[-CC-:B------:R-:W-:Y:S01]  /*10ea0*/  FFMA.FTZ R178, R33, R50.reuse, -R48.reuse ;  /* 0x0000003221b27223 */ /* 0x180fe20000010830 */
[----:B0-----:R-:W-:Y:S01]  /*10eb0*/  FADD.FTZ R30, R10, R5 ;  /* 0x000000050a1e7221 */ /* 0x001fe20000010000 */
[-CC-:B------:R-:W-:Y:S01]  /*10ec0*/  FFMA.FTZ R29, R73, R50.reuse, -R48.reuse ;  /* 0x00000032491d7223 */ /* 0x180fe20000010830 */
[----:B------:R-:W0:Y:S01]  /*10ed0*/  @P2 LDC R33, c[0x0][0x44c] ;  /* 0x00011300ff212b82 */ /* 0x000e220000000800 */
[-C--:B------:R-:W-:Y:S01]  /*10ee0*/  FFMA.FTZ R170, R11, R50.reuse, -R48 ;  /* 0x000000320baa7223 */ /* 0x080fe20000010830 */
[----:B--2---:R-:W-:Y:S01]  /*10ef0*/  FADD.FTZ R5, R177, R30 ;  /* 0x0000001eb1057221 */ /* 0x004fe20000010000 */
[----:B------:R-:W1:Y:S01]  /*10f00*/  MUFU.EX2 R3, R3 ;  /* 0x0000000300037308 */ /* 0x000e620000000800 */
[-CC-:B------:R-:W-:Y:S01]  /*10f10*/  FFMA.FTZ R172, R21, R50.reuse, -R48.reuse ;  /* 0x0000003215ac7223 */ /* 0x180fe20000010830 */
[-CC-:B------:R-:W-:Y:S01]  /*10f20*/  FFMA.FTZ R21, R25, R50.reuse, -R48.reuse ;  /* 0x0000003219157223 */ /* 0x180fe20000010830 */
[----:B------:R-:W-:Y:S01]  /*10f30*/  FADD.FTZ R30, R12, R5 ;  /* 0x000000050c1e7221 */ /* 0x000fe20000010000 */
[-CC-:B------:R-:W-:Y:S01]  /*10f40*/  FFMA.FTZ R174, R77, R50.reuse, -R48.reuse ;  /* 0x000000324dae7223 */ /* 0x180fe20000010830 */
[-CC-:B------:R-:W-:Y:S01]  /*10f50*/  FFMA.FTZ R15, R15, R50.reuse, -R48.reuse ;  /* 0x000000320f0f7223 */ /* 0x180fe20000010830 */
[-C--:B------:R-:W-:Y:S01]  /*10f60*/  FFMA.FTZ R168, R79, R50.reuse, -R48 ;  /* 0x000000324fa87223 */ /* 0x080fe20000010830 */
[----:B------:R-:W-:Y:S01]  /*10f70*/  FADD.FTZ R11, R179, R30 ;  /* 0x0000001eb30b7221 */ /* 0x000fe20000010000 */
[----:B------:R-:W2:Y:S01]  /*10f80*/  MUFU.EX2 R182, R182 ;  /* 0x000000b600b67308 */ /* 0x000ea20000000800 */
[-CC-:B------:R-:W-:Y:S01]  /*10f90*/  FFMA.FTZ R13, R13, R50.reuse, -R48.reuse ;  /* 0x000000320d0d7223 */ /* 0x180fe20000010830 */
[-CC-:B------:R-:W-:Y:S01]  /*10fa0*/  FFMA.FTZ R9, R9, R50.reuse, -R48.reuse ;  /* 0x0000003209097223 */ /* 0x180fe20000010830 */
[----:B---3--:R-:W-:Y:S01]  /*10fb0*/  FADD.FTZ R52, R20, R11 ;  /* 0x0000000b14347221 */ /* 0x008fe20000010000 */
[-CC-:B------:R-:W-:Y:S01]  /*10fc0*/  FFMA.FTZ R7, R7, R50.reuse, -R48.reuse ;  /* 0x0000003207077223 */ /* 0x180fe20000010830 */
[-CC-:B------:R-:W-:Y:S01]  /*10fd0*/  FFMA.FTZ R154, R83, R50.reuse, -R48.reuse ;  /* 0x00000032539a7223 */ /* 0x180fe20000010830 */
[-C--:B------:R-:W-:Y:S01]  /*10fe0*/  FFMA.FTZ R11, R81, R50.reuse, -R48 ;  /* 0x00000032510b7223 */ /* 0x080fe20000010830 */
[----:B------:R-:W-:Y:S01]  /*10ff0*/  FADD.FTZ R25, R173, R52 ;  /* 0x00000034ad197221 */ /* 0x000fe20000010000 */
[----:B------:R-:W3:Y:S01]  /*11000*/  MUFU.EX2 R27, R27 ;  /* 0x0000001b001b7308 */ /* 0x000ee20000000800 */
[----:B-1----:R-:W-:Y:S01]  /*11010*/  FADD.FTZ R5, R180, R3 ;  /* 0x00000003b4057221 */ /* 0x002fe20000010000 */
[-CC-:B------:R-:W-:Y:S01]  /*11020*/  FFMA.FTZ R156, R85, R50.reuse, -R48.reuse ;  /* 0x00000032559c7223 */ /* 0x180fe20000010830 */
[-CC-:B------:R-:W-:Y:S01]  /*11030*/  FFMA.FTZ R158, R89, R50.reuse, -R48.reuse ;  /* 0x00000032599e7223 */ /* 0x180fe20000010830 */
[----:B------:R-:W-:Y:S01]  /*11040*/  FFMA.FTZ R71, R71, R50, -R48 ;  /* 0x0000003247477223 */ /* 0x000fe20000010830 */
[----:B0-----:R-:W-:Y:S01]  /*11050*/  @P2 IMAD.HI.U32 R33, R190, R33, RZ ;  /* 0x00000021be212227 */ /* 0x001fe200078e00ff */
[----:B------:R-:W-:-:S03]  /*11060*/  F2FP.BF16.F32.PACK_AB R181, R6, R181 ;  /* 0x000000b506b5723e */ /* 0x000fc600000010ff */
[--C-:B------:R-:W-:Y:S01]  /*11070*/  FFMA.FTZ R91, R91, R50, -R48.reuse ;  /* 0x000000325b5b7223 */ /* 0x100fe20000010830 */
[----:B------:R-:W0:Y:S01]  /*11080*/  MUFU.EX2 R176, R176 ;  /* 0x000000b000b07308 */ /* 0x000e220000000800 */
[----:B--2---:R-:W-:Y:S01]  /*11090*/  FADD.FTZ R30, R182, R5 ;  /* 0x00000005b61e7221 */ /* 0x004fe20000010000 */
[----:B------:R-:W-:Y:S01]  /*110a0*/  @P2 SHF.R.U32.HI R35, RZ, R54, R33 ;  /* 0x00000036ff232219 */ /* 0x000fe20000011621 */
[-CC-:B------:R-:W-:Y:S01]  /*110b0*/  FFMA.FTZ R67, R67, R50.reuse, -R48.reuse ;  /* 0x0000003243437223 */ /* 0x180fe20000010830 */
[-CC-:B------:R-:W-:Y:S01]  /*110c0*/  FFMA.FTZ R93, R93, R50.reuse, -R48.reuse ;  /* 0x000000325d5d7223 */ /* 0x180fe20000010830 */
[-C--:B------:R-:W-:Y:S01]  /*110d0*/  FFMA.FTZ R63, R63, R50.reuse, -R48 ;  /* 0x000000323f3f7223 */ /* 0x080fe20000010830 */
[----:B------:R-:W-:Y:S01]  /*110e0*/  IADD3 R37, R35, R193, -R192 ;  /* 0x000000c123257210 */ /* 0x000fe20007ffe8c0 */
[-C--:B------:R-:W-:Y:S01]  /*110f0*/  FFMA.FTZ R95, R95, R50.reuse, -R48 ;  /* 0x000000325f5f7223 */ /* 0x080fe20000010830 */
[----:B------:R-:W1:Y:S01]  /*11100*/  MUFU.EX2 R29, R29 ;  /* 0x0000001d001d7308 */ /* 0x000e620000000800 */
[----:B---3--:R-:W-:Y:S01]  /*11110*/  FADD.FTZ R5, R27, R30 ;  /* 0x0000001e1b057221 */ /* 0x008fe20000010000 */
[----:B------:R-:W-:Y:S01]  /*11120*/  FADD.FTZ R30, R14, R25 ;  /* 0x000000190e1e7221 */ /* 0x000fe20000010000 */
[-CC-:B------:R-:W-:Y:S01]  /*11130*/  FFMA.FTZ R59, R59, R50.reuse, -R48.reuse ;  /* 0x000000323b3b7223 */ /* 0x180fe20000010830 */
[----:B------:R-:W-:Y:S01]  /*11140*/  FFMA.FTZ R97, R97, R50, -R48 ;  /* 0x0000003261617223 */ /* 0x000fe20000010830 */
[----:B------:R-:W-:Y:S01]  /*11150*/  F2FP.BF16.F32.PACK_AB R180, R3, R180 ;  /* 0x000000b403b4723e */ /* 0x000fe200000010ff */
[----:B------:R-:W-:Y:S01]  /*11160*/  FADD.FTZ R25, R175, R30 ;  /* 0x0000001eaf197221 */ /* 0x000fe20000010000 */
[----:B------:R-:W-:Y:S01]  /*11170*/  SHF.R.S32.HI R52, RZ, 0x1f, R37 ;  /* 0x0000001fff347819 */ /* 0x000fe20000011425 */
[----:B------:R2:W-:Y:S01]  /*11180*/  MUFU.EX2 R46, R31 ;  /* 0x0000001f002e7308 */ /* 0x0005e20000000800 */
[----:B0-----:R-:W-:Y:S01]  /*11190*/  FADD.FTZ R0, R176, R5 ;  /* 0x00000005b0007221 */ /* 0x001fe20000010000 */
[----:B------:R-:W-:Y:S01]  /*111a0*/  FADD.FTZ R30, R24, R25 ;  /* 0x00000019181e7221 */ /* 0x000fe20000010000 */
[----:B------:R-:W-:Y:S01]  /*111b0*/  FFMA.FTZ R25, R87, R50, -R48 ;  /* 0x0000003257197223 */ /* 0x000fe20000010830 */
[----:B------:R-:W-:Y:S01]  /*111c0*/  F2FP.BF16.F32.PACK_AB R177, R12, R177 ;  /* 0x000000b10cb1723e */ /* 0x000fe200000010ff */
[----:B------:R-:W-:Y:S01]  /*111d0*/  VIADD R12, R88, 0xfffffffe ;  /* 0xfffffffe580c7836 */ /* 0x000fe20000000000 */
[----:B------:R-:W-:-:S02]  /*111e0*/  F2FP.BF16.F32.PACK_AB R183, R10, R183 ;  /* 0x000000b70ab7723e */ /* 0x000fc400000010ff */
[----:B------:R-:W-:Y:S01]  /*111f0*/  CS2R R88, SRZ ;  /* 0x0000000000587805 */ /* 0x000fe2000001ff00 */
[----:B------:R-:W0:Y:S01]  /*11200*/  MUFU.EX2 R178, R178 ;  /* 0x000000b200b27308 */ /* 0x000e220000000800 */
[-C--:B--2---:R-:W-:Y:S01]  /*11210*/  FFMA.FTZ R31, R75, R50.reuse, -R48 ;  /* 0x000000324b1f7223 */ /* 0x084fe20000010830 */
[----:B-1----:R-:W-:Y:S01]  /*11220*/  FADD.FTZ R5, R29, R0 ;  /* 0x000000001d057221 */ /* 0x002fe20000010000 */
[----:B------:R-:W-:Y:S01]  /*11230*/  FFMA.FTZ R48, R57, R50, -R48 ;  /* 0x0000003239307223 */ /* 0x000fe20000010830 */
[----:B------:R-:W-:Y:S02]  /*11240*/  F2FP.BF16.F32.PACK_AB R179, R20, R179 ;  /* 0x000000b314b3723e */ /* 0x000fe400000010ff */
[----:B------:R-:W-:Y:S02]  /*11250*/  F2FP.BF16.F32.PACK_AB R173, R14, R173 ;  /* 0x000000ad0ead723e */ /* 0x000fe400000010ff */
[----:B------:R-:W1:Y:S01]  /*11260*/  MUFU.EX2 R169, R169 ;  /* 0x000000a900a97308 */ /* 0x000e620000000800 */
[----:B------:R-:W-:-:S02]  /*11270*/  F2FP.BF16.F32.PACK_AB R175, R24, R175 ;  /* 0x000000af18af723e */ /* 0x000fc400000010ff */
[----:B------:R-:W-:Y:S02]  /*11280*/  F2FP.BF16.F32.PACK_AB R182, R27, R182 ;  /* 0x000000b61bb6723e */ /* 0x000fe400000010ff */
[----:B------:R-:W-:-:S03]  /*11290*/  F2FP.BF16.F32.PACK_AB R176, R29, R176 ;  /* 0x000000b01db0723e */ /* 0x000fc600000010ff */
[----:B------:R-:W2:Y:S01]  /*112a0*/  MUFU.EX2 R31, R31 ;  /* 0x0000001f001f7308 */ /* 0x000ea20000000800 */
[----:B0-----:R-:W-:-:S07]  /*112b0*/  FADD.FTZ R0, R178, R5 ;  /* 0x00000005b2007221 */ /* 0x001fce0000010000 */
[----:B------:R-:W0:Y:S01]  /*112c0*/  MUFU.EX2 R172, R172 ;  /* 0x000000ac00ac7308 */ /* 0x000e220000000800 */
[----:B-1----:R-:W-:Y:S01]  /*112d0*/  FADD.FTZ R33, R169, R30 ;  /* 0x0000001ea9217221 */ /* 0x002fe20000010000 */
[----:B------:R-:W-:-:S03]  /*112e0*/  F2FP.BF16.F32.PACK_AB R169, R28, R169 ;  /* 0x000000a91ca9723e */ /* 0x000fc600000010ff */
[----:B------:R-:W-:-:S03]  /*112f0*/  FADD.FTZ R30, R28, R33 ;  /* 0x000000211c1e7221 */ /* 0x000fc60000010000 */
[----:B------:R-:W1:Y:S01]  /*11300*/  MUFU.EX2 R171, R171 ;  /* 0x000000ab00ab7308 */ /* 0x000e620000000800 */
[C---:B--2---:R-:W-:Y:S01]  /*11310*/  FADD.FTZ R5, R31.reuse, R0 ;  /* 0x000000001f057221 */ /* 0x044fe20000010000 */
[----:B------:R-:W-:-:S06]  /*11320*/  F2FP.BF16.F32.PACK_AB R178, R31, R178 ;  /* 0x000000b21fb2723e */ /* 0x000fcc00000010ff */
        /* <DEDUP_REMOVED lines=30> */
[----:B--2---:R-:W-:Y:S01]  /*11510*/  FADD.FTZ R0, R170, R5 ;  /* 0x00000005aa007221 */ /* 0x004fe20000010000 */
[----:B------:R-:W-:-:S06]  /*11520*/  LEA.HI R5, R52, R37, RZ, 0x7 ;  /* 0x0000002534057211 */ /* 0x000fcc00078f38ff */
        /* <DEDUP_REMOVED lines=53> */
[----:B------:R-:W-:Y:S02]  /*11880*/  F2FP.BF16.F32.PACK_AB R160, R160, R91 ;  /* 0x0000005ba0a0723e */ /* 0x000fe400000010ff */
[----:B------:R-:W-:-:S04]  /*11890*/  CS2R R90, SRZ ;  /* 0x00000000005a7805 */ /* 0x000fc8000001ff00 */
[----:B------:R-:W2:Y:S01]  /*118a0*/  MUFU.EX2 R95, R95 ;  /* 0x0000005f005f7308 */ /* 0x000ea20000000800 */
[----:B0-----:R-:W-:-:S07]  /*118b0*/  FADD.FTZ R3, R93, R6 ;  /* 0x000000065d037221 */ /* 0x001fce0000010000 */
[----:B------:R-:W0:Y:S01]  /*118c0*/  MUFU.EX2 R164, R59 ;  /* 0x0000003b00a47308 */ /* 0x000e220000000800 */
[C---:B-1----:R-:W-:Y:S01]  /*118d0*/  FADD.FTZ R6, R162.reuse, R3 ;  /* 0x00000003a2067221 */ /* 0x042fe20000010000 */
[----:B------:R-:W-:Y:S02]  /*118e0*/  F2FP.BF16.F32.PACK_AB R162, R162, R93 ;  /* 0x0000005da2a2723e */ /* 0x000fe400000010ff */
[----:B------:R-:W-:-:S04]  /*118f0*/  CS2R R92, SRZ ;  /* 0x00000000005c7805 */ /* 0x000fc8000001ff00 */
[----:B------:R-:W1:Y:S01]  /*11900*/  MUFU.EX2 R97, R97 ;  /* 0x0000006100617308 */ /* 0x000e620000000800 */
[----:B--2---:R-:W-:-:S07]  /*11910*/  FADD.FTZ R3, R95, R6 ;  /* 0x000000065f037221 */ /* 0x004fce0000010000 */
[----:B------:R-:W2:Y:S01]  /*11920*/  MUFU.EX2 R48, R48 ;  /* 0x0000003000307308 */ /* 0x000ea20000000800 */
[C---:B0-----:R-:W-:Y:S01]  /*11930*/  FADD.FTZ R6, R164.reuse, R3 ;  /* 0x00000003a4067221 */ /* 0x041fe20000010000 */
[----:B------:R-:W-:Y:S02]  /*11940*/  F2FP.BF16.F32.PACK_AB R164, R164, R95 ;  /* 0x0000005fa4a4723e */ /* 0x000fe400000010ff */
[----:B------:R-:W-:-:S04]  /*11950*/  CS2R R94, SRZ ;  /* 0x00000000005e7805 */ /* 0x000fc8000001ff00 */
[----:B------:R-:W0:Y:S01]  /*11960*/  MUFU.EX2 R26, R26 ;  /* 0x0000001a001a7308 */ /* 0x000e220000000800 */
[----:B-1----:R-:W-:Y:S01]  /*11970*/  FADD.FTZ R3, R97, R6 ;  /* 0x0000000661037221 */ /* 0x002fe20000010000 */
[----:B------:R-:W-:-:S04]  /*11980*/  SHF.R.S32.HI R6, RZ, 0x7, R5 ;  /* 0x00000007ff067819 */ /* 0x000fc80000011405 */
[----:B------:R-:W-:Y:S02]  /*11990*/  VIMNMX R5, R191, R6, !PT ;  /* 0x00000006bf057248 */ /* 0x000fe40007fe0100 */
[C---:B--2---:R-:W-:Y:S01]  /*119a0*/  F2FP.BF16.F32.PACK_AB R166, R48.reuse, R97 ;  /* 0x0000006130a6723e */ /* 0x044fe200000010ff */
[----:B------:R-:W-:Y:S01]  /*119b0*/  FADD.FTZ R3, R48, R3 ;  /* 0x0000000330037221 */ /* 0x000fe20000010000 */
[----:B------:R-:W-:Y:S02]  /*119c0*/  ISETP.GE.AND P3, PT, R12, R5, PT ;  /* 0x000000050c00720c */ /* 0x000fe40003f66270 */
[----:B------:R-:W-:Y:S01]  /*119d0*/  CS2R R96, SRZ ;  /* 0x0000000000607805 */ /* 0x000fe2000001ff00 */
[C---:B0-----:R-:W-:Y:S01]  /*119e0*/  FADD.FTZ R0, R26.reuse, R35 ;  /* 0x000000231a007221 */ /* 0x041fe20000010000 */
[----:B------:R-:W-:-:S09]  /*119f0*/  F2FP.BF16.F32.PACK_AB R167, R26, R167 ;  /* 0x000000a71aa7723e */ /* 0x000fd200000010ff */
[----:B------:R-:W-:Y:S05]  /*11a00*/  @!P3 BRA `(.L_x_2704) ;  /* 0x0000003000c4b947 */ /* 0x000fea0003800000 */
[----:B------:R-:W-:Y:S02]  /*11a10*/  IMAD.MOV.U32 R10, RZ, RZ, R8 ;  /* 0x000000ffff0a7224 */ /* 0x000fe400078e0008 */
[----:B------:R-:W-:Y:S02]  /*11a20*/  IMAD.MOV.U32 R11, RZ, RZ, R51 ;  /* 0x000000ffff0b7224 */ /* 0x000fe400078e0033 */
[----:B------:R-:W-:Y:S02]  /*11a30*/  IMAD.MOV.U32 R6, RZ, RZ, R186 ;  /* 0x000000ffff067224 */ /* 0x000fe400078e00ba */
[----:B------:R-:W-:Y:S02]  /*11a40*/  IMAD.MOV.U32 R13, RZ, RZ, R184 ;  /* 0x000000ffff0d7224 */ /* 0x000fe400078e00b8 */
[----:B------:R-:W-:-:S07]  /*11a50*/  IMAD.MOV.U32 R151, RZ, RZ, RZ ;  /* 0x000000ffff977224 */ /* 0x000fce00078e00ff */
.L_x_2714:
[----:B------:R-:W-:Y:S01]  /*11a60*/  ISETP.NE.AND P3, PT, R189, RZ, PT ;  /* 0x000000ffbd00720c */ /* 0x000fe20003f65270 */
[----:B------:R-:W-:Y:S01]  /*11a70*/  VIADD R184, R13, 0x1 ;  /* 0x000000010db87836 */ /* 0x000fe20000000000 */
[----:B------:R-:W-:Y:S05]  /*11a80*/  YIELD ;  /* 0x0000000000007946 */ /* 0x000fea0003800000 */
[----:B------:R-:W-:-:S04]  /*11a90*/  ISETP.NE.AND P4, PT, R184, 0x2, PT ;  /* 0x00000002b800780c */ /* 0x000fc80003f85270 */
[----:B------:R-:W-:Y:S02]  /*11aa0*/  SEL R7, RZ, 0x1, P4 ;  /* 0x00000001ff077807 */ /* 0x000fe40002000000 */
[----:B------:R-:W-:Y:S02]  /*11ab0*/  SEL R184, R184, RZ, P4 ;  /* 0x000000ffb8b87207 */ /* 0x000fe40002000000 */
[----:B------:R-:W-:Y:S01]  /*11ac0*/  LOP3.LUT R186, R6, R7, RZ, 0x3c, !PT ;  /* 0x0000000706ba7212 */ /* 0x000fe200078e3cff */
[----:B------:R-:W-:Y:S06]  /*11ad0*/  @P3 BRA `(.L_x_2705) ;  /* 0x0000000000303947 */ /* 0x000fec0003800000 */
[----:B------:R-:W-:Y:S05]  /*11ae0*/  @!P0 BRA `(.L_x_2706) ;  /* 0x0000000000048947 */ /* 0x000fea0003800000 */
[----:B------:R-:W-:Y:S01]  /*11af0*/  BPT.TRAP 0x1 ;  /* 0x000000040000795c */ /* 0x000fe20000300000 */
.L_x_2706:
[----:B------:R-:W-:Y:S01]  /*11b00*/  IMAD R7, R184, 0x8, R2 ;  /* 0x00000008b8077824 */ /* 0x000fe200078e0202 */
[----:B------:R-:W-:-:S04]  /*11b10*/  SHF.L.U32 R8, R186, 0x1f, RZ ;  /* 0x0000001fba087819 */ /* 0x000fc800000006ff */
[----:B------:R0:W1:Y:S01]  /*11b20*/  SYNCS.PHASECHK.TRANS64.TRYWAIT P4, [R7+URZ+0x28830], R8 ;  /* 0x02883008070075a7 */ /* 0x000062000808017f */
[----:B------:R-:W-:Y:S05]  /*11b30*/  @!P0 BRA `(.L_x_2707) ;  /* 0x0000000000048947 */ /* 0x000fea0003800000 */
[----:B------:R-:W-:Y:S01]  /*11b40*/  BPT.TRAP 0x1 ;  /* 0x000000040000795c */ /* 0x000fe20000300000 */
.L_x_2707:
[----:B------:R-:W-:Y:S04]  /*11b50*/  BSSY B0, `(.L_x_2705) ;  /* 0x0000004000007945 */ /* 0x000fe80003800000 */
[----:B-1----:R-:W-:Y:S05]  /*11b60*/  @P4 BRA `(.L_x_2708) ;  /* 0x0000000000084947 */ /* 0x002fea0003800000 */
[----:B------:R-:W1:Y:S02]  /*11b70*/  SYNCS.PHASECHK.TRANS64.TRYWAIT P4, [R7+URZ+0x28830], R8 ;  /* 0x02883008070075a7 */ /* 0x000e64000808017f */
[----:B-1----:R-:W-:Y:S05]  /*11b80*/  @!P4 BRA `(.L_x_2709) ;  /* 0x0000012c00d8c947 */ /* 0x002fea0003800000 */
.L_x_2708:
[----:B------:R-:W-:Y:S05]  /*11b90*/  BSYNC B0 ;  /* 0x0000000000007941 */ /* 0x000fea0003800000 */
.L_x_2705:
        /* <DEDUP_REMOVED lines=60> */
.L_x_2711:
[----:B------:R-:W-:Y:S01]  /*11f60*/  SHF.L.U32 R6, R6, 0x1f, RZ ;  /* 0x0000001f06067819 */ /* 0x000fe200000006ff */
[----:B------:R-:W-:-:S04]  /*11f70*/  IMAD R7, R13, 0x8, R2 ;  /* 0x000000080d077824 */ /* 0x000fc800078e0202 */
[----:B------:R0:W1:Y:S01]  /*11f80*/  SYNCS.PHASECHK.TRANS64.TRYWAIT P3, [R7+URZ+0x28850], R6 ;  /* 0x02885006070075a7 */ /* 0x000062000806017f */
[----:B------:R-:W-:Y:S05]  /*11f90*/  @!P0 BRA `(.L_x_2712) ;  /* 0x0000000000048947 */ /* 0x000fea0003800000 */
[----:B------:R-:W-:Y:S01]  /*11fa0*/  BPT.TRAP 0x1 ;  /* 0x000000040000795c */ /* 0x000fe20000300000 */
.L_x_2712:
[----:B-1----:R-:W-:Y:S05]  /*11fb0*/  @P3 BRA `(.L_x_2710) ;  /* 0x0000000000083947 */ /* 0x002fea0003800000 */
[----:B------:R-:W1:Y:S02]  /*11fc0*/  SYNCS.PHASECHK.TRANS64.TRYWAIT P3, [R7+URZ+0x28850], R6 ;  /* 0x02885006070075a7 */ /* 0x000e64000806017f */
[----:B-1----:R-:W-:Y:S05]  /*11fd0*/  @!P3 BRA `(.L_x_2713) ;  /* 0x0000012800d8b947 */ /* 0x002fea0003800000 */
.L_x_2710:
        /* <DEDUP_REMOVED lines=17> */
[----:B------:R-:W-:Y:S02]  /*120f0*/  IMAD.IADD R60, R204, 0x1, R190 ;  /* 0x00000001cc3c7824 */ /* 0x000fe400078e02be */
        /* <DEDUP_REMOVED lines=63> */
[----:B------:R-:W-:-:S05]  /*124f0*/  FMUL.FTZ R84, R87, UR49 ;  /* 0x0000003157547c20 */ /* 0x000fca0008410000 */
[----:B------:R-:W5:Y:S08]  /*12500*/  MUFU.TANH R33, R33 ;  /* 0x0000002100217308 */ /* 0x000f700000002400 */
        /* <DEDUP_REMOVED lines=10> */
[----:B------:R-:W5:Y:S01]  /*125b0*/  MUFU.TANH R49, R49 ;  /* 0x0000003100317308 */ /* 0x000f620000002400 */
[----:B------:R-:W-:-:S02]  /*125c0*/  WARPGROUP.DEPBAR.LE gsb0, 0x0 ;  /* 0x00008000000079c5 */ /* 0x000fc40000010000 */
[----:B------:R-:W-:-:S05]  /*125d0*/  WARPGROUP.ARRIVE ;  /* 0x00000000000079c5 */ /* 0x000fca0000000000 */
[----:B------:R-:W5:Y:S01]  /*125e0*/  MUFU.TANH R52, R52 ;  /* 0x0000003400347308 */ /* 0x000f620000002400 */
[----:B------:R-:W-:Y:S01]  /*125f0*/  HGMMA.64x128x16.F32.BF16 R88, R176, gdesc[UR4].tnspB, R88, gsb0 ;  /* 0x41e00004b0587df0 */ /* 0x000fe20008001858 */
[----:B------:R-:W-:Y:S01]  /*12600*/  R2UR UR6, R8 ;  /* 0x00000000080672ca */ /* 0x000fe200000e0000 */
[----:B------:R-:W-:Y:S01]  /*12610*/  VIADD R8, R6, 0x180 ;  /* 0x0000018006087836 */ /* 0x000fe20000000000 */
[----:B------:R-:W-:Y:S01]  /*12620*/  R2UR UR7, R9 ;  /* 0x00000000090772ca */ /* 0x000fe200000e0000 */
[----:B------:R-:W-:-:S03]  /*12630*/  IMAD.MOV.U32 R9, RZ, RZ, 0x40000040 ;  /* 0x40000040ff097424 */ /* 0x000fc600078e00ff */
[----:B------:R-:W5:Y:S08]  /*12640*/  MUFU.TANH R53, R53 ;  /* 0x0000003500357308 */ /* 0x000f700000002400 */
[----:B------:R-:W5:Y:S08]  /*12650*/  MUFU.TANH R56, R56 ;  /* 0x0000003800387308 */ /* 0x000f700000002400 */
[----:B------:R-:W5:Y:S08]  /*12660*/  MUFU.TANH R57, R57 ;  /* 0x0000003900397308 */ /* 0x000f700000002400 */
[----:B------:R-:W5:Y:S08]  /*12670*/  MUFU.TANH R61, R61 ;  /* 0x0000003d003d7308 */ /* 0x000f700000002400 */
        /* <DEDUP_REMOVED lines=38> */
[----:B------:R-:W-:Y:S02]  /*128e0*/  R2UR UR7, R9 ;  /* 0x00000000090772ca */ /* 0x000fe400000e0000 */
[----:B------:R-:W0:Y:S01]  /*128f0*/  @P2 LDC R9, c[0x0][0x44c] ;  /* 0x00011300ff092b82 */ /* 0x000e220000000800 */
[----:B------:R-:W-:-:S07]  /*12900*/  R2UR UR6, R8 ;  /* 0x00000000080672ca */ /* 0x000fce00000e0000 */
[----:B------:R-:W1:Y:S01]  /*12910*/  @P2 LDC R8, c[0x0][0x450] ;  /* 0x00011400ff082b82 */ /* 0x000e620000000800 */
[----:B0-----:R-:W-:-:S05]  /*12920*/  @P2 IMAD.HI.U32 R9, R60, R9, RZ ;  /* 0x000000093c092227 */ /* 0x001fca00078e00ff */
[----:B-1----:R-:W-:Y:S01]  /*12930*/  @P2 SHF.R.U32.HI R60, RZ, R8, R9 ;  /* 0x00000008ff3c2219 */ /* 0x002fe20000011609 */
[----:B------:R-:W-:Y:S02]  /*12940*/  IMAD.MOV.U32 R9, RZ, RZ, 0x40000040 ;  /* 0x40000040ff097424 */ /* 0x000fe400078e00ff */
[----:B------:R-:W-:Y:S02]  /*12950*/  VIADD R8, R6, 0x280 ;  /* 0x0000028006087836 */ /* 0x000fe40000000000 */
[----:B------:R-:W0:Y:S01]  /*12960*/  SHFL.IDX PT, R69, R60, RZ, 0x1c1f ;  /* 0x001c1fff3c457589 */ /* 0x000e2200000e0000 */
[----:B------:R-:W-:Y:S02]  /*12970*/  WARPGROUP.DEPBAR.LE gsb0, 0x0 ;  /* 0x00008000000079c5 */ /* 0x000fe40000010000 */
[----:B------:R-:W-:-:S06]  /*12980*/  WARPGROUP.ARRIVE ;  /* 0x00000000000079c5 */ /* 0x000fcc0000000000 */
[----:B------:R-:W-:Y:S01]  /*12990*/  HGMMA.64x128x16.F32.BF16 R88, R152, gdesc[UR4].tnspB, R88, gsb0 ;  /* 0x41e0000498587df0 */ /* 0x000fe20008001858 */
[----:B------:R-:W-:Y:S01]  /*129a0*/  R2UR UR7, R9 ;  /* 0x00000000090772ca */ /* 0x000fe200000e0000 */
[----:B------:R-:W-:Y:S01]  /*129b0*/  IMAD.MOV.U32 R9, RZ, RZ, -0x80 ;  /* 0xffffff80ff097424 */ /* 0x000fe200078e00ff */
[----:B------:R-:W-:Y:S01]  /*129c0*/  R2UR UR6, R8 ;  /* 0x00000000080672ca */ /* 0x000fe200000e0000 */
[----:B------:R-:W-:Y:S01]  /*129d0*/  FMUL.FTZ R8, R72, UR49 ;  /* 0x0000003148087c20 */ /* 0x000fe20008410000 */
[----:B------:R-:W-:Y:S01]  /*129e0*/  FMUL.FTZ R72, R39, UR49 ;  /* 0x0000003127487c20 */ /* 0x000fe20008410000 */
[----:B------:R-:W-:Y:S01]  /*129f0*/  IMAD R9, R12, R9, 0x1 ;  /* 0x000000010c097424 */ /* 0x000fe200078e0209 */
[----:B------:R-:W-:Y:S04]  /*12a00*/  MUFU.TANH R39, R80 ;  /* 0x0000005000277308 */ /* 0x000fe80000002400 */
[----:B------:R-:W-:-:S04]  /*12a10*/  IADD3 R9, R193, R9, -R197 ;  /* 0x00000009c1097210 */ /* 0x000fc80007ffe8c5 */
[----:B------:R-:W1:Y:S01]  /*12a20*/  MUFU.TANH R8, R8 ;  /* 0x0000000800087308 */ /* 0x000e620000002400 */
[----:B------:R-:W-:-:S04]  /*12a30*/  IMAD.IADD R9, R9, 0x1, -R192 ;  /* 0x0000000109097824 */ /* 0x000fc800078e0ac0 */
[----:B0-----:R-:W-:-:S03]  /*12a40*/  IMAD.IADD R69, R9, 0x1, R69 ;  /* 0x0000000109457824 */ /* 0x001fc600078e0245 */
[----:B------:R-:W-:Y:S02]  /*12a50*/  MUFU.TANH R72, R72 ;  /* 0x0000004800487308 */ /* 0x000fe40000002400 */
[C---:B------:R-:W-:Y:S02]  /*12a60*/  ISETP.GT.AND P4, PT, R69.reuse, RZ, PT ;  /* 0x000000ff4500720c */ /* 0x040fe40003f84270 */
[C---:B------:R-:W-:Y:S02]  /*12a70*/  ISETP.GT.AND P3, PT, R69.reuse, 0x1, PT ;  /* 0x000000014500780c */ /* 0x040fe40003f64270 */
[----:B------:R-:W-:Y:S02]  /*12a80*/  FSEL R14, R14, -INF , P4 ;  /* 0xff8000000e0e7808 */ /* 0x000fe40002000000 */
[----:B------:R-:W-:Y:S02]  /*12a90*/  FSEL R20, R20, -INF , P3 ;  /* 0xff80000014147808 */ /* 0x000fe40001800000 */
[----:B------:R-:W-:-:S02]  /*12aa0*/  ISETP.GT.AND P5, PT, R69, 0x8, PT ;  /* 0x000000084500780c */ /* 0x000fc40003fa4270 */
[C---:B------:R-:W-:Y:S02]  /*12ab0*/  ISETP.GT.AND P4, PT, R69.reuse, 0x9, PT ;  /* 0x000000094500780c */ /* 0x040fe40003f84270 */
[----:B------:R-:W-:Y:S02]  /*12ac0*/  ISETP.GT.AND P3, PT, R69, 0x10, PT ;  /* 0x000000104500780c */ /* 0x000fe40003f64270 */
[----:B--2---:R-:W-:Y:S02]  /*12ad0*/  FSEL R24, R24, -INF , P5 ;  /* 0xff80000018187808 */ /* 0x004fe40002800000 */
[----:B---3--:R-:W-:Y:S02]  /*12ae0*/  FSEL R25, R25, -INF , P4 ;  /* 0xff80000019197808 */ /* 0x008fe40002000000 */
[----:B----4-:R-:W-:Y:S02]  /*12af0*/  FSEL R27, R27, -INF , P3 ;  /* 0xff8000001b1b7808 */ /* 0x010fe40001800000 */
[----:B------:R-:W-:-:S02]  /*12b00*/  ISETP.GT.AND P5, PT, R69, 0x11, PT ;  /* 0x000000114500780c */ /* 0x000fc40003fa4270 */
[C---:B------:R-:W-:Y:S02]  /*12b10*/  ISETP.GT.AND P4, PT, R69.reuse, 0x18, PT ;  /* 0x000000184500780c */ /* 0x040fe40003f84270 */
[----:B------:R-:W-:Y:S02]  /*12b20*/  ISETP.GT.AND P3, PT, R69, 0x19, PT ;  /* 0x000000194500780c */ /* 0x000fe40003f64270 */
[----:B-----5:R-:W-:Y:S02]  /*12b30*/  FSEL R29, R29, -INF , P5 ;  /* 0xff8000001d1d7808 */ /* 0x020fe40002800000 */
[----:B------:R-:W-:Y:S02]  /*12b40*/  FSEL R31, R31, -INF , P4 ;  /* 0xff8000001f1f7808 */ /* 0x000fe40002000000 */
[----:B------:R-:W-:Y:S02]  /*12b50*/  FSEL R33, R33, -INF , P3 ;  /* 0xff80000021217808 */ /* 0x000fe40001800000 */
[----:B------:R-:W-:-:S02]  /*12b60*/  ISETP.GT.AND P5, PT, R69, 0x20, PT ;  /* 0x000000204500780c */ /* 0x000fc40003fa4270 */
[C---:B------:R-:W-:Y:S02]  /*12b70*/  ISETP.GT.AND P4, PT, R69.reuse, 0x21, PT ;  /* 0x000000214500780c */ /* 0x040fe40003f84270 */
[----:B------:R-:W-:Y:S02]  /*12b80*/  ISETP.GT.AND P3, PT, R69, 0x28, PT ;  /* 0x000000284500780c */ /* 0x000fe40003f64270 */
[----:B------:R-:W-:Y:S02]  /*12b90*/  FSEL R34, R34, -INF , P5 ;  /* 0xff80000022227808 */ /* 0x000fe40002800000 */
        /* <DEDUP_REMOVED lines=30> */
[----:B-1----:R-:W-:Y:S02]  /*12d80*/  FSEL R8, R8, -INF , P4 ;  /* 0xff80000008087808 */ /* 0x002fe40002000000 */
[----:B------:R-:W-:Y:S02]  /*12d90*/  FSEL R64, R64, -INF , P3 ;  /* 0xff80000040407808 */ /* 0x000fe40001800000 */
[----:B------:R-:W-:-:S02]  /*12da0*/  ISETP.GT.AND P5, PT, R69, 0x68, PT ;  /* 0x000000684500780c */ /* 0x000fc40003fa4270 */
[C---:B------:R-:W-:Y:S02]  /*12db0*/  ISETP.GT.AND P4, PT, R69.reuse, 0x69, PT ;  /* 0x000000694500780c */ /* 0x040fe40003f84270 */
[----:B------:R-:W-:Y:S02]  /*12dc0*/  ISETP.GT.AND P3, PT, R69, 0x70, PT ;  /* 0x000000704500780c */ /* 0x000fe40003f64270 */
[----:B------:R-:W-:Y:S02]  /*12dd0*/  FSEL R65, R65, -INF , P5 ;  /* 0xff80000041417808 */ /* 0x000fe40002800000 */
[----:B------:R-:W-:Y:S02]  /*12de0*/  FSEL R68, R68, -INF , P4 ;  /* 0xff80000044447808 */ /* 0x000fe40002000000 */
[----:B------:R-:W-:Y:S02]  /*12df0*/  FSEL R39, R39, -INF , P3 ;  /* 0xff80000027277808 */ /* 0x000fe40001800000 */
[----:B------:R-:W-:Y:S01]  /*12e00*/  ISETP.GT.AND P5, PT, R69, 0x71, PT ;  /* 0x000000714500780c */ /* 0x000fe20003fa4270 */
[----:B------:R-:W-:-:S02]  /*12e10*/  WARPGROUP.DEPBAR.LE gsb0, 0x0 ;  /* 0x00008000000079c5 */ /* 0x000fc40000010000 */
[C---:B------:R-:W-:Y:S01]  /*12e20*/  ISETP.GT.AND P4, PT, R69.reuse, 0x78, PT ;  /* 0x000000784500780c */ /* 0x040fe20003f84270 */
[----:B------:R-:W-:Y:S01]  /*12e30*/  WARPGROUP.ARRIVE ;  /* 0x00000000000079c5 */ /* 0x000fe20000000000 */
[----:B------:R-:W-:-:S05]  /*12e40*/  ISETP.GT.AND P3, PT, R69, 0x79, PT ;  /* 0x000000794500780c */ /* 0x000fca0003f64270 */
[----:B------:R-:W0:Y:S01]  /*12e50*/  S2R R155, SR_TID.X ;  /* 0x00000000009b7919 */ /* 0x000e220000002100 */
[----:B------:R-:W-:Y:S02]  /*12e60*/  FMNMX.FTZ R69, R14, R11, !PT ;  /* 0x0000000b0e457209 */ /* 0x000fe40007810000 */
[----:B------:R-:W-:Y:S01]  /*12e70*/  FSEL R76, R76, -INF , P4 ;  /* 0xff8000004c4c7808 */ /* 0x000fe20002000000 */
[----:B------:R-:W-:Y:S01]  /*12e80*/  HGMMA.64x128x16.F32.BF16 R88, R156, gdesc[UR4].tnspB, R88, gsb0 ;  /* 0x41e000049c587df0 */ /* 0x000fe20008001858 */
[----:B------:R-:W-:-:S04]  /*12e90*/  FMNMX.FTZ R69, R20, R69, !PT ;  /* 0x0000004514457209 */ /* 0x000fc80007810000 */
[----:B------:R-:W-:-:S04]  /*12ea0*/  FMNMX.FTZ R69, R24, R69, !PT ;  /* 0x0000004518457209 */ /* 0x000fc80007810000 */
[----:B------:R-:W-:-:S04]  /*12eb0*/  FMNMX.FTZ R69, R25, R69, !PT ;  /* 0x0000004519457209 */ /* 0x000fc80007810000 */
[----:B------:R-:W-:-:S04]  /*12ec0*/  FMNMX.FTZ R69, R27, R69, !PT ;  /* 0x000000451b457209 */ /* 0x000fc80007810000 */
[----:B------:R-:W-:-:S04]  /*12ed0*/  FMNMX.FTZ R69, R29, R69, !PT ;  /* 0x000000451d457209 */ /* 0x000fc80007810000 */
[----:B------:R-:W-:-:S04]  /*12ee0*/  FMNMX.FTZ R69, R31, R69, !PT ;  /* 0x000000451f457209 */ /* 0x000fc80007810000 */
[----:B------:R-:W-:Y:S02]  /*12ef0*/  FMNMX.FTZ R69, R33, R69, !PT ;  /* 0x0000004521457209 */ /* 0x000fe40007810000 */
[----:B0-----:R-:W-:Y:S02]  /*12f00*/  SHF.R.U32.HI R155, RZ, 0x7, R155 ;  /* 0x00000007ff9b7819 */ /* 0x001fe4000001169b */
[----:B------:R-:W-:-:S04]  /*12f10*/  FMNMX.FTZ R69, R34, R69, !PT ;  /* 0x0000004522457209 */ /* 0x000fc80007810000 */
[----:B------:R-:W-:Y:S02]  /*12f20*/  FMNMX.FTZ R73, R35, R69, !PT ;  /* 0x0000004523497209 */ /* 0x000fe40007810000 */
[----:B------:R0:W-:Y:S02]  /*12f30*/  MUFU.TANH R69, R50 ;  /* 0x0000003200457308 */ /* 0x0001e40000002400 */
[----:B------:R-:W-:-:S04]  /*12f40*/  FMNMX.FTZ R73, R36, R73, !PT ;  /* 0x0000004924497209 */ /* 0x000fc80007810000 */
[----:B0-----:R-:W-:Y:S02]  /*12f50*/  FMNMX.FTZ R50, R37, R73, !PT ;  /* 0x0000004925327209 */ /* 0x001fe40007810000 */
[----:B------:R0:W-:Y:S02]  /*12f60*/  MUFU.TANH R73, R51 ;  /* 0x0000003300497308 */ /* 0x0001e40000002400 */
[----:B------:R-:W-:-:S04]  /*12f70*/  FMNMX.FTZ R50, R38, R50, !PT ;  /* 0x0000003226327209 */ /* 0x000fc80007810000 */
[----:B------:R-:W-:Y:S01]  /*12f80*/  FMNMX.FTZ R50, R40, R50, !PT ;  /* 0x0000003228327209 */ /* 0x000fe20007810000 */
[----:B0-----:R-:W-:-:S03]  /*12f90*/  FMUL.FTZ R51, R81, UR49 ;  /* 0x0000003151337c20 */ /* 0x001fc60008410000 */
[----:B------:R-:W-:Y:S01]  /*12fa0*/  FMNMX.FTZ R50, R41, R50, !PT ;  /* 0x0000003229327209 */ /* 0x000fe20007810000 */
[----:B------:R-:W-:Y:S01]  /*12fb0*/  FMUL.FTZ R81, R82, UR49 ;  /* 0x0000003152517c20 */ /* 0x000fe20008410000 */
[----:B------:R-:W-:Y:S02]  /*12fc0*/  FMUL.FTZ R82, R83, UR49 ;  /* 0x0000003153527c20 */ /* 0x000fe40008410000 */
[----:B------:R-:W-:Y:S01]  /*12fd0*/  FMNMX.FTZ R50, R44, R50, !PT ;  /* 0x000000322c327209 */ /* 0x000fe20007810000 */
[----:B------:R-:W0:Y:S03]  /*12fe0*/  MUFU.TANH R51, R51 ;  /* 0x0000003300337308 */ /* 0x000e260000002400 */
[----:B------:R-:W-:-:S04]  /*12ff0*/  FMNMX.FTZ R50, R45, R50, !PT ;  /* 0x000000322d327209 */ /* 0x000fc80007810000 */
[----:B------:R-:W-:Y:S01]  /*13000*/  FMNMX.FTZ R50, R48, R50, !PT ;  /* 0x0000003230327209 */ /* 0x000fe20007810000 */
[----:B------:R-:W-:Y:S03]  /*13010*/  MUFU.TANH R81, R81 ;  /* 0x0000005100517308 */ /* 0x000fe60000002400 */
[----:B------:R-:W-:-:S04]  /*13020*/  FMNMX.FTZ R50, R49, R50, !PT ;  /* 0x0000003231327209 */ /* 0x000fc80007810000 */
[----:B------:R-:W-:Y:S01]  /*13030*/  FMNMX.FTZ R50, R52, R50, !PT ;  /* 0x0000003234327209 */ /* 0x000fe20007810000 */
[----:B------:R-:W-:Y:S03]  /*13040*/  MUFU.TANH R82, R82 ;  /* 0x0000005200527308 */ /* 0x000fe60000002400 */
[----:B------:R-:W-:-:S04]  /*13050*/  FMNMX.FTZ R50, R53, R50, !PT ;  /* 0x0000003235327209 */ /* 0x000fc80007810000 */
[----:B------:R-:W-:-:S04]  /*13060*/  FMNMX.FTZ R50, R56, R50, !PT ;  /* 0x0000003238327209 */ /* 0x000fc80007810000 */
[----:B------:R-:W-:-:S04]  /*13070*/  FMNMX.FTZ R50, R57, R50, !PT ;  /* 0x0000003239327209 */ /* 0x000fc80007810000 */
[----:B------:R-:W-:-:S04]  /*13080*/  FMNMX.FTZ R50, R61, R50, !PT ;  /* 0x000000323d327209 */ /* 0x000fc80007810000 */
[----:B------:R-:W-:-:S04]  /*13090*/  FMNMX.FTZ R50, R8, R50, !PT ;  /* 0x0000003208327209 */ /* 0x000fc80007810000 */
[----:B------:R-:W-:Y:S02]  /*130a0*/  FMNMX.FTZ R77, R64, R50, !PT ;  /* 0x00000032404d7209 */ /* 0x000fe40007810000 */
[----:B------:R1:W2:Y:S02]  /*130b0*/  MUFU.TANH R50, R85 ;  /* 0x0000005500327308 */ /* 0x0002a40000002400 */
[----:B------:R-:W-:-:S04]  /*130c0*/  FMNMX.FTZ R77, R65, R77, !PT ;  /* 0x0000004d414d7209 */ /* 0x000fc80007810000 */
[----:B------:R-:W-:Y:S02]  /*130d0*/  FMNMX.FTZ R80, R68, R77, !PT ;  /* 0x0000004d44507209 */ /* 0x000fe40007810000 */
[----:B------:R0:W3:Y:S01]  /*130e0*/  MUFU.TANH R77, R62 ;  /* 0x0000003e004d7308 */ /* 0x0000e20000002400 */
[----:B-1----:R1:W-:Y:S01]  /*130f0*/  SHFL.IDX PT, R85, R60, 0x1, 0x1c1f ;  /* 0x003c1f003c557f89 */ /* 0x0023e200000e0000 */
[----:B0-----:R-:W-:Y:S01]  /*13100*/  FSEL R62, R51, -INF , P5 ;  /* 0xff800000333e7808 */ /* 0x001fe20002800000 */
[----:B-1----:R-:W-:Y:S01]  /*13110*/  FMUL.FTZ R60, R86, UR49 ;  /* 0x00000031563c7c20 */ /* 0x002fe20008410000 */
[----:B------:R-:W-:Y:S01]  /*13120*/  FMNMX.FTZ R51, R39, R80, !PT ;  /* 0x0000005027337209 */ /* 0x000fe20007810000 */
[----:B------:R-:W-:Y:S01]  /*13130*/  FMUL.FTZ R80, R63, UR49 ;  /* 0x000000313f507c20 */ /* 0x000fe20008410000 */
[----:B--2---:R-:W-:Y:S02]  /*13140*/  FSEL R63, R50, -INF , P3 ;  /* 0xff800000323f7808 */ /* 0x004fe40001800000 */
[----:B------:R-:W-:Y:S01]  /*13150*/  FMNMX.FTZ R51, R62, R51, !PT ;  /* 0x000000333e337209 */ /* 0x000fe20007810000 */
[----:B------:R-:W-:Y:S03]  /*13160*/  MUFU.TANH R60, R60 ;  /* 0x0000003c003c7308 */ /* 0x000fe60000002400 */
[----:B------:R-:W-:-:S04]  /*13170*/  FMNMX.FTZ R50, R76, R51, !PT ;  /* 0x000000334c327209 */ /* 0x000fc80007810000 */
[----:B------:R-:W-:Y:S01]  /*13180*/  FMNMX.FTZ R50, R63, R50, !PT ;  /* 0x000000323f327209 */ /* 0x000fe20007810000 */
[----:B------:R-:W0:Y:S04]  /*13190*/  MUFU.TANH R80, R80 ;  /* 0x0000005000507308 */ /* 0x000e280000002400 */
[----:B------:R-:W1:Y:S01]  /*131a0*/  SHFL.BFLY PT, R51, R50, 0x2, 0x1f ;  /* 0x0c401f0032337f89 */ /* 0x000e6200000e0000 */
[----:B------:R-:W-:Y:S02]  /*131b0*/  WARPGROUP.DEPBAR.LE gsb0, 0x0 ;  /* 0x00008000000079c5 */ /* 0x000fe40000010000 */
[----:B------:R-:W-:Y:S01]  /*131c0*/  WARPGROUP.ARRIVE ;  /* 0x00000000000079c5 */ /* 0x000fe20000000000 */
[----:B-1----:R-:W-:-:S05]  /*131d0*/  FMNMX.FTZ R51, R50, R51, !PT ;  /* 0x0000003332337209 */ /* 0x002fca0007810000 */
[----:B------:R-:W1:Y:S02]  /*131e0*/  SHFL.BFLY PT, R50, R51, 0x1, 0x1f ;  /* 0x0c201f0033327f89 */ /* 0x000e6400000e0000 */
[----:B-1----:R-:W-:Y:S01]  /*131f0*/  FMNMX.FTZ R51, R51, R50, !PT ;  /* 0x0000003233337209 */ /* 0x002fe20007810000 */
[----:B------:R-:W-:-:S03]  /*13200*/  IMAD.U32 R50, RZ, RZ, UR47 ;  /* 0x0000002fff327e24 */ /* 0x000fc6000f8e00ff */
[C---:B------:R-:W-:Y:S01]  /*13210*/  FSETP.NEU.FTZ.AND P3, PT, R51.reuse, -INF , PT ;  /* 0xff8000003300780b */ /* 0x040fe20003f7d000 */
[----:B------:R-:W-:-:S05]  /*13220*/  FMUL.FTZ R83, R51, R50 ;  /* 0x0000003233537220 */ /* 0x000fca0000410000 */
[----:B------:R-:W-:-:S05]  /*13230*/  FSEL R83, R83, RZ, P3 ;  /* 0x000000ff53537208 */ /* 0x000fca0001800000 */
[-C--:B------:R-:W-:Y:S01]  /*13240*/  FFMA.FTZ R180, R14, R50.reuse, -R83 ;  /* 0x000000320eb47223 */ /* 0x080fe20000010853 */
[----:B------:R-:W-:Y:S02]  /*13250*/  IMAD.IADD R14, R9, 0x1, R85 ;  /* 0x00000001090e7824 */ /* 0x000fe400078e0255 */
[-CC-:B------:R-:W-:Y:S01]  /*13260*/  FFMA.FTZ R20, R20, R50.reuse, -R83.reuse ;  /* 0x0000003214147223 */ /* 0x180fe20000010853 */
[-CC-:B------:R-:W-:Y:S01]  /*13270*/  FFMA.FTZ R182, R24, R50.reuse, -R83.reuse ;  /* 0x0000003218b67223 */ /* 0x180fe20000010853 */
[-CC-:B------:R-:W-:Y:S01]  /*13280*/  FFMA.FTZ R24, R25, R50.reuse, -R83.reuse ;  /* 0x0000003219187223 */ /* 0x180fe20000010853 */
[-CC-:B------:R-:W-:Y:S01]  /*13290*/  FFMA.FTZ R25, R29, R50.reuse, -R83.reuse ;  /* 0x000000321d197223 */ /* 0x180fe20000010853 */
[C---:B------:R-:W-:Y:S01]  /*132a0*/  ISETP.GT.AND P5, PT, R14.reuse, RZ, PT ;  /* 0x000000ff0e00720c */ /* 0x040fe20003fa4270 */
[----:B------:R1:W-:Y:S01]  /*132b0*/  MUFU.EX2 R9, R20 ;  /* 0x0000001400097308 */ /* 0x0003e20000000800 */
[----:B------:R-:W-:Y:S01]  /*132c0*/  ISETP.GT.AND P4, PT, R14, 0x1, PT ;  /* 0x000000010e00780c */ /* 0x000fe20003f84270 */
[-CC-:B------:R-:W-:Y:S01]  /*132d0*/  FFMA.FTZ R29, R35, R50.reuse, -R83.reuse ;  /* 0x00000032231d7223 */ /* 0x180fe20000010853 */
[----:B------:R-:W-:Y:S01]  /*132e0*/  FSEL R7, R7, -INF , P5 ;  /* 0xff80000007077808 */ /* 0x000fe20002800000 */
[-CC-:B------:R-:W-:Y:S01]  /*132f0*/  FFMA.FTZ R35, R8, R50.reuse, -R83.reuse ;  /* 0x0000003208237223 */ /* 0x180fe20000010853 */
[C---:B------:R-:W-:Y:S01]  /*13300*/  ISETP.GT.AND P5, PT, R14.reuse, 0x8, PT ;  /* 0x000000080e00780c */ /* 0x040fe20003fa4270 */
[-CC-:B------:R-:W-:Y:S01]  /*13310*/  FFMA.FTZ R154, R49, R50.reuse, -R83.reuse ;  /* 0x00000032319a7223 */ /* 0x180fe20000010853 */
[-CC-:B------:R-:W-:Y:S01]  /*13320*/  FFMA.FTZ R176, R27, R50.reuse, -R83.reuse ;  /* 0x000000321bb07223 */ /* 0x180fe20000010853 */
[----:B------:R-:W-:Y:S01]  /*13330*/  MUFU.EX2 R180, R180 ;  /* 0x000000b400b47308 */ /* 0x000fe20000000800 */
[----:B-1----:R-:W-:Y:S01]  /*13340*/  FSEL R20, R15, -INF , P4 ;  /* 0xff8000000f147808 */ /* 0x002fe20002000000 */
[--C-:B------:R-:W-:Y:S01]  /*13350*/  FFMA.FTZ R178, R31, R50, -R83.reuse ;  /* 0x000000321fb27223 */ /* 0x100fe20000010853 */
[----:B------:R-:W-:Y:S01]  /*13360*/  FMNMX.FTZ R15, R7, R10, !PT ;  /* 0x0000000a070f7209 */ /* 0x000fe20007810000 */
[-CC-:B------:R-:W-:Y:S01]  /*13370*/  FFMA.FTZ R27, R33, R50.reuse, -R83.reuse ;  /* 0x00000032211b7223 */ /* 0x180fe20000010853 */
[----:B------:R-:W-:Y:S01]  /*13380*/  ISETP.GT.AND P4, PT, R14, 0x9, PT ;  /* 0x000000090e00780c */ /* 0x000fe20003f84270 */
[-CC-:B------:R-:W-:Y:S01]  /*13390*/  FFMA.FTZ R172, R34, R50.reuse, -R83.reuse ;  /* 0x0000003222ac7223 */ /* 0x180fe20000010853 */
[----:B------:R-:W-:Y:S01]  /*133a0*/  FSEL R21, R21, -INF , P5 ;  /* 0xff80000015157808 */ /* 0x000fe20002800000 */
[----:B------:R-:W-:Y:S01]  /*133b0*/  MUFU.EX2 R182, R182 ;  /* 0x000000b600b67308 */ /* 0x000fe20000000800 */
[----:B------:R-:W-:Y:S01]  /*133c0*/  FMNMX.FTZ R15, R20, R15, !PT ;  /* 0x0000000f140f7209 */ /* 0x000fe20007810000 */
[-CC-:B------:R-:W-:Y:S01]  /*133d0*/  FFMA.FTZ R31, R37, R50.reuse, -R83.reuse ;  /* 0x00000032251f7223 */ /* 0x180fe20000010853 */
[----:B------:R-:W-:Y:S01]  /*133e0*/  ISETP.GT.AND P5, PT, R14, 0x10, PT ;  /* 0x000000100e00780c */ /* 0x000fe20003fa4270 */
[-CC-:B------:R-:W-:Y:S01]  /*133f0*/  FFMA.FTZ R37, R52, R50.reuse, -R83.reuse ;  /* 0x0000003234257223 */ /* 0x180fe20000010853 */
[----:B------:R-:W-:Y:S01]  /*13400*/  FSEL R26, R26, -INF , P4 ;  /* 0xff8000001a1a7808 */ /* 0x000fe20002000000 */
[-CC-:B------:R-:W-:Y:S01]  /*13410*/  FFMA.FTZ R174, R36, R50.reuse, -R83.reuse ;  /* 0x0000003224ae7223 */ /* 0x180fe20000010853 */
[----:B------:R-:W-:Y:S01]  /*13420*/  FMNMX.FTZ R15, R21, R15, !PT ;  /* 0x0000000f150f7209 */ /* 0x000fe20007810000 */
[----:B------:R-:W-:Y:S01]  /*13430*/  MUFU.EX2 R24, R24 ;  /* 0x0000001800187308 */ /* 0x000fe20000000800 */
[----:B------:R-:W-:Y:S01]  /*13440*/  ISETP.GT.AND P4, PT, R14, 0x11, PT ;  /* 0x000000110e00780c */ /* 0x000fe20003f84270 */
[-CC-:B------:R-:W-:Y:S01]  /*13450*/  FFMA.FTZ R168, R38, R50.reuse, -R83.reuse ;  /* 0x0000003226a87223 */ /* 0x180fe20000010853 */
[----:B------:R-:W-:Y:S01]  /*13460*/  FSEL R28, R28, -INF , P5 ;  /* 0xff8000001c1c7808 */ /* 0x000fe20002800000 */
[-CC-:B------:R-:W-:Y:S01]  /*13470*/  FFMA.FTZ R33, R40, R50.reuse, -R83.reuse ;  /* 0x0000003228217223 */ /* 0x180fe20000010853 */
[----:B------:R-:W-:Y:S01]  /*13480*/  FMNMX.FTZ R15, R26, R15, !PT ;  /* 0x0000000f1a0f7209 */ /* 0x000fe20007810000 */
[-CC-:B------:R-:W-:Y:S01]  /*13490*/  FFMA.FTZ R170, R41, R50.reuse, -R83.reuse ;  /* 0x0000003229aa7223 */ /* 0x180fe20000010853 */
[----:B------:R-:W-:Y:S01]  /*134a0*/  ISETP.GT.AND P5, PT, R14, 0x18, PT ;  /* 0x000000180e00780c */ /* 0x000fe20003fa4270 */
[----:B------:R-:W-:Y:S01]  /*134b0*/  MUFU.EX2 R176, R176 ;  /* 0x000000b000b07308 */ /* 0x000fe20000000800 */
[----:B------:R-:W-:Y:S01]  /*134c0*/  FSEL R30, R30, -INF , P4 ;  /* 0xff8000001e1e7808 */ /* 0x000fe20002000000 */
[-CC-:B------:R-:W-:Y:S01]  /*134d0*/  FFMA.FTZ R34, R44, R50.reuse, -R83.reuse ;  /* 0x000000322c227223 */ /* 0x180fe20000010853 */
        /* <DEDUP_REMOVED lines=27> */
[----:B------:R-:W-:Y:S01]  /*13690*/  FFMA.FTZ R48, R62, R50, -R83 ;  /* 0x000000323e307223 */ /* 0x000fe20000010853 */
[----:B------:R-:W-:Y:S01]  /*136a0*/  FSEL R46, R46, -INF , P5 ;  /* 0xff8000002e2e7808 */ /* 0x000fe20002800000 */
[----:B------:R-:W-:Y:S01]  /*136b0*/  MUFU.EX2 R172, R172 ;  /* 0x000000ac00ac7308 */ /* 0x000fe20000000800 */
[----:B------:R-:W-:-:S02]  /*136c0*/  FMNMX.FTZ R15, R43, R15, !PT ;  /* 0x0000000f2b0f7209 */ /* 0x000fc40007810000 */
[----:B------:R-:W-:Y:S02]  /*136d0*/  ISETP.GT.AND P5, PT, R14, 0x30, PT ;  /* 0x000000300e00780c */ /* 0x000fe40003fa4270 */
[----:B------:R-:W-:Y:S02]  /*136e0*/  FSEL R47, R47, -INF , P4 ;  /* 0xff8000002f2f7808 */ /* 0x000fe40002000000 */
[----:B------:R-:W-:Y:S01]  /*136f0*/  FMNMX.FTZ R15, R46, R15, !PT ;  /* 0x0000000f2e0f7209 */ /* 0x000fe20007810000 */
[----:B------:R-:W-:Y:S01]  /*13700*/  MUFU.EX2 R29, R29 ;  /* 0x0000001d001d7308 */ /* 0x000fe20000000800 */
[----:B------:R-:W-:Y:S02]  /*13710*/  ISETP.GT.AND P4, PT, R14, 0x31, PT ;  /* 0x000000310e00780c */ /* 0x000fe40003f84270 */
[----:B------:R-:W-:Y:S02]  /*13720*/  FSEL R69, R69, -INF , P5 ;  /* 0xff80000045457808 */ /* 0x000fe40002800000 */
[----:B------:R-:W-:-:S02]  /*13730*/  FMNMX.FTZ R15, R47, R15, !PT ;  /* 0x0000000f2f0f7209 */ /* 0x000fc40007810000 */
[C---:B------:R-:W-:Y:S01]  /*13740*/  ISETP.GT.AND P5, PT, R14.reuse, 0x38, PT ;  /* 0x000000380e00780c */ /* 0x040fe20003fa4270 */
[----:B------:R-:W-:Y:S01]  /*13750*/  MUFU.EX2 R174, R174 ;  /* 0x000000ae00ae7308 */ /* 0x000fe20000000800 */
[----:B------:R-:W-:Y:S02]  /*13760*/  FSEL R73, R73, -INF , P4 ;  /* 0xff80000049497808 */ /* 0x000fe40002000000 */
[----:B------:R-:W-:Y:S02]  /*13770*/  FMNMX.FTZ R15, R69, R15, !PT ;  /* 0x0000000f450f7209 */ /* 0x000fe40007810000 */
[----:B------:R-:W-:Y:S02]  /*13780*/  ISETP.GT.AND P4, PT, R14, 0x39, PT ;  /* 0x000000390e00780c */ /* 0x000fe40003f84270 */
        /* <DEDUP_REMOVED lines=10> */
[----:B------:R-:W-:Y:S01]  /*13830*/  ISETP.GT.AND P5, PT, R14, 0x48, PT ;  /* 0x000000480e00780c */ /* 0x000fe20003fa4270 */
[----:B------:R-:W-:Y:S01]  /*13840*/  MUFU.EX2 R33, R33 ;  /* 0x0000002100217308 */ /* 0x000fe20000000800 */
[----:B------:R-:W-:Y:S02]  /*13850*/  FSEL R59, R59, -INF , P4 ;  /* 0xff8000003b3b7808 */ /* 0x000fe40002000000 */
[----:B------:R-:W-:Y:S02]  /*13860*/  FMNMX.FTZ R15, R58, R15, !PT ;  /* 0x0000000f3a0f7209 */ /* 0x000fe40007810000 */
[----:B------:R-:W-:Y:S02]  /*13870*/  ISETP.GT.AND P4, PT, R14, 0x49, PT ;  /* 0x000000490e00780c */ /* 0x000fe40003f84270 */
[----:B---3--:R-:W-:Y:S01]  /*13880*/  FSEL R77, R77, -INF , P5 ;  /* 0xff8000004d4d7808 */ /* 0x008fe20002800000 */
[----:B------:R-:W-:Y:S01]  /*13890*/  MUFU.EX2 R170, R170 ;  /* 0x000000aa00aa7308 */ /* 0x000fe20000000800 */
[----:B------:R-:W-:-:S02]  /*138a0*/  FMNMX.FTZ R15, R59, R15, !PT ;  /* 0x0000000f3b0f7209 */ /* 0x000fc40007810000 */
[----:B------:R-:W-:Y:S02]  /*138b0*/  ISETP.GT.AND P5, PT, R14, 0x50, PT ;  /* 0x000000500e00780c */ /* 0x000fe40003fa4270 */
[----:B0-----:R-:W-:Y:S02]  /*138c0*/  FSEL R80, R80, -INF , P4 ;  /* 0xff80000050507808 */ /* 0x001fe40002000000 */
        /* <DEDUP_REMOVED lines=43> */
[----:B------:R-:W-:Y:S02]  /*13b80*/  FSEL R84, R84, -INF , P4 ;  /* 0xff80000054547808 */ /* 0x000fe40002000000 */
[----:B------:R-:W-:-:S03]  /*13b90*/  FMNMX.FTZ R15, R60, R15, !PT ;  /* 0x0000000f3c0f7209 */ /* 0x000fc60007810000 */
[----:B------:R-:W-:Y:S01]  /*13ba0*/  MUFU.EX2 R35, R35 ;  /* 0x0000002300237308 */ /* 0x000fe20000000800 */
[----:B------:R-:W-:-:S05]  /*13bb0*/  FMNMX.FTZ R15, R84, R15, !PT ;  /* 0x0000000f540f7209 */ /* 0x000fca0007810000 */
[----:B------:R-:W0:Y:S02]  /*13bc0*/  SHFL.BFLY PT, R14, R15, 0x2, 0x1f ;  /* 0x0c401f000f0e7f89 */ /* 0x000e2400000e0000 */
[----:B------:R-:W1:Y:S08]  /*13bd0*/  MUFU.EX2 R41, R41 ;  /* 0x0000002900297308 */ /* 0x000e700000000800 */
[----:B------:R-:W-:Y:S08]  /*13be0*/  MUFU.EX2 R44, R44 ;  /* 0x0000002c002c7308 */ /* 0x000ff00000000800 */
[----:B------:R-:W2:Y:S01]  /*13bf0*/  MUFU.EX2 R45, R45 ;  /* 0x0000002d002d7308 */ /* 0x000ea20000000800 */
[----:B0-----:R-:W-:Y:S01]  /*13c00*/  FMNMX.FTZ R15, R15, R14, !PT ;  /* 0x0000000e0f0f7209 */ /* 0x001fe20007810000 */
[----:B------:R-:W-:-:S06]  /*13c10*/  VIADD R14, R6, 0x300 ;  /* 0x00000300060e7836 */ /* 0x000fcc0000000000 */
[----:B------:R-:W-:Y:S01]  /*13c20*/  MUFU.EX2 R39, R39 ;  /* 0x0000002700277308 */ /* 0x000fe20000000800 */
[----:B------:R-:W-:Y:S01]  /*13c30*/  VIADD R6, R6, 0x380 ;  /* 0x0000038006067836 */ /* 0x000fe20000000000 */
[----:B------:R-:W0:Y:S01]  /*13c40*/  SHFL.BFLY PT, R8, R15, 0x1, 0x1f ;  /* 0x0c201f000f087f89 */ /* 0x000e2200000e0000 */
[----:B------:R-:W-:Y:S01]  /*13c50*/  R2UR UR6, R14 ;  /* 0x000000000e0672ca */ /* 0x000fe200000e0000 */
[----:B------:R-:W-:-:S04]  /*13c60*/  FFMA.FTZ R14, R76, R50, -R83 ;  /* 0x000000324c0e7223 */ /* 0x000fc80000010853 */
[----:B------:R-:W-:Y:S08]  /*13c70*/  MUFU.EX2 R48, R48 ;  /* 0x0000003000307308 */ /* 0x000ff00000000800 */
[----:B------:R-:W-:Y:S01]  /*13c80*/  MUFU.EX2 R14, R14 ;  /* 0x0000000e000e7308 */ /* 0x000fe20000000800 */
[----:B0-----:R-:W-:Y:S01]  /*13c90*/  FMNMX.FTZ R8, R15, R8, !PT ;  /* 0x000000080f087209 */ /* 0x001fe20007810000 */
[----:B------:R-:W-:-:S03]  /*13ca0*/  IMAD.MOV.U32 R15, RZ, RZ, 0x40000040 ;  /* 0x40000040ff0f7424 */ /* 0x000fc600078e00ff */
[C---:B------:R-:W-:Y:S01]  /*13cb0*/  FSETP.NEU.FTZ.AND P4, PT, R8.reuse, -INF , PT ;  /* 0xff8000000800780b */ /* 0x040fe20003f9d000 */
[-C--:B------:R-:W-:Y:S01]  /*13cc0*/  FMUL.FTZ R49, R8, R50.reuse ;  /* 0x0000003208317220 */ /* 0x080fe20000410000 */
[----:B------:R-:W-:Y:S01]  /*13cd0*/  R2UR UR7, R15 ;  /* 0x000000000f0772ca */ /* 0x000fe200000e0000 */
[----:B------:R-:W-:-:S03]  /*13ce0*/  FFMA.FTZ R15, R63, R50, -R83 ;  /* 0x000000323f0f7223 */ /* 0x000fc60000010853 */
[----:B------:R-:W-:-:S03]  /*13cf0*/  FSEL R49, R49, RZ, P4 ;  /* 0x000000ff31317208 */ /* 0x000fc60002000000 */
[----:B------:R-:W-:Y:S02]  /*13d00*/  MUFU.EX2 R15, R15 ;  /* 0x0000000f000f7308 */ /* 0x000fe40000000800 */
[-CC-:B------:R-:W-:Y:S01]  /*13d10*/  FFMA.FTZ R181, R7, R50.reuse, -R49.reuse ;  /* 0x0000003207b57223 */ /* 0x180fe20000010831 */
[----:B------:R-:W-:Y:S02]  /*13d20*/  IMAD.MOV.U32 R7, RZ, RZ, 0x40000040 ;  /* 0x40000040ff077424 */ /* 0x000fe400078e00ff */
[-CC-:B------:R-:W-:Y:S01]  /*13d30*/  FFMA.FTZ R179, R32, R50.reuse, -R49.reuse ;  /* 0x0000003220b37223 */ /* 0x180fe20000010831 */
[-CC-:B------:R-:W-:Y:S01]  /*13d40*/  FFMA.FTZ R175, R46, R50.reuse, -R49.reuse ;  /* 0x000000322eaf7223 */ /* 0x180fe20000010831 */
[----:B------:R-:W-:Y:S01]  /*13d50*/  HGMMA.64x128x16.F32.BF16 R88, R160, gdesc[UR4].tnspB, R88, gsb0 ;  /* 0x41e00004a0587df0 */ /* 0x000fe20008001858 */
[----:B------:R-:W-:Y:S01]  /*13d60*/  R2UR UR6, R6 ;  /* 0x00000000060672ca */ /* 0x000fe200000e0000 */
[-CC-:B------:R-:W-:Y:S01]  /*13d70*/  FFMA.FTZ R32, R47, R50.reuse, -R49.reuse ;  /* 0x000000322f207223 */ /* 0x180fe20000010831 */
[----:B------:R-:W-:Y:S01]  /*13d80*/  R2UR UR7, R7 ;  /* 0x00000000070772ca */ /* 0x000fe200000e0000 */
[-CC-:B------:R-:W-:Y:S01]  /*13d90*/  FFMA.FTZ R20, R20, R50.reuse, -R49.reuse ;  /* 0x0000003214147223 */ /* 0x180fe20000010831 */
[----:B------:R-:W-:Y:S01]  /*13da0*/  FSEL R46, R51, RZ, P3 ;  /* 0x000000ff332e7208 */ /* 0x000fe20001800000 */
[----:B------:R-:W-:Y:S01]  /*13db0*/  MUFU.EX2 R181, R181 ;  /* 0x000000b500b57308 */ /* 0x000fe20000000800 */
[----:B------:R-:W-:Y:S01]  /*13dc0*/  FSEL R47, R8, RZ, P4 ;  /* 0x000000ff082f7208 */ /* 0x000fe20002000000 */
[-CC-:B------:R-:W-:Y:S01]  /*13dd0*/  FFMA.FTZ R183, R21, R50.reuse, -R49.reuse ;  /* 0x0000003215b77223 */ /* 0x180fe20000010831 */
[-C--:B------:R-:W-:Y:S01]  /*13de0*/  FFMA.FTZ R21, R26, R50.reuse, -R49 ;  /* 0x000000321a157223 */ /* 0x080fe20000010831 */
[----:B------:R-:W-:Y:S01]  /*13df0*/  FADD.FTZ R11, -R46, R11 ;  /* 0x0000000b2e0b7221 */ /* 0x000fe20000010100 */
[----:B------:R-:W-:Y:S01]  /*13e00*/  FFMA.FTZ R177, R28, R50, -R49 ;  /* 0x000000321cb17223 */ /* 0x000fe20000010831 */
[----:B------:R-:W-:Y:S01]  /*13e10*/  FADD.FTZ R47, -R47, R10 ;  /* 0x0000000a2f2f7221 */ /* 0x000fe20000010100 */
[----:B------:R-:W-:-:S02]  /*13e20*/  @!P1 IMAD R10, R184, 0x8, R2 ;  /* 0x00000008b80a9824 */ /* 0x000fc400078e0202 */
[-C--:B------:R-:W-:Y:S01]  /*13e30*/  FMUL.FTZ R6, R11, R50.reuse ;  /* 0x000000320b067220 */ /* 0x080fe20000410000 */
[----:B------:R-:W-:Y:S01]  /*13e40*/  MUFU.EX2 R20, R20 ;  /* 0x0000001400147308 */ /* 0x000fe20000000800 */
[-C--:B------:R-:W-:Y:S01]  /*13e50*/  FMUL.FTZ R7, R47, R50.reuse ;  /* 0x000000322f077220 */ /* 0x080fe20000410000 */
[----:B------:R-:W-:Y:S01]  /*13e60*/  @!P1 VIADD R10, R10, 0x28840 ;  /* 0x000288400a0a9836 */ /* 0x000fe20000000000 */
[----:B------:R-:W-:Y:S01]  /*13e70*/  IADD3 R11, -R155, 0xb, RZ ;  /* 0x0000000b9b0b7810 */ /* 0x000fe20007ffe1ff */
[-CC-:B------:R-:W-:Y:S01]  /*13e80*/  FFMA.FTZ R26, R30, R50.reuse, -R49.reuse ;  /* 0x000000321e1a7223 */ /* 0x180fe20000010831 */
[-CC-:B------:R-:W-:Y:S01]  /*13e90*/  FFMA.FTZ R28, R72, R50.reuse, -R49.reuse ;  /* 0x00000032481c7223 */ /* 0x180fe20000010831 */
[-CC-:B------:R-:W-:Y:S01]  /*13ea0*/  FFMA.FTZ R173, R42, R50.reuse, -R49.reuse ;  /* 0x000000322aad7223 */ /* 0x180fe20000010831 */
[----:B------:R-:W-:Y:S01]  /*13eb0*/  @!P1 PRMT R46, RZ, 0x654, R10 ;  /* 0x00000654ff2e9816 */ /* 0x000fe2000000000a */
        /* <DEDUP_REMOVED lines=18> */
[----:B------:R-:W-:Y:S01]  /*13fe0*/  FFMA.FTZ R60, R60, R50, -R49 ;  /* 0x000000323c3c7223 */ /* 0x000fe20000010831 */
[C---:B------:R-:W-:Y:S01]  /*13ff0*/  ISETP.GT.AND P3, PT, R12.reuse, R5, PT ;  /* 0x000000050c00720c */ /* 0x040fe20003f64270 */
[----:B------:R-:W-:-:S04]  /*14000*/  VIADD R12, R12, 0xffffffff ;  /* 0xffffffff0c0c7836 */ /* 0x000fc80000000000 */
        /* <DEDUP_REMOVED lines=16> */
[----:B-1----:R-:W-:Y:S02]  /*14110*/  F2FP.BF16.F32.PACK_AB R160, R41, R35 ;  /* 0x0000002329a0723e */ /* 0x002fe400000010ff */
[----:B--2---:R-:W-:Y:S01]  /*14120*/  F2FP.BF16.F32.PACK_AB R162, R45, R44 ;  /* 0x0000002c2da2723e */ /* 0x004fe200000010ff */
[----:B------:R-:W-:Y:S03]  /*14130*/  HGMMA.64x128x16.F32.BF16 R88, R164, gdesc[UR4].tnspB, R88, gsb0 ;  /* 0x41e00004a4587df0 */ /* 0x000fe60008001858 */
        /* <DEDUP_REMOVED lines=15> */
[-C--:B------:R-:W-:Y:S01]  /*14230*/  FMUL.FTZ R88, R88, R6.reuse ;  /* 0x0000000658587220 */ /* 0x080fe20000410000 */
[-C--:B------:R-:W-:Y:S01]  /*14240*/  FMUL.FTZ R89, R89, R6.reuse ;  /* 0x0000000659597220 */ /* 0x080fe20000410000 */
[-C--:B------:R-:W-:Y:S01]  /*14250*/  FMUL.FTZ R92, R92, R6.reuse ;  /* 0x000000065c5c7220 */ /* 0x080fe20000410000 */
[-C--:B------:R-:W-:Y:S01]  /*14260*/  FMUL.FTZ R93, R93, R6.reuse ;  /* 0x000000065d5d7220 */ /* 0x080fe20000410000 */
[-C--:B------:R-:W-:Y:S01]  /*14270*/  FMUL.FTZ R96, R96, R6.reuse ;  /* 0x0000000660607220 */ /* 0x080fe20000410000 */
[-C--:B------:R-:W-:Y:S01]  /*14280*/  FMUL.FTZ R97, R97, R6.reuse ;  /* 0x0000000661617220 */ /* 0x080fe20000410000 */
[----:B------:R-:W-:Y:S01]  /*14290*/  FMUL.FTZ R100, R100, R6 ;  /* 0x0000000664647220 */ /* 0x000fe20000410000 */
[----:B-1----:R-:W-:Y:S01]  /*142a0*/  FFMA.FTZ R46, R6, R3, R180 ;  /* 0x00000003062e7223 */ /* 0x002fe200000100b4 */
[----:B------:R-:W-:Y:S01]  /*142b0*/  FFMA.FTZ R3, R7, R0, R181 ;  /* 0x0000000007037223 */ /* 0x000fe200000100b5 */
[----:B------:R-:W-:Y:S01]  /*142c0*/  @!P1 IMAD R0, R13, 0x8, R2 ;  /* 0x000000080d009824 */ /* 0x000fe200078e0202 */
[C---:B------:R-:W-:Y:S01]  /*142d0*/  F2FP.BF16.F32.PACK_AB R180, R9.reuse, R180 ;  /* 0x000000b409b4723e */ /* 0x040fe200000010ff */
[----:B------:R-:W-:Y:S01]  /*142e0*/  FADD.FTZ R13, R9, R46 ;  /* 0x0000002e090d7221 */ /* 0x000fe20000010000 */
[----:B------:R-:W-:Y:S01]  /*142f0*/  FADD.FTZ R46, R20, R3 ;  /* 0x00000003142e7221 */ /* 0x000fe20000010000 */
[----:B------:R-:W-:-:S02]  /*14300*/  @!P1 VIADD R3, R0, 0x28860 ;  /* 0x0002886000039836 */ /* 0x000fc40000000000 */
[----:B------:R-:W-:Y:S01]  /*14310*/  FFMA.FTZ R0, R80, R50, -R49 ;  /* 0x0000003250007223 */ /* 0x000fe20000010831 */
[----:B------:R-:W-:Y:S01]  /*14320*/  FADD.FTZ R13, R182, R13 ;  /* 0x0000000db60d7221 */ /* 0x000fe20000010000 */
[----:B------:R-:W-:Y:S01]  /*14330*/  FADD.FTZ R46, R183, R46 ;  /* 0x0000002eb72e7221 */ /* 0x000fe20000010000 */
[C---:B------:R-:W-:Y:S01]  /*14340*/  F2FP.BF16.F32.PACK_AB R182, R24.reuse, R182 ;  /* 0x000000b618b6723e */ /* 0x040fe200000010ff */
[----:B------:R-:W-:Y:S01]  /*14350*/  FMUL.FTZ R101, R101, R6 ;  /* 0x0000000665657220 */ /* 0x000fe20000410000 */
[----:B------:R-:W-:Y:S01]  /*14360*/  FADD.FTZ R13, R24, R13 ;  /* 0x0000000d180d7221 */ /* 0x000fe20000010000 */
[----:B------:R-:W-:Y:S01]  /*14370*/  FADD.FTZ R46, R21, R46 ;  /* 0x0000002e152e7221 */ /* 0x000fe20000010000 */
[----:B------:R-:W-:Y:S01]  /*14380*/  @!P1 PRMT R3, RZ, 0x654, R3 ;  /* 0x00000654ff039816 */ /* 0x000fe20000000003 */
[----:B------:R-:W1:Y:S01]  /*14390*/  MUFU.EX2 R0, R0 ;  /* 0x0000000000007308 */ /* 0x000e620000000800 */
[----:B------:R-:W-:Y:S01]  /*143a0*/  FADD.FTZ R52, R176, R13 ;  /* 0x0000000db0347221 */ /* 0x000fe20000010000 */
[----:B0-----:R-:W-:Y:S01]  /*143b0*/  FADD.FTZ R11, R177, R46 ;  /* 0x0000002eb10b7221 */ /* 0x001fe20000010000 */
[----:B------:R0:W-:Y:S01]  /*143c0*/  @!P1 SYNCS.ARRIVE.TRANS64.RED.A1T0 RZ, [R3+URZ], RZ ;  /* 0x000000ff03ff99a7 */ /* 0x0001e2000810043f */
[----:B------:R-:W-:Y:S01]  /*143d0*/  F2FP.BF16.F32.PACK_AB R183, R21, R183 ;  /* 0x000000b715b7723e */ /* 0x000fe200000010ff */
[----:B------:R-:W-:Y:S01]  /*143e0*/  FADD.FTZ R13, R25, R52 ;  /* 0x00000034190d7221 */ /* 0x000fe20000010000 */
[----:B------:R-:W-:Y:S01]  /*143f0*/  FADD.FTZ R46, R26, R11 ;  /* 0x0000000b1a2e7221 */ /* 0x000fe20000010000 */
[----:B------:R-:W-:Y:S01]  /*14400*/  F2FP.BF16.F32.PACK_AB R181, R20, R181 ;  /* 0x000000b514b5723e */ /* 0x000fe200000010ff */
[-C--:B------:R-:W-:Y:S01]  /*14410*/  FFMA.FTZ R11, R71, R50.reuse, -R49 ;  /* 0x00000032470b7223 */ /* 0x080fe20000010831 */
[----:B------:R-:W-:Y:S01]  /*14420*/  FADD.FTZ R52, R178, R13 ;  /* 0x0000000db2347221 */ /* 0x000fe20000010000 */
[----:B------:R-:W-:Y:S01]  /*14430*/  FADD.FTZ R13, R179, R46 ;  /* 0x0000002eb30d7221 */ /* 0x000fe20000010000 */
[-CC-:B0-----:R-:W-:Y:S01]  /*14440*/  FFMA.FTZ R3, R67, R50.reuse, -R49.reuse ;  /* 0x0000003243037223 */ /* 0x181fe20000010831 */
[----:B------:R-:W-:Y:S01]  /*14450*/  FFMA.FTZ R49, R84, R50, -R49 ;  /* 0x0000003254317223 */ /* 0x000fe20000010831 */
        /* <DEDUP_REMOVED lines=27> */
[----:B------:R-:W2:Y:S01]  /*14610*/  MUFU.EX2 R9, R75 ;  /* 0x0000004b00097308 */ /* 0x000ea20000000800 */
        /* <DEDUP_REMOVED lines=18> */
[C---:B-1----:R-:W-:Y:S01]  /*14740*/  F2FP.BF16.F32.PACK_AB R155, R0.reuse, R155 ;  /* 0x0000009b009b723e */ /* 0x042fe200000010ff */
[-C--:B------:R-:W-:Y:S01]  /*14750*/  FMUL.FTZ R137, R137, R6.reuse ;  /* 0x0000000689897220 */ /* 0x080fe20000410000 */
[----:B------:R-:W-:Y:S01]  /*14760*/  FADD.FTZ R21, R37, R24 ;  /* 0x0000001825157221 */ /* 0x000fe20000010000 */
[----:B------:R-:W-:Y:S01]  /*14770*/  FADD.FTZ R20, R0, R13 ;  /* 0x0000000d00147221 */ /* 0x000fe20000010000 */
[-C--:B------:R-:W-:Y:S01]  /*14780*/  FMUL.FTZ R140, R140, R6.reuse ;  /* 0x000000068c8c7220 */ /* 0x080fe20000410000 */
[-C--:B------:R-:W-:Y:S01]  /*14790*/  FMUL.FTZ R141, R141, R6.reuse ;  /* 0x000000068d8d7220 */ /* 0x080fe20000410000 */
[----:B------:R-:W-:Y:S01]  /*147a0*/  FADD.FTZ R21, R156, R21 ;  /* 0x000000159c157221 */ /* 0x000fe20000010000 */
[----:B------:R-:W-:Y:S01]  /*147b0*/  FADD.FTZ R20, R157, R20 ;  /* 0x000000149d147221 */ /* 0x000fe20000010000 */
[C---:B0-----:R-:W-:Y:S01]  /*147c0*/  F2FP.BF16.F32.PACK_AB R157, R3.reuse, R157 ;  /* 0x0000009d039d723e */ /* 0x041fe200000010ff */
        /* <DEDUP_REMOVED lines=18> */
[----:B--2---:R-:W-:Y:S01]  /*148f0*/  FADD.FTZ R21, R9, R20 ;  /* 0x0000001409157221 */ /* 0x004fe20000010000 */
        /* <DEDUP_REMOVED lines=65> */
[----:B------:R-:W-:Y:S06]  /*14d10*/  @P3 BRA `(.L_x_2714) ;  /* 0xffffffcc00503947 */ /* 0x000fec000383ffff */
.L_x_2704:
[----:B------:R-:W-:-:S13]  /*14d20*/  ISETP.GE.AND P2, PT, R12, R191, PT ;  /* 0x000000bf0c00720c */ /* 0x000fda0003f46270 */
[----:B------:R-:W-:Y:S05]  /*14d30*/  @!P2 BRA `(.L_x_2715) ;  /* 0x000000280074a947 */ /* 0x000fea0003800000 */
[----:B------:R-:W-:Y:S02]  /*14d40*/  IMAD.MOV.U32 R10, RZ, RZ, R8 ;  /* 0x000000ffff0a7224 */ /* 0x000fe400078e0008 */
[----:B------:R-:W-:Y:S02]  /*14d50*/  IMAD.MOV.U32 R11, RZ, RZ, R51 ;  /* 0x000000ffff0b7224 */ /* 0x000fe400078e0033 */
[----:B------:R-:W-:Y:S02]  /*14d60*/  IMAD.MOV.U32 R6, RZ, RZ, R186 ;  /* 0x000000ffff067224 */ /* 0x000fe400078e00ba */
[----:B------:R-:W-:-:S07]  /*14d70*/  IMAD.MOV.U32 R5, RZ, RZ, R184 ;  /* 0x000000ffff057224 */ /* 0x000fce00078e00b8 */
.L_x_2725:
        /* <DEDUP_REMOVED lines=10> */
.L_x_2717:
[----:B------:R-:W-:Y:S01]  /*14e20*/  IMAD R7, R184, 0x8, R2 ;  /* 0x00000008b8077824 */ /* 0x000fe200078e0202 */
[----:B------:R-:W-:-:S04]  /*14e30*/  SHF.L.U32 R8, R186, 0x1f, RZ ;  /* 0x0000001fba087819 */ /* 0x000fc800000006ff */
[----:B------:R0:W1:Y:S01]  /*14e40*/  SYNCS.PHASECHK.TRANS64.TRYWAIT P3, [R7+URZ+0x28830], R8 ;  /* 0x02883008070075a7 */ /* 0x000062000806017f */
[----:B------:R-:W-:Y:S05]  /*14e50*/  @!P0 BRA `(.L_x_2718) ;  /* 0x0000000000048947 */ /* 0x000fea0003800000 */
[----:B------:R-:W-:Y:S01]  /*14e60*/  BPT.TRAP 0x1 ;  /* 0x000000040000795c */ /* 0x000fe20000300000 */
.L_x_2718:
[----:B------:R-:W-:Y:S04]  /*14e70*/  BSSY B0, `(.L_x_2716) ;  /* 0x0000004000007945 */ /* 0x000fe80003800000 */
[----:B-1----:R-:W-:Y:S05]  /*14e80*/  @P3 BRA `(.L_x_2719) ;  /* 0x0000000000083947 */ /* 0x002fea0003800000 */
[----:B------:R-:W1:Y:S02]  /*14e90*/  SYNCS.PHASECHK.TRANS64.TRYWAIT P3, [R7+URZ+0x28830], R8 ;  /* 0x02883008070075a7 */ /* 0x000e64000806017f */
[----:B-1----:R-:W-:Y:S05]  /*14ea0*/  @!P3 BRA `(.L_x_2720) ;  /* 0x000000fc0038b947 */ /* 0x002fea0003800000 */
.L_x_2719:
[----:B------:R-:W-:Y:S05]  /*14eb0*/  BSYNC B0 ;  /* 0x0000000000007941 */ /* 0x000fea0003800000 */
.L_x_2716:
        /* <DEDUP_REMOVED lines=60> */
.L_x_2722:
[----:B------:R-:W-:Y:S01]  /*15280*/  SHF.L.U32 R6, R6, 0x1f, RZ ;  /* 0x0000001f06067819 */ /* 0x000fe200000006ff */
[----:B------:R-:W-:-:S04]  /*15290*/  IMAD R7, R5, 0x8, R2 ;  /* 0x0000000805077824 */ /* 0x000fc800078e0202 */
[----:B------:R0:W1:Y:S01]  /*152a0*/  SYNCS.PHASECHK.TRANS64.TRYWAIT P2, [R7+URZ+0x28850], R6 ;  /* 0x02885006070075a7 */ /* 0x000062000804017f */
[----:B------:R-:W-:Y:S05]  /*152b0*/  @!P0 BRA `(.L_x_2723) ;  /* 0x0000000000048947 */ /* 0x000fea0003800000 */
[----:B------:R-:W-:Y:S01]  /*152c0*/  BPT.TRAP 0x1 ;  /* 0x000000040000795c */ /* 0x000fe20000300000 */
.L_x_2723:
[----:B-1----:R-:W-:Y:S05]  /*152d0*/  @P2 BRA `(.L_x_2721) ;  /* 0x0000000000082947 */ /* 0x002fea0003800000 */
[----:B------:R-:W1:Y:S02]  /*152e0*/  SYNCS.PHASECHK.TRANS64.TRYWAIT P2, [R7+URZ+0x28850], R6 ;  /* 0x02885006070075a7 */ /* 0x000e64000804017f */
[----:B-1----:R-:W-:Y:S05]  /*152f0*/  @!P2 BRA `(.L_x_2724) ;  /* 0x000000f80038a947 */ /* 0x002fea0003800000 */
.L_x_2721:
        /* <DEDUP_REMOVED lines=13> */
[----:B------:R-:W-:Y:S01]  /*153d0*/  MUFU.TANH R14, R14 ;  /* 0x0000000e000e7308 */ /* 0x000fe20000002400 */
[----:B------:R-:W-:Y:S01]  /*153e0*/  FMUL.FTZ R21, R31, UR48 ;  /* 0x000000301f157c20 */ /* 0x000fe20008410000 */
[----:B------:R-:W-:-:S02]  /*153f0*/  IMAD R6, R5, 0x800, R6 ;  /* 0x0000080005067824 */ /* 0x000fc400078e0206 */
[----:B------:R-:W-:Y:S01]  /*15400*/  FMUL.FTZ R28, R36, UR48 ;  /* 0x00000030241c7c20 */ /* 0x000fe20008410000 */
[----:B------:R-:W-:Y:S01]  /*15410*/  FMUL.FTZ R29, R37, UR48 ;  /* 0x00000030251d7c20 */ /* 0x000fe20008410000 */
[----:B------:R-:W-:Y:S01]  /*15420*/  FMUL.FTZ R20, R30, UR48 ;  /* 0x000000301e147c20 */ /* 0x000fe20008410000 */
[C---:B------:R-:W-:Y:S01]  /*15430*/  VIADD R8, R6.reuse, 0x80 ;  /* 0x0000008006087836 */ /* 0x040fe20000000000 */
[----:B------:R-:W-:Y:S01]  /*15440*/  R2UR UR6, R6 ;  /* 0x00000000060672ca */ /* 0x000fe200000e0000 */
        /* <DEDUP_REMOVED lines=39> */
[----:B------:R-:W-:-:S02]  /*156c0*/  IMAD.U32 R50, RZ, RZ, UR46 ;  /* 0x0000002eff327e24 */ /* 0x000fc4000f8e00ff */
        /* <DEDUP_REMOVED lines=15> */
[----:B------:R-:W0:Y:S01]  /*157c0*/  S2R R192, SR_TID.X ;  /* 0x0000000000c07919 */ /* 0x000e220000002100 */
[----:B------:R-:W-:Y:S01]  /*157d0*/  @!P1 IMAD R5, R5, 0x8, R2 ;  /* 0x0000000805059824 */ /* 0x000fe200078e0202 */
[----:B------:R-:W-:Y:S01]  /*157e0*/  MUFU.TANH R42, R42 ;  /* 0x0000002a002a7308 */ /* 0x000fe20000002400 */
[C---:B------:R-:W-:Y:S01]  /*157f0*/  ISETP.GT.AND P2, PT, R12.reuse, R191, PT ;  /* 0x000000bf0c00720c */ /* 0x040fe20003f44270 */
[----:B------:R-:W-:-:S02]  /*15800*/  VIADD R12, R12, 0xffffffff ;  /* 0xffffffff0c0c7836 */ /* 0x000fc40000000000 */
[----:B------:R-:W-:-:S04]  /*15810*/  @!P1 VIADD R5, R5, 0x28860 ;  /* 0x0002886005059836 */ /* 0x000fc80000000000 */
[----:B------:R-:W-:Y:S01]  /*15820*/  MUFU.TANH R43, R43 ;  /* 0x0000002b002b7308 */ /* 0x000fe20000002400 */
[----:B------:R-:W-:-:S07]  /*15830*/  @!P1 PRMT R5, RZ, 0x654, R5 ;  /* 0x00000654ff059816 */ /* 0x000fce0000000005 */
        /* <DEDUP_REMOVED lines=58> */
[----:B------:R-:W-:Y:S01]  /*15be0*/  FMUL.FTZ R8, R25, UR48 ;  /* 0x0000003019087c20 */ /* 0x000fe20008410000 */
[----:B------:R-:W-:Y:S01]  /*15bf0*/  FMUL.FTZ R25, R33, UR48 ;  /* 0x0000003021197c20 */ /* 0x000fe20008410000 */
[----:B------:R-:W-:Y:S01]  /*15c00*/  R2UR UR7, R9 ;  /* 0x00000000090772ca */ /* 0x000fe200000e0000 */
        /* <DEDUP_REMOVED lines=14> */
[----:B------:R-:W-:-:S05]  /*15cf0*/  FMUL.FTZ R45, R51, UR48 ;  /* 0x00000030332d7c20 */ /* 0x000fca0008410000 */
[----:B------:R-:W2:Y:S01]  /*15d00*/  MUFU.TANH R34, R34 ;  /* 0x0000002200227308 */ /* 0x000ea20000002400 */
[----:B0-----:R-:W-:-:S04]  /*15d10*/  FMNMX.FTZ R31, R8, R31, !PT ;  /* 0x0000001f081f7209 */ /* 0x001fc80007810000 */
[----:B------:R-:W-:-:S03]  /*15d20*/  FMNMX.FTZ R30, R14, R31, !PT ;  /* 0x0000001f0e1e7209 */ /* 0x000fc60007810000 */
[----:B------:R-:W0:Y:S01]  /*15d30*/  MUFU.TANH R39, R39 ;  /* 0x0000002700277308 */ /* 0x000e220000002400 */
[----:B------:R-:W-:-:S04]  /*15d40*/  FMNMX.FTZ R31, R15, R30, !PT ;  /* 0x0000001e0f1f7209 */ /* 0x000fc80007810000 */
[----:B------:R-:W-:-:S03]  /*15d50*/  FMNMX.FTZ R30, R24, R31, !PT ;  /* 0x0000001f181e7209 */ /* 0x000fc60007810000 */
[----:B------:R-:W3:Y:S01]  /*15d60*/  MUFU.TANH R46, R46 ;  /* 0x0000002e002e7308 */ /* 0x000ee20000002400 */
[----:B-1----:R-:W-:-:S04]  /*15d70*/  FMNMX.FTZ R31, R25, R30, !PT ;  /* 0x0000001e191f7209 */ /* 0x002fc80007810000 */
[----:B------:R-:W-:-:S03]  /*15d80*/  FMNMX.FTZ R30, R28, R31, !PT ;  /* 0x0000001f1c1e7209 */ /* 0x000fc60007810000 */
[----:B------:R-:W1:Y:S01]  /*15d90*/  MUFU.TANH R58, R58 ;  /* 0x0000003a003a7308 */ /* 0x000e620000002400 */
[----:B------:R-:W-:-:S04]  /*15da0*/  FMNMX.FTZ R31, R29, R30, !PT ;  /* 0x0000001e1d1f7209 */ /* 0x000fc80007810000 */
[----:B--2---:R-:W-:-:S03]  /*15db0*/  FMNMX.FTZ R30, R34, R31, !PT ;  /* 0x0000001f221e7209 */ /* 0x004fc60007810000 */
[----:B------:R-:W2:Y:S01]  /*15dc0*/  MUFU.TANH R61, R61 ;  /* 0x0000003d003d7308 */ /* 0x000ea20000002400 */
[----:B------:R-:W-:-:S04]  /*15dd0*/  FMNMX.FTZ R31, R35, R30, !PT ;  /* 0x0000001e231f7209 */ /* 0x000fc80007810000 */
[----:B------:R-:W-:-:S03]  /*15de0*/  FMNMX.FTZ R30, R38, R31, !PT ;  /* 0x0000001f261e7209 */ /* 0x000fc60007810000 */
[----:B------:R-:W4:Y:S01]  /*15df0*/  MUFU.TANH R68, R68 ;  /* 0x0000004400447308 */ /* 0x000f220000002400 */
[----:B0-----:R-:W-:-:S04]  /*15e00*/  FMNMX.FTZ R31, R39, R30, !PT ;  /* 0x0000001e271f7209 */ /* 0x001fc80007810000 */
[----:B------:R-:W-:-:S03]  /*15e10*/  FMNMX.FTZ R30, R42, R31, !PT ;  /* 0x0000001f2a1e7209 */ /* 0x000fc60007810000 */
[----:B------:R-:W0:Y:S01]  /*15e20*/  MUFU.TANH R76, R76 ;  /* 0x0000004c004c7308 */ /* 0x000e220000002400 */
[----:B------:R-:W-:-:S04]  /*15e30*/  FMNMX.FTZ R31, R43, R30, !PT ;  /* 0x0000001e2b1f7209 */ /* 0x000fc80007810000 */
[----:B---3--:R-:W-:-:S03]  /*15e40*/  FMNMX.FTZ R30, R46, R31, !PT ;  /* 0x0000001f2e1e7209 */ /* 0x008fc60007810000 */
[----:B------:R-:W3:Y:S01]  /*15e50*/  MUFU.TANH R9, R9 ;  /* 0x0000000900097308 */ /* 0x000ee20000002400 */
[----:B------:R-:W-:-:S04]  /*15e60*/  FMNMX.FTZ R30, R47, R30, !PT ;  /* 0x0000001e2f1e7209 */ /* 0x000fc80007810000 */
[----:B------:R-:W-:-:S03]  /*15e70*/  FMNMX.FTZ R30, R53, R30, !PT ;  /* 0x0000001e351e7209 */ /* 0x000fc60007810000 */
[----:B------:R-:W5:Y:S01]  /*15e80*/  MUFU.TANH R26, R26 ;  /* 0x0000001a001a7308 */ /* 0x000f620000002400 */
[----:B------:R-:W-:-:S04]  /*15e90*/  FMNMX.FTZ R31, R55, R30, !PT ;  /* 0x0000001e371f7209 */ /* 0x000fc80007810000 */
[----:B------:R-:W-:-:S03]  /*15ea0*/  FMNMX.FTZ R31, R56, R31, !PT ;  /* 0x0000001f381f7209 */ /* 0x000fc60007810000 */
[----:B------:R-:W5:Y:S01]  /*15eb0*/  MUFU.TANH R33, R33 ;  /* 0x0000002100217308 */ /* 0x000f620000002400 */
        /* <DEDUP_REMOVED lines=8> */
[----:B------:R-:W-:Y:S01]  /*15f40*/  MUFU.TANH R52, R52 ;  /* 0x0000003400347308 */ /* 0x000fe20000002400 */
[----:B------:R-:W-:-:S04]  /*15f50*/  FMNMX.FTZ R31, R65, R30, !PT ;  /* 0x0000001e411f7209 */ /* 0x000fc80007810000 */
[----:B----4-:R-:W-:-:S04]  /*15f60*/  FMNMX.FTZ R31, R68, R31, !PT ;  /* 0x0000001f441f7209 */ /* 0x010fc80007810000 */
[----:B------:R-:W-:-:S04]  /*15f70*/  FMNMX.FTZ R30, R72, R31, !PT ;  /* 0x0000001f481e7209 */ /* 0x000fc80007810000 */
[----:B------:R-:W-:-:S04]  /*15f80*/  FMNMX.FTZ R30, R73, R30, !PT ;  /* 0x0000001e491e7209 */ /* 0x000fc80007810000 */
[----:B------:R-:W-:-:S04]  /*15f90*/  FMNMX.FTZ R31, R69, R30, !PT ;  /* 0x0000001e451f7209 */ /* 0x000fc80007810000 */
[----:B0-----:R-:W-:Y:S01]  /*15fa0*/  FMNMX.FTZ R30, R76, R31, !PT ;  /* 0x0000001f4c1e7209 */ /* 0x001fe20007810000 */
[----:B------:R-:W-:Y:S02]  /*15fb0*/  WARPGROUP.DEPBAR.LE gsb0, 0x0 ;  /* 0x00008000000079c5 */ /* 0x000fe40000010000 */
[----:B------:R-:W-:Y:S01]  /*15fc0*/  WARPGROUP.ARRIVE ;  /* 0x00000000000079c5 */ /* 0x000fe20000000000 */
[----:B------:R-:W-:Y:S01]  /*15fd0*/  FMNMX.FTZ R51, R77, R30, !PT ;  /* 0x0000001e4d337209 */ /* 0x000fe20007810000 */
[----:B------:R-:W-:-:S04]  /*15fe0*/  IMAD.MOV.U32 R31, RZ, RZ, 0x40000040 ;  /* 0x40000040ff1f7424 */ /* 0x000fc800078e00ff */
[----:B------:R-:W-:Y:S01]  /*15ff0*/  HGMMA.64x128x16.F32.BF16 R88, R152, gdesc[UR4].tnspB, R88, gsb0 ;  /* 0x41e0000498587df0 */ /* 0x000fe20008001858 */
[----:B------:R-:W0:Y:S01]  /*16000*/  SHFL.BFLY PT, R30, R51, 0x2, 0x1f ;  /* 0x0c401f00331e7f89 */ /* 0x000e2200000e0000 */
[----:B------:R-:W-:Y:S02]  /*16010*/  R2UR UR7, R31 ;  /* 0x000000001f0772ca */ /* 0x000fe400000e0000 */
[----:B0-----:R-:W-:-:S05]  /*16020*/  FMNMX.FTZ R51, R51, R30, !PT ;  /* 0x0000001e33337209 */ /* 0x001fca0007810000 */
[----:B------:R-:W0:Y:S02]  /*16030*/  SHFL.BFLY PT, R30, R51, 0x1, 0x1f ;  /* 0x0c201f00331e7f89 */ /* 0x000e2400000e0000 */
[----:B0-----:R-:W-:Y:S01]  /*16040*/  FMNMX.FTZ R51, R51, R30, !PT ;  /* 0x0000001e33337209 */ /* 0x001fe20007810000 */
[----:B------:R-:W-:-:S04]  /*16050*/  VIADD R30, R6, 0x280 ;  /* 0x00000280061e7836 */ /* 0x000fc80000000000 */
[CC--:B------:R-:W-:Y:S01]  /*16060*/  FMUL.FTZ R31, R51.reuse, R50.reuse ;  /* 0x00000032331f7220 */ /* 0x0c0fe20000410000 */
[----:B------:R-:W-:Y:S01]  /*16070*/  R2UR UR6, R30 ;  /* 0x000000001e0672ca */ /* 0x000fe200000e0000 */
[----:B------:R-:W-:Y:S02]  /*16080*/  FADD.FTZ R11, -R51, R11 ;  /* 0x0000000b330b7221 */ /* 0x000fe40000010100 */
[--C-:B------:R-:W-:Y:S01]  /*16090*/  FFMA.FTZ R180, R7, R50, -R31.reuse ;  /* 0x0000003207b47223 */ /* 0x100fe2000001081f */
[----:B---3--:R-:W-:Y:S01]  /*160a0*/  FMNMX.FTZ R7, R9, R10, !PT ;  /* 0x0000000a09077209 */ /* 0x008fe20007810000 */
[-CC-:B------:R-:W-:Y:S01]  /*160b0*/  FFMA.FTZ R182, R14, R50.reuse, -R31.reuse ;  /* 0x000000320eb67223 */ /* 0x180fe2000001081f */
[----:B------:R-:W-:Y:S01]  /*160c0*/  FFMA.FTZ R85, R15, R50, -R31 ;  /* 0x000000320f557223 */ /* 0x000fe2000001081f */
[----:B------:R-:W-:Y:S01]  /*160d0*/  VIADD R14, R6, 0x300 ;  /* 0x00000300060e7836 */ /* 0x000fe20000000000 */
[----:B------:R-:W-:Y:S01]  /*160e0*/  FMNMX.FTZ R7, R13, R7, !PT ;  /* 0x000000070d077209 */ /* 0x000fe20007810000 */
[----:B------:R-:W-:-:S02]  /*160f0*/  IMAD.MOV.U32 R15, RZ, RZ, 0x40000040 ;  /* 0x40000040ff0f7424 */ /* 0x000fc400078e00ff */
[-CC-:B------:R-:W-:Y:S01]  /*16100*/  FFMA.FTZ R30, R8, R50.reuse, -R31.reuse ;  /* 0x00000032081e7223 */ /* 0x180fe2000001081f */
[----:B------:R-:W-:Y:S01]  /*16110*/  VIADD R6, R6, 0x380 ;  /* 0x0000038006067836 */ /* 0x000fe20000000000 */
[----:B------:R-:W-:Y:S01]  /*16120*/  FMNMX.FTZ R7, R20, R7, !PT ;  /* 0x0000000714077209 */ /* 0x000fe20007810000 */
[-CC-:B------:R-:W-:Y:S01]  /*16130*/  FFMA.FTZ R176, R24, R50.reuse, -R31.reuse ;  /* 0x0000003218b07223 */ /* 0x180fe2000001081f */
[-CC-:B------:R-:W-:Y:S01]  /*16140*/  FFMA.FTZ R84, R25, R50.reuse, -R31.reuse ;  /* 0x0000003219547223 */ /* 0x180fe2000001081f */
[-CC-:B------:R-:W-:Y:S01]  /*16150*/  FFMA.FTZ R178, R28, R50.reuse, -R31.reuse ;  /* 0x000000321cb27223 */ /* 0x180fe2000001081f */
[----:B------:R-:W-:Y:S01]  /*16160*/  FMNMX.FTZ R7, R21, R7, !PT ;  /* 0x0000000715077209 */ /* 0x000fe20007810000 */
[-CC-:B------:R-:W-:Y:S01]  /*16170*/  FFMA.FTZ R24, R29, R50.reuse, -R31.reuse ;  /* 0x000000321d187223 */ /* 0x180fe2000001081f */
[-CC-:B------:R-:W-:Y:S01]  /*16180*/  FFMA.FTZ R172, R34, R50.reuse, -R31.reuse ;  /* 0x0000003222ac7223 */ /* 0x180fe2000001081f */
[-CC-:B------:R-:W-:Y:S01]  /*16190*/  FFMA.FTZ R170, R46, R50.reuse, -R31.reuse ;  /* 0x000000322eaa7223 */ /* 0x180fe2000001081f */
[----:B-----5:R-:W-:Y:S01]  /*161a0*/  FMNMX.FTZ R7, R26, R7, !PT ;  /* 0x000000071a077209 */ /* 0x020fe20007810000 */
[-CC-:B------:R-:W-:Y:S01]  /*161b0*/  FFMA.FTZ R25, R35, R50.reuse, -R31.reuse ;  /* 0x0000003223197223 */ /* 0x180fe2000001081f */
[-CC-:B------:R-:W-:Y:S01]  /*161c0*/  FFMA.FTZ R174, R38, R50.reuse, -R31.reuse ;  /* 0x0000003226ae7223 */ /* 0x180fe2000001081f */
        /* <DEDUP_REMOVED lines=16> */
[-C--:B------:R-:W-:Y:S01]  /*162d0*/  FFMA.FTZ R77, R77, R50.reuse, -R31 ;  /* 0x000000324d4d7223 */ /* 0x080fe2000001081f */
[----:B------:R-:W-:Y:S01]  /*162e0*/  FMNMX.FTZ R7, R37, R7, !PT ;  /* 0x0000000725077209 */ /* 0x000fe20007810000 */
[----:B------:R-:W-:Y:S01]  /*162f0*/  FMUL.FTZ R11, R11, R50 ;  /* 0x000000320b0b7220 */ /* 0x000fe20000410000 */
[----:B------:R-:W-:Y:S02]  /*16300*/  MUFU.EX2 R180, R180 ;  /* 0x000000b400b47308 */ /* 0x000fe40000000800 */
[----:B-1----:R-:W-:-:S04]  /*16310*/  FMNMX.FTZ R7, R40, R7, !PT ;  /* 0x0000000728077209 */ /* 0x002fc80007810000 */
[----:B------:R-:W-:Y:S02]  /*16320*/  FMNMX.FTZ R7, R41, R7, !PT ;  /* 0x0000000729077209 */ /* 0x000fe40007810000 */
[----:B------:R-:W0:Y:S02]  /*16330*/  MUFU.EX2 R11, R11 ;  /* 0x0000000b000b7308 */ /* 0x000e240000000800 */
[----:B------:R-:W-:-:S04]  /*16340*/  FMNMX.FTZ R7, R44, R7, !PT ;  /* 0x000000072c077209 */ /* 0x000fc80007810000 */
[----:B--2---:R-:W-:Y:S02]  /*16350*/  FMNMX.FTZ R7, R45, R7, !PT ;  /* 0x000000072d077209 */ /* 0x004fe40007810000 */
[----:B------:R-:W1:Y:S02]  /*16360*/  MUFU.EX2 R30, R30 ;  /* 0x0000001e001e7308 */ /* 0x000e640000000800 */
[----:B------:R-:W-:-:S04]  /*16370*/  FMNMX.FTZ R7, R48, R7, !PT ;  /* 0x0000000730077209 */ /* 0x000fc80007810000 */
[----:B------:R-:W-:Y:S02]  /*16380*/  FMNMX.FTZ R7, R49, R7, !PT ;  /* 0x0000000731077209 */ /* 0x000fe40007810000 */
[----:B------:R-:W2:Y:S01]  /*16390*/  MUFU.EX2 R182, R182 ;  /* 0x000000b600b67308 */ /* 0x000ea20000000800 */
[----:B0-----:R-:W-:Y:S01]  /*163a0*/  FFMA.FTZ R3, R11, R3, R180 ;  /* 0x000000030b037223 */ /* 0x001fe200000100b4 */
[----:B------:R-:W-:-:S04]  /*163b0*/  FMNMX.FTZ R7, R52, R7, !PT ;  /* 0x0000000734077209 */ /* 0x000fc80007810000 */
[----:B------:R-:W-:Y:S02]  /*163c0*/  FMNMX.FTZ R7, R54, R7, !PT ;  /* 0x0000000736077209 */ /* 0x000fe40007810000 */
[----:B------:R-:W0:Y:S01]  /*163d0*/  MUFU.EX2 R85, R85 ;  /* 0x0000005500557308 */ /* 0x000e220000000800 */
[C---:B-1----:R-:W-:Y:S01]  /*163e0*/  FADD.FTZ R3, R30.reuse, R3 ;  /* 0x000000031e037221 */ /* 0x042fe20000010000 */
[----:B------:R-:W-:Y:S02]  /*163f0*/  FMNMX.FTZ R7, R57, R7, !PT ;  /* 0x0000000739077209 */ /* 0x000fe40007810000 */
[----:B------:R-:W-:Y:S02]  /*16400*/  F2FP.BF16.F32.PACK_AB R180, R30, R180 ;  /* 0x000000b41eb4723e */ /* 0x000fe400000010ff */
[----:B------:R-:W-:Y:S01]  /*16410*/  FMNMX.FTZ R7, R63, R7, !PT ;  /* 0x000000073f077209 */ /* 0x000fe20007810000 */
[----:B------:R-:W-:Y:S02]  /*16420*/  WARPGROUP.DEPBAR.LE gsb0, 0x0 ;  /* 0x00008000000079c5 */ /* 0x000fe40000010000 */
[----:B------:R-:W-:Y:S01]  /*16430*/  WARPGROUP.ARRIVE ;  /* 0x00000000000079c5 */ /* 0x000fe20000000000 */
[----:B------:R-:W-:Y:S01]  /*16440*/  FMNMX.FTZ R7, R66, R7, !PT ;  /* 0x0000000742077209 */ /* 0x000fe20007810000 */
[-CC-:B------:R-:W-:Y:S01]  /*16450*/  FFMA.FTZ R152, R53, R50.reuse, -R31.reuse ;  /* 0x0000003235987223 */ /* 0x180fe2000001081f */
[-CC-:B------:R-:W-:Y:S01]  /*16460*/  FFMA.FTZ R154, R56, R50.reuse, -R31.reuse ;  /* 0x00000032389a7223 */ /* 0x180fe2000001081f */
[-CC-:B------:R-:W-:Y:S01]  /*16470*/  FFMA.FTZ R53, R72, R50.reuse, -R31.reuse ;  /* 0x0000003248357223 */ /* 0x180fe2000001081f */
[----:B------:R-:W-:Y:S01]  /*16480*/  FMNMX.FTZ R7, R67, R7, !PT ;  /* 0x0000000743077209 */ /* 0x000fe20007810000 */
[----:B------:R-:W-:Y:S01]  /*16490*/  HGMMA.64x128x16.F32.BF16 R88, R156, gdesc[UR4].tnspB, R88, gsb0 ;  /* 0x41e000049c587df0 */ /* 0x000fe20008001858 */
[----:B------:R-:W-:Y:S01]  /*164a0*/  R2UR UR6, R14 ;  /* 0x000000000e0672ca */ /* 0x000fe200000e0000 */
[-CC-:B------:R-:W-:Y:S01]  /*164b0*/  FFMA.FTZ R56, R69, R50.reuse, -R31.reuse ;  /* 0x0000003245387223 */ /* 0x180fe2000001081f */
[----:B------:R-:W-:Y:S01]  /*164c0*/  FMNMX.FTZ R7, R70, R7, !PT ;  /* 0x0000000746077209 */ /* 0x000fe20007810000 */
[----:B------:R-:W-:Y:S01]  /*164d0*/  FFMA.FTZ R14, R76, R50, -R31 ;  /* 0x000000324c0e7223 */ /* 0x000fe2000001081f */
[----:B------:R-:W-:Y:S01]  /*164e0*/  R2UR UR7, R15 ;  /* 0x000000000f0772ca */ /* 0x000fe200000e0000 */
        /* <DEDUP_REMOVED lines=13> */
[----:B------:R-:W-:-:S05]  /*165c0*/  FMNMX.FTZ R8, R83, R8, !PT ;  /* 0x0000000853087209 */ /* 0x000fca0007810000 */
[----:B------:R-:W1:Y:S02]  /*165d0*/  SHFL.BFLY PT, R7, R8, 0x2, 0x1f ;  /* 0x0c401f0008077f89 */ /* 0x000e6400000e0000 */
        /* <DEDUP_REMOVED lines=9> */
[----:B-1----:R-:W-:-:S05]  /*16670*/  FMNMX.FTZ R8, R8, R7, !PT ;  /* 0x0000000708087209 */ /* 0x002fca0007810000 */
[----:B------:R-:W-:Y:S02]  /*16680*/  FADD.FTZ R7, -R8, R10 ;  /* 0x0000000a08077221 */ /* 0x000fe40000010100 */
[----:B------:R-:W-:Y:S02]  /*16690*/  MUFU.EX2 R152, R152 ;  /* 0x0000009800987308 */ /* 0x000fe40000000800 */
[----:B------:R-:W-:-:S06]  /*166a0*/  FMUL.FTZ R7, R7, R50 ;  /* 0x0000003207077220 */ /* 0x000fcc0000410000 */
[----:B------:R1:W-:Y:S08]  /*166b0*/  MUFU.EX2 R15, R7 ;  /* 0x00000007000f7308 */ /* 0x0003f00000000800 */
[----:B------:R-:W-:Y:S01]  /*166c0*/  MUFU.EX2 R46, R46 ;  /* 0x0000002e002e7308 */ /* 0x000fe20000000800 */
[----:B-1----:R-:W-:-:S07]  /*166d0*/  IMAD.MOV.U32 R7, RZ, RZ, 0x40000040 ;  /* 0x40000040ff077424 */ /* 0x002fce00078e00ff */
[----:B------:R-:W-:Y:S08]  /*166e0*/  MUFU.EX2 R154, R154 ;  /* 0x0000009a009a7308 */ /* 0x000ff00000000800 */
[----:B------:R-:W-:Y:S01]  /*166f0*/  MUFU.EX2 R38, R38 ;  /* 0x0000002600267308 */ /* 0x000fe20000000800 */
[----:B------:R-:W-:Y:S02]  /*16700*/  WARPGROUP.DEPBAR.LE gsb0, 0x0 ;  /* 0x00008000000079c5 */ /* 0x000fe40000010000 */
[----:B------:R-:W-:Y:S01]  /*16710*/  WARPGROUP.ARRIVE ;  /* 0x00000000000079c5 */ /* 0x000fe20000000000 */
[-CC-:B------:R-:W-:Y:S01]  /*16720*/  FFMA.FTZ R156, R59, R50.reuse, -R31.reuse ;  /* 0x000000323b9c7223 */ /* 0x180fe2000001081f */
[-C--:B------:R-:W-:Y:S01]  /*16730*/  FFMA.FTZ R158, R61, R50.reuse, -R31 ;  /* 0x000000323d9e7223 */ /* 0x080fe2000001081f */
[----:B------:R-:W-:-:S02]  /*16740*/  FMUL.FTZ R31, R8, R50 ;  /* 0x00000032081f7220 */ /* 0x000fc40000410000 */
[----:B------:R-:W-:Y:S01]  /*16750*/  MUFU.EX2 R39, R39 ;  /* 0x0000002700277308 */ /* 0x000fe20000000800 */
[----:B------:R-:W-:Y:S01]  /*16760*/  HGMMA.64x128x16.F32.BF16 R88, R160, gdesc[UR4].tnspB, R88, gsb0 ;  /* 0x41e00004a0587df0 */ /* 0x000fe20008001858 */
[----:B------:R-:W-:Y:S01]  /*16770*/  R2UR UR6, R6 ;  /* 0x00000000060672ca */ /* 0x000fe200000e0000 */
[-CC-:B------:R-:W-:Y:S01]  /*16780*/  FFMA.FTZ R181, R9, R50.reuse, -R31.reuse ;  /* 0x0000003209b57223 */ /* 0x180fe2000001081f */
[----:B------:R-:W-:Y:S01]  /*16790*/  R2UR UR7, R7 ;  /* 0x00000000070772ca */ /* 0x000fe200000e0000 */
[-CC-:B------:R-:W-:Y:S01]  /*167a0*/  FFMA.FTZ R9, R13, R50.reuse, -R31.reuse ;  /* 0x000000320d097223 */ /* 0x180fe2000001081f */
[-CC-:B------:R-:W-:Y:S01]  /*167b0*/  FFMA.FTZ R183, R20, R50.reuse, -R31.reuse ;  /* 0x0000003214b77223 */ /* 0x180fe2000001081f */
[-CC-:B------:R-:W-:Y:S01]  /*167c0*/  FFMA.FTZ R13, R21, R50.reuse, -R31.reuse ;  /* 0x00000032150d7223 */ /* 0x180fe2000001081f */
[----:B------:R-:W-:Y:S01]  /*167d0*/  @!P1 IMAD R7, R184, 0x8, R2 ;  /* 0x00000008b8079824 */ /* 0x000fe200078e0202 */
[----:B------:R-:W1:Y:S01]  /*167e0*/  MUFU.EX2 R181, R181 ;  /* 0x000000b500b57308 */ /* 0x000e620000000800 */
[-CC-:B------:R-:W-:Y:S01]  /*167f0*/  FFMA.FTZ R177, R26, R50.reuse, -R31.reuse ;  /* 0x000000321ab17223 */ /* 0x180fe2000001081f */
[----:B------:R-:W-:Y:S01]  /*16800*/  FFMA.FTZ R173, R36, R50, -R31 ;  /* 0x0000003224ad7223 */ /* 0x000fe2000001081f */
[----:B------:R-:W-:-:S02]  /*16810*/  @!P1 VIADD R36, R7, 0x28840 ;  /* 0x0002884007249836 */ /* 0x000fc40000000000 */
[-CC-:B------:R-:W-:Y:S01]  /*16820*/  FFMA.FTZ R179, R32, R50.reuse, -R31.reuse ;  /* 0x0000003220b37223 */ /* 0x180fe2000001081f */
[-CC-:B------:R-:W-:Y:S01]  /*16830*/  FFMA.FTZ R32, R33, R50.reuse, -R31.reuse ;  /* 0x0000003221207223 */ /* 0x180fe2000001081f */
[-CC-:B------:R-:W-:Y:S01]  /*16840*/  FFMA.FTZ R20, R27, R50.reuse, -R31.reuse ;  /* 0x000000321b147223 */ /* 0x180fe2000001081f */
[----:B------:R-:W-:Y:S01]  /*16850*/  IADD3 R33, -R192, 0xb, RZ ;  /* 0x0000000bc0217810 */ /* 0x000fe20007ffe1ff */
[----:B------:R-:W3:Y:S01]  /*16860*/  MUFU.EX2 R9, R9 ;  /* 0x0000000900097308 */ /* 0x000ee20000000800 */
[----:B------:R-:W-:Y:S01]  /*16870*/  @!P1 PRMT R36, RZ, 0x654, R36 ;  /* 0x00000654ff249816 */ /* 0x000fe20000000024 */
[-C--:B------:R-:W-:Y:S01]  /*16880*/  FFMA.FTZ R175, R40, R50.reuse, -R31 ;  /* 0x0000003228af7223 */ /* 0x080fe2000001081f */
[----:B--2---:R-:W-:Y:S01]  /*16890*/  FADD.FTZ R40, R182, R3 ;  /* 0x00000003b6287221 */ /* 0x004fe20000010000 */
[-CC-:B------:R-:W-:Y:S01]  /*168a0*/  FFMA.FTZ R21, R37, R50.reuse, -R31.reuse ;  /* 0x0000003225157223 */ /* 0x180fe2000001081f */
[-CC-:B------:R-:W-:Y:S01]  /*168b0*/  FFMA.FTZ R26, R41, R50.reuse, -R31.reuse ;  /* 0x00000032291a7223 */ /* 0x180fe2000001081f */
[----:B------:R-:W-:Y:S01]  /*168c0*/  FFMA.FTZ R169, R44, R50, -R31 ;  /* 0x000000322ca97223 */ /* 0x000fe2000001081f */
[----:B0-----:R-:W-:Y:S01]  /*168d0*/  FADD.FTZ R3, R85, R40 ;  /* 0x0000002855037221 */ /* 0x001fe20000010000 */
[----:B------:R-:W-:Y:S01]  /*168e0*/  MUFU.EX2 R183, R183 ;  /* 0x000000b700b77308 */ /* 0x000fe20000000800 */
[----:B-1----:R-:W-:Y:S01]  /*168f0*/  FFMA.FTZ R0, R15, R0, R181 ;  /* 0x000000000f007223 */ /* 0x002fe200000100b5 */
[-CC-:B------:R-:W-:Y:S01]  /*16900*/  FFMA.FTZ R27, R45, R50.reuse, -R31.reuse ;  /* 0x000000322d1b7223 */ /* 0x180fe2000001081f */
[-CC-:B------:R-:W-:Y:S01]  /*16910*/  FFMA.FTZ R171, R48, R50.reuse, -R31.reuse ;  /* 0x0000003230ab7223 */ /* 0x180fe2000001081f */
[-CC-:B------:R-:W-:Y:S01]  /*16920*/  FFMA.FTZ R6, R49, R50.reuse, -R31.reuse ;  /* 0x0000003231067223 */ /* 0x180fe2000001081f */
[-CC-:B------:R-:W-:Y:S01]  /*16930*/  FFMA.FTZ R153, R52, R50.reuse, -R31.reuse ;  /* 0x0000003234997223 */ /* 0x180fe2000001081f */
[-CC-:B------:R-:W-:Y:S01]  /*16940*/  FFMA.FTZ R7, R54, R50.reuse, -R31.reuse ;  /* 0x0000003236077223 */ /* 0x180fe2000001081f */
[-CC-:B------:R-:W-:Y:S01]  /*16950*/  FFMA.FTZ R155, R57, R50.reuse, -R31.reuse ;  /* 0x00000032399b7223 */ /* 0x180fe2000001081f */
[----:B------:R-:W-:Y:S01]  /*16960*/  MUFU.EX2 R13, R13 ;  /* 0x0000000d000d7308 */ /* 0x000fe20000000800 */
[----:B---3--:R-:W-:Y:S01]  /*16970*/  F2FP.BF16.F32.PACK_AB R181, R9, R181 ;  /* 0x000000b509b5723e */ /* 0x008fe200000010ff */
        /* <DEDUP_REMOVED lines=9> */
[----:B------:R-:W-:-:S05]  /*16a10*/  F2FP.BF16.F32.PACK_AB R182, R85, R182 ;  /* 0x000000b655b6723e */ /* 0x000fca00000010ff */
        /* <DEDUP_REMOVED lines=47> */
[----:B------:R-:W-:Y:S01]  /*16d10*/  FMUL.FTZ R97, R97, R11 ;  /* 0x0000000b61617220 */ /* 0x000fe20000410000 */
[----:B-1----:R-:W-:Y:S01]  /*16d20*/  FADD.FTZ R36, R9, R0 ;  /* 0x0000000009247221 */ /* 0x002fe20000010000 */
[----:B------:R1:W-:Y:S01]  /*16d30*/  @!P1 SYNCS.ARRIVE.TRANS64.RED.A1T0 RZ, [R5+URZ], RZ ;  /* 0x000000ff05ff99a7 */ /* 0x0003e2000810043f */
[-C--:B------:R-:W-:Y:S01]  /*16d40*/  FFMA.FTZ R0, R63, R50.reuse, -R31 ;  /* 0x000000323f007223 */ /* 0x080fe2000001081f */
[----:B------:R-:W2:Y:S01]  /*16d50*/  MUFU.EX2 R10, R77 ;  /* 0x0000004d000a7308 */ /* 0x000ea20000000800 */
[----:B------:R-:W-:Y:S01]  /*16d60*/  FADD.FTZ R36, R183, R36 ;  /* 0x00000024b7247221 */ /* 0x000fe20000010000 */
[----:B------:R-:W-:Y:S01]  /*16d70*/  F2FP.BF16.F32.PACK_AB R183, R13, R183 ;  /* 0x000000b70db7723e */ /* 0x000fe200000010ff */
[-C--:B------:R-:W-:Y:S01]  /*16d80*/  FMUL.FTZ R100, R100, R11.reuse ;  /* 0x0000000b64647220 */ /* 0x080fe20000410000 */
[----:B------:R-:W-:Y:S01]  /*16d90*/  FMUL.FTZ R101, R101, R11 ;  /* 0x0000000b65657220 */ /* 0x000fe20000410000 */
[----:B------:R-:W-:Y:S01]  /*16da0*/  FADD.FTZ R36, R13, R36 ;  /* 0x000000240d247221 */ /* 0x000fe20000010000 */
[----:B-1----:R-:W-:Y:S01]  /*16db0*/  FADD.FTZ R5, R176, R3 ;  /* 0x00000003b0057221 */ /* 0x002fe20000010000 */
[-C--:B------:R-:W-:Y:S01]  /*16dc0*/  FFMA.FTZ R3, R67, R50.reuse, -R31 ;  /* 0x0000003243037223 */ /* 0x080fe2000001081f */
[----:B------:R-:W1:Y:S01]  /*16dd0*/  MUFU.EX2 R0, R0 ;  /* 0x0000000000007308 */ /* 0x000e620000000800 */
[----:B0-----:R-:W-:Y:S01]  /*16de0*/  FADD.FTZ R33, R177, R36 ;  /* 0x00000024b1217221 */ /* 0x001fe20000010000 */
[----:B------:R-:W-:Y:S01]  /*16df0*/  FADD.FTZ R5, R84, R5 ;  /* 0x0000000554057221 */ /* 0x000fe20000010000 */
[----:B------:R-:W-:Y:S01]  /*16e00*/  F2FP.BF16.F32.PACK_AB R177, R20, R177 ;  /* 0x000000b114b1723e */ /* 0x000fe200000010ff */
[-C--:B------:R-:W-:Y:S01]  /*16e10*/  FMUL.FTZ R104, R104, R11.reuse ;  /* 0x0000000b68687220 */ /* 0x080fe20000410000 */
[----:B------:R-:W-:Y:S01]  /*16e20*/  FADD.FTZ R36, R20, R33 ;  /* 0x0000002114247221 */ /* 0x000fe20000010000 */
[----:B------:R-:W-:Y:S01]  /*16e30*/  FADD.FTZ R33, R178, R5 ;  /* 0x00000005b2217221 */ /* 0x000fe20000010000 */
[----:B------:R-:W-:Y:S01]  /*16e40*/  FFMA.FTZ R5, R71, R50, -R31 ;  /* 0x0000003247057223 */ /* 0x000fe2000001081f */
[----:B------:R-:W0:Y:S01]  /*16e50*/  MUFU.EX2 R3, R3 ;  /* 0x0000000300037308 */ /* 0x000e220000000800 */
[----:B------:R-:W-:Y:S01]  /*16e60*/  FADD.FTZ R37, R179, R36 ;  /* 0x00000024b3257221 */ /* 0x000fe20000010000 */
[C---:B------:R-:W-:Y:S01]  /*16e70*/  FADD.FTZ R33, R24.reuse, R33 ;  /* 0x0000002118217221 */ /* 0x040fe20000010000 */
[----:B------:R-:W-:Y:S01]  /*16e80*/  F2FP.BF16.F32.PACK_AB R178, R24, R178 ;  /* 0x000000b218b2723e */ /* 0x000fe200000010ff */
[----:B------:R-:W-:Y:S01]  /*16e90*/  FFMA.FTZ R31, R83, R50, -R31 ;  /* 0x00000032531f7223 */ /* 0x000fe2000001081f */
[----:B------:R-:W-:Y:S01]  /*16ea0*/  FADD.FTZ R36, R32, R37 ;  /* 0x0000002520247221 */ /* 0x000fe20000010000 */
[----:B------:R-:W-:Y:S01]  /*16eb0*/  FADD.FTZ R40, R172, R33 ;  /* 0x00000021ac287221 */ /* 0x000fe20000010000 */
[----:B--2---:R-:W-:Y:S01]  /*16ec0*/  F2FP.BF16.F32.PACK_AB R166, R10, R14 ;  /* 0x0000000e0aa6723e */ /* 0x004fe200000010ff */
        /* <DEDUP_REMOVED lines=27> */
[C---:B------:R-:W-:Y:S01]  /*17080*/  F2FP.BF16.F32.PACK_AB R171, R6.reuse, R171 ;  /* 0x000000ab06ab723e */ /* 0x040fe200000010ff */
[----:B------:R-:W3:Y:S01]  /*17090*/  MUFU.EX2 R30, R75 ;  /* 0x0000004b001e7308 */ /* 0x000ee20000000800 */
[----:B------:R-:W-:Y:S01]  /*170a0*/  FADD.FTZ R36, R6, R9 ;  /* 0x0000000906247221 */ /* 0x000fe20000010000 */
[----:B------:R-:W-:Y:S01]  /*170b0*/  FADD.FTZ R13, R152, R13 ;  /* 0x0000000d980d7221 */ /* 0x000fe20000010000 */
[-C--:B------:R-:W-:Y:S01]  /*170c0*/  FMUL.FTZ R128, R128, R11.reuse ;  /* 0x0000000b80807220 */ /* 0x080fe20000410000 */
        /* <DEDUP_REMOVED lines=8> */
[----:B------:R-:W-:Y:S01]  /*17150*/  FMUL.FTZ R136, R136, R11 ;  /* 0x0000000b88887220 */ /* 0x000fe20000410000 */
[----:B------:R-:W-:Y:S01]  /*17160*/  FADD.FTZ R9, R155, R36 ;  /* 0x000000249b097221 */ /* 0x000fe20000010000 */
[----:B------:R-:W-:Y:S01]  /*17170*/  FADD.FTZ R13, R38, R13 ;  /* 0x0000000d260d7221 */ /* 0x000fe20000010000 */
[C---:B-1----:R-:W-:Y:S01]  /*17180*/  F2FP.BF16.F32.PACK_AB R155, R0.reuse, R155 ;  /* 0x0000009b009b723e */ /* 0x042fe200000010ff */
        /* <DEDUP_REMOVED lines=25> */
[----:B---3--:R-:W-:Y:S01]  /*17320*/  FADD.FTZ R9, R30, R9 ;  /* 0x000000091e097221 */ /* 0x008fe20000010000 */
        /* <DEDUP_REMOVED lines=62> */
.L_x_2715:
[----:B------:R-:W-:Y:S05]  /*17710*/  WARPSYNC.ALL ;  /* 0x0000000000007948 */ /* 0x000fea0003800000 */
[----:B------:R-:W-:Y:S06]  /*17720*/  BAR.ARV 0x8, 0x180 ;  /* 0x0206000000007b1d */ /* 0x000fec0000002000 */
[----:B------:R-:W-:Y:S05]  /*17730*/  @!P0 BRA `(.L_x_2726) ;  /* 0x0000000000048947 */ /* 0x000fea0003800000 */
[----:B------:R-:W-:Y:S01]  /*17740*/  BPT.TRAP 0x1 ;  /* 0x000000040000795c */ /* 0x000fe20000300000 */
.L_x_2726:
[----:B------:R-:W-:Y:S01]  /*17750*/  IMAD R11, R184, 0x8, R2 ;  /* 0x00000008b80b7824 */ /* 0x000fe200078e0202 */
[----:B------:R-:W-:-:S04]  /*17760*/  SHF.L.U32 R4, R186, 0x1f, RZ ;  /* 0x0000001fba047819 */ /* 0x000fc800000006ff */
[----:B------:R0:W1:Y:S01]  /*17770*/  SYNCS.PHASECHK.TRANS64.TRYWAIT P2, [R11+URZ+0x28850], R4 ;  /* 0x028850040b0075a7 */ /* 0x000062000804017f */
[----:B------:R-:W-:Y:S05]  /*17780*/  @!P0 BRA `(.L_x_2727) ;  /* 0x0000000000048947 */ /* 0x000fea0003800000 */
[----:B------:R-:W-:Y:S01]  /*17790*/  BPT.TRAP 0x1 ;  /* 0x000000040000795c */ /* 0x000fe20000300000 */
.L_x_2727:
[----:B------:R-:W-:-:S05]  /*177a0*/  VIADD R2, R2, 0x400 ;  /* 0x0000040002027836 */ /* 0x000fca0000000000 */
[----:B------:R-:W-:-:S04]  /*177b0*/  SHF.R.U32.HI R2, RZ, 0x4, R2 ;  /* 0x00000004ff027819 */ /* 0x000fc80000011602 */
[----:B------:R-:W-:-:S04]  /*177c0*/  LOP3.LUT R2, R2, 0x3fff, RZ, 0xc0, !PT ;  /* 0x00003fff02027812 */ /* 0x000fc800078ec0ff */
[----:B------:R-:W-:Y:S01]  /*177d0*/  LOP3.LUT R5, R2, 0x4000000, RZ, 0xfc, !PT ;  /* 0x0400000002057812 */ /* 0x000fe200078efcff */
[----:B-1----:R-:W-:Y:S06]  /*177e0*/  @P2 BRA `(.L_x_2728) ;  /* 0x0000000000082947 */ /* 0x002fec0003800000 */
[----:B------:R-:W1:Y:S02]  /*177f0*/  SYNCS.PHASECHK.TRANS64.TRYWAIT P0, [R11+URZ+0x28850], R4 ;  /* 0x028850040b0075a7 */ /* 0x000e64000800017f */
[----:B-1----:R-:W-:Y:S05]  /*17800*/  @!P0 BRA `(.L_x_2729) ;  /* 0x000000d400088947 */ /* 0x002fea0003800000 */
.L_x_2728:
        /* <DEDUP_REMOVED lines=10> */
[----:B------:R-:W-:Y:S02]  /*178b0*/  @!P1 VIADD R10, R11, 0x28860 ;  /* 0x000288600b0a9836 */ /* 0x000fe40000000000 */
[----:B------:R-:W-:Y:S02]  /*178c0*/  VIADD R184, R184, 0x1 ;  /* 0x00000001b8b87836 */ /* 0x000fe40000000000 */
[----:B------:R-:W-:Y:S01]  /*178d0*/  VIADD R215, R215, 0x1 ;  /* 0x00000001d7d77836 */ /* 0x000fe20000000000 */
[----:B------:R-:W-:Y:S02]  /*178e0*/  @!P1 PRMT R10, RZ, 0x654, R10 ;  /* 0x00000654ff0a9816 */ /* 0x000fe4000000000a */
[----:B------:R-:W-:Y:S01]  /*178f0*/  ISETP.NE.AND P2, PT, R184, 0x2, PT ;  /* 0x00000002b800780c */ /* 0x000fe20003f45270 */
        /* <DEDUP_REMOVED lines=55> */
[----:B-1----:R-:W-:-:S04]  /*17c70*/  FADD.FTZ R13, R4, R7 ;  /* 0x00000007040d7221 */ /* 0x002fc80000010000 */
[----:B------:R-:W-:Y:S02]  /*17c80*/  FSETP.NE.FTZ.AND P0, PT, R12, RZ, PT ;  /* 0x000000ff0c00720b */ /* 0x000fe40003f15000 */
[----:B------:R-:W-:Y:S02]  /*17c90*/  CS2R R4, SRZ ;  /* 0x0000000000047805 */ /* 0x000fe4000001ff00 */
        /* <DEDUP_REMOVED lines=81> */
.L_x_2646:
        /* <DEDUP_REMOVED lines=13> */
[----:B------:R-:W-:Y:S01]  /*18280*/  IMAD.MOV.U32 R57, RZ, RZ, RZ ;  /* 0x000000ffff397224 */ /* 0x000fe200078e00ff */
[----:B------:R-:W3:Y:S01]  /*18290*/  S2R R9, SR_SWINHI ;  /* 0x0000000000097919 */ /* 0x000ee20000002f00 */
[----:B------:R-:W-:Y:S02]  /*182a0*/  F2FP.BF16.F32.PACK_AB R36, R137, R136 ;  /* 0x000000888924723e */ /* 0x000fe400000010ff */
[----:B------:R-:W-:Y:S02]  /*182b0*/  MOV R42, R2 ;  /* 0x00000002002a7202 */ /* 0x000fe40000000f00 */
[----:B---3--:R-:W-:-:S03]  /*182c0*/  MOV R43, R9 ;  /* 0x00000009002b7202 */ /* 0x008fc60000000f00 */
[----:B--2---:R-:W-:-:S03]  /*182d0*/  IMAD.WIDE R12, R8, 0x2, R42 ;  /* 0x00000002080c7825 */ /* 0x004fc600078e022a */
[C---:B------:R-:W-:Y:S02]  /*182e0*/  IADD3 R37, P0, R12.reuse, 0x40, RZ ;  /* 0x000000400c257810 */ /* 0x040fe40007f1e0ff */
[C---:B------:R-:W-:Y:S02]  /*182f0*/  IADD3 R35, P5, R12.reuse, 0x20, RZ ;  /* 0x000000200c237810 */ /* 0x040fe40007fbe0ff */
[----:B------:R-:W-:Y:S01]  /*18300*/  IADD3 R39, P1, R12, 0x60, RZ ;  /* 0x000000600c277810 */ /* 0x000fe20007f3e0ff */
[--C-:B------:R-:W-:Y:S01]  /*18310*/  IMAD.X R11, RZ, RZ, R13.reuse, P0 ;  /* 0x000000ffff0b7224 */ /* 0x100fe200000e060d */
[C---:B------:R-:W-:Y:S01]  /*18320*/  ISETP.NE.AND P0, PT, R208.reuse, RZ, PT ;  /* 0x000000ffd000720c */ /* 0x040fe20003f05270 */
[--C-:B------:R-:W-:Y:S01]  /*18330*/  IMAD.X R9, RZ, RZ, R13.reuse, P5 ;  /* 0x000000ffff097224 */ /* 0x100fe200028e060d */
[----:B-1----:R-:W-:Y:S01]  /*18340*/  LOP3.LUT R4, R35, 0x380, RZ, 0xc0, !PT ;  /* 0x0000038023047812 */ /* 0x002fe200078ec0ff */
[----:B------:R-:W-:Y:S01]  /*18350*/  IMAD.X R25, RZ, RZ, R13, P1 ;  /* 0x000000ffff197224 */ /* 0x000fe200008e060d */
[----:B------:R-:W-:Y:S01]  /*18360*/  SEL R208, R208, UR4, P0 ;  /* 0x00000004d0d07c07 */ /* 0x000fe20008000000 */
[----:B------:R-:W-:Y:S05]  /*18370*/  WARPSYNC.ALL ;  /* 0x0000000000007948 */ /* 0x000fea0003800000 */
[----:B------:R-:W-:Y:S01]  /*18380*/  LOP3.LUT R15, R12, 0x380, RZ, 0xc0, !PT ;  /* 0x000003800c0f7812 */ /* 0x000fe200078ec0ff */
[----:B------:R-:W-:Y:S01]  /*18390*/  ULDC.64 UR6, c[0x0][0xc08] ;  /* 0x0003020000067ab9 */ /* 0x000fe20000000a00 */
[----:B------:R-:W-:Y:S01]  /*183a0*/  LOP3.LUT R14, R39, 0x380, RZ, 0xc0, !PT ;  /* 0x00000380270e7812 */ /* 0x000fe200078ec0ff */
[----:B------:R-:W-:Y:S01]  /*183b0*/  ULDC.64 UR4, c[0x0][0xc00] ;  /* 0x0003000000047ab9 */ /* 0x000fe20000000a00 */
[----:B------:R-:W-:-:S02]  /*183c0*/  SHF.R.U64 R4, R4, 0x3, RZ ;  /* 0x0000000304047819 */ /* 0x000fc400000012ff */
[----:B------:R-:W-:Y:S02]  /*183d0*/  IADD3 R45, P2, R12, 0x4000, RZ ;  /* 0x000040000c2d7810 */ /* 0x000fe40007f5e0ff */
[----:B------:R-:W-:Y:S02]  /*183e0*/  SHF.R.U64 R15, R15, 0x3, RZ ;  /* 0x000000030f0f7819 */ /* 0x000fe400000012ff */
[----:B------:R-:W-:Y:S01]  /*183f0*/  SHF.R.U64 R14, R14, 0x3, RZ ;  /* 0x000000030e0e7819 */ /* 0x000fe200000012ff */
[--C-:B------:R-:W-:Y:S01]  /*18400*/  IMAD.X R27, RZ, RZ, R13.reuse, P2 ;  /* 0x000000ffff1b7224 */ /* 0x100fe200010e060d */
[C---:B------:R-:W-:Y:S02]  /*18410*/  IADD3 R47, P3, R12.reuse, 0x4020, RZ ;  /* 0x000040200c2f7810 */ /* 0x040fe40007f7e0ff */
[C---:B------:R-:W-:Y:S02]  /*18420*/  IADD3 R30, P4, R12.reuse, 0x4040, RZ ;  /* 0x000040400c1e7810 */ /* 0x040fe40007f9e0ff */
[----:B------:R-:W-:Y:S01]  /*18430*/  IADD3 R49, P5, R12, 0x4060, RZ ;  /* 0x000040600c317810 */ /* 0x000fe20007fbe0ff */
[--C-:B------:R-:W-:Y:S01]  /*18440*/  IMAD.X R29, RZ, RZ, R13.reuse, P3 ;  /* 0x000000ffff1d7224 */ /* 0x100fe200018e060d */
[----:B------:R-:W-:Y:S01]  /*18450*/  LOP3.LUT R8, R4, R35, RZ, 0x3c, !PT ;  /* 0x0000002304087212 */ /* 0x000fe200078e3cff */
[--C-:B------:R-:W-:Y:S01]  /*18460*/  IMAD.X R31, RZ, RZ, R13.reuse, P4 ;  /* 0x000000ffff1f7224 */ /* 0x100fe200020e060d */
[----:B------:R-:W-:Y:S01]  /*18470*/  LOP3.LUT R12, R15, R12, RZ, 0x3c, !PT ;  /* 0x0000000c0f0c7212 */ /* 0x000fe200078e3cff */
[----:B------:R-:W-:Y:S01]  /*18480*/  IMAD.X R33, RZ, RZ, R13, P5 ;  /* 0x000000ffff217224 */ /* 0x000fe200028e060d */
[----:B------:R-:W-:-:S02]  /*18490*/  LOP3.LUT R24, R14, R39, RZ, 0x3c, !PT ;  /* 0x000000270e187212 */ /* 0x000fc400078e3cff */
        /* <DEDUP_REMOVED lines=8> */
[----:B------:R-:W-:Y:S02]  /*18520*/  LOP3.LUT R26, R4, R45, RZ, 0x3c, !PT ;  /* 0x0000002d041a7212 */ /* 0x000fe400078e3cff */
[----:B------:R-:W-:Y:S02]  /*18530*/  LOP3.LUT R32, R49, 0x380, RZ, 0xc0, !PT ;  /* 0x0000038031207812 */ /* 0x000fe400078ec0ff */
[----:B------:R-:W-:Y:S02]  /*18540*/  LOP3.LUT R28, R14, R47, RZ, 0x3c, !PT ;  /* 0x0000002f0e1c7212 */ /* 0x000fe400078e3cff */
[----:B------:R-:W-:-:S02]  /*18550*/  LOP3.LUT R30, R15, R30, RZ, 0x3c, !PT ;  /* 0x0000001e0f1e7212 */ /* 0x000fc400078e3cff */
[----:B------:R-:W-:Y:S02]  /*18560*/  MOV R4, R12 ;  /* 0x0000000c00047202 */ /* 0x000fe40000000f00 */
[----:B------:R-:W-:Y:S02]  /*18570*/  LOP3.LUT R10, R10, R37, RZ, 0x3c, !PT ;  /* 0x000000250a0a7212 */ /* 0x000fe400078e3cff */
[----:B------:R-:W-:Y:S02]  /*18580*/  F2FP.BF16.F32.PACK_AB R12, R21, R20 ;  /* 0x00000014150c723e */ /* 0x000fe400000010ff */
[----:B------:R-:W-:Y:S02]  /*18590*/  F2FP.BF16.F32.PACK_AB R13, R91, R90 ;  /* 0x0000005a5b0d723e */ /* 0x000fe400000010ff */
[----:B------:R-:W-:Y:S02]  /*185a0*/  F2FP.BF16.F32.PACK_AB R14, R93, R92 ;  /* 0x0000005c5d0e723e */ /* 0x000fe400000010ff */
[----:B------:R-:W-:Y:S01]  /*185b0*/  F2FP.BF16.F32.PACK_AB R15, R95, R94 ;  /* 0x0000005e5f0f723e */ /* 0x000fe200000010ff */
[----:B------:R-:W-:Y:S01]  /*185c0*/  BAR.SYNC.DEFER_BLOCKING 0x1, 0x100 ;  /* 0x0044000000007b1d */ /* 0x000fe20000010000 */
[----:B------:R-:W-:-:S02]  /*185d0*/  SHF.R.U64 R32, R32, 0x3, RZ ;  /* 0x0000000320207819 */ /* 0x000fc400000012ff */
        /* <DEDUP_REMOVED lines=8> */
[----:B------:R-:W-:Y:S02]  /*18660*/  LOP3.LUT R32, R32, R49, RZ, 0x3c, !PT ;  /* 0x0000003120207212 */ /* 0x000fe400078e3cff */
[----:B------:R-:W-:Y:S02]  /*18670*/  F2FP.BF16.F32.PACK_AB R24, R113, R112 ;  /* 0x000000707118723e */ /* 0x000fe400000010ff */
[----:B------:R-:W-:Y:S01]  /*18680*/  F2FP.BF16.F32.PACK_AB R25, R115, R114 ;  /* 0x000000727319723e */ /* 0x000fe200000010ff */
[----:B------:R1:W-:Y:S01]  /*18690*/  STSM.16.M88.4 [R4], R12 ;  /* 0x0000000c04007844 */ /* 0x0003e20000000200 */
[----:B------:R-:W-:-:S02]  /*186a0*/  F2FP.BF16.F32.PACK_AB R26, R117, R116 ;  /* 0x00000074751a723e */ /* 0x000fc400000010ff */
[----:B------:R-:W-:Y:S01]  /*186b0*/  F2FP.BF16.F32.PACK_AB R27, R119, R118 ;  /* 0x00000076771b723e */ /* 0x000fe200000010ff */
[----:B------:R2:W-:Y:S01]  /*186c0*/  STSM.16.M88.4 [R37], R8 ;  /* 0x0000000825007844 */ /* 0x0005e20000000200 */
[----:B------:R-:W-:Y:S02]  /*186d0*/  MOV R45, R28 ;  /* 0x0000001c002d7202 */ /* 0x000fe40000000f00 */
[----:B------:R-:W-:Y:S02]  /*186e0*/  MOV R44, R30 ;  /* 0x0000001e002c7202 */ /* 0x000fe40000000f00 */
[----:B------:R-:W-:Y:S02]  /*186f0*/  F2FP.BF16.F32.PACK_AB R28, R121, R120 ;  /* 0x00000078791c723e */ /* 0x000fe400000010ff */
[----:B------:R-:W-:Y:S02]  /*18700*/  F2FP.BF16.F32.PACK_AB R29, R123, R122 ;  /* 0x0000007a7b1d723e */ /* 0x000fe400000010ff */
[----:B------:R-:W-:-:S02]  /*18710*/  F2FP.BF16.F32.PACK_AB R30, R125, R124 ;  /* 0x0000007c7d1e723e */ /* 0x000fc400000010ff */
[----:B------:R-:W-:Y:S02]  /*18720*/  F2FP.BF16.F32.PACK_AB R31, R127, R126 ;  /* 0x0000007e7f1f723e */ /* 0x000fe400000010ff */
[----:B-1----:R-:W-:Y:S02]  /*18730*/  F2FP.BF16.F32.PACK_AB R12, R105, R104 ;  /* 0x00000068690c723e */ /* 0x002fe400000010ff */
[----:B------:R-:W-:Y:S02]  /*18740*/  F2FP.BF16.F32.PACK_AB R13, R107, R106 ;  /* 0x0000006a6b0d723e */ /* 0x000fe400000010ff */
[----:B------:R-:W-:Y:S02]  /*18750*/  F2FP.BF16.F32.PACK_AB R14, R109, R108 ;  /* 0x0000006c6d0e723e */ /* 0x000fe400000010ff */
[----:B------:R-:W-:Y:S02]  /*18760*/  F2FP.BF16.F32.PACK_AB R15, R41, R40 ;  /* 0x00000028290f723e */ /* 0x000fe400000010ff */
[----:B------:R-:W-:-:S02]  /*18770*/  MOV R4, R32 ;  /* 0x0000002000047202 */ /* 0x000fc40000000f00 */
[----:B------:R-:W-:Y:S01]  /*18780*/  F2FP.BF16.F32.PACK_AB R32, R129, R128 ;  /* 0x000000808120723e */ /* 0x000fe200000010ff */
[----:B------:R1:W-:Y:S01]  /*18790*/  STSM.16.M88.4 [R38], R12 ;  /* 0x0000000c26007844 */ /* 0x0003e20000000200 */
[----:B------:R-:W-:Y:S02]  /*187a0*/  F2FP.BF16.F32.PACK_AB R33, R131, R130 ;  /* 0x000000828321723e */ /* 0x000fe400000010ff */
[----:B------:R-:W-:Y:S01]  /*187b0*/  F2FP.BF16.F32.PACK_AB R35, R135, R134 ;  /* 0x000000868723723e */ /* 0x000fe200000010ff */
[----:B------:R3:W-:Y:S01]  /*187c0*/  STSM.16.M88.4 [R39], R24 ;  /* 0x0000001827007844 */ /* 0x0007e20000000200 */
[----:B--2---:R-:W-:Y:S02]  /*187d0*/  F2FP.BF16.F32.PACK_AB R37, R139, R138 ;  /* 0x0000008a8b25723e */ /* 0x004fe400000010ff */
[----:B------:R-:W-:Y:S01]  /*187e0*/  F2FP.BF16.F32.PACK_AB R8, R145, R144 ;  /* 0x000000909108723e */ /* 0x000fe200000010ff */
[----:B------:R-:W-:Y:S01]  /*187f0*/  STSM.16.M88.4 [R46], R28 ;  /* 0x0000001c2e007844 */ /* 0x000fe20000000200 */
[----:B------:R-:W-:-:S02]  /*18800*/  F2FP.BF16.F32.PACK_AB R9, R147, R146 ;  /* 0x000000929309723e */ /* 0x000fc400000010ff */
[----:B------:R-:W-:Y:S01]  /*18810*/  F2FP.BF16.F32.PACK_AB R10, R149, R148 ;  /* 0x00000094950a723e */ /* 0x000fe200000010ff */
[----:B------:R-:W-:Y:S01]  /*18820*/  STSM.16.M88.4 [R45], R32 ;  /* 0x000000202d007844 */ /* 0x000fe20000000200 */
[----:B------:R-:W-:Y:S02]  /*18830*/  F2FP.BF16.F32.PACK_AB R11, R151, R150 ;  /* 0x00000096970b723e */ /* 0x000fe400000010ff */
[----:B------:R-:W-:Y:S02]  /*18840*/  ISETP.NE.U32.AND P0, PT, RZ, UR4, PT ;  /* 0x00000004ff007c0c */ /* 0x000fe4000bf05070 */
[----:B-1----:R-:W-:Y:S02]  /*18850*/  F2FP.BF16.F32.PACK_AB R38, R141, R140 ;  /* 0x0000008c8d26723e */ /* 0x002fe400000010ff */
[----:B------:R-:W-:Y:S02]  /*18860*/  ISETP.NE.U32.AND P3, PT, RZ, UR6, PT ;  /* 0x00000006ff007c0c */ /* 0x000fe4000bf65070 */
[----:B---3--:R-:W-:-:S02]  /*18870*/  F2FP.BF16.F32.PACK_AB R39, R143, R142 ;  /* 0x0000008e8f27723e */ /* 0x008fc400000010ff */
[C---:B------:R-:W-:Y:S02]  /*18880*/  IADD3 R12, P1, R210.reuse, UR4, RZ ;  /* 0x00000004d20c7c10 */ /* 0x040fe4000ff3e0ff */
[----:B------:R-:W-:Y:S01]  /*18890*/  ISETP.NE.AND.EX P0, PT, RZ, UR5, PT, P0 ;  /* 0x00000005ff007c0c */ /* 0x000fe2000bf05300 */
[----:B------:R-:W-:Y:S01]  /*188a0*/  STSM.16.M88.4 [R44], R36 ;  /* 0x000000242c007844 */ /* 0x000fe20000000200 */
[----:B------:R-:W-:Y:S02]  /*188b0*/  ISETP.NE.AND.EX P3, PT, RZ, UR7, PT, P3 ;  /* 0x00000007ff007c0c */ /* 0x000fe4000bf65330 */
[----:B------:R-:W-:Y:S01]  /*188c0*/  IADD3.X R13, R211, UR5, RZ, P1, !PT ;  /* 0x00000005d30d7c10 */ /* 0x000fe20008ffe4ff */
[----:B------:R1:W-:Y:S01]  /*188d0*/  STSM.16.M88.4 [R4], R8 ;  /* 0x0000000804007844 */ /* 0x0003e20000000200 */
[----:B------:R-:W-:Y:S09]  /*188e0*/  BAR.SYNC.DEFER_BLOCKING 0x1, 0x100 ;  /* 0x0044000000007b1d */ /* 0x000ff20000010000 */
[----:B------:R-:W-:Y:S01]  /*188f0*/  @P3 IADD3 R210, P1, R210, UR6, RZ ;  /* 0x00000006d2d23c10 */ /* 0x000fe2000ff3e0ff */
[----:B------:R-:W-:-:S02]  /*18900*/  ULDC UR6, c[0x0][0xa88] ;  /* 0x0002a20000067ab9 */ /* 0x000fc40000000800 */
[----:B------:R-:W-:Y:S01]  /*18910*/  IMAD.U32 R27, RZ, RZ, UR6 ;  /* 0x00000006ff1b7e24 */ /* 0x000fe2000f8e00ff */
[----:B------:R-:W-:Y:S01]  /*18920*/  @P3 IADD3.X R211, R211, UR7, RZ, P1, !PT ;  /* 0x00000007d3d33c10 */ /* 0x000fe20008ffe4ff */
[----:B------:R-:W-:Y:S01]  /*18930*/  IMAD.MOV.U32 R26, RZ, RZ, 0x9b8 ;  /* 0x000009b8ff1a7424 */ /* 0x000fe200078e00ff */
[----:B------:R-:W-:Y:S01]  /*18940*/  ISETP.GT.AND P2, PT, R208, 0x1, PT ;  /* 0x00000001d000780c */ /* 0x000fe20003f44270 */
[----:B-1----:R-:W1:Y:S01]  /*18950*/  LDC R4, c[0x0][0xbe8] ;  /* 0x0002fa00ff047b82 */ /* 0x002e620000000800 */
[----:B------:R2:W5:Y:S04]  /*18960*/  @P0 LDG.E R57, desc[UR42][R12.64] ;  /* 0x0000002a0c390981 */ /* 0x000568000c1e1900 */
[----:B------:R2:W5:Y:S01]  /*18970*/  @P3 LDG.E R27, desc[UR42][R210.64] ;  /* 0x0000002ad21b3981 */ /* 0x000562000c1e1900 */
[----:B------:R-:W-:-:S04]  /*18980*/  SEL R26, R26, 0x978, P2 ;  /* 0x000009781a1a7807 */ /* 0x000fc80001000000 */
[----:B------:R2:W3:Y:S01]  /*18990*/  LDC.64 R8, c[0x0][R26+0x220] ;  /* 0x000088001a087b82 */ /* 0x0004e20000000a00 */
[----:B-1----:R-:W-:-:S07]  /*189a0*/  ISETP.NE.AND P1, PT, R4, 0x1, PT ;  /* 0x000000010400780c */ /* 0x002fce0003f25270 */
[----:B------:R2:W1:Y:S08]  /*189b0*/  LDC.64 R10, c[0x0][R26+0x218] ;  /* 0x000086001a0a7b82 */ /* 0x0004700000000a00 */
[----:B------:R2:W4:Y:S01]  /*189c0*/  LDC.64 R14, c[0x0][R26+0x228] ;  /* 0x00008a001a0e7b82 */ /* 0x0005220000000a00 */
[----:B---3--:R-:W-:Y:S05]  /*189d0*/  @P3 BRA `(.L_x_2732) ;  /* 0x0000000000103947 */ /* 0x008fea0003800000 */
[----:B------:R-:W-:Y:S05]  /*189e0*/  @!P0 BRA `(.L_x_2732) ;  /* 0x00000000000c8947 */ /* 0x000fea0003800000 */
[----:B------:R-:W3:Y:S04]  /*189f0*/  LDG.E R24, desc[UR42][R12.64] ;  /* 0x0000002a0c187981 */ /* 0x000ee8000c1e1900 */
[----:B-----5:R-:W3:Y:S02]  /*18a00*/  LDG.E R27, desc[UR42][R12.64+0x4] ;  /* 0x0000042a0c1b7981 */ /* 0x020ee4000c1e1900 */
[----:B---3--:R-:W-:-:S07]  /*18a10*/  IMAD.IADD R27, R27, 0x1, -R24 ;  /* 0x000000011b1b7824 */ /* 0x008fce00078e0a18 */
.L_x_2732:
[----:B------:R-:W3:Y:S01]  /*18a20*/  LDL R30, [R1+0x4c] ;  /* 0x00004c00011e7983 */ /* 0x000ee20000100800 */
[----:B--2---:R-:W2:Y:S01]  /*18a30*/  LDC.64 R12, c[0x0][R26+0x210] ;  /* 0x000084001a0c7b82 */ /* 0x004ea20000000a00 */
[----:B------:R-:W-:Y:S01]  /*18a40*/  ISETP.NE.U32.AND P0, PT, RZ, UR4, PT ;  /* 0x00000004ff007c0c */ /* 0x000fe2000bf05070 */
[-C--:B-1----:R-:W-:Y:S01]  /*18a50*/  IMAD R31, R11, R206.reuse, RZ ;  /* 0x000000ce0b1f7224 */ /* 0x082fe200078e02ff */
[----:B-----5:R-:W-:Y:S01]  /*18a60*/  SHF.R.S32.HI R58, RZ, 0x1f, R57 ;  /* 0x0000001fff3a7819 */ /* 0x020fe20000011439 */
[----:B------:R-:W-:Y:S01]  /*18a70*/  IMAD.WIDE.U32 R10, R10, R206, RZ ;  /* 0x000000ce0a0a7225 */ /* 0x000fe200078e00ff */
[----:B------:R-:W-:-:S03]  /*18a80*/  ISETP.NE.AND.EX P0, PT, RZ, UR5, PT, P0 ;  /* 0x00000005ff007c0c */ /* 0x000fc6000bf05300 */
[----:B------:R-:W1:Y:S01]  /*18a90*/  @P1 LDC R28, c[0x0][0xbec] ;  /* 0x0002fb00ff1c1b82 */ /* 0x000e620000000800 */
[----:B------:R-:W-:Y:S01]  /*18aa0*/  SEL R209, R209, RZ, !P0 ;  /* 0x000000ffd1d17207 */ /* 0x000fe20004000000 */
[----:B------:R-:W-:Y:S01]  /*18ab0*/  IMAD.IADD R37, R204, 0x1, R190 ;  /* 0x00000001cc257824 */ /* 0x000fe200078e02be */
[----:B------:R-:W-:Y:S01]  /*18ac0*/  SEL R29, R234, RZ, !P0 ;  /* 0x000000ffea1d7207 */ /* 0x000fe20004000000 */
[----:B------:R-:W-:Y:S02]  /*18ad0*/  IMAD.IADD R11, R11, 0x1, R31 ;  /* 0x000000010b0b7824 */ /* 0x000fe400078e021f */
[----:B------:R-:W-:Y:S02]  /*18ae0*/  IMAD R9, R9, R209, RZ ;  /* 0x000000d109097224 */ /* 0x000fe400078e02ff */
[----:B------:R-:W0:Y:S01]  /*18af0*/  @P1 LDC R35, c[0x0][0xbf0] ;  /* 0x0002fc00ff231b82 */ /* 0x000e220000000800 */
[----:B------:R-:W-:Y:S02]  /*18b00*/  IMAD R56, R27, R4, RZ ;  /* 0x000000041b387224 */ /* 0x000fe400078e02ff */
[C---:B------:R-:W-:Y:S01]  /*18b10*/  IMAD R33, R8.reuse, R29, R9 ;  /* 0x0000001d08217224 */ /* 0x040fe200078e0209 */
[----:B------:R-:W-:Y:S01]  /*18b20*/  SEL R29, R217, RZ, P2 ;  /* 0x000000ffd91d7207 */ /* 0x000fe20001000000 */
[----:B------:R-:W-:-:S03]  /*18b30*/  IMAD.WIDE.U32 R8, R8, R209, RZ ;  /* 0x000000d108087225 */ /* 0x000fc600078e00ff */
[----:B------:R-:W2:Y:S01]  /*18b40*/  LDC.64 R24, c[0x0][0xba8] ;  /* 0x0002ea00ff187b82 */ /* 0x000ea20000000a00 */
[----:B------:R-:W-:Y:S01]  /*18b50*/  IMAD.IADD R33, R9, 0x1, R33 ;  /* 0x0000000109217824 */ /* 0x000fe200078e0221 */
[----:B------:R-:W-:Y:S01]  /*18b60*/  IADD3 R10, P0, P3, R8, R10, R57 ;  /* 0x0000000a080a7210 */ /* 0x000fe20007b1e039 */
[----:B------:R-:W-:Y:S02]  /*18b70*/  IMAD.MOV.U32 R9, RZ, RZ, R37 ;  /* 0x000000ffff097224 */ /* 0x000fe400078e0025 */
[----:B----4-:R-:W-:Y:S01]  /*18b80*/  IMAD R31, R15, R29, RZ ;  /* 0x0000001d0f1f7224 */ /* 0x010fe200078e02ff */
[----:B------:R-:W-:Y:S01]  /*18b90*/  IADD3.X R11, R33, R11, R58, P0, P3 ;  /* 0x0000000b210b7210 */ /* 0x000fe200007e643a */
[----:B------:R-:W-:-:S04]  /*18ba0*/  IMAD.WIDE.U32 R14, R14, R29, RZ ;  /* 0x0000001d0e0e7225 */ /* 0x000fc800078e00ff */
[----:B-1----:R-:W-:-:S04]  /*18bb0*/  @P1 IMAD.HI.U32 R8, R37, R28, RZ ;  /* 0x0000001c25081227 */ /* 0x002fc800078e00ff */
[----:B------:R-:W-:Y:S01]  /*18bc0*/  IMAD.IADD R31, R15, 0x1, R31 ;  /* 0x000000010f1f7824 */ /* 0x000fe200078e021f */
[----:B0-----:R-:W-:-:S04]  /*18bd0*/  @P1 SHF.R.U32.HI R9, RZ, R35, R8 ;  /* 0x00000023ff091219 */ /* 0x001fc80000011608 */
[----:B------:R-:W-:Y:S01]  /*18be0*/  IADD3 R14, P0, P3, R9, R10, R14 ;  /* 0x0000000a090e7210 */ /* 0x000fe20007b1e00e */
[--C-:B------:R-:W-:Y:S01]  /*18bf0*/  IMAD.MOV R29, RZ, RZ, -R9.reuse ;  /* 0x000000ffff1d7224 */ /* 0x100fe200078e0a09 */
[----:B------:R-:W-:Y:S01]  /*18c00*/  SHF.R.S32.HI R8, RZ, 0x1f, R9 ;  /* 0x0000001fff087819 */ /* 0x000fe20000011409 */
[----:B--2---:R-:W0:Y:S02]  /*18c10*/  @!P2 LDC R24, c[0x0][0xb50] ;  /* 0x0002d400ff18ab82 */ /* 0x004e240000000800 */
[----:B------:R-:W-:Y:S01]  /*18c20*/  IMAD R9, R4, R29, R37 ;  /* 0x0000001d04097224 */ /* 0x000fe200078e0225 */
[----:B------:R-:W-:-:S03]  /*18c30*/  IADD3.X R15, R8, R11, R31, P0, P3 ;  /* 0x0000000b080f7210 */ /* 0x000fc600007e641f */
[-C--:B------:R-:W-:Y:S01]  /*18c40*/  IMAD R8, R13, R9.reuse, RZ ;  /* 0x000000090d087224 */ /* 0x080fe200078e02ff */
[----:B------:R-:W-:Y:S01]  /*18c50*/  SHF.R.S32.HI R11, RZ, 0x1f, R9 ;  /* 0x0000001fff0b7819 */ /* 0x000fe20000011409 */
[C---:B------:R-:W-:Y:S01]  /*18c60*/  IMAD.WIDE.U32 R14, R12.reuse, R9, R14 ;  /* 0x000000090c0e7225 */ /* 0x040fe200078e000e */
[----:B------:R-:W1:Y:S03]  /*18c70*/  @!P2 LDC R25, c[0x0][0xb54] ;  /* 0x0002d500ff19ab82 */ /* 0x000e660000000800 */
[----:B------:R-:W-:-:S04]  /*18c80*/  IMAD R11, R12, R11, R8 ;  /* 0x0000000b0c0b7224 */ /* 0x000fc800078e0208 */
        /* <DEDUP_REMOVED lines=8> */
[----:B---3--:R-:W-:-:S04]  /*18d10*/  IMAD.IADD R29, R30, 0x1, R190 ;  /* 0x000000011e1d7824 */ /* 0x008fc800078e02be */
[C---:B------:R-:W-:Y:S01]  /*18d20*/  VIADD R25, R29.reuse, 0x8 ;  /* 0x000000081d197836 */ /* 0x040fe20000000000 */
[----:B------:R-:W-:-:S04]  /*18d30*/  ISETP.GE.OR P3, PT, R29, R56, P0 ;  /* 0x000000381d00720c */ /* 0x000fc80000766670 */
[----:B------:R-:W-:-:S09]  /*18d40*/  ISETP.GE.OR P0, PT, R25, R56, P0 ;  /* 0x000000381900720c */ /* 0x000fd20000706670 */
[----:B0-----:R0:W-:Y:S04]  /*18d50*/  @!P3 ST.E desc[UR42][R8.64], R3 ;  /* 0x000000030800b985 */ /* 0x0011e8000c10192a */
[----:B-1----:R0:W-:Y:S01]  /*18d60*/  @!P0 ST.E desc[UR42][R10.64], R0 ;  /* 0x000000000a008985 */ /* 0x0021e2000c10192a */
[----:B------:R-:W-:Y:S05]  /*18d70*/  @P2 BRA `(.L_x_2733) ;  /* 0x0000000800a42947 */ /* 0x000fea0003800000 */
[----:B------:R-:W-:Y:S01]  /*18d80*/  IMAD.SHL.U32 R30, R22, 0x40, RZ ;  /* 0x00000040161e7824 */ /* 0x000fe200078e00ff */
[----:B0-----:R-:W0:Y:S01]  /*18d90*/  @P1 LDC R11, c[0x0][0xbec] ;  /* 0x0002fb00ff0b1b82 */ /* 0x001e220000000800 */
[----:B------:R-:W-:Y:S02]  /*18da0*/  ULDC.64 UR4, c[0x0][0xaa0] ;  /* 0x0002a80000047ab9 */ /* 0x000fe40000000a00 */
[----:B------:R-:W-:-:S04]  /*18db0*/  IMAD.IADD R3, R16, 0x1, R30 ;  /* 0x0000000110037824 */ /* 0x000fc800078e021e */
[----:B------:R-:W-:Y:S01]  /*18dc0*/  IMAD.WIDE R42, R3, 0x2, R42 ;  /* 0x00000002032a7825 */ /* 0x000fe200078e022a */
[----:B------:R-:W1:Y:S02]  /*18dd0*/  @P1 LDC R13, c[0x0][0xbf0] ;  /* 0x0002fc00ff0d1b82 */ /* 0x000e640000000800 */
        /* <DEDUP_REMOVED lines=64> */
[----:B0-----:R-:W-:-:S04]  /*191e0*/  @P1 IMAD.HI.U32 R0, R12, R11, RZ ;  /* 0x0000000b0c001227 */ /* 0x001fc800078e00ff */
[----:B------:R-:W-:Y:S02]  /*191f0*/  IMAD R10, R10, UR4, RZ ;  /* 0x000000040a0a7c24 */ /* 0x000fe4000f8e02ff */
[----:B------:R-:W-:Y:S01]  /*19200*/  IMAD.MOV.U32 R3, RZ, RZ, R12 ;  /* 0x000000ffff037224 */ /* 0x000fe200078e000c */
[----:B-1----:R-:W-:Y:S01]  /*19210*/  @P1 SHF.R.U32.HI R3, RZ, R13, R0 ;  /* 0x0000000dff031219 */ /* 0x002fe20000011600 */
[C---:B------:R-:W-:Y:S02]  /*19220*/  IMAD R11, R209.reuse, UR5, R10 ;  /* 0x00000005d10b7c24 */ /* 0x040fe4000f8e020a */
[----:B------:R-:W-:Y:S01]  /*19230*/  IMAD.WIDE.U32 R8, R209, UR4, R8 ;  /* 0x00000004d1087c25 */ /* 0x000fe2000f8e0008 */
[----:B------:R-:W-:Y:S01]  /*19240*/  SHF.R.S32.HI R10, RZ, 0x1f, R3 ;  /* 0x0000001fff0a7819 */ /* 0x000fe20000011403 */
[----:B------:R-:W-:Y:S02]  /*19250*/  ULDC.64 UR4, c[0x0][0xae0] ;  /* 0x0002b80000047ab9 */ /* 0x000fe40000000a00 */
[----:B------:R-:W-:-:S02]  /*19260*/  IMAD.IADD R9, R9, 0x1, R11 ;  /* 0x0000000109097824 */ /* 0x000fc400078e020b */
[----:B------:R-:W-:Y:S02]  /*19270*/  VIADD R0, R2, 0x28820 ;  /* 0x0002882002007836 */ /* 0x000fe40000000000 */
[----:B------:R-:W-:-:S03]  /*19280*/  IMAD.MOV R11, RZ, RZ, -R3 ;  /* 0x000000ffff0b7224 */ /* 0x000fc600078e0a03 */
[----:B------:R-:W-:Y:S01]  /*19290*/  PRMT R0, RZ, 0x654, R0 ;  /* 0x00000654ff007816 */ /* 0x000fe20000000000 */
[----:B------:R-:W-:Y:S02]  /*192a0*/  IMAD R11, R4, R11, R12 ;  /* 0x0000000b040b7224 */ /* 0x000fe400078e020c */
[----:B------:R-:W-:Y:S01]  /*192b0*/  IMAD R10, R10, UR4, RZ ;  /* 0x000000040a0a7c24 */ /* 0x000fe2000f8e02ff */
[----:B--2---:R0:W-:Y:S01]  /*192c0*/  SYNCS.ARRIVE.TRANS64.RED.A1T0 RZ, [R0+URZ], RZ ;  /* 0x000000ff00ff79a7 */ /* 0x0041e2000810043f */
[----:B------:R-:W-:-:S04]  /*192d0*/  IMAD.WIDE.U32 R8, R3, UR4, R8 ;  /* 0x0000000403087c25 */ /* 0x000fc8000f8e0008 */
[----:B------:R-:W-:Y:S01]  /*192e0*/  IMAD R13, R3, UR5, R10 ;  /* 0x00000005030d7c24 */ /* 0x000fe2000f8e020a */
        /* <DEDUP_REMOVED lines=15> */
.L_x_2977:
[----:B------:R-:W-:Y:S01]  /*193e0*/  ISETP.GE.AND P0, PT, R21, R56, PT ;  /* 0x000000381500720c */ /* 0x000fe20003f06270 */
[----:B------:R-:W-:-:S12]  /*193f0*/  BSSY B1, `(.L_x_2735) ;  /* 0x000000b000017945 */ /* 0x000fd80003800000 */
[----:B------:R-:W-:Y:S05]  /*19400*/  @P0 BRA `(.L_x_2736) ;  /* 0x0000000000240947 */ /* 0x000fea0003800000 */
[----:B------:R-:W-:Y:S02]  /*19410*/  ULDC UR4, c[0x0][0xac8] ;  /* 0x0002b20000047ab9 */ /* 0x000fe40000000800 */
        /* <DEDUP_REMOVED lines=8> */
.L_x_2736:
[----:B------:R-:W-:Y:S05]  /*194a0*/  BSYNC B1 ;  /* 0x0000000000017941 */ /* 0x000fea0003800000 */
.L_x_2735:
[----:B------:R-:W-:-:S03]  /*194b0*/  UMOV UR4, 0xffffffff ;  /* 0xffffffff00047882 */ /* 0x000fc60000000000 */
[----:B------:R-:W-:Y:S05]  /*194c0*/  BRA.DIV UR4, `(.L_x_2737) ;  /* 0x000000ba04207947 */ /* 0x000fea000b800000 */
[----:B-1----:R1:W4:Y:S04]  /*194d0*/  SHFL.IDX PT, R3, R4, 0x1, 0x181f ;  /* 0x00381f0004037f89 */ /* 0x00232800000e0000 */
[----:B--23--:R1:W2:Y:S02]  /*194e0*/  SHFL.IDX PT, R14, R0, 0x1, 0x181f ;  /* 0x00381f00000e7f89 */ /* 0x00c2a400000e0000 */
.L_x_2981:
[----:B------:R-:W-:Y:S01]  /*194f0*/  VIADD R9, R21, 0x20 ;  /* 0x0000002015097836 */ /* 0x000fe20000000000 */
[----:B------:R-:W-:Y:S04]  /*19500*/  BSSY B1, `(.L_x_2738) ;  /* 0x000000c000017945 */ /* 0x000fe80003800000 */
[----:B------:R-:W-:-:S13]  /*19510*/  ISETP.GE.AND P0, PT, R9, R56, PT ;  /* 0x000000380900720c */ /* 0x000fda0003f06270 */
[----:B------:R-:W-:Y:S05]  /*19520*/  @P0 BRA `(.L_x_2739) ;  /* 0x0000000000240947 */ /* 0x000fea0003800000 */
[----:B------:R-:W-:Y:S02]  /*19530*/  ULDC UR4, c[0x0][0xac8] ;  /* 0x0002b20000047ab9 */ /* 0x000fe40000000800 */
[----:B------:R-:W-:Y:S02]  /*19540*/  ISETP.GE.AND P2, PT, R16, UR4, PT ;  /* 0x0000000410007c0c */ /* 0x000fe4000bf46270 */
[----:B------:R-:W-:-:S11]  /*19550*/  ISETP.GE.AND P3, PT, R187, UR4, PT ;  /* 0x00000004bb007c0c */ /* 0x000fd6000bf66270 */
[CC--:B--2---:R-:W-:Y:S02]  /*19560*/  @!P2 LEA R8, P0, R16.reuse, R14.reuse, 0x1 ;  /* 0x0000000e1008a211 */ /* 0x0c4fe400078008ff */
[C---:B------:R-:W-:Y:S02]  /*19570*/  @!P3 LEA R14, P1, R187.reuse, R14, 0x1 ;  /* 0x0000000ebb0eb211 */ /* 0x040fe400078208ff */
[-C--:B----4-:R-:W-:Y:S02]  /*19580*/  @!P2 LEA.HI.X R9, R16, R3.reuse, R17, 0x1, P0 ;  /* 0x000000031009a211 */ /* 0x090fe400000f0c11 */
[----:B------:R-:W-:-:S03]  /*19590*/  @!P3 LEA.HI.X R15, R187, R3, R216, 0x1, P1 ;  /* 0x00000003bb0fb211 */ /* 0x000fc600008f0cd8 */
[----:B-----5:R3:W-:Y:S04]  /*195a0*/  @!P2 ST.E.128 desc[UR42][R8.64], R28 ;  /* 0x0000001c0800a985 */ /* 0x0207e8000c101d2a */
[----:B------:R3:W-:Y:S02]  /*195b0*/  @!P3 ST.E.128 desc[UR42][R14.64], R44 ;  /* 0x0000002c0e00b985 */ /* 0x0007e4000c101d2a */
.L_x_2739:
[----:B------:R-:W-:Y:S05]  /*195c0*/  BSYNC B1 ;  /* 0x0000000000017941 */ /* 0x000fea0003800000 */
.L_x_2738:
[----:B------:R-:W-:-:S03]  /*195d0*/  UMOV UR4, 0xffffffff ;  /* 0xffffffff00047882 */ /* 0x000fc60000000000 */
[----:B------:R-:W-:Y:S05]  /*195e0*/  BRA.DIV UR4, `(.L_x_2740) ;  /* 0x000000ba04207947 */ /* 0x000fea000b800000 */
[----:B----4-:R4:W0:Y:S04]  /*195f0*/  SHFL.IDX PT, R3, R4, 0x2, 0x181f ;  /* 0x00581f0004037f89 */ /* 0x01082800000e0000 */
[----:B--23--:R4:W2:Y:S02]  /*19600*/  SHFL.IDX PT, R14, R0, 0x2, 0x181f ;  /* 0x00581f00000e7f89 */ /* 0x00c8a400000e0000 */
.L_x_2985:
        /* <DEDUP_REMOVED lines=13> */
.L_x_2742:
[----:B------:R-:W-:Y:S05]  /*196e0*/  BSYNC B1 ;  /* 0x0000000000017941 */ /* 0x000fea0003800000 */
.L_x_2741:
[----:B------:R-:W-:-:S03]  /*196f0*/  UMOV UR4, 0xffffffff ;  /* 0xffffffff00047882 */ /* 0x000fc60000000000 */
[----:B------:R-:W-:Y:S05]  /*19700*/  BRA.DIV UR4, `(.L_x_2743) ;  /* 0x000000ba04207947 */ /* 0x000fea000b800000 */
[----:B0-----:R0:W0:Y:S04]  /*19710*/  SHFL.IDX PT, R3, R4, 0x3, 0x181f ;  /* 0x00781f0004037f89 */ /* 0x00102800000e0000 */
[----:B--23--:R2:W3:Y:S02]  /*19720*/  SHFL.IDX PT, R14, R0, 0x3, 0x181f ;  /* 0x00781f00000e7f89 */ /* 0x00c4e400000e0000 */
.L_x_2989:
        /* <DEDUP_REMOVED lines=8> */
[----:B-----5:R0:W-:Y:S10]  /*197b0*/  @!P1 ST.E.128 desc[UR42][R8.64], R36 ;  /* 0x0000002408009985 */ /* 0x0201f4000c101d2a */
[----:B------:R-:W-:Y:S05]  /*197c0*/  @P0 BRA `(.L_x_2744) ;  /* 0x0000001800680947 */ /* 0x000fea0003800000 */
[----:B------:R-:W-:-:S04]  /*197d0*/  LEA R14, P0, R187, R14, 0x1 ;  /* 0x0000000ebb0e7211 */ /* 0x000fc800078008ff */
[----:B------:R-:W-:-:S05]  /*197e0*/  LEA.HI.X R15, R187, R3, R216, 0x1, P0 ;  /* 0x00000003bb0f7211 */ /* 0x000fca00000f0cd8 */
[----:B------:R3:W-:Y:S01]  /*197f0*/  ST.E.128 desc[UR42][R14.64], R52 ;  /* 0x000000340e007985 */ /* 0x0007e2000c101d2a */
[----:B------:R-:W-:Y:S05]  /*19800*/  BRA `(.L_x_2744) ;  /* 0x0000001800587947 */ /* 0x000fea0003800000 */
.L_x_2733:
        /* <DEDUP_REMOVED lines=46> */
.L_x_2992:
        /* <DEDUP_REMOVED lines=9> */
[----:B------:R-:W-:-:S02]  /*19b80*/  SHF.R.S32.HI R28, RZ, 0x1f, R232 ;  /* 0x0000001fff1c7819 */ /* 0x000fc400000114e8 */
[----:B------:R-:W-:Y:S02]  /*19b90*/  SHF.R.S32.HI R24, RZ, 0x1f, R231 ;  /* 0x0000001fff187819 */ /* 0x000fe400000114e7 */
[----:B------:R-:W-:Y:S01]  /*19ba0*/  SHF.R.S32.HI R30, RZ, 0x1f, R230 ;  /* 0x0000001fff1e7819 */ /* 0x000fe200000114e6 */
[----:B-1----:R-:W-:Y:S02]  /*19bb0*/  @!P0 IMAD.MOV.U32 R15, RZ, RZ, R0 ;  /* 0x000000ffff0f8224 */ /* 0x002fe400078e0000 */
[----:B--2---:R-:W-:Y:S01]  /*19bc0*/  @!P2 LEA R10, P4, R233, R14, 0x2 ;  /* 0x0000000ee90aa211 */ /* 0x004fe200078810ff */
[----:B------:R-:W-:Y:S01]  /*19bd0*/  @!P0 IMAD.WIDE R8, R197, 0x4, R14 ;  /* 0x00000004c5088825 */ /* 0x000fe200078e020e */
[----:B------:R-:W-:Y:S02]  /*19be0*/  SHF.R.S32.HI R15, RZ, 0x1f, R226 ;  /* 0x0000001fff0f7819 */ /* 0x000fe400000114e2 */
[----:B------:R-:W-:Y:S02]  /*19bf0*/  @!P2 LEA.HI.X R11, R233, R0, R12, 0x2, P4 ;  /* 0x00000000e90ba211 */ /* 0x000fe400020f140c */
[----:B------:R1:W-:Y:S01]  /*19c00*/  @!P0 ST.E.64 desc[UR42][R8.64], R20 ;  /* 0x0000001408008985 */ /* 0x0003e2000c101b2a */
[----:B------:R-:W-:-:S02]  /*19c10*/  ISETP.GE.AND P0, PT, R230, UR4, PT ;  /* 0x00000004e6007c0c */ /* 0x000fc4000bf06270 */
[CC--:B------:R-:W-:Y:S01]  /*19c20*/  @!P3 LEA R12, P4, R232.reuse, R14.reuse, 0x2 ;  /* 0x0000000ee80cb211 */ /* 0x0c0fe200078810ff */
[----:B------:R2:W-:Y:S01]  /*19c30*/  @!P2 ST.E.64 desc[UR42][R10.64], R92 ;  /* 0x0000005c0a00a985 */ /* 0x0005e2000c101b2a */
[----:B------:R-:W-:Y:S02]  /*19c40*/  @!P1 LEA R26, P5, R231, R14, 0x2 ;  /* 0x0000000ee71a9211 */ /* 0x000fe400078a10ff */
[----:B------:R-:W-:Y:S02]  /*19c50*/  ISETP.GE.AND P2, PT, R229, UR4, PT ;  /* 0x00000004e5007c0c */ /* 0x000fe4000bf46270 */
[-C--:B------:R-:W-:Y:S02]  /*19c60*/  @!P3 LEA.HI.X R13, R232, R0.reuse, R28, 0x2, P4 ;  /* 0x00000000e80db211 */ /* 0x080fe400020f141c */
[----:B------:R-:W-:Y:S02]  /*19c70*/  @!P1 LEA.HI.X R27, R231, R0, R24, 0x2, P5 ;  /* 0x00000000e71b9211 */ /* 0x000fe400028f1418 */
[----:B------:R-:W-:Y:S01]  /*19c80*/  ISETP.GE.AND P4, PT, R228, UR4, PT ;  /* 0x00000004e4007c0c */ /* 0x000fe2000bf86270 */
[----:B------:R3:W-:Y:S01]  /*19c90*/  @!P3 ST.E.64 desc[UR42][R12.64], R96 ;  /* 0x000000600c00b985 */ /* 0x0007e2000c101b2a */
[----:B------:R-:W-:-:S02]  /*19ca0*/  @!P0 LEA R28, P3, R230, R14, 0x2 ;  /* 0x0000000ee61c8211 */ /* 0x000fc400078610ff */
[----:B------:R-:W-:Y:S01]  /*19cb0*/  SHF.R.S32.HI R24, RZ, 0x1f, R229 ;  /* 0x0000001fff187819 */ /* 0x000fe200000114e5 */
[----:B------:R4:W-:Y:S01]  /*19cc0*/  @!P1 ST.E.64 desc[UR42][R26.64], R100 ;  /* 0x000000641a009985 */ /* 0x0009e2000c101b2a */
[----:B------:R-:W-:Y:S02]  /*19cd0*/  ISETP.GE.AND P1, PT, R227, UR4, PT ;  /* 0x00000004e3007c0c */ /* 0x000fe4000bf26270 */
[C---:B-1----:R-:W-:Y:S02]  /*19ce0*/  @!P2 LEA R8, P5, R229.reuse, R14, 0x2 ;  /* 0x0000000ee508a211 */ /* 0x042fe400078a10ff */
[-C--:B------:R-:W-:Y:S02]  /*19cf0*/  @!P0 LEA.HI.X R29, R230, R0.reuse, R30, 0x2, P3 ;  /* 0x00000000e61d8211 */ /* 0x080fe400018f141e */
[----:B------:R-:W-:Y:S02]  /*19d00*/  @!P2 LEA.HI.X R9, R229, R0, R24, 0x2, P5 ;  /* 0x00000000e509a211 */ /* 0x000fe400028f1418 */
[----:B------:R-:W-:Y:S01]  /*19d10*/  ISETP.GE.AND P3, PT, R226, UR4, PT ;  /* 0x00000004e2007c0c */ /* 0x000fe2000bf66270 */
[----:B------:R-:W-:Y:S01]  /*19d20*/  @!P0 ST.E.64 desc[UR42][R28.64], R104 ;  /* 0x000000681c008985 */ /* 0x000fe2000c101b2a */
[----:B--2---:R-:W-:-:S02]  /*19d30*/  @!P4 LEA R10, P0, R228, R14, 0x2 ;  /* 0x0000000ee40ac211 */ /* 0x004fc400078010ff */
[----:B------:R-:W-:Y:S01]  /*19d40*/  SHF.R.S32.HI R30, RZ, 0x1f, R228 ;  /* 0x0000001fff1e7819 */ /* 0x000fe200000114e4 */
[----:B------:R1:W-:Y:S01]  /*19d50*/  @!P2 ST.E.64 desc[UR42][R8.64], R108 ;  /* 0x0000006c0800a985 */ /* 0x0003e2000c101b2a */
[----:B------:R-:W-:Y:S02]  /*19d60*/  SHF.R.S32.HI R24, RZ, 0x1f, R227 ;  /* 0x0000001fff187819 */ /* 0x000fe400000114e3 */
[----:B---3--:R-:W-:Y:S02]  /*19d70*/  @!P1 LEA R12, P5, R227, R14, 0x2 ;  /* 0x0000000ee30c9211 */ /* 0x008fe400078a10ff */
[----:B------:R-:W-:Y:S02]  /*19d80*/  ISETP.GE.AND P2, PT, R225, UR4, PT ;  /* 0x00000004e1007c0c */ /* 0x000fe4000bf46270 */
[----:B------:R-:W-:Y:S02]  /*19d90*/  @!P4 LEA.HI.X R11, R228, R0, R30, 0x2, P0 ;  /* 0x00000000e40bc211 */ /* 0x000fe400000f141e */
[----:B------:R-:W-:-:S02]  /*19da0*/  ISETP.GE.AND P0, PT, R224, UR4, PT ;  /* 0x00000004e0007c0c */ /* 0x000fc4000bf06270 */
[----:B------:R-:W-:Y:S01]  /*19db0*/  @!P1 LEA.HI.X R13, R227, R0, R24, 0x2, P5 ;  /* 0x00000000e30d9211 */ /* 0x000fe200028f1418 */
[----:B------:R2:W-:Y:S01]  /*19dc0*/  @!P4 ST.E.64 desc[UR42][R10.64], R112 ;  /* 0x000000700a00c985 */ /* 0x0005e2000c101b2a */
[C---:B------:R-:W-:Y:S02]  /*19dd0*/  @!P3 LEA R20, P5, R226.reuse, R14, 0x2 ;  /* 0x0000000ee214b211 */ /* 0x040fe400078a10ff */
[----:B------:R-:W-:Y:S01]  /*19de0*/  SHF.R.S32.HI R24, RZ, 0x1f, R225 ;  /* 0x0000001fff187819 */ /* 0x000fe200000114e1 */
[----:B------:R3:W-:Y:S01]  /*19df0*/  @!P1 ST.E.64 desc[UR42][R12.64], R116 ;  /* 0x000000740c009985 */ /* 0x0007e2000c101b2a */
[----:B------:R-:W-:Y:S02]  /*19e00*/  ISETP.GE.AND P1, PT, R223, UR4, PT ;  /* 0x00000004df007c0c */ /* 0x000fe4000bf26270 */
[----:B------:R-:W-:Y:S02]  /*19e10*/  @!P3 LEA.HI.X R21, R226, R0, R15, 0x2, P5 ;  /* 0x00000000e215b211 */ /* 0x000fe400028f140f */
[----:B----4-:R-:W-:-:S02]  /*19e20*/  @!P2 LEA R26, P4, R225, R14, 0x2 ;  /* 0x0000000ee11aa211 */ /* 0x010fc400078810ff */
[----:B-1----:R-:W-:Y:S01]  /*19e30*/  @!P0 LEA R8, P5, R224, R14, 0x2 ;  /* 0x0000000ee0088211 */ /* 0x002fe200078a10ff */
[----:B------:R1:W-:Y:S01]  /*19e40*/  @!P3 ST.E.64 desc[UR42][R20.64], R120 ;  /* 0x000000781400b985 */ /* 0x0003e2000c101b2a */
[----:B------:R-:W-:Y:S02]  /*19e50*/  SHF.R.S32.HI R15, RZ, 0x1f, R224 ;  /* 0x0000001fff0f7819 */ /* 0x000fe400000114e0 */
[-C--:B------:R-:W-:Y:S02]  /*19e60*/  @!P2 LEA.HI.X R27, R225, R0.reuse, R24, 0x2, P4 ;  /* 0x00000000e11ba211 */ /* 0x080fe400020f1418 */
[----:B------:R-:W-:Y:S02]  /*19e70*/  ISETP.GE.AND P3, PT, R222, UR4, PT ;  /* 0x00000004de007c0c */ /* 0x000fe4000bf66270 */
[----:B------:R-:W-:Y:S01]  /*19e80*/  @!P0 LEA.HI.X R9, R224, R0, R15, 0x2, P5 ;  /* 0x00000000e0098211 */ /* 0x000fe200028f140f */
[----:B------:R4:W-:Y:S01]  /*19e90*/  @!P2 ST.E.64 desc[UR42][R26.64], R124 ;  /* 0x0000007c1a00a985 */ /* 0x0009e2000c101b2a */
[----:B------:R-:W-:-:S02]  /*19ea0*/  ISETP.GE.AND P4, PT, R221, UR4, PT ;  /* 0x00000004dd007c0c */ /* 0x000fc4000bf86270 */
[----:B------:R-:W-:Y:S01]  /*19eb0*/  SHF.R.S32.HI R15, RZ, 0x1f, R223 ;  /* 0x0000001fff0f7819 */ /* 0x000fe200000114df */
[----:B------:R0:W-:Y:S01]  /*19ec0*/  @!P0 ST.E.64 desc[UR42][R8.64], R128 ;  /* 0x0000008008008985 */ /* 0x0001e2000c101b2a */
[----:B--2---:R-:W-:Y:S02]  /*19ed0*/  @!P1 LEA R10, P5, R223, R14, 0x2 ;  /* 0x0000000edf0a9211 */ /* 0x004fe400078a10ff */
[----:B------:R-:W-:Y:S02]  /*19ee0*/  ISETP.GE.AND P2, PT, R220, UR4, PT ;  /* 0x00000004dc007c0c */ /* 0x000fe4000bf46270 */
[----:B------:R-:W-:Y:S02]  /*19ef0*/  ISETP.GE.AND P0, PT, R219, UR4, PT ;  /* 0x00000004db007c0c */ /* 0x000fe4000bf06270 */
[----:B------:R-:W-:Y:S02]  /*19f00*/  @!P1 LEA.HI.X R11, R223, R0, R15, 0x2, P5 ;  /* 0x00000000df0b9211 */ /* 0x000fe400028f140f */
[----:B---3--:R-:W-:-:S02]  /*19f10*/  @!P3 LEA R12, P5, R222, R14, 0x2 ;  /* 0x0000000ede0cb211 */ /* 0x008fc400078a10ff */
[----:B------:R-:W-:Y:S01]  /*19f20*/  SHF.R.S32.HI R24, RZ, 0x1f, R222 ;  /* 0x0000001fff187819 */ /* 0x000fe200000114de */
[----:B------:R0:W-:Y:S01]  /*19f30*/  @!P1 ST.E.64 desc[UR42][R10.64], R132 ;  /* 0x000000840a009985 */ /* 0x0001e2000c101b2a */
[----:B------:R-:W-:Y:S02]  /*19f40*/  SHF.R.S32.HI R15, RZ, 0x1f, R221 ;  /* 0x0000001fff0f7819 */ /* 0x000fe400000114dd */
[C---:B-1----:R-:W-:Y:S02]  /*19f50*/  @!P4 LEA R20, P1, R221.reuse, R14, 0x2 ;  /* 0x0000000edd14c211 */ /* 0x042fe400078210ff */
[----:B------:R-:W-:Y:S02]  /*19f60*/  @!P3 LEA.HI.X R13, R222, R0, R24, 0x2, P5 ;  /* 0x00000000de0db211 */ /* 0x000fe400028f1418 */
[----:B----4-:R-:W-:Y:S02]  /*19f70*/  @!P2 LEA R26, P5, R220, R14, 0x2 ;  /* 0x0000000edc1aa211 */ /* 0x010fe400078a10ff */
[----:B------:R-:W-:Y:S01]  /*19f80*/  @!P4 LEA.HI.X R21, R221, R0, R15, 0x2, P1 ;  /* 0x00000000dd15c211 */ /* 0x000fe200008f140f */
[----:B------:R0:W-:Y:S01]  /*19f90*/  @!P3 ST.E.64 desc[UR42][R12.64], R136 ;  /* 0x000000880c00b985 */ /* 0x0001e2000c101b2a */
[----:B------:R-:W-:-:S02]  /*19fa0*/  @!P0 LEA R14, P1, R219, R14, 0x2 ;  /* 0x0000000edb0e8211 */ /* 0x000fc400078210ff */
[-C--:B------:R-:W-:Y:S01]  /*19fb0*/  @!P2 LEA.HI.X R27, R220, R0.reuse, R237, 0x2, P5 ;  /* 0x00000000dc1ba211 */ /* 0x080fe200028f14ed */
[----:B------:R0:W-:Y:S01]  /*19fc0*/  @!P4 ST.E.64 desc[UR42][R20.64], R140 ;  /* 0x0000008c1400c985 */ /* 0x0001e2000c101b2a */
[----:B------:R-:W-:-:S03]  /*19fd0*/  @!P0 LEA.HI.X R15, R219, R0, R236, 0x2, P1 ;  /* 0x00000000db0f8211 */ /* 0x000fc600008f14ec */
[----:B------:R0:W-:Y:S04]  /*19fe0*/  @!P2 ST.E.64 desc[UR42][R26.64], R144 ;  /* 0x000000901a00a985 */ /* 0x0001e8000c101b2a */
[----:B------:R0:W-:Y:S02]  /*19ff0*/  @!P0 ST.E.64 desc[UR42][R14.64], R148 ;  /* 0x000000940e008985 */ /* 0x0001e4000c101b2a */
.L_x_2747:
[----:B------:R-:W-:Y:S05]  /*1a000*/  BSYNC B1 ;  /* 0x0000000000017941 */ /* 0x000fea0003800000 */
.L_x_2746:
[----:B------:R-:W-:-:S03]  /*1a010*/  UMOV UR4, 0xffffffff ;  /* 0xffffffff00047882 */ /* 0x000fc60000000000 */
[----:B------:R-:W-:Y:S05]  /*1a020*/  BRA.DIV UR4, `(.L_x_2748) ;  /* 0x000000b204547947 */ /* 0x000fea000b800000 */
[----:B-1----:R1:W3:Y:S04]  /*1a030*/  SHFL.IDX PT, R0, R4, 0x1, 0x1c1f ;  /* 0x003c1f0004007f89 */ /* 0x0022e800000e0000 */
[----:B0-2---:R1:W0:Y:S02]  /*1a040*/  SHFL.IDX PT, R14, R3, 0x1, 0x1c1f ;  /* 0x003c1f00030e7f89 */ /* 0x00522400000e0000 */
.L_x_2996:
[----:B------:R-:W-:-:S13]  /*1a050*/  ISETP.GE.AND P0, PT, R25, R56, PT ;  /* 0x000000381900720c */ /* 0x000fda0003f06270 */
[----:B------:R-:W-:Y:S05]  /*1a060*/  @P0 BRA `(.L_x_2744) ;  /* 0x0000001000400947 */ /* 0x000fea0003800000 */
[----:B------:R-:W-:Y:S01]  /*1a070*/  ULDC UR4, c[0x0][0xac8] ;  /* 0x0002b20000047ab9 */ /* 0x000fe20000000800 */
[----:B-1----:R-:W-:Y:S02]  /*1a080*/  SHF.R.S32.HI R4, RZ, 0x1f, R233 ;  /* 0x0000001fff047819 */ /* 0x002fe400000114e9 */
[----:B------:R-:W-:Y:S02]  /*1a090*/  ISETP.GE.AND P2, PT, R197, UR4, PT ;  /* 0x00000004c5007c0c */ /* 0x000fe4000bf46270 */
[----:B------:R-:W-:Y:S02]  /*1a0a0*/  ISETP.GE.AND P3, PT, R233, UR4, PT ;  /* 0x00000004e9007c0c */ /* 0x000fe4000bf66270 */
[----:B------:R-:W-:Y:S02]  /*1a0b0*/  ISETP.GE.AND P1, PT, R232, UR4, PT ;  /* 0x00000004e8007c0c */ /* 0x000fe4000bf26270 */
[----:B------:R-:W-:Y:S02]  /*1a0c0*/  ISETP.GE.AND P0, PT, R231, UR4, PT ;  /* 0x00000004e7007c0c */ /* 0x000fe4000bf06270 */
[----:B------:R-:W-:-:S05]  /*1a0d0*/  SHF.R.S32.HI R3, RZ, 0x1f, R232 ;  /* 0x0000001fff037819 */ /* 0x000fca00000114e8 */
[----:B---3--:R-:W-:Y:S02]  /*1a0e0*/  @!P2 IMAD.MOV.U32 R15, RZ, RZ, R0 ;  /* 0x000000ffff0fa224 */ /* 0x008fe400078e0000 */
[-C--:B0-----:R-:W-:Y:S01]  /*1a0f0*/  @!P3 LEA R10, P4, R233, R14.reuse, 0x2 ;  /* 0x0000000ee90ab211 */ /* 0x081fe200078810ff */
[----:B------:R-:W-:Y:S01]  /*1a100*/  @!P2 IMAD.WIDE R8, R197, 0x4, R14 ;  /* 0x00000004c508a825 */ /* 0x000fe200078e020e */
[----:B------:R-:W-:Y:S02]  /*1a110*/  @!P1 LEA R12, P5, R232, R14, 0x2 ;  /* 0x0000000ee80c9211 */ /* 0x000fe400078a10ff */
[-C--:B------:R-:W-:Y:S02]  /*1a120*/  @!P3 LEA.HI.X R11, R233, R0.reuse, R4, 0x2, P4 ;  /* 0x00000000e90bb211 */ /* 0x080fe400020f1404 */
[----:B------:R0:W-:Y:S01]  /*1a130*/  @!P2 ST.E.64 desc[UR42][R8.64], R90 ;  /* 0x0000005a0800a985 */ /* 0x0001e2000c101b2a */
[----:B------:R-:W-:Y:S02]  /*1a140*/  ISETP.GE.AND P2, PT, R230, UR4, PT ;  /* 0x00000004e6007c0c */ /* 0x000fe4000bf46270 */
[----:B------:R-:W-:Y:S01]  /*1a150*/  ISETP.GE.AND P4, PT, R229, UR4, PT ;  /* 0x00000004e5007c0c */ /* 0x000fe2000bf86270 */
[----:B------:R1:W-:Y:S01]  /*1a160*/  @!P3 ST.E.64 desc[UR42][R10.64], R94 ;  /* 0x0000005e0a00b985 */ /* 0x0003e2000c101b2a */
[----:B------:R-:W-:-:S02]  /*1a170*/  @!P1 LEA.HI.X R13, R232, R0, R3, 0x2, P5 ;  /* 0x00000000e80d9211 */ /* 0x000fc400028f1403 */
[CC--:B------:R-:W-:Y:S02]  /*1a180*/  @!P0 LEA R20, P5, R231.reuse, R14.reuse, 0x2 ;  /* 0x0000000ee7148211 */ /* 0x0c0fe400078a10ff */
[----:B------:R-:W-:Y:S01]  /*1a190*/  SHF.R.S32.HI R4, RZ, 0x1f, R231 ;  /* 0x0000001fff047819 */ /* 0x000fe200000114e7 */
[----:B------:R2:W-:Y:S01]  /*1a1a0*/  @!P1 ST.E.64 desc[UR42][R12.64], R98 ;  /* 0x000000620c009985 */ /* 0x0005e2000c101b2a */
[----:B------:R-:W-:Y:S02]  /*1a1b0*/  ISETP.GE.AND P3, PT, R228, UR4, PT ;  /* 0x00000004e4007c0c */ /* 0x000fe4000bf66270 */
[----:B------:R-:W-:Y:S02]  /*1a1c0*/  SHF.R.S32.HI R3, RZ, 0x1f, R230 ;  /* 0x0000001fff037819 */ /* 0x000fe400000114e6 */
[----:B------:R-:W-:Y:S02]  /*1a1d0*/  @!P2 LEA R24, P1, R230, R14, 0x2 ;  /* 0x0000000ee618a211 */ /* 0x000fe400078210ff */
[----:B------:R-:W-:-:S02]  /*1a1e0*/  @!P0 LEA.HI.X R21, R231, R0, R4, 0x2, P5 ;  /* 0x00000000e7158211 */ /* 0x000fc400028f1404 */
[----:B------:R-:W-:Y:S02]  /*1a1f0*/  @!P2 LEA.HI.X R25, R230, R0, R3, 0x2, P1 ;  /* 0x00000000e619a211 */ /* 0x000fe400008f1403 */
[----:B------:R-:W-:Y:S01]  /*1a200*/  ISETP.GE.AND P1, PT, R227, UR4, PT ;  /* 0x00000004e3007c0c */ /* 0x000fe2000bf26270 */
[----:B------:R3:W-:Y:S01]  /*1a210*/  @!P0 ST.E.64 desc[UR42][R20.64], R102 ;  /* 0x0000006614008985 */ /* 0x0007e2000c101b2a */
[-C--:B0-----:R-:W-:Y:S02]  /*1a220*/  @!P4 LEA R8, P0, R229, R14.reuse, 0x2 ;  /* 0x0000000ee508c211 */ /* 0x081fe400078010ff */
[----:B------:R-:W-:Y:S01]  /*1a230*/  SHF.R.S32.HI R4, RZ, 0x1f, R229 ;  /* 0x0000001fff047819 */ /* 0x000fe200000114e5 */
[----:B------:R0:W-:Y:S01]  /*1a240*/  @!P2 ST.E.64 desc[UR42][R24.64], R106 ;  /* 0x0000006a1800a985 */ /* 0x0001e2000c101b2a */
[----:B------:R-:W-:Y:S02]  /*1a250*/  SHF.R.S32.HI R3, RZ, 0x1f, R228 ;  /* 0x0000001fff037819 */ /* 0x000fe400000114e4 */
[----:B-1----:R-:W-:-:S02]  /*1a260*/  @!P3 LEA R10, P5, R228, R14, 0x2 ;  /* 0x0000000ee40ab211 */ /* 0x002fc400078a10ff */
[----:B------:R-:W-:Y:S02]  /*1a270*/  ISETP.GE.AND P2, PT, R226, UR4, PT ;  /* 0x00000004e2007c0c */ /* 0x000fe4000bf46270 */
[-C--:B------:R-:W-:Y:S02]  /*1a280*/  @!P4 LEA.HI.X R9, R229, R0.reuse, R4, 0x2, P0 ;  /* 0x00000000e509c211 */ /* 0x080fe400000f1404 */
[----:B------:R-:W-:Y:S02]  /*1a290*/  ISETP.GE.AND P0, PT, R225, UR4, PT ;  /* 0x00000004e1007c0c */ /* 0x000fe4000bf06270 */
[----:B------:R-:W-:Y:S01]  /*1a2a0*/  @!P3 LEA.HI.X R11, R228, R0, R3, 0x2, P5 ;  /* 0x00000000e40bb211 */ /* 0x000fe200028f1403 */
[----:B------:R1:W-:Y:S01]  /*1a2b0*/  @!P4 ST.E.64 desc[UR42][R8.64], R40 ;  /* 0x000000280800c985 */ /* 0x0003e2000c101b2a */
[----:B--2---:R-:W-:Y:S02]  /*1a2c0*/  @!P1 LEA R12, P5, R227, R14, 0x2 ;  /* 0x0000000ee30c9211 */ /* 0x004fe400078a10ff */
[----:B------:R-:W-:Y:S01]  /*1a2d0*/  SHF.R.S32.HI R3, RZ, 0x1f, R227 ;  /* 0x0000001fff037819 */ /* 0x000fe200000114e3 */
[----:B------:R2:W-:Y:S01]  /*1a2e0*/  @!P3 ST.E.64 desc[UR42][R10.64], R114 ;  /* 0x000000720a00b985 */ /* 0x0005e2000c101b2a */
[----:B------:R-:W-:-:S02]  /*1a2f0*/  ISETP.GE.AND P3, PT, R224, UR4, PT ;  /* 0x00000004e0007c0c */ /* 0x000fc4000bf66270 */
[----:B------:R-:W-:Y:S02]  /*1a300*/  @!P1 LEA.HI.X R13, R227, R0, R3, 0x2, P5 ;  /* 0x00000000e30d9211 */ /* 0x000fe400028f1403 */
[CC--:B---3--:R-:W-:Y:S02]  /*1a310*/  @!P2 LEA R20, P4, R226.reuse, R14.reuse, 0x2 ;  /* 0x0000000ee214a211 */ /* 0x0c8fe400078810ff */
[----:B------:R-:W-:Y:S01]  /*1a320*/  SHF.R.S32.HI R4, RZ, 0x1f, R226 ;  /* 0x0000001fff047819 */ /* 0x000fe200000114e2 */
[----:B------:R3:W-:Y:S01]  /*1a330*/  @!P1 ST.E.64 desc[UR42][R12.64], R118 ;  /* 0x000000760c009985 */ /* 0x0007e2000c101b2a */
[----:B0-----:R-:W-:Y:S02]  /*1a340*/  @!P0 LEA R24, P5, R225, R14, 0x2 ;  /* 0x0000000ee1188211 */ /* 0x001fe400078a10ff */
[----:B------:R-:W-:Y:S02]  /*1a350*/  SHF.R.S32.HI R3, RZ, 0x1f, R225 ;  /* 0x0000001fff037819 */ /* 0x000fe400000114e1 */
[----:B------:R-:W-:-:S02]  /*1a360*/  @!P2 LEA.HI.X R21, R226, R0, R4, 0x2, P4 ;  /* 0x00000000e215a211 */ /* 0x000fc400020f1404 */
[----:B------:R-:W-:Y:S02]  /*1a370*/  ISETP.GE.AND P1, PT, R223, UR4, PT ;  /* 0x00000004df007c0c */ /* 0x000fe4000bf26270 */
[----:B------:R-:W-:Y:S01]  /*1a380*/  @!P0 LEA.HI.X R25, R225, R0, R3, 0x2, P5 ;  /* 0x00000000e1198211 */ /* 0x000fe200028f1403 */
[----:B------:R0:W-:Y:S01]  /*1a390*/  @!P2 ST.E.64 desc[UR42][R20.64], R122 ;  /* 0x0000007a1400a985 */ /* 0x0001e2000c101b2a */
[----:B------:R-:W-:Y:S02]  /*1a3a0*/  ISETP.GE.AND P4, PT, R222, UR4, PT ;  /* 0x00000004de007c0c */ /* 0x000fe4000bf86270 */
[----:B------:R-:W-:Y:S01]  /*1a3b0*/  SHF.R.S32.HI R3, RZ, 0x1f, R224 ;  /* 0x0000001fff037819 */ /* 0x000fe200000114e0 */
[----:B------:R4:W-:Y:S01]  /*1a3c0*/  @!P0 ST.E.64 desc[UR42][R24.64], R126 ;  /* 0x0000007e18008985 */ /* 0x0009e2000c101b2a */
[----:B-1----:R-:W-:Y:S02]  /*1a3d0*/  @!P3 LEA R8, P5, R224, R14, 0x2 ;  /* 0x0000000ee008b211 */ /* 0x002fe400078a10ff */
[----:B------:R-:W-:-:S02]  /*1a3e0*/  ISETP.GE.AND P2, PT, R221, UR4, PT ;  /* 0x00000004dd007c0c */ /* 0x000fc4000bf46270 */
[----:B------:R-:W-:Y:S02]  /*1a3f0*/  ISETP.GE.AND P0, PT, R220, UR4, PT ;  /* 0x00000004dc007c0c */ /* 0x000fe4000bf06270 */
[----:B------:R-:W-:Y:S02]  /*1a400*/  @!P3 LEA.HI.X R9, R224, R0, R3, 0x2, P5 ;  /* 0x00000000e009b211 */ /* 0x000fe400028f1403 */
[-C--:B--2---:R-:W-:Y:S02]  /*1a410*/  @!P1 LEA R10, P5, R223, R14.reuse, 0x2 ;  /* 0x0000000edf0a9211 */ /* 0x084fe400078a10ff */
[----:B------:R-:W-:Y:S01]  /*1a420*/  SHF.R.S32.HI R3, RZ, 0x1f, R223 ;  /* 0x0000001fff037819 */ /* 0x000fe200000114df */
[----:B------:R4:W-:Y:S01]  /*1a430*/  @!P3 ST.E.64 desc[UR42][R8.64], R130 ;  /* 0x000000820800b985 */ /* 0x0009e2000c101b2a */
[----:B---3--:R-:W-:Y:S02]  /*1a440*/  @!P4 LEA R12, P3, R222, R14, 0x2 ;  /* 0x0000000ede0cc211 */ /* 0x008fe400078610ff */
[----:B------:R-:W-:-:S02]  /*1a450*/  SHF.R.S32.HI R4, RZ, 0x1f, R222 ;  /* 0x0000001fff047819 */ /* 0x000fc400000114de */
[----:B------:R-:W-:Y:S02]  /*1a460*/  @!P1 LEA.HI.X R11, R223, R0, R3, 0x2, P5 ;  /* 0x00000000df0b9211 */ /* 0x000fe400028f1403 */
[----:B------:R-:W-:Y:S02]  /*1a470*/  SHF.R.S32.HI R3, RZ, 0x1f, R221 ;  /* 0x0000001fff037819 */ /* 0x000fe400000114dd */
[C---:B0-----:R-:W-:Y:S01]  /*1a480*/  @!P2 LEA R20, P5, R221.reuse, R14, 0x2 ;  /* 0x0000000edd14a211 */ /* 0x041fe200078a10ff */
[----:B------:R4:W-:Y:S01]  /*1a490*/  @!P1 ST.E.64 desc[UR42][R10.64], R134 ;  /* 0x000000860a009985 */ /* 0x0009e2000c101b2a */
[----:B------:R-:W-:Y:S02]  /*1a4a0*/  @!P4 LEA.HI.X R13, R222, R0, R4, 0x2, P3 ;  /* 0x00000000de0dc211 */ /* 0x000fe400018f1404 */
        /* <DEDUP_REMOVED lines=12> */
.L_x_2731:
[----:B------:R-:W-:Y:S01]  /*1a570*/  ULDC.64 UR6, c[0x0][0xc08] ;  /* 0x0003020000067ab9 */ /* 0x000fe20000000a00 */
[----:B------:R-:W-:Y:S01]  /*1a580*/  ULDC.64 UR4, c[0x0][0xc00] ;  /* 0x0003000000047ab9 */ /* 0x000fe20000000a00 */
[----:B------:R-:W-:Y:S01]  /*1a590*/  ISETP.NE.U32.AND P1, PT, RZ, UR6, PT ;  /* 0x00000006ff007c0c */ /* 0x000fe2000bf25070 */
[----:B------:R-:W-:Y:S01]  /*1a5a0*/  IMAD.MOV.U32 R3, RZ, RZ, RZ ;  /* 0x000000ffff037224 */ /* 0x000fe200078e00ff */
[----:B------:R-:W-:Y:S02]  /*1a5b0*/  ISETP.NE.U32.AND P0, PT, RZ, UR4, PT ;  /* 0x00000004ff007c0c */ /* 0x000fe4000bf05070 */
[----:B------:R-:W-:Y:S02]  /*1a5c0*/  ISETP.NE.AND.EX P1, PT, RZ, UR7, PT, P1 ;  /* 0x00000007ff007c0c */ /* 0x000fe4000bf25310 */
[----:B------:R-:W-:Y:S02]  /*1a5d0*/  IADD3 R8, P2, R210, UR4, RZ ;  /* 0x00000004d2087c10 */ /* 0x000fe4000ff5e0ff */
[----:B------:R-:W-:-:S02]  /*1a5e0*/  ISETP.NE.AND.EX P0, PT, RZ, UR5, PT, P0 ;  /* 0x00000005ff007c0c */ /* 0x000fc4000bf05300 */
[----:B------:R-:W-:Y:S01]  /*1a5f0*/  IADD3.X R9, R211, UR5, RZ, P2, !PT ;  /* 0x00000005d3097c10 */ /* 0x000fe200097fe4ff */
[----:B------:R-:W-:Y:S02]  /*1a600*/  ULDC UR4, c[0x0][0xa88] ;  /* 0x0002a20000047ab9 */ /* 0x000fe40000000800 */
[----:B------:R-:W-:-:S04]  /*1a610*/  IMAD.U32 R24, RZ, RZ, UR4 ;  /* 0x00000004ff187e24 */ /* 0x000fc8000f8e00ff */
[----:B------:R-:W-:-:S04]  /*1a620*/  @P1 IADD3 R210, P2, R210, UR6, RZ ;  /* 0x00000006d2d21c10 */ /* 0x000fc8000ff5e0ff */
[----:B------:R-:W-:Y:S01]  /*1a630*/  @P1 IADD3.X R211, R211, UR7, RZ, P2, !PT ;  /* 0x00000007d3d31c10 */ /* 0x000fe200097fe4ff */
[----:B------:R2:W5:Y:S04]  /*1a640*/  @P0 LDG.E R3, desc[UR42][R8.64] ;  /* 0x0000002a08030981 */ /* 0x000568000c1e1900 */
[----:B------:R2:W5:Y:S01]  /*1a650*/  @P1 LDG.E R24, desc[UR42][R210.64] ;  /* 0x0000002ad2181981 */ /* 0x000562000c1e1900 */
[----:B------:R-:W-:Y:S01]  /*1a660*/  ISETP.NE.AND P2, PT, R208, RZ, PT ;  /* 0x000000ffd000720c */ /* 0x000fe20003f45270 */
[----:B------:R-:W3:-:S12]  /*1a670*/  S2R R0, SR_TID.X ;  /* 0x0000000000007919 */ /* 0x000ed80000002100 */
[----:B------:R-:W4:Y:S01]  /*1a680*/  @!P2 LDC R208, c[0x0][0xad4] ;  /* 0x0002b500ffd0ab82 */ /* 0x000f220000000800 */
[----:B---3--:R-:W-:Y:S01]  /*1a690*/  VIADD R0, R0, 0xffffff80 ;  /* 0xffffff8000007836 */ /* 0x008fe20000000000 */
[----:B----4-:R-:W-:-:S04]  /*1a6a0*/  ISETP.GT.AND P2, PT, R208, 0x1, PT ;  /* 0x00000001d000780c */ /* 0x010fc80003f44270 */
[----:B------:R-:W-:Y:S01]  /*1a6b0*/  ISETP.GT.AND P3, PT, R0, 0x7f, PT ;  /* 0x0000007f0000780c */ /* 0x000fe20003f64270 */
[----:B--2---:R-:W-:-:S12]  /*1a6c0*/  @P1 BRA `(.L_x_2749) ;  /* 0x0000000000101947 */ /* 0x004fd80003800000 */
[----:B------:R-:W-:Y:S05]  /*1a6d0*/  @!P0 BRA `(.L_x_2749) ;  /* 0x00000000000c8947 */ /* 0x000fea0003800000 */
[----:B------:R-:W2:Y:S04]  /*1a6e0*/  LDG.E R11, desc[UR42][R8.64] ;  /* 0x0000002a080b7981 */ /* 0x000ea8000c1e1900 */
[----:B-----5:R-:W2:Y:S02]  /*1a6f0*/  LDG.E R24, desc[UR42][R8.64+0x4] ;  /* 0x0000042a08187981 */ /* 0x020ea4000c1e1900 */
[----:B--2---:R-:W-:-:S07]  /*1a700*/  IMAD.IADD R24, R24, 0x1, -R11 ;  /* 0x0000000118187824 */ /* 0x004fce00078e0a0b */
.L_x_2749:
        /* <DEDUP_REMOVED lines=11> */
[----:B------:R-:W-:Y:S01]  /*1a7c0*/  IMAD.MOV.U32 R26, RZ, RZ, 0x9b8 ;  /* 0x000009b8ff1a7424 */ /* 0x000fe200078e00ff */
[----:B------:R-:W-:Y:S01]  /*1a7d0*/  ISETP.GT.AND P0, PT, R208, 0x1, PT ;  /* 0x00000001d000780c */ /* 0x000fe20003f04270 */
[----:B------:R-:W2:Y:S01]  /*1a7e0*/  LDC.64 R30, c[0x0][0xba8] ;  /* 0x0002ea00ff1e7b82 */ /* 0x000ea20000000a00 */
[----:B------:R-:W-:Y:S01]  /*1a7f0*/  ISETP.NE.AND P1, PT, R33, 0x1, PT ;  /* 0x000000012100780c */ /* 0x000fe20003f25270 */
[----:B------:R-:W-:Y:S01]  /*1a800*/  IMAD.MOV.U32 R25, RZ, RZ, R29 ;  /* 0x000000ffff197224 */ /* 0x000fe200078e001d */
[----:B------:R-:W-:Y:S02]  /*1a810*/  SEL R26, R26, 0x978, P0 ;  /* 0x000009781a1a7807 */ /* 0x000fe40000000000 */
[----:B------:R-:W-:-:S03]  /*1a820*/  SEL R217, R217, RZ, P0 ;  /* 0x000000ffd9d97207 */ /* 0x000fc60000000000 */
[----:B------:R-:W3:Y:S08]  /*1a830*/  LDC.64 R10, c[0x0][R26+0x220] ;  /* 0x000088001a0a7b82 */ /* 0x000ef00000000a00 */
[----:B------:R-:W4:Y:S08]  /*1a840*/  LDC.64 R8, c[0x0][R26+0x218] ;  /* 0x000086001a087b82 */ /* 0x000f300000000a00 */
[----:B------:R-:W5:Y:S08]  /*1a850*/  LDC.64 R12, c[0x0][R26+0x228] ;  /* 0x00008a001a0c7b82 */ /* 0x000f700000000a00 */
[----:B------:R-:W0:Y:S08]  /*1a860*/  LDC.64 R14, c[0x0][R26+0x210] ;  /* 0x000084001a0e7b82 */ /* 0x000e300000000a00 */
[----:B------:R-:W1:Y:S08]  /*1a870*/  @P1 LDC R0, c[0x0][0xbec] ;  /* 0x0002fb00ff001b82 */ /* 0x000e700000000800 */
[----:B------:R-:W5:Y:S01]  /*1a880*/  @P1 LDC R35, c[0x0][0xbf0] ;  /* 0x0002fc00ff231b82 */ /* 0x000f620000000800 */
[----:B---3--:R-:W-:-:S07]  /*1a890*/  IMAD R11, R11, R209, RZ ;  /* 0x000000d10b0b7224 */ /* 0x008fce00078e02ff */
[----:B--2---:R-:W2:Y:S01]  /*1a8a0*/  @!P0 LDC R30, c[0x0][0xb50] ;  /* 0x0002d400ff1e8b82 */ /* 0x004ea20000000800 */
[----:B------:R-:W-:-:S04]  /*1a8b0*/  IMAD.WIDE.U32 R20, R10, R209, RZ ;  /* 0x000000d10a147225 */ /* 0x000fc800078e00ff */
[----:B------:R-:W-:Y:S02]  /*1a8c0*/  IMAD R11, R10, R234, R11 ;  /* 0x000000ea0a0b7224 */ /* 0x000fe400078e020b */
[----:B-1----:R-:W-:Y:S01]  /*1a8d0*/  @P1 IMAD.HI.U32 R0, R29, R0, RZ ;  /* 0x000000001d001227 */ /* 0x002fe200078e00ff */
[----:B------:R-:W1:Y:S03]  /*1a8e0*/  @!P0 LDC R31, c[0x0][0xb54] ;  /* 0x0002d500ff1f8b82 */ /* 0x000e660000000800 */
[-C--:B----4-:R-:W-:Y:S02]  /*1a8f0*/  IMAD R27, R9, R206.reuse, RZ ;  /* 0x000000ce091b7224 */ /* 0x090fe400078e02ff */
[----:B------:R-:W-:Y:S01]  /*1a900*/  IMAD.WIDE.U32 R8, R8, R206, RZ ;  /* 0x000000ce08087225 */ /* 0x000fe200078e00ff */
[----:B-----5:R-:W-:-:S03]  /*1a910*/  @P1 SHF.R.U32.HI R25, RZ, R35, R0 ;  /* 0x00000023ff191219 */ /* 0x020fc60000011600 */
[----:B------:R-:W-:Y:S01]  /*1a920*/  IMAD.IADD R27, R9, 0x1, R27 ;  /* 0x00000001091b7824 */ /* 0x000fe200078e021b */
[----:B------:R-:W-:Y:S01]  /*1a930*/  IADD3 R0, P1, P3, R20, R8, R3 ;  /* 0x0000000814007210 */ /* 0x000fe20007b3e003 */
[----:B------:R-:W-:Y:S02]  /*1a940*/  IMAD.IADD R20, R21, 0x1, R11 ;  /* 0x0000000115147824 */ /* 0x000fe400078e020b */
[----:B------:R-:W-:Y:S02]  /*1a950*/  IMAD.MOV R4, RZ, RZ, -R25 ;  /* 0x000000ffff047224 */ /* 0x000fe400078e0a19 */
        /* <DEDUP_REMOVED lines=12> */
[----:B--2---:R-:W-:-:S03]  /*1aa20*/  LEA R10, P0, R8, R30, 0x2 ;  /* 0x0000001e080a7211 */ /* 0x004fc600078010ff */
[----:B------:R-:W-:Y:S02]  /*1aa30*/  IMAD.IADD R0, R9, 0x1, R13 ;  /* 0x0000000109007824 */ /* 0x000fe400078e020d */
[----:B------:R-:W-:-:S03]  /*1aa40*/  IMAD.MOV.U32 R9, RZ, RZ, -0x800000 ;  /* 0xff800000ff097424 */ /* 0x000fc600078e00ff */
[----:B-1----:R-:W-:-:S05]  /*1aa50*/  LEA.HI.X R11, R8, R31, R0, 0x2, P0 ;  /* 0x0000001f080b7211 */ /* 0x002fca00000f1400 */
[----:B------:R2:W-:Y:S02]  /*1aa60*/  STG.E desc[UR42][R10.64], R9 ;  /* 0x000000090a007986 */ /* 0x0005e4000c10192a */
.L_x_2751:
[----:B------:R-:W-:Y:S05]  /*1aa70*/  BSYNC B1 ;  /* 0x0000000000017941 */ /* 0x000fea0003800000 */
.L_x_2750:
        /* <DEDUP_REMOVED lines=13> */
[----:B-1----:R-:W-:Y:S01]  /*1ab50*/  IMAD R4, R234, UR6, RZ ;  /* 0x00000006ea047c24 */ /* 0x002fe2000f8e02ff */
[----:B---3--:R-:W-:Y:S01]  /*1ab60*/  ISETP.NE.AND P0, PT, R21, 0x1, PT ;  /* 0x000000011500780c */ /* 0x008fe20003f05270 */
[----:B------:R-:W-:Y:S01]  /*1ab70*/  IMAD R9, R206, UR5, R9 ;  /* 0x00000005ce097c24 */ /* 0x000fe2000f8e0209 */
[----:B------:R-:W-:Y:S01]  /*1ab80*/  ULDC.64 UR4, c[0x0][0xae0] ;  /* 0x0002b80000047ab9 */ /* 0x000fe20000000a00 */
[----:B------:R-:W-:Y:S02]  /*1ab90*/  IMAD.IADD R190, R22, 0x1, R190 ;  /* 0x0000000116be7824 */ /* 0x000fe400078e02be */
[----:B------:R-:W-:-:S08]  /*1aba0*/  IMAD.WIDE.U32 R8, R209, UR6, R8 ;  /* 0x00000006d1087c25 */ /* 0x000fd0000f8e0008 */
[----:B------:R-:W1:Y:S08]  /*1abb0*/  @P0 LDC R13, c[0x0][0xbec] ;  /* 0x0002fb00ff0d0b82 */ /* 0x000e700000000800 */
[----:B------:R-:W2:Y:S01]  /*1abc0*/  @P0 LDC R15, c[0x0][0xbf0] ;  /* 0x0002fc00ff0f0b82 */ /* 0x000ea20000000800 */
[----:B-1----:R-:W-:-:S04]  /*1abd0*/  @P0 IMAD.HI.U32 R0, R10, R13, RZ ;  /* 0x0000000d0a000227 */ /* 0x002fc800078e00ff */
[----:B------:R-:W-:Y:S01]  /*1abe0*/  IMAD R13, R209, UR7, R4 ;  /* 0x00000007d10d7c24 */ /* 0x000fe2000f8e0204 */
[----:B--2---:R-:W-:-:S03]  /*1abf0*/  @P0 SHF.R.U32.HI R3, RZ, R15, R0 ;  /* 0x0000000fff030219 */ /* 0x004fc60000011600 */
        /* <DEDUP_REMOVED lines=19> */
[----:B------:R1:W2:Y:S04]  /*1ad30*/  SHFL.IDX PT, R3, R4, RZ, 0x181f ;  /* 0x00181fff04037589 */ /* 0x0002a800000e0000 */
[----:B------:R1:W3:Y:S02]  /*1ad40*/  SHFL.IDX PT, R14, R0, RZ, 0x181f ;  /* 0x00181fff000e7589 */ /* 0x0002e400000e0000 */
.L_x_2999:
[----:B------:R-:W-:Y:S01]  /*1ad50*/  IMAD R21, R24, R21, RZ ;  /* 0x0000001518157224 */ /* 0x000fe200078e02ff */
[----:B------:R-:W-:Y:S04]  /*1ad60*/  BSSY B1, `(.L_x_2753) ;  /* 0x000000c000017945 */ /* 0x000fe80003800000 */
[----:B------:R-:W-:-:S13]  /*1ad70*/  ISETP.GE.AND P0, PT, R190, R21, PT ;  /* 0x00000015be00720c */ /* 0x000fda0003f06270 */
[----:B------:R-:W-:Y:S05]  /*1ad80*/  @P0 BRA `(.L_x_2754) ;  /* 0x0000000000240947 */ /* 0x000fea0003800000 */
[----:B------:R-:W-:Y:S02]  /*1ad90*/  ULDC UR4, c[0x0][0xac8] ;  /* 0x0002b20000047ab9 */ /* 0x000fe40000000800 */
        /* <DEDUP_REMOVED lines=8> */
.L_x_2754:
[----:B------:R-:W-:Y:S05]  /*1ae20*/  BSYNC B1 ;  /* 0x0000000000017941 */ /* 0x000fea0003800000 */
.L_x_2753:
[----:B------:R-:W-:-:S03]  /*1ae30*/  UMOV UR4, 0xffffffff ;  /* 0xffffffff00047882 */ /* 0x000fc60000000000 */
[----:B------:R-:W-:Y:S05]  /*1ae40*/  BRA.DIV UR4, `(.L_x_2755) ;  /* 0x000000a604487947 */ /* 0x000fea000b800000 */
[----:B--2---:R2:W0:Y:S04]  /*1ae50*/  SHFL.IDX PT, R3, R4, 0x1, 0x181f ;  /* 0x00381f0004037f89 */ /* 0x00442800000e0000 */
[----:B---34-:R2:W3:Y:S02]  /*1ae60*/  SHFL.IDX PT, R14, R0, 0x1, 0x181f ;  /* 0x00381f00000e7f89 */ /* 0x0184e400000e0000 */
.L_x_3003:
[----:B------:R-:W-:Y:S01]  /*1ae70*/  VIADD R8, R190, 0x20 ;  /* 0x00000020be087836 */ /* 0x000fe20000000000 */
        /* <DEDUP_REMOVED lines=8> */
[-C--:B0-----:R-:W-:Y:S02]  /*1af00*/  @!P2 LEA.HI.X R9, R16, R3.reuse, R17, 0x1, P0 ;  /* 0x000000031009a211 */ /* 0x081fe400000f0c11 */
[----:B------:R-:W-:-:S03]  /*1af10*/  @!P3 LEA.HI.X R15, R187, R3, R216, 0x1, P1 ;  /* 0x00000003bb0fb211 */ /* 0x000fc600008f0cd8 */
[----:B------:R4:W-:Y:S04]  /*1af20*/  @!P2 ST.E.128 desc[UR42][R8.64], RZ ;  /* 0x000000ff0800a985 */ /* 0x0009e8000c101d2a */
[----:B------:R4:W-:Y:S02]  /*1af30*/  @!P3 ST.E.128 desc[UR42][R14.64], RZ ;  /* 0x000000ff0e00b985 */ /* 0x0009e4000c101d2a */
.L_x_2757:
[----:B------:R-:W-:Y:S05]  /*1af40*/  BSYNC B1 ;  /* 0x0000000000017941 */ /* 0x000fea0003800000 */
.L_x_2756:
[----:B------:R-:W-:-:S03]  /*1af50*/  UMOV UR4, 0xffffffff ;  /* 0xffffffff00047882 */ /* 0x000fc60000000000 */
[----:B------:R-:W-:Y:S05]  /*1af60*/  BRA.DIV UR4, `(.L_x_2758) ;  /* 0x000000a604487947 */ /* 0x000fea000b800000 */
[----:B0-----:R0:W0:Y:S04]  /*1af70*/  SHFL.IDX PT, R3, R4, 0x2, 0x181f ;  /* 0x00581f0004037f89 */ /* 0x00102800000e0000 */
[----:B---34-:R3:W4:Y:S02]  /*1af80*/  SHFL.IDX PT, R14, R0, 0x2, 0x181f ;  /* 0x00581f00000e7f89 */ /* 0x01872400000e0000 */
.L_x_3007:
[----:B------:R-:W-:Y:S01]  /*1af90*/  VIADD R8, R190, 0x40 ;  /* 0x00000040be087836 */ /* 0x000fe20000000000 */
[----:B------:R-:W-:Y:S04]  /*1afa0*/  BSSY B1, `(.L_x_2759) ;  /* 0x000000c000017945 */ /* 0x000fe80003800000 */
[----:B------:R-:W-:-:S13]  /*1afb0*/  ISETP.GE.AND P0, PT, R8, R21, PT ;  /* 0x000000150800720c */ /* 0x000fda0003f06270 */
[----:B------:R-:W-:Y:S05]  /*1afc0*/  @P0 BRA `(.L_x_2760) ;  /* 0x0000000000240947 */ /* 0x000fea0003800000 */
[----:B------:R-:W-:Y:S02]  /*1afd0*/  ULDC UR4, c[0x0][0xac8] ;  /* 0x0002b20000047ab9 */ /* 0x000fe40000000800 */
        /* <DEDUP_REMOVED lines=8> */
.L_x_2760:
[----:B------:R-:W-:Y:S05]  /*1b060*/  BSYNC B1 ;  /* 0x0000000000017941 */ /* 0x000fea0003800000 */
.L_x_2759:
[----:B------:R-:W-:-:S03]  /*1b070*/  UMOV UR4, 0xffffffff ;  /* 0xffffffff00047882 */ /* 0x000fc60000000000 */
[----:B------:R-:W-:Y:S05]  /*1b080*/  BRA.DIV UR4, `(.L_x_2761) ;  /* 0x000000a604487947 */ /* 0x000fea000b800000 */
[----:B0-----:R0:W0:Y:S04]  /*1b090*/  SHFL.IDX PT, R3, R4, 0x3, 0x181f ;  /* 0x00781f0004037f89 */ /* 0x00102800000e0000 */
[----:B----4-:R4:W0:Y:S02]  /*1b0a0*/  SHFL.IDX PT, R14, R0, 0x3, 0x181f ;  /* 0x00781f00000e7f89 */ /* 0x01082400000e0000 */
.L_x_3011:
[----:B-1234-:R-:W-:-:S05]  /*1b0b0*/  VIADD R0, R190, 0x60 ;  /* 0x00000060be007836 */ /* 0x01efca0000000000 */
[----:B------:R-:W-:-:S13]  /*1b0c0*/  ISETP.GE.AND P0, PT, R0, R21, PT ;  /* 0x000000150000720c */ /* 0x000fda0003f06270 */
[----:B------:R-:W-:Y:S05]  /*1b0d0*/  @P0 BRA `(.L_x_2744) ;  /* 0x0000000000240947 */ /* 0x000fea0003800000 */
[----:B------:R-:W-:Y:S02]  /*1b0e0*/  ULDC UR4, c[0x0][0xac8] ;  /* 0x0002b20000047ab9 */ /* 0x000fe40000000800 */
        /* <DEDUP_REMOVED lines=8> */
.L_x_2744:
[----:B------:R-:W-:Y:S05]  /*1b170*/  BSYNC B0 ;  /* 0x0000000000007941 */ /* 0x000fea0003800000 */
.L_x_2730:
[----:B------:R-:W-:Y:S02]  /*1b180*/  ULDC UR4, c[0x0][0xc3c] ;  /* 0x00030f0000047ab9 */ /* 0x000fe40000000800 */
[----:B-1----:R-:W-:-:S13]  /*1b190*/  ISETP.GE.AND P0, PT, R7, UR4, PT ;  /* 0x0000000407007c0c */ /* 0x002fda000bf06270 */
[----:B------:R-:W-:Y:S05]  /*1b1a0*/  @!P0 BRA `(.L_x_2762) ;  /* 0xfffffe60009c8947 */ /* 0x000fea000383ffff */
[----:B------:R-:W-:Y:S05]  /*1b1b0*/  BRA `(.L_x_2546) ;  /* 0x0000008000dc7947 */ /* 0x000fea0003800000 */
.L_x_2544:
        /* <DEDUP_REMOVED lines=20> */
.L_x_2763:
        /* <DEDUP_REMOVED lines=43> */
.L_x_2767:
        /* <DEDUP_REMOVED lines=39> */
.L_x_2765:
        /* <DEDUP_REMOVED lines=12> */
.L_x_2768:
        /* <DEDUP_REMOVED lines=63> */
.L_x_2769:
        /* <DEDUP_REMOVED lines=61> */
.L_x_2770:
[----:B01----:R-:W-:-:S05]  /*1c0a0*/  LOP3.LUT R3, RZ, R2, RZ, 0x33, !PT ;  /* 0x00000002ff037212 */ /* 0x003fca00078e33ff */
[----:B------:R-:W-:-:S05]  /*1c0b0*/  IMAD.IADD R2, R4, 0x1, R3 ;  /* 0x0000000104027824 */ /* 0x000fca00078e0203 */
[----:B------:R1:W-:Y:S01]  /*1c0c0*/  STL [R1+0x4], R2 ;  /* 0x0000040201007387 */ /* 0x0003e20000100800 */
[----:B------:R-:W-:Y:S05]  /*1c0d0*/  BRA `(.L_x_2771) ;  /* 0x0000000000107947 */ /* 0x000fea0003800000 */
.L_x_2766:
[----:B------:R-:W-:Y:S01]  /*1c0e0*/  IMAD.U32 R2, RZ, RZ, UR6 ;  /* 0x00000006ff027e24 */ /* 0x000fe2000f8e00ff */
[----:B------:R0:W-:Y:S04]  /*1c0f0*/  STL [R1+0x4], RZ ;  /* 0x000004ff01007387 */ /* 0x0001e80000100800 */
[----:B------:R0:W-:Y:S04]  /*1c100*/  STL [R1+0x8], RZ ;  /* 0x000008ff01007387 */ /* 0x0001e80000100800 */
[----:B------:R0:W-:Y:S02]  /*1c110*/  STL [R1], R2 ;  /* 0x0000000201007387 */ /* 0x0001e40000100800 */
.L_x_2771:
        /* <DEDUP_REMOVED lines=10> */
.L_x_2764:
        /* <DEDUP_REMOVED lines=34> */
.L_x_2911:
[----:B------:R-:W2:Y:S01]  /*1c3e0*/  LDL R0, [R1+0xc] ;  /* 0x00000c0001007983 */ /* 0x000ea20000100800 */
[----:B0-----:R-:W2:Y:S01]  /*1c3f0*/  LDC.64 R2, c[0x0][0xc88] ;  /* 0x00032200ff027b82 */ /* 0x001ea20000000a00 */
[----:B------:R-:W-:Y:S05]  /*1c400*/  YIELD ;  /* 0x0000000000007946 */ /* 0x000fea0003800000 */
[----:B------:R-:W-:Y:S01]  /*1c410*/  ULDC.64 UR4, c[0x0][0xa28] ;  /* 0x00028a0000047ab9 */ /* 0x000fe20000000a00 */
[----:B------:R-:W-:Y:S01]  /*1c420*/  IMAD.MOV.U32 R8, RZ, RZ, RZ ;  /* 0x000000ffff087224 */ /* 0x000fe200078e00ff */
[----:B------:R-:W-:Y:S01]  /*1c430*/  ISETP.NE.U32.AND P0, PT, RZ, UR4, PT ;  /* 0x00000004ff007c0c */ /* 0x000fe2000bf05070 */
[----:B------:R-:W-:Y:S01]  /*1c440*/  ULDC.64 UR10, c[0x0][0xa18] ;  /* 0x00028600000a7ab9 */ /* 0x000fe20000000a00 */
[----:B------:R-:W-:Y:S01]  /*1c450*/  ULDC.64 UR8, c[0x0][0xa10] ;  /* 0x0002840000087ab9 */ /* 0x000fe20000000a00 */
[----:B------:R-:W-:Y:S01]  /*1c460*/  ULDC.64 UR6, c[0x0][0xa08] ;  /* 0x0002820000067ab9 */ /* 0x000fe20000000a00 */
[----:B--2---:R-:W-:-:S05]  /*1c470*/  IMAD.WIDE R2, R0, 0x4, R2 ;  /* 0x0000000400027825 */ /* 0x004fca00078e0202 */
[----:B-1----:R-:W2:Y:S01]  /*1c480*/  LDG.E R4, desc[UR42][R2.64] ;  /* 0x0000002a02047981 */ /* 0x002ea2000c1e1900 */
[----:B------:R-:W-:Y:S01]  /*1c490*/  ISETP.NE.AND.EX P0, PT, RZ, UR5, PT, P0 ;  /* 0x00000005ff007c0c */ /* 0x000fe2000bf05300 */
[----:B------:R-:W-:Y:S01]  /*1c4a0*/  IMAD.MOV.U32 R0, RZ, RZ, RZ ;  /* 0x000000ffff007224 */ /* 0x000fe200078e00ff */
[----:B--2---:R-:W-:Y:S01]  /*1c4b0*/  SHF.R.S32.HI R5, RZ, 0x1f, R4 ;  /* 0x0000001fff057819 */ /* 0x004fe20000011404 */
[----:B------:R-:W-:-:S10]  /*1c4c0*/  IMAD.SHL.U32 R15, R4, 0x4, RZ ;  /* 0x00000004040f7824 */ /* 0x000fd400078e00ff */
[C---:B------:R-:W-:Y:S01]  /*1c4d0*/  @P0 LEA R2, P1, R4.reuse, UR4, 0x2 ;  /* 0x0000000404020c11 */ /* 0x040fe2000f8210ff */
[----:B------:R0:W-:Y:S03]  /*1c4e0*/  STL [R1+0x34], R4 ;  /* 0x0000340401007387 */ /* 0x0001e60000100800 */
        /* <DEDUP_REMOVED lines=14> */
[C---:B--2---:R-:W-:Y:S02]  /*1c5d0*/  IADD3 R2, P4, R15.reuse, UR4, RZ ;  /* 0x000000040f027c10 */ /* 0x044fe4000ff9e0ff */
[----:B------:R-:W-:Y:S02]  /*1c5e0*/  ISETP.NE.AND.EX P3, PT, RZ, UR11, PT, P3 ;  /* 0x0000000bff007c0c */ /* 0x000fe4000bf65330 */
[C---:B------:R-:W-:Y:S02]  /*1c5f0*/  IADD3.X R3, R14.reuse, UR5, RZ, P4, !PT ;  /* 0x000000050e037c10 */ /* 0x040fe4000a7fe4ff */
[----:B0-----:R-:W-:Y:S02]  /*1c600*/  IADD3 R4, P4, R15, UR8, RZ ;  /* 0x000000080f047c10 */ /* 0x001fe4000ff9e0ff */
[----:B------:R-:W-:Y:S01]  /*1c610*/  ISETP.NE.AND.EX P0, PT, RZ, UR7, PT, P0 ;  /* 0x00000007ff007c0c */ /* 0x000fe2000bf05300 */
[----:B------:R-:W2:Y:S01]  /*1c620*/  @P2 LDG.E R8, desc[UR42][R2.64] ;  /* 0x0000002a02082981 */ /* 0x000ea2000c1e1900 */
[C---:B-1----:R-:W-:Y:S01]  /*1c630*/  IADD3.X R5, R14.reuse, UR9, RZ, P4, !PT ;  /* 0x000000090e057c10 */ /* 0x042fe2000a7fe4ff */
[----:B------:R-:W-:Y:S01]  /*1c640*/  ULDC UR4, c[0x0][0x288] ;  /* 0x0000a20000047ab9 */ /* 0x000fe20000000800 */
[----:B------:R-:W-:Y:S01]  /*1c650*/  ISETP.NE.AND.EX P1, PT, RZ, UR9, PT, P1 ;  /* 0x00000009ff007c0c */ /* 0x000fe2000bf25310 */
[----:B------:R-:W-:Y:S01]  /*1c660*/  IMAD.U32 R12, RZ, RZ, UR4 ;  /* 0x00000004ff0c7e24 */ /* 0x000fe2000f8e00ff */
[----:B------:R-:W-:Y:S01]  /*1c670*/  IADD3.X R7, R14, UR7, RZ, P5, !PT ;  /* 0x000000070e077c10 */ /* 0x000fe2000affe4ff */
[----:B------:R-:W-:-:S06]  /*1c680*/  ULDC.64 UR4, c[0x0][0x418] ;  /* 0x0001060000047ab9 */ /* 0x000fcc0000000a00 */
[----:B------:R0:W5:Y:S04]  /*1c690*/  @P0 LDG.E R11, desc[UR42][R6.64] ;  /* 0x0000002a060b0981 */ /* 0x000168000c1e1900 */
[----:B------:R0:W5:Y:S04]  /*1c6a0*/  @P1 LDG.E R10, desc[UR42][R4.64] ;  /* 0x0000002a040a1981 */ /* 0x000168000c1e1900 */
[----:B--2---:R1:W-:Y:S02]  /*1c6b0*/  STL [R1+0x4c], R8 ;  /* 0x00004c0801007387 */ /* 0x0043e40000100800 */
[----:B-1----:R-:W-:-:S04]  /*1c6c0*/  @P3 IADD3 R8, P4, R15, UR10, RZ ;  /* 0x0000000a0f083c10 */ /* 0x002fc8000ff9e0ff */
[----:B------:R-:W-:-:S05]  /*1c6d0*/  @P3 IADD3.X R9, R14, UR11, RZ, P4, !PT ;  /* 0x0000000b0e093c10 */ /* 0x000fca000a7fe4ff */
        /* <DEDUP_REMOVED lines=11> */
[----:B------:R-:W-:Y:S01]  /*1c790*/  IMAD.U32 R8, RZ, RZ, UR4 ;  /* 0x00000004ff087e24 */ /* 0x000fe2000f8e00ff */
[----:B0-----:R-:W-:Y:S06]  /*1c7a0*/  @P3 BRA `(.L_x_2773) ;  /* 0x0000000000143947 */ /* 0x001fec0003800000 */
[----:B------:R-:W-:Y:S05]  /*1c7b0*/  @!P2 BRA `(.L_x_2773) ;  /* 0x000000000010a947 */ /* 0x000fea0003800000 */
[----:B------:R-:W2:Y:S04]  /*1c7c0*/  LDG.E R12, desc[UR42][R2.64] ;  /* 0x0000002a020c7981 */ /* 0x000ea8000c1e1900 */
[----:B------:R-:W2:Y:S02]  /*1c7d0*/  LDG.E R2, desc[UR42][R2.64+0x4] ;  /* 0x0000042a02027981 */ /* 0x000ea4000c1e1900 */
[----:B--2--5:R-:W-:-:S05]  /*1c7e0*/  IMAD.IADD R13, R2, 0x1, -R12 ;  /* 0x00000001020d7824 */ /* 0x024fca00078e0a0c */
[----:B------:R0:W-:Y:S02]  /*1c7f0*/  STL [R1+0x50], R13 ;  /* 0x0000500d01007387 */ /* 0x0001e40000100800 */
.L_x_2773:
[----:B------:R-:W2:Y:S01]  /*1c800*/  LDL.LU R3, [R1+0x8] ;  /* 0x0000080001037983 */ /* 0x000ea20000300800 */
[----:B------:R-:W-:Y:S02]  /*1c810*/  ULDC.64 UR4, c[0x0][0xa20] ;  /* 0x0002880000047ab9 */ /* 0x000fe40000000a00 */
[----:B------:R-:W-:Y:S01]  /*1c820*/  ISETP.NE.U32.AND P2, PT, RZ, UR4, PT ;  /* 0x00000004ff007c0c */ /* 0x000fe2000bf45070 */
[----:B------:R-:W3:Y:S03]  /*1c830*/  LDL R12, [R1+0x34] ;  /* 0x00003400010c7983 */ /* 0x000ee60000100800 */
[----:B------:R-:W-:Y:S02]  /*1c840*/  ISETP.NE.AND.EX P2, PT, RZ, UR5, PT, P2 ;  /* 0x00000005ff007c0c */ /* 0x000fe4000bf45320 */
[C---:B--2---:R-:W-:Y:S02]  /*1c850*/  LOP3.LUT R17, R3.reuse, 0xff000000, RZ, 0xc0, !PT ;  /* 0xff00000003117812 */ /* 0x044fe400078ec0ff */
[----:B------:R-:W-:-:S02]  /*1c860*/  LOP3.LUT R2, R3, 0xff0000, RZ, 0xc0, !PT ;  /* 0x00ff000003027812 */ /* 0x000fc400078ec0ff */
[----:B------:R-:W-:Y:S02]  /*1c870*/  SHF.R.U32.HI R17, RZ, 0x8, R17 ;  /* 0x00000008ff117819 */ /* 0x000fe40000011611 */
[----:B------:R-:W-:Y:S02]  /*1c880*/  LOP3.LUT R16, R3, 0xffff, RZ, 0xc0, !PT ;  /* 0x0000ffff03107812 */ /* 0x000fe400078ec0ff */
[----:B------:R-:W-:Y:S01]  /*1c890*/  LEA.HI R17, R2, R17, RZ, 0x10 ;  /* 0x0000001102117211 */ /* 0x000fe200078f80ff */
[----:B-----5:R-:W-:-:S05]  /*1c8a0*/  IMAD.IADD R2, R11, 0x1, R0 ;  /* 0x000000010b027824 */ /* 0x020fca00078e0200 */
[----:B------:R1:W-:Y:S04]  /*1c8b0*/  STL [R1+0x1c], R2 ;  /* 0x00001c0201007387 */ /* 0x0003e80000100800 */
[----:B---3--:R1:W-:Y:S01]  /*1c8c0*/  STL [R1+0x14], R12 ;  /* 0x0000140c01007387 */ /* 0x0083e20000100800 */
[----:B------:R-:W-:Y:S05]  /*1c8d0*/  @!P2 BRA `(.L_x_2774) ;  /* 0x000000000010a947 */ /* 0x000fea0003800000 */
[----:B-1----:R-:W-:-:S04]  /*1c8e0*/  IADD3 R2, P0, R15, UR4, RZ ;  /* 0x000000040f027c10 */ /* 0x002fc8000ff1e0ff */
[----:B------:R-:W-:-:S05]  /*1c8f0*/  IADD3.X R3, R14, UR5, RZ, P0, !PT ;  /* 0x000000050e037c10 */ /* 0x000fca00087fe4ff */
[----:B------:R1:W5:Y:S01]  /*1c900*/  LDG.E R8, desc[UR42][R2.64] ;  /* 0x0000002a02087981 */ /* 0x000362000c1e1900 */
[----:B------:R-:W-:Y:S05]  /*1c910*/  BRA `(.L_x_2775) ;  /* 0x0000000000107947 */ /* 0x000fea0003800000 */
.L_x_2774:
[----:B------:R-:W-:Y:S05]  /*1c920*/  @!P0 BRA `(.L_x_2775) ;  /* 0x00000000000c8947 */ /* 0x000fea0003800000 */
[----:B------:R-:W2:Y:S04]  /*1c930*/  LDG.E R8, desc[UR42][R6.64] ;  /* 0x0000002a06087981 */ /* 0x000ea8000c1e1900 */
[----:B------:R-:W2:Y:S02]  /*1c940*/  LDG.E R6, desc[UR42][R6.64+0x4] ;  /* 0x0000042a06067981 */ /* 0x000ea4000c1e1900 */
[----:B--2---:R-:W-:-:S07]  /*1c950*/  IMAD.IADD R8, R6, 0x1, -R8 ;  /* 0x0000000106087824 */ /* 0x004fce00078e0a08 */
.L_x_2775:
[----:B-1----:R-:W2:Y:S01]  /*1c960*/  @P1 LDG.E R2, desc[UR42][R4.64] ;  /* 0x0000002a04021981 */ /* 0x002ea2000c1e1900 */
[----:B------:R-:W1:Y:S03]  /*1c970*/  LDC R3, c[0x0][0x448] ;  /* 0x00011200ff037b82 */ /* 0x000e660000000800 */
[----:B------:R-:W3:Y:S04]  /*1c980*/  LDL R6, [R1+0x4] ;  /* 0x0000040001067983 */ /* 0x000ee80000100800 */
[----:B------:R4:W2:Y:S01]  /*1c990*/  @P1 LDG.E R4, desc[UR42][R4.64+0x4] ;  /* 0x0000042a04041981 */ /* 0x0008a2000c1e1900 */
[----:B-1----:R-:W-:-:S13]  /*1c9a0*/  ISETP.NE.AND P0, PT, R3, 0x1, PT ;  /* 0x000000010300780c */ /* 0x002fda0003f05270 */
[----:B------:R-:W1:Y:S08]  /*1c9b0*/  @P0 LDC R3, c[0x0][0x44c] ;  /* 0x00011300ff030b82 */ /* 0x000e700000000800 */
[----:B----4-:R-:W4:Y:S01]  /*1c9c0*/  @P0 LDC R5, c[0x0][0x450] ;  /* 0x00011400ff050b82 */ /* 0x010f220000000800 */
[----:B-----5:R-:W-:Y:S01]  /*1c9d0*/  IMAD.IADD R7, R8, 0x1, -R0 ;  /* 0x0000000108077824 */ /* 0x020fe200078e0a00 */
[----:B------:R-:W-:-:S05]  /*1c9e0*/  LOP3.LUT R11, R17, 0xff, RZ, 0xc0, !PT ;  /* 0x000000ff110b7812 */ /* 0x000fca00078ec0ff */
[----:B------:R0:W-:Y:S01]  /*1c9f0*/  STL [R1+0x60], R11 ;  /* 0x0000600b01007387 */ /* 0x0001e20000100800 */
[----:B------:R-:W-:Y:S01]  /*1ca00*/  BSSY B0, `(.L_x_2776) ;  /* 0x0000032000007945 */ /* 0x000fe20003800000 */
[----:B------:R-:W-:Y:S01]  /*1ca10*/  SHF.R.U32.HI R17, RZ, 0x10, R17 ;  /* 0x00000010ff117819 */ /* 0x000fe20000011611 */
[----:B--2---:R-:W-:Y:S02]  /*1ca20*/  @P1 IMAD.IADD R9, R4, 0x1, -R2 ;  /* 0x0000000104091824 */ /* 0x004fe400078e0a02 */
[----:B---3--:R-:W-:-:S04]  /*1ca30*/  IMAD.SHL.U32 R2, R6, 0x80, RZ ;  /* 0x0000008006027824 */ /* 0x008fc800078e00ff */
[----:B------:R-:W-:-:S04]  /*1ca40*/  VIADD R2, R2, 0x7f ;  /* 0x0000007f02027836 */ /* 0x000fc80000000000 */
[----:B-1----:R-:W-:-:S05]  /*1ca50*/  @P0 IMAD.HI.U32 R0, R2, R3, RZ ;  /* 0x0000000302000227 */ /* 0x002fca00078e00ff */
[----:B----4-:R-:W-:Y:S01]  /*1ca60*/  @P0 SHF.R.U32.HI R2, RZ, R5, R0 ;  /* 0x00000005ff020219 */ /* 0x010fe20000011600 */
[----:B------:R-:W-:-:S05]  /*1ca70*/  IMAD.IADD R0, R7, 0x1, R9 ;  /* 0x0000000107007824 */ /* 0x000fca00078e0209 */
[C---:B------:R-:W-:Y:S01]  /*1ca80*/  IADD3 R21, R0.reuse, 0x80, -R13 ;  /* 0x0000008000157810 */ /* 0x040fe20007ffe80d */
[----:B------:R-:W-:-:S04]  /*1ca90*/  VIADD R3, R0, 0x7f ;  /* 0x0000007f00037836 */ /* 0x000fc80000000000 */
        /* <DEDUP_REMOVED lines=8> */
[----:B------:R-:W-:Y:S01]  /*1cb20*/  ISETP.GE.AND P0, PT, R6, 0x1, PT ;  /* 0x000000010600780c */ /* 0x000fe20003f06270 */
[----:B------:R-:W-:-:S12]  /*1cb30*/  IMAD.MOV.U32 R0, RZ, RZ, RZ ;  /* 0x000000ffff007224 */ /* 0x000fd800078e00ff */
[----:B0-----:R-:W-:Y:S05]  /*1cb40*/  @!P0 BRA `(.L_x_2777) ;  /* 0x0000000000748947 */ /* 0x001fea0003800000 */
[----:B------:R-:W-:Y:S01]  /*1cb50*/  ISETP.NE.AND P0, PT, R17, RZ, PT ;  /* 0x000000ff1100720c */ /* 0x000fe20003f05270 */
[----:B------:R-:W-:-:S03]  /*1cb60*/  ULDC UR4, c[0x0][0x9f0] ;  /* 0x00027c0000047ab9 */ /* 0x000fc60000000800 */
[----:B------:R-:W-:-:S04]  /*1cb70*/  SEL R2, R17, UR4, P0 ;  /* 0x0000000411027c07 */ /* 0x000fc80008000000 */
[----:B------:R-:W-:Y:S02]  /*1cb80*/  IABS R3, R2 ;  /* 0x0000000200037213 */ /* 0x000fe40000000000 */
[----:B------:R-:W-:Y:S02]  /*1cb90*/  IADD3 R0, R2, -0x1, R6 ;  /* 0xffffffff02007810 */ /* 0x000fe40007ffe006 */
[----:B------:R-:W0:Y:S08]  /*1cba0*/  I2F.RP R4, R3 ;  /* 0x0000000300047306 */ /* 0x000e300000209400 */
[----:B0-----:R-:W0:Y:S02]  /*1cbb0*/  MUFU.RCP R4, R4 ;  /* 0x0000000400047308 */ /* 0x001e240000001000 */
[----:B0-----:R-:W-:-:S06]  /*1cbc0*/  VIADD R4, R4, 0xffffffe ;  /* 0x0ffffffe04047836 */ /* 0x001fcc0000000000 */
[----:B------:R0:W1:Y:S02]  /*1cbd0*/  F2I.FTZ.U32.TRUNC.NTZ R5, R4 ;  /* 0x0000000400057305 */ /* 0x000064000021f000 */
[----:B0-----:R-:W-:-:S04]  /*1cbe0*/  LOP3.LUT R4, R0, R2, RZ, 0x3c, !PT ;  /* 0x0000000200047212 */ /* 0x001fc800078e3cff */
[----:B------:R-:W-:Y:S01]  /*1cbf0*/  ISETP.GE.AND P3, PT, R4, RZ, PT ;  /* 0x000000ff0400720c */ /* 0x000fe20003f66270 */
[----:B-1----:R-:W-:-:S04]  /*1cc00*/  IMAD.MOV R4, RZ, RZ, -R5 ;  /* 0x000000ffff047224 */ /* 0x002fc800078e0a05 */
        /* <DEDUP_REMOVED lines=17> */
.L_x_2777:
[----:B------:R-:W-:Y:S05]  /*1cd20*/  BSYNC B0 ;  /* 0x0000000000007941 */ /* 0x000fea0003800000 */
.L_x_2776:
[-C--:B------:R-:W-:Y:S01]  /*1cd30*/  IMAD R2, R11, R0.reuse, RZ ;  /* 0x000000000b027224 */ /* 0x080fe200078e02ff */
[----:B------:R-:W-:Y:S04]  /*1cd40*/  BSSY B0, `(.L_x_2778) ;  /* 0x0000122000007945 */ /* 0x000fe80003800000 */
[C---:B------:R-:W-:Y:S01]  /*1cd50*/  VIADDMNMX R0, R2.reuse, R0, R6, PT ;  /* 0x0000000002007246 */ /* 0x040fe20003800106 */
[----:B------:R-:W-:-:S04]  /*1cd60*/  IMAD R2, R2, 0x80, -R7 ;  /* 0x0000008002027824 */ /* 0x000fc800078e0a07 */
[----:B------:R-:W-:Y:S01]  /*1cd70*/  IMAD R0, R0, 0x80, -R7 ;  /* 0x0000008000007824 */ /* 0x000fe200078e0a07 */
[----:B------:R-:W-:-:S04]  /*1cd80*/  VIMNMX R2, RZ, R2, !PT ;  /* 0x00000002ff027248 */ /* 0x000fc80007fe0100 */
        /* <DEDUP_REMOVED lines=14> */
[----:B------:R-:W0:Y:S02]  /*1ce70*/  S2R R3, SR_TID.X ;  /* 0x0000000000037919 */ /* 0x000e240000002100 */
[----:B0-----:R-:W-:-:S04]  /*1ce80*/  SHF.R.U32.HI R3, RZ, 0x5, R3 ;  /* 0x00000005ff037819 */ /* 0x001fc80000011603 */
[----:B------:R-:W-:-:S05]  /*1ce90*/  LOP3.LUT R3, R3, 0x3, RZ, 0xc0, !PT ;  /* 0x0000000303037812 */ /* 0x000fca00078ec0ff */
[----:B------:R0:W1:Y:S02]  /*1cea0*/  SHFL.IDX PT, R14, R3, RZ, 0x1f ;  /* 0x00001fff030e7589 */ /* 0x00006400000e0000 */
.L_x_3014:
[----:B-1----:R-:W-:Y:S02]  /*1ceb0*/  ISETP.NE.AND P0, PT, R14, RZ, PT ;  /* 0x000000ff0e00720c */ /* 0x002fe40003f05270 */
[----:B------:R-:W-:-:S11]  /*1cec0*/  PLOP3.LUT P6, PT, PT, PT, PT, 0x8, 0x0 ;  /* 0x000000000000781c */ /* 0x000fd60003fce170 */
[----:B------:R-:W-:Y:S05]  /*1ced0*/  @P0 BRA `(.L_x_2781) ;  /* 0x00000000000c0947 */ /* 0x000fea0003800000 */
[----:B------:R-:W-:-:S03]  /*1cee0*/  UMOV UR4, 0xffffffff ;  /* 0xffffffff00047882 */ /* 0x000fc60000000000 */
[----:B------:R-:W-:Y:S05]  /*1cef0*/  BRA.DIV UR4, `(.L_x_2782) ;  /* 0x0000008a04287947 */ /* 0x000fea000b800000 */
[----:B------:R-:W-:-:S13]  /*1cf00*/  ELECT P6, URZ, PT ;  /* 0x00000000003f782f */ /* 0x000fda00038c0000 */
.L_x_2781:
[----:B0-----:R-:W2:Y:S01]  /*1cf10*/  LDL R3, [R1+0x64] ;  /* 0x0000640001037983 */ /* 0x001ea20000100800 */
[----:B------:R-:W-:Y:S01]  /*1cf20*/  BSSY B1, `(.L_x_2783) ;  /* 0x0000008000017945 */ /* 0x000fe20003800000 */
[----:B--2---:R-:W-:-:S05]  /*1cf30*/  VIADD R3, R3, 0x1 ;  /* 0x0000000103037836 */ /* 0x004fca0000000000 */
[----:B------:R-:W-:-:S04]  /*1cf40*/  LEA.HI R4, R3, R3, RZ, 0x1 ;  /* 0x0000000303047211 */ /* 0x000fc800078f08ff */
[----:B------:R-:W-:-:S05]  /*1cf50*/  LOP3.LUT R4, R4, 0xfffffffe, RZ, 0xc0, !PT ;  /* 0xfffffffe04047812 */ /* 0x000fca00078ec0ff */
[----:B------:R-:W-:-:S05]  /*1cf60*/  IMAD.IADD R3, R3, 0x1, -R4 ;  /* 0x0000000103037824 */ /* 0x000fca00078e0a04 */
[----:B------:R-:W-:-:S04]  /*1cf70*/  SHF.L.U32 R3, R3, 0x1f, RZ ;  /* 0x0000001f03037819 */ /* 0x000fc800000006ff */
[----:B------:R-:W0:Y:S02]  /*1cf80*/  SYNCS.PHASECHK.TRANS64.TRYWAIT P0, [R18+URZ+0x28820], R3 ;  /* 0x02882003120075a7 */ /* 0x000e24000800017f */
[----:B0-----:R-:W-:Y:S05]  /*1cf90*/  @!P0 BRA `(.L_x_2784) ;  /* 0x0000008800208947 */ /* 0x001fea0003800000 */
.L_x_3017:
[----:B------:R-:W-:Y:S05]  /*1cfa0*/  BSYNC B1 ;  /* 0x0000000000017941 */ /* 0x000fea0003800000 */
.L_x_2783:
[----:B------:R-:W-:Y:S04]  /*1cfb0*/  BSSY B1, `(.L_x_2785) ;  /* 0x0000071000017945 */ /* 0x000fe80003800000 */
[----:B------:R-:W-:Y:S05]  /*1cfc0*/  @!P6 BRA `(.L_x_2786) ;  /* 0x0000000400bce947 */ /* 0x000fea0003800000 */
[----:B------:R-:W2:Y:S04]  /*1cfd0*/  LDL R5, [R1+0x20] ;  /* 0x0000200001057983 */ /* 0x000ea80000100800 */
[----:B------:R-:W3:Y:S01]  /*1cfe0*/  LDL R6, [R1+0x24] ;  /* 0x0000240001067983 */ /* 0x000ee20000100800 */
[----:B------:R-:W-:Y:S01]  /*1cff0*/  BSSY B2, `(.L_x_2787) ;  /* 0x0000008000027945 */ /* 0x000fe20003800000 */
[----:B------:R-:W1:Y:S02]  /*1d000*/  S2R R4, SR_TID.X ;  /* 0x0000000000047919 */ /* 0x000e640000002100 */
[----:B-1----:R-:W-:-:S04]  /*1d010*/  LOP3.LUT R4, R4, 0x7f, RZ, 0xc0, !PT ;  /* 0x0000007f04047812 */ /* 0x002fc800078ec0ff */
[----:B------:R-:W-:Y:S01]  /*1d020*/  ISETP.NE.AND P1, PT, R4, RZ, PT ;  /* 0x000000ff0400720c */ /* 0x000fe20003f25270 */
[----:B--2---:R-:W-:Y:S01]  /*1d030*/  IMAD R5, R5, 0x8, R18 ;  /* 0x0000000805057824 */ /* 0x004fe200078e0212 */
[----:B---3--:R-:W-:-:S04]  /*1d040*/  SHF.L.U32 R9, R6, 0x1f, RZ ;  /* 0x0000001f06097819 */ /* 0x008fc800000006ff */
[----:B------:R-:W1:Y:S02]  /*1d050*/  SYNCS.PHASECHK.TRANS64.TRYWAIT P0, [R5+URZ+0x288a0], R9 ;  /* 0x0288a009050075a7 */ /* 0x000e64000800017f */
[----:B-1----:R-:W-:Y:S05]  /*1d060*/  @!P0 BRA `(.L_x_2788) ;  /* 0x0000008800008947 */ /* 0x002fea0003800000 */
.L_x_3018:
[----:B------:R-:W-:Y:S05]  /*1d070*/  BSYNC B2 ;  /* 0x0000000000027941 */ /* 0x000fea0003800000 */
.L_x_2787:
[----:B------:R-:W-:Y:S04]  /*1d080*/  BSSY B2, `(.L_x_2789) ;  /* 0x0000009000027945 */ /* 0x000fe80003800000 */
[----:B------:R-:W-:Y:S05]  /*1d090*/  @P1 BRA `(.L_x_2790) ;  /* 0x00000000001c1947 */ /* 0x000fea0003800000 */
[----:B------:R-:W2:Y:S01]  /*1d0a0*/  S2R R4, SR_TID.X ;  /* 0x0000000000047919 */ /* 0x000ea20000002100 */
[----:B0-----:R-:W-:-:S04]  /*1d0b0*/  IMAD.MOV.U32 R3, RZ, RZ, 0x8000 ;  /* 0x00008000ff037424 */ /* 0x001fc800078e00ff */
[----:B------:R3:W-:Y:S01]  /*1d0c0*/  SYNCS.ARRIVE.TRANS64 RZ, [R5+URZ+0x28890], R3 ;  /* 0x0288900305ff79a7 */ /* 0x0007e2000800003f */
[----:B--2---:R-:W-:-:S04]  /*1d0d0*/  LOP3.LUT R4, R4, 0x1f, RZ, 0xc0, !PT ;  /* 0x0000001f04047812 */ /* 0x004fc800078ec0ff */
[----:B------:R-:W-:-:S13]  /*1d0e0*/  ISETP.NE.AND P0, PT, R4, RZ, PT ;  /* 0x000000ff0400720c */ /* 0x000fda0003f05270 */
[----:B---3--:R-:W-:Y:S05]  /*1d0f0*/  @!P0 BRA `(.L_x_2790) ;  /* 0x0000000000048947 */ /* 0x008fea0003800000 */
[----:B------:R-:W-:Y:S01]  /*1d100*/  BPT.TRAP 0x1 ;  /* 0x000000040000795c */ /* 0x000fe20000300000 */
.L_x_2790:
[----:B------:R-:W-:Y:S05]  /*1d110*/  BSYNC B2 ;  /* 0x0000000000027941 */ /* 0x000fea0003800000 */
.L_x_2789:
[----:B0-----:R-:W2:Y:S01]  /*1d120*/  LDL R3, [R1+0x20] ;  /* 0x0000200001037983 */ /* 0x001ea20000100800 */
        /* <DEDUP_REMOVED lines=9> */
[----:B--2---:R-:W-:-:S02]  /*1d1c0*/  IMAD R8, R3, 0x8000, R18 ;  /* 0x0000800003087824 */ /* 0x004fc400078e0212 */
[----:B------:R-:W-:Y:S02]  /*1d1d0*/  IMAD.SHL.U32 R11, R3, 0x4000, RZ ;  /* 0x00004000030b7824 */ /* 0x000fe400078e00ff */
[----:B------:R-:W-:Y:S02]  /*1d1e0*/  VIADD R3, R5, 0x28890 ;  /* 0x0002889005037836 */ /* 0x000fe40000000000 */
[----:B------:R-:W-:-:S07]  /*1d1f0*/  VIADD R6, R8, 0x18400 ;  /* 0x0001840008067836 */ /* 0x000fce0000000000 */
.L_x_2791:
        /* <DEDUP_REMOVED lines=16> */
.L_x_2792:
        /* <DEDUP_REMOVED lines=13> */
.L_x_3019:
[----:B------:R-:W-:Y:S05]  /*1d3d0*/  BSYNC B2 ;  /* 0x0000000000027941 */ /* 0x000fea0003800000 */
.L_x_2793:
[----:B------:R-:W-:Y:S01]  /*1d3e0*/  BSSY B2, `(.L_x_2795) ;  /* 0x000000b000027945 */ /* 0x000fe20003800000 */
[----:B------:R-:W-:Y:S02]  /*1d3f0*/  IMAD.MOV.U32 R8, RZ, RZ, 0x0 ;  /* 0x00000000ff087424 */ /* 0x000fe400078e00ff */
[----:B01----:R-:W-:Y:S01]  /*1d400*/  IMAD.MOV.U32 R9, RZ, RZ, 0x12f00000 ;  /* 0x12f00000ff097424 */ /* 0x003fe200078e00ff */
[----:B------:R-:W-:Y:S06]  /*1d410*/  @P1 BRA `(.L_x_2796) ;  /* 0x00000000001c1947 */ /* 0x000fec0003800000 */
[----:B------:R-:W0:Y:S01]  /*1d420*/  S2R R6, SR_TID.X ;  /* 0x0000000000067919 */ /* 0x000e220000002100 */
[----:B------:R-:W-:-:S04]  /*1d430*/  IMAD.MOV.U32 R3, RZ, RZ, 0x8000 ;  /* 0x00008000ff037424 */ /* 0x000fc800078e00ff */
[----:B------:R1:W-:Y:S01]  /*1d440*/  SYNCS.ARRIVE.TRANS64 RZ, [R5+URZ+0x288b0], R3 ;  /* 0x0288b00305ff79a7 */ /* 0x0003e2000800003f */
[----:B0-----:R-:W-:-:S04]  /*1d450*/  LOP3.LUT R6, R6, 0x1f, RZ, 0xc0, !PT ;  /* 0x0000001f06067812 */ /* 0x001fc800078ec0ff */
[----:B------:R-:W-:-:S13]  /*1d460*/  ISETP.NE.AND P0, PT, R6, RZ, PT ;  /* 0x000000ff0600720c */ /* 0x000fda0003f05270 */
[----:B-1----:R-:W-:Y:S05]  /*1d470*/  @!P0 BRA `(.L_x_2796) ;  /* 0x0000000000048947 */ /* 0x002fea0003800000 */
[----:B------:R-:W-:Y:S01]  /*1d480*/  BPT.TRAP 0x1 ;  /* 0x000000040000795c */ /* 0x000fe20000300000 */
.L_x_2796:
[----:B------:R-:W-:Y:S05]  /*1d490*/  BSYNC B2 ;  /* 0x0000000000027941 */ /* 0x000fea0003800000 */
.L_x_2795:
        /* <DEDUP_REMOVED lines=9> */
.L_x_2797:
        /* <DEDUP_REMOVED lines=15> */
.L_x_2798:
        /* <DEDUP_REMOVED lines=10> */
.L_x_2786:
[----:B------:R-:W-:Y:S05]  /*1d6c0*/  BSYNC B1 ;  /* 0x0000000000017941 */ /* 0x000fea0003800000 */
.L_x_2785:
[----:B------:R-:W0:Y:S04]  /*1d6d0*/  LDL.LU R8, [R1+0x20] ;  /* 0x0000200001087983 */ /* 0x000e280000300800 */
[----:B------:R-:W2:Y:S01]  /*1d6e0*/  LDL.LU R6, [R1+0x24] ;  /* 0x0000240001067983 */ /* 0x000ea20000300800 */
[----:B------:R-:W-:Y:S01]  /*1d6f0*/  PLOP3.LUT P0, PT, PT, PT, PT, 0x8, 0x0 ;  /* 0x000000000000781c */ /* 0x000fe20003f0e170 */
[----:B0-----:R-:W-:Y:S02]  /*1d700*/  VIADD R3, R8, 0x1 ;  /* 0x0000000108037836 */ /* 0x001fe40000000000 */
        /* <DEDUP_REMOVED lines=9> */
.L_x_2813:
[----:B------:R-:W-:Y:S05]  /*1d7a0*/  YIELD ;  /* 0x0000000000007946 */ /* 0x000fea0003800000 */
[----:B------:R-:W-:Y:S04]  /*1d7b0*/  BSSY B1, `(.L_x_2799) ;  /* 0x000006e000017945 */ /* 0x000fe80003800000 */
[----:B-1----:R-:W-:Y:S05]  /*1d7c0*/  @!P6 BRA `(.L_x_2800) ;  /* 0x0000000400b0e947 */ /* 0x002fea0003800000 */
[----:B------:R-:W2:Y:S04]  /*1d7d0*/  LDL R5, [R1+0x20] ;  /* 0x0000200001057983 */ /* 0x000ea80000100800 */
[----:B------:R-:W3:Y:S01]  /*1d7e0*/  LDL R4, [R1+0x24] ;  /* 0x0000240001047983 */ /* 0x000ee20000100800 */
[----:B------:R-:W-:Y:S01]  /*1d7f0*/  BSSY B2, `(.L_x_2801) ;  /* 0x0000008000027945 */ /* 0x000fe20003800000 */
[----:B0-----:R-:W0:Y:S02]  /*1d800*/  S2R R3, SR_TID.X ;  /* 0x0000000000037919 */ /* 0x001e240000002100 */
[----:B0-----:R-:W-:-:S04]  /*1d810*/  LOP3.LUT R3, R3, 0x7f, RZ, 0xc0, !PT ;  /* 0x0000007f03037812 */ /* 0x001fc800078ec0ff */
[----:B------:R-:W-:Y:S01]  /*1d820*/  ISETP.NE.AND P2, PT, R3, RZ, PT ;  /* 0x000000ff0300720c */ /* 0x000fe20003f45270 */
[----:B--2---:R-:W-:Y:S01]  /*1d830*/  IMAD R7, R5, 0x8, R18 ;  /* 0x0000000805077824 */ /* 0x004fe200078e0212 */
[----:B---3--:R-:W-:-:S04]  /*1d840*/  SHF.L.U32 R6, R4, 0x1f, RZ ;  /* 0x0000001f04067819 */ /* 0x008fc800000006ff */
[----:B------:R-:W0:Y:S02]  /*1d850*/  SYNCS.PHASECHK.TRANS64.TRYWAIT P1, [R7+URZ+0x288a0], R6 ;  /* 0x0288a006070075a7 */ /* 0x000e24000802017f */
[----:B0-----:R-:W-:Y:S05]  /*1d860*/  @!P1 BRA `(.L_x_2802) ;  /* 0x0000008000289947 */ /* 0x001fea0003800000 */
.L_x_3020:
[----:B------:R-:W-:Y:S05]  /*1d870*/  BSYNC B2 ;  /* 0x0000000000027941 */ /* 0x000fea0003800000 */
.L_x_2801:
[----:B------:R-:W-:Y:S04]  /*1d880*/  BSSY B2, `(.L_x_2803) ;  /* 0x0000009000027945 */ /* 0x000fe80003800000 */
[----:B------:R-:W-:Y:S05]  /*1d890*/  @P2 BRA `(.L_x_2804) ;  /* 0x00000000001c2947 */ /* 0x000fea0003800000 */
[----:B------:R-:W1:Y:S01]  /*1d8a0*/  S2R R4, SR_TID.X ;  /* 0x0000000000047919 */ /* 0x000e620000002100 */
[----:B------:R-:W-:-:S04]  /*1d8b0*/  IMAD.MOV.U32 R3, RZ, RZ, 0x8000 ;  /* 0x00008000ff037424 */ /* 0x000fc800078e00ff */
[----:B------:R2:W-:Y:S01]  /*1d8c0*/  SYNCS.ARRIVE.TRANS64 RZ, [R7+URZ+0x28890], R3 ;  /* 0x0288900307ff79a7 */ /* 0x0005e2000800003f */
[----:B-1----:R-:W-:-:S04]  /*1d8d0*/  LOP3.LUT R4, R4, 0x1f, RZ, 0xc0, !PT ;  /* 0x0000001f04047812 */ /* 0x002fc800078ec0ff */
[----:B------:R-:W-:-:S13]  /*1d8e0*/  ISETP.NE.AND P1, PT, R4, RZ, PT ;  /* 0x000000ff0400720c */ /* 0x000fda0003f25270 */
[----:B--2---:R-:W-:Y:S05]  /*1d8f0*/  @!P1 BRA `(.L_x_2804) ;  /* 0x0000000000049947 */ /* 0x004fea0003800000 */
[----:B------:R-:W-:Y:S01]  /*1d900*/  BPT.TRAP 0x1 ;  /* 0x000000040000795c */ /* 0x000fe20000300000 */
.L_x_2804:
[----:B------:R-:W-:Y:S05]  /*1d910*/  BSYNC B2 ;  /* 0x0000000000027941 */ /* 0x000fea0003800000 */
.L_x_2803:
        /* <DEDUP_REMOVED lines=12> */
.L_x_2805:
        /* <DEDUP_REMOVED lines=16> */
.L_x_2806:
        /* <DEDUP_REMOVED lines=13> */
.L_x_3021:
[----:B------:R-:W-:Y:S05]  /*1dbb0*/  BSYNC B2 ;  /* 0x0000000000027941 */ /* 0x000fea0003800000 */
.L_x_2807:
        /* <DEDUP_REMOVED lines=11> */
.L_x_2810:
[----:B------:R-:W-:Y:S05]  /*1dc70*/  BSYNC B2 ;  /* 0x0000000000027941 */ /* 0x000fea0003800000 */
.L_x_2809:
        /* <DEDUP_REMOVED lines=8> */
.L_x_2811:
        /* <DEDUP_REMOVED lines=15> */
.L_x_2812:
        /* <DEDUP_REMOVED lines=10> */
.L_x_2800:
[----:B------:R-:W-:Y:S05]  /*1de90*/  BSYNC B1 ;  /* 0x0000000000017941 */ /* 0x000fea0003800000 */
.L_x_2799:
[----:B0-----:R-:W2:Y:S04]  /*1dea0*/  LDL.LU R3, [R1+0x20] ;  /* 0x0000200001037983 */ /* 0x001ea80000300800 */
        /* <DEDUP_REMOVED lines=11> */
.L_x_2779:
[----:B------:R-:W-:Y:S05]  /*1df60*/  BSYNC B0 ;  /* 0x0000000000007941 */ /* 0x000fea0003800000 */
.L_x_2778:
[----:B------:R-:W2:Y:S01]  /*1df70*/  LDL R4, [R1+0x4] ;  /* 0x0000040001047983 */ /* 0x000ea20000100800 */
[----:B------:R-:W3:Y:S01]  /*1df80*/  LDC R0, c[0x0][0x448] ;  /* 0x00011200ff007b82 */ /* 0x000ee20000000800 */
[----:B------:R-:W-:Y:S01]  /*1df90*/  ISETP.NE.AND P2, PT, R17, RZ, PT ;  /* 0x000000ff1100720c */ /* 0x000fe20003f45270 */
[----:B------:R-:W-:Y:S05]  /*1dfa0*/  @!P0 WARPSYNC.ALL ;  /* 0x0000000000008948 */ /* 0x000fea0003800000 */
[----:B------:R-:W-:Y:S07]  /*1dfb0*/  BSSY B0, `(.L_x_2814) ;  /* 0x000002d000007945 */ /* 0x000fee0003800000 */
[----:B------:R-:W4:Y:S08]  /*1dfc0*/  @!P2 LDC R17, c[0x0][0x9f0] ;  /* 0x00027c00ff11ab82 */ /* 0x000f300000000800 */
[----:B------:R-:W-:Y:S01]  /*1dfd0*/  @!P0 BAR.SYNC.DEFER_BLOCKING 0xc, 0x180 ;  /* 0x0306000000008b1d */ /* 0x000fe20000010000 */
[----:B---3--:R-:W-:-:S13]  /*1dfe0*/  ISETP.NE.AND P1, PT, R0, 0x1, PT ;  /* 0x000000010000780c */ /* 0x008fda0003f25270 */
[----:B------:R-:W3:Y:S08]  /*1dff0*/  @P1 LDC R2, c[0x0][0x44c] ;  /* 0x00011300ff021b82 */ /* 0x000ef00000000800 */
[----:B01----:R-:W0:Y:S01]  /*1e000*/  @P1 LDC R3, c[0x0][0x450] ;  /* 0x00011400ff031b82 */ /* 0x003e220000000800 */
[----:B--2---:R-:W-:-:S05]  /*1e010*/  LEA R0, R4, 0x7f, 0x7 ;  /* 0x0000007f04007811 */ /* 0x004fca00078e38ff */
[----:B---3--:R-:W-:-:S05]  /*1e020*/  @P1 IMAD.HI.U32 R2, R0, R2, RZ ;  /* 0x0000000200021227 */ /* 0x008fca00078e00ff */
[----:B0-----:R-:W-:-:S05]  /*1e030*/  @P1 SHF.R.U32.HI R0, RZ, R3, R2 ;  /* 0x00000003ff001219 */ /* 0x001fca0000011602 */
[----:B------:R-:W-:-:S05]  /*1e040*/  IMAD.IADD R0, R21, 0x1, R0 ;  /* 0x0000000115007824 */ /* 0x000fca00078e0200 */
[----:B------:R-:W-:-:S04]  /*1e050*/  SHF.R.S32.HI R2, RZ, 0x1f, R0 ;  /* 0x0000001fff027819 */ /* 0x000fc80000011400 */
[----:B------:R-:W-:-:S04]  /*1e060*/  LEA.HI R0, R2, R0, RZ, 0x7 ;  /* 0x0000000002007211 */ /* 0x000fc800078f38ff */
[----:B------:R-:W-:-:S04]  /*1e070*/  SHF.R.S32.HI R0, RZ, 0x7, R0 ;  /* 0x00000007ff007819 */ /* 0x000fc80000011400 */
[----:B------:R-:W-:-:S04]  /*1e080*/  VIMNMX R7, R20, R0, PT ;  /* 0x0000000014077248 */ /* 0x000fc80003fe0100 */
[----:B------:R-:W-:Y:S01]  /*1e090*/  ISETP.GE.AND P1, PT, R7, 0x1, PT ;  /* 0x000000010700780c */ /* 0x000fe20003f26270 */
[----:B------:R0:W-:Y:S04]  /*1e0a0*/  STL [R1+0x40], R7 ;  /* 0x0000400701007387 */ /* 0x0001e80000100800 */
[----:B------:R0:W-:Y:S08]  /*1e0b0*/  STL [R1+0x48], RZ ;  /* 0x000048ff01007387 */ /* 0x0001f00000100800 */
[----:B0---4-:R-:W-:Y:S05]  /*1e0c0*/  @!P1 BRA `(.L_x_2815) ;  /* 0x00000000006c9947 */ /* 0x011fea0003800000 */
        /* <DEDUP_REMOVED lines=27> */
.L_x_2815:
[----:B------:R-:W-:Y:S05]  /*1e280*/  BSYNC B0 ;  /* 0x0000000000007941 */ /* 0x000fea0003800000 */
.L_x_2814:
[----:B------:R-:W2:Y:S04]  /*1e290*/  LDL R0, [R1+0x48] ;  /* 0x0000480001007983 */ /* 0x000ea80000100800 */
[----:B0-----:R-:W2:Y:S01]  /*1e2a0*/  LDL R2, [R1+0x60] ;  /* 0x0000600001027983 */ /* 0x001ea20000100800 */
[----:B------:R-:W-:Y:S01]  /*1e2b0*/  BSSY B7, `(.L_x_2816) ;  /* 0x00003cf000077945 */ /* 0x000fe20003800000 */
[----:B--2---:R-:W-:-:S05]  /*1e2c0*/  IMAD R2, R2, R0, RZ ;  /* 0x0000000002027224 */ /* 0x004fca00078e02ff */
[----:B------:R-:W-:Y:S01]  /*1e2d0*/  VIADDMNMX R0, R2, R0, R7, PT ;  /* 0x0000000002007246 */ /* 0x000fe20003800107 */
[----:B------:R0:W-:Y:S03]  /*1e2e0*/  STL [R1+0x2c], R2 ;  /* 0x00002c0201007387 */ /* 0x0001e60000100800 */
[----:B------:R-:W-:Y:S01]  /*1e2f0*/  ISETP.GT.AND P0, PT, R0, R2, PT ;  /* 0x000000020000720c */ /* 0x000fe20003f04270 */
[----:B------:R0:W-:-:S12]  /*1e300*/  STL [R1+0x44], R0 ;  /* 0x0000440001007387 */ /* 0x0001d80000100800 */
[----:B0-----:R-:W-:Y:S05]  /*1e310*/  @P0 BRA `(.L_x_2817) ;  /* 0x0000000000480947 */ /* 0x001fea0003800000 */
[----:B------:R-:W0:Y:S02]  /*1e320*/  S2R R0, SR_TID.X ;  /* 0x0000000000007919 */ /* 0x000e240000002100 */
[----:B0-----:R-:W-:-:S04]  /*1e330*/  LOP3.LUT R0, R0, 0x7f, RZ, 0xc0, !PT ;  /* 0x0000007f00007812 */ /* 0x001fc800078ec0ff */
[----:B------:R-:W-:-:S13]  /*1e340*/  ISETP.NE.AND P0, PT, R0, RZ, PT ;  /* 0x000000ff0000720c */ /* 0x000fda0003f05270 */
[----:B------:R-:W-:Y:S05]  /*1e350*/  @P0 BRA `(.L_x_2818) ;  /* 0x0000003c00100947 */ /* 0x000fea0003800000 */
[----:B------:R-:W0:Y:S01]  /*1e360*/  S2R R3, SR_LANEID ;  /* 0x0000000000037919 */ /* 0x000e220000000000 */
[----:B------:R-:W-:Y:S02]  /*1e370*/  VOTEU.ANY UR4, UPT, PT ;  /* 0x0000000000047886 */ /* 0x000fe400038e0100 */
[----:B------:R-:W0:Y:S08]  /*1e380*/  FLO.U32 R0, UR4 ;  /* 0x0000000400007d00 */ /* 0x000e3000080e0000 */
[----:B------:R-:W1:Y:S01]  /*1e390*/  POPC R5, UR4 ;  /* 0x0000000400057d09 */ /* 0x000e620008000000 */
[----:B0-----:R-:W-:-:S02]  /*1e3a0*/  ISETP.EQ.U32.AND P0, PT, R0, R3, PT ;  /* 0x000000030000720c */ /* 0x001fc40003f02070 */
[----:B------:R-:W1:Y:S11]  /*1e3b0*/  LDC.64 R2, c[0x0][0xc60] ;  /* 0x00031800ff027b82 */ /* 0x000e760000000a00 */
[----:B-1----:R-:W2:Y:S01]  /*1e3c0*/  @P0 ATOMG.E.ADD.STRONG.GPU PT, R3, desc[UR42][R2.64], R5 ;  /* 0x00000005020309a8 */ /* 0x002ea200081ee1ea */
[----:B------:R-:W0:Y:S02]  /*1e3d0*/  S2R R4, SR_LTMASK ;  /* 0x0000000000047919 */ /* 0x000e240000003900 */
[----:B0-----:R-:W-:-:S04]  /*1e3e0*/  LOP3.LUT R4, R4, UR4, RZ, 0xc0, !PT ;  /* 0x0000000404047c12 */ /* 0x001fc8000f8ec0ff */
[----:B------:R-:W0:Y:S01]  /*1e3f0*/  POPC R7, R4 ;  /* 0x0000000400077309 */ /* 0x000e220000000000 */
[----:B--2---:R-:W0:Y:S02]  /*1e400*/  SHFL.IDX PT, R0, R3, R0, 0x1f ;  /* 0x00001f0003007589 */ /* 0x004e2400000e0000 */
[----:B0-----:R-:W-:-:S05]  /*1e410*/  IADD3 R0, R0, UR36, R7 ;  /* 0x0000002400007c10 */ /* 0x001fca000fffe007 */
[----:B------:R3:W-:Y:S01]  /*1e420*/  STL [R1], R0 ;  /* 0x0000000001007387 */ /* 0x0007e20000100800 */
[----:B------:R-:W-:Y:S05]  /*1e430*/  BRA `(.L_x_2818) ;  /* 0x0000003800d87947 */ /* 0x000fea0003800000 */
.L_x_2817:
        /* <DEDUP_REMOVED lines=20> */
.L_x_2820:
[----:B------:R-:W-:Y:S05]  /*1e580*/  BSYNC B6 ;  /* 0x0000000000067941 */ /* 0x000fea0003800000 */
.L_x_2819:
        /* <DEDUP_REMOVED lines=8> */
[----:B------:R0:W1:Y:S01]  /*1e610*/  LDC.64 R2, c[0x4][R17] ;  /* 0x0100000011027b82 */ /* 0x0000620000000a00 */
        /* <DEDUP_REMOVED lines=11> */
.L_x_2823:
        /* <DEDUP_REMOVED lines=15> */
.L_x_2822:
[----:B------:R-:W-:Y:S05]  /*1e7c0*/  BSYNC B6 ;  /* 0x0000000000067941 */ /* 0x000fea0003800000 */
.L_x_2821:
[----:B------:R-:W2:Y:S01]  /*1e7d0*/  LDL.LU R2, [R1+0x28] ;  /* 0x0000280001027983 */ /* 0x000ea20000300800 */
[----:B------:R-:W-:-:S03]  /*1e7e0*/  ULDC.64 UR4, c[0x0][0x9f8] ;  /* 0x00027e0000047ab9 */ /* 0x000fc60000000a00 */
[----:B------:R-:W3:Y:S04]  /*1e7f0*/  LDL.LU R0, [R1+0x38] ;  /* 0x0000380001007983 */ /* 0x000ee80000300800 */
[----:B------:R-:W4:Y:S01]  /*1e800*/  LDL R7, [R1+0x14] ;  /* 0x0000140001077983 */ /* 0x000f220000100800 */
[----:B------:R-:W-:-:S03]  /*1e810*/  ISETP.NE.U32.AND P0, PT, RZ, UR4, PT ;  /* 0x00000004ff007c0c */ /* 0x000fc6000bf05070 */
[----:B------:R-:W5:Y:S01]  /*1e820*/  LDL R17, [R1+0x44] ;  /* 0x0000440001117983 */ /* 0x000f620000100800 */
[----:B------:R-:W-:-:S13]  /*1e830*/  ISETP.NE.AND.EX P0, PT, RZ, UR5, PT, P0 ;  /* 0x00000005ff007c0c */ /* 0x000fda000bf05300 */
[----:B--2---:R-:W-:-:S04]  /*1e840*/  @P0 IADD3 R2, P1, R2, UR4, RZ ;  /* 0x0000000402020c10 */ /* 0x004fc8000ff3e0ff */
[----:B---3--:R-:W-:Y:S01]  /*1e850*/  @P0 IADD3.X R3, R0, UR5, RZ, P1, !PT ;  /* 0x0000000500030c10 */ /* 0x008fe20008ffe4ff */
[----:B------:R-:W-:-:S04]  /*1e860*/  ULDC.64 UR4, c[0x0][0xa08] ;  /* 0x0002820000047ab9 */ /* 0x000fc80000000a00 */
[----:B----4-:R0:W2:Y:S02]  /*1e870*/  @P0 LDG.E R7, desc[UR42][R2.64] ;  /* 0x0000002a02070981 */ /* 0x0100a4000c1e1900 */
[----:B0-----:R-:W0:Y:S01]  /*1e880*/  LDC.64 R2, c[0x0][0x418] ;  /* 0x00010600ff027b82 */ /* 0x001e220000000a00 */
[----:B-----5:R-:W-:Y:S01]  /*1e890*/  VIADD R0, R17, 0xffffffff ;  /* 0xffffffff11007836 */ /* 0x020fe20000000000 */
[----:B--2---:R-:W-:Y:S01]  /*1e8a0*/  SHF.R.S32.HI R8, RZ, 0x1f, R7 ;  /* 0x0000001fff087819 */ /* 0x004fe20000011407 */
[----:B------:R1:W-:Y:S04]  /*1e8b0*/  @P0 STL [R1+0x14], R7 ;  /* 0x0000140701000387 */ /* 0x0003e80000100800 */
[----:B------:R1:W-:Y:S01]  /*1e8c0*/  STL [R1+0x28], R8 ;  /* 0x0000280801007387 */ /* 0x0003e20000100800 */
[----:B0-----:R-:W-:Y:S01]  /*1e8d0*/  LOP3.LUT P0, RZ, R2, UR4, RZ, 0xfc, !PT ;  /* 0x0000000402ff7c12 */ /* 0x001fe2000f80fcff */
[----:B------:R-:W-:-:S03]  /*1e8e0*/  UMOV UR4, 0xffffffff ;  /* 0xffffffff00047882 */ /* 0x000fc60000000000 */
[----:B------:R-:W-:-:S04]  /*1e8f0*/  LOP3.LUT P0, RZ, R3, UR5, RZ, 0xfc, P0 ;  /* 0x0000000503ff7c12 */ /* 0x000fc8000800fcff */
[----:B------:R-:W-:Y:S01]  /*1e900*/  SEL R17, R7, RZ, !P0 ;  /* 0x000000ff07117207 */ /* 0x000fe20004000000 */
[----:B-1----:R-:W-:Y:S08]  /*1e910*/  BRA.DIV UR4, `(.L_x_2824) ;  /* 0x0000007204247947 */ /* 0x002ff0000b800000 */
[----:B------:R-:W0:Y:S02]  /*1e920*/  S2R R4, SR_TID.X ;  /* 0x0000000000047919 */ /* 0x000e240000002100 */
[----:B0-----:R-:W-:-:S04]  /*1e930*/  SHF.R.U32.HI R4, RZ, 0x5, R4 ;  /* 0x00000005ff047819 */ /* 0x001fc80000011604 */
[----:B------:R-:W-:-:S05]  /*1e940*/  LOP3.LUT R4, R4, 0x3, RZ, 0xc0, !PT ;  /* 0x0000000304047812 */ /* 0x000fca00078ec0ff */
[----:B------:R0:W1:Y:S02]  /*1e950*/  SHFL.IDX PT, R14, R4, RZ, 0x1f ;  /* 0x00001fff040e7589 */ /* 0x00006400000e0000 */
.L_x_3024:
[----:B0-----:R-:W2:Y:S01]  /*1e960*/  LDL.LU R4, [R1+0x10] ;  /* 0x0000100001047983 */ /* 0x001ea20000300800 */
[----:B------:R-:W-:Y:S02]  /*1e970*/  PLOP3.LUT P1, PT, PT, PT, PT, 0x8, 0x0 ;  /* 0x000000000000781c */ /* 0x000fe40003f2e170 */
[----:B-1----:R-:W-:Y:S01]  /*1e980*/  ISETP.NE.AND P0, PT, R14, RZ, PT ;  /* 0x000000ff0e00720c */ /* 0x002fe20003f05270 */
[----:B------:R0:W-:Y:S01]  /*1e990*/  STL [R1+0x8], R0 ;  /* 0x0000080001007387 */ /* 0x0001e20000100800 */
[----:B--2---:R-:W-:-:S09]  /*1e9a0*/  LOP3.LUT R4, R4, 0xfffffffe, RZ, 0xc0, !PT ;  /* 0xfffffffe04047812 */ /* 0x004fd200078ec0ff */
[----:B------:R-:W-:-:S05]  /*1e9b0*/  @P1 LOP3.LUT R4, R4, 0x1, RZ, 0xfc, !PT ;  /* 0x0000000104041812 */ /* 0x000fca00078efcff */
[----:B------:R0:W-:Y:S01]  /*1e9c0*/  STL [R1+0x10], R4 ;  /* 0x0000100401007387 */ /* 0x0001e20000100800 */
[----:B------:R-:W-:Y:S05]  /*1e9d0*/  @P0 BRA `(.L_x_2825) ;  /* 0x0000000400200947 */ /* 0x000fea0003800000 */
[----:B------:R-:W-:-:S03]  /*1e9e0*/  UMOV UR4, 0xffffffff ;  /* 0xffffffff00047882 */ /* 0x000fc60000000000 */
[----:B------:R-:W-:Y:S05]  /*1e9f0*/  BRA.DIV UR4, `(.L_x_2826) ;  /* 0x0000007204207947 */ /* 0x000fea000b800000 */
[----:B------:R-:W-:-:S13]  /*1ea00*/  ELECT P6, URZ, PT ;  /* 0x00000000003f782f */ /* 0x000fda00038c0000 */
.L_x_3027:
[----:B------:R-:W-:Y:S05]  /*1ea10*/  @!P6 BRA `(.L_x_2825) ;  /* 0x000000040010e947 */ /* 0x000fea0003800000 */
[----:B------:R-:W-:-:S04]  /*1ea20*/  ISETP.NE.U32.AND P0, PT, R2, RZ, PT ;  /* 0x000000ff0200720c */ /* 0x000fc80003f05070 */
[----:B------:R-:W-:-:S13]  /*1ea30*/  ISETP.NE.AND.EX P0, PT, R3, RZ, PT, P0 ;  /* 0x000000ff0300720c */ /* 0x000fda0003f05300 */
[----:B------:R-:W-:Y:S05]  /*1ea40*/  @!P0 BRA `(.L_x_2827) ;  /* 0x0000000000508947 */ /* 0x000fea0003800000 */
[----:B------:R-:W1:Y:S01]  /*1ea50*/  LDC R6, c[0x0][0x43c] ;  /* 0x00010f00ff067b82 */ /* 0x000e620000000800 */
[----:B------:R-:W-:Y:S01]  /*1ea60*/  IMAD.MOV.U32 R9, RZ, RZ, R0 ;  /* 0x000000ffff097224 */ /* 0x000fe200078e0000 */
[----:B------:R-:W-:-:S03]  /*1ea70*/  ULDC.64 UR4, c[0x0][0x428] ;  /* 0x00010a0000047ab9 */ /* 0x000fc60000000a00 */
[----:B0-----:R-:W-:Y:S01]  /*1ea80*/  IMAD.MOV.U32 R0, RZ, RZ, R9 ;  /* 0x000000ffff007224 */ /* 0x001fe200078e0009 */
[----:B-1----:R-:W-:-:S13]  /*1ea90*/  ISETP.NE.AND P0, PT, R6, 0x1, PT ;  /* 0x000000010600780c */ /* 0x002fda0003f05270 */
        /* <DEDUP_REMOVED lines=15> */
.L_x_2827:
[----:B-1----:R-:W2:Y:S01]  /*1eb90*/  LDL R2, [R1+0x18] ;  /* 0x0000180001027983 */ /* 0x002ea20000100800 */
[----:B0-----:R-:W-:Y:S01]  /*1eba0*/  IMAD R0, R19, 0x8, R18 ;  /* 0x0000000813007824 */ /* 0x001fe200078e0212 */
[----:B--2---:R-:W-:-:S04]  /*1ebb0*/  SHF.L.U32 R2, R2, 0x1f, RZ ;  /* 0x0000001f02027819 */ /* 0x004fc800000006ff */
[----:B------:R-:W0:Y:S02]  /*1ebc0*/  SYNCS.PHASECHK.TRANS64.TRYWAIT P0, [R0+URZ+0x28840], R2 ;  /* 0x02884002000075a7 */ /* 0x000e24000800017f */
[----:B0-----:R-:W-:Y:S05]  /*1ebd0*/  @!P0 BRA `(.L_x_2828) ;  /* 0x0000006c00c88947 */ /* 0x001fea0003800000 */
.L_x_3028:
        /* <DEDUP_REMOVED lines=9> */
[----:B--2---:R-:W-:Y:S05]  /*1ec70*/  @!P0 BRA `(.L_x_2829) ;  /* 0x0000000000048947 */ /* 0x004fea0003800000 */
[----:B------:R-:W-:Y:S01]  /*1ec80*/  BPT.TRAP 0x1 ;  /* 0x000000040000795c */ /* 0x000fe20000300000 */
.L_x_2829:
[----:B------:R-:W2:Y:S04]  /*1ec90*/  LDL R4, [R1+0x8] ;  /* 0x0000080001047983 */ /* 0x000ea80000100800 */
[----:B------:R-:W3:Y:S04]  /*1eca0*/  LDL R3, [R1+0x1c] ;  /* 0x00001c0001037983 */ /* 0x000ee80000100800 */
[----:B0-----:R-:W4:Y:S01]  /*1ecb0*/  LDL.LU R2, [R1+0x10] ;  /* 0x0000100001027983 */ /* 0x001f220000300800 */
        /* <DEDUP_REMOVED lines=18> */
[----:B------:R-:W-:Y:S01]  /*1ede0*/  ULEA UR11, UR11, UR5, 0x7 ;  /* 0x000000050b0b7291 */ /* 0x000fe2000f8e383f */
[----:B------:R1:W-:Y:S01]  /*1edf0*/  STL [R1+0x10], R2 ;  /* 0x0000100201007387 */ /* 0x0003e20000100800 */
[----:B------:R-:W-:-:S09]  /*1ee00*/  UIADD3.X UR5, URZ, UR39, URZ, UP0, !UPT ;  /* 0x000000273f057290 */ /* 0x000fd200087fe43f */
[----:B------:R0:W-:Y:S02]  /*1ee10*/  UTMALDG.4D [UR8], [UR4], desc[UR6] ;  /* 0x00000608040075b4 */ /* 0x0001e40008019000 */
[----:B0-----:R-:W-:Y:S01]  /*1ee20*/  UMOV UR8, UR14 ;  /* 0x0000000e00087c82 */ /* 0x001fe20008000000 */
[----:B------:R-:W-:Y:S02]  /*1ee30*/  UMOV UR10, UR15 ;  /* 0x0000000f000a7c82 */ /* 0x000fe40008000000 */
[----:B------:R1:W-:Y:S02]  /*1ee40*/  UTMALDG.4D [UR8], [UR4], desc[UR6] ;  /* 0x00000608040075b4 */ /* 0x0003e40008019000 */
[----:B-1----:R-:W-:Y:S01]  /*1ee50*/  NOP ;  /* 0x0000000000007918 */ /* 0x002fe20000000000 */
.L_x_2825:
[----:B------:R-:W2:Y:S04]  /*1ee60*/  LDL.LU R3, [R1+0x4c] ;  /* 0x00004c0001037983 */ /* 0x000ea80000300800 */
[----:B------:R-:W3:Y:S04]  /*1ee70*/  LDL.LU R5, [R1+0x34] ;  /* 0x0000340001057983 */ /* 0x000ee80000300800 */
[----:B0-----:R-:W4:Y:S01]  /*1ee80*/  LDL.LU R4, [R1+0x54] ;  /* 0x0000540001047983 */ /* 0x001f220000300800 */
        /* <DEDUP_REMOVED lines=37> */
.L_x_2831:
[----:B------:R-:W-:Y:S05]  /*1f0e0*/  BSYNC B6 ;  /* 0x0000000000067941 */ /* 0x000fea0003800000 */
.L_x_2830:
[----:B0-----:R-:W2:Y:S01]  /*1f0f0*/  LDL.LU R0, [R1+0x4c] ;  /* 0x00004c0001007983 */ /* 0x001ea20000300800 */
[----:B------:R-:W-:Y:S01]  /*1f100*/  ULDC.64 UR4, c[0x0][0x2d8] ;  /* 0x0000b60000047ab9 */ /* 0x000fe20000000a00 */
[----:B------:R-:W0:Y:S01]  /*1f110*/  LDC R7, c[0x0][0x448] ;  /* 0x00011200ff077b82 */ /* 0x000e220000000800 */
[----:B------:R-:W-:Y:S01]  /*1f120*/  ULDC.64 UR6, c[0x0][0x280] ;  /* 0x0000a00000067ab9 */ /* 0x000fe20000000a00 */
[----:B------:R-:W3:Y:S04]  /*1f130*/  LDL.LU R4, [R1+0x38] ;  /* 0x0000380001047983 */ /* 0x000ee80000300800 */
[----:B------:R-:W3:Y:S04]  /*1f140*/  LDL.LU.64 R2, [R1+0x58] ;  /* 0x0000580001027983 */ /* 0x000ee80000300a00 */
[----:B------:R-:W4:Y:S04]  /*1f150*/  LDL.LU R5, [R1+0x34] ;  /* 0x0000340001057983 */ /* 0x000f280000300800 */
[----:B------:R-:W4:Y:S01]  /*1f160*/  LDL R8, [R1+0x4] ;  /* 0x0000040001087983 */ /* 0x000f220000100800 */
[----:B------:R-:W1:Y:S01]  /*1f170*/  S2R R9, SR_TID.X ;  /* 0x0000000000097919 */ /* 0x000e620000002100 */
[----:B------:R-:W1:Y:S01]  /*1f180*/  S2R R10, SR_TID.X ;  /* 0x00000000000a7919 */ /* 0x000e620000002100 */
[----:B0-----:R-:W-:-:S13]  /*1f190*/  ISETP.NE.AND P0, PT, R7, 0x1, PT ;  /* 0x000000010700780c */ /* 0x001fda0003f05270 */
[----:B------:R-:W0:Y:S01]  /*1f1a0*/  @P0 LDC R6, c[0x0][0x450] ;  /* 0x00011400ff060b82 */ /* 0x000e220000000800 */
[----:B-1----:R-:W-:Y:S02]  /*1f1b0*/  IMAD.SHL.U32 R9, R9, 0x8, RZ ;  /* 0x0000000809097824 */ /* 0x002fe400078e00ff */
[----:B------:R-:W-:-:S03]  /*1f1c0*/  IMAD.SHL.U32 R10, R10, 0x8, RZ ;  /* 0x000000080a0a7824 */ /* 0x000fc600078e00ff */
[----:B------:R-:W-:-:S04]  /*1f1d0*/  LOP3.LUT R9, R9, 0x38, RZ, 0xc0, !PT ;  /* 0x0000003809097812 */ /* 0x000fc800078ec0ff */
[----:B------:R-:W-:Y:S02]  /*1f1e0*/  LOP3.LUT R9, R9, 0x40, RZ, 0xfc, !PT ;  /* 0x0000004009097812 */ /* 0x000fe400078efcff */
[----:B------:R-:W-:Y:S01]  /*1f1f0*/  LOP3.LUT R10, R10, 0x38, RZ, 0xc0, !PT ;  /* 0x000000380a0a7812 */ /* 0x000fe200078ec0ff */
[----:B---3--:R-:W-:Y:S02]  /*1f200*/  IMAD.MOV.U32 R3, RZ, RZ, R4 ;  /* 0x000000ffff037224 */ /* 0x008fe400078e0004 */
[----:B------:R-:W1:Y:S01]  /*1f210*/  S2R R4, SR_TID.X ;  /* 0x0000000000047919 */ /* 0x000e620000002100 */
[----:B------:R-:W-:-:S04]  /*1f220*/  IMAD.WIDE.U32 R2, R16, UR4, R2 ;  /* 0x0000000410027c25 */ /* 0x000fc8000f8e0002 */
[----:B------:R-:W-:Y:S01]  /*1f230*/  IMAD R3, R16, UR5, R3 ;  /* 0x0000000510037c24 */ /* 0x000fe2000f8e0203 */
[----:B------:R-:W-:Y:S02]  /*1f240*/  ULDC.64 UR4, c[0x0][0x2e0] ;  /* 0x0000b80000047ab9 */ /* 0x000fe40000000a00 */
[----:B--2---:R-:W-:Y:S02]  /*1f250*/  IMAD R0, R0, UR4, RZ ;  /* 0x0000000400007c24 */ /* 0x004fe4000f8e02ff */
[----:B----4-:R-:W-:-:S04]  /*1f260*/  IMAD.WIDE.U32 R2, R5, UR4, R2 ;  /* 0x0000000405027c25 */ /* 0x010fc8000f8e0002 */
[----:B------:R-:W-:Y:S01]  /*1f270*/  IMAD R0, R5, UR5, R0 ;  /* 0x0000000505007c24 */ /* 0x000fe2000f8e0200 */
[----:B------:R-:W-:-:S03]  /*1f280*/  ULDC.64 UR4, c[0x0][0x2d0] ;  /* 0x0000b40000047ab9 */ /* 0x000fc60000000a00 */
[----:B------:R-:W-:Y:S01]  /*1f290*/  IMAD.IADD R3, R3, 0x1, R0 ;  /* 0x0000000103037824 */ /* 0x000fe200078e0200 */
[----:B-1----:R-:W-:-:S04]  /*1f2a0*/  LOP3.LUT R4, R4, 0x7f, RZ, 0xc0, !PT ;  /* 0x0000007f04047812 */ /* 0x002fc800078ec0ff */
[----:B------:R-:W-:Y:S02]  /*1f2b0*/  SHF.R.U32.HI R5, RZ, 0x3, R4 ;  /* 0x00000003ff057819 */ /* 0x000fe40000011604 */
[----:B------:R-:W1:Y:S02]  /*1f2c0*/  S2R R4, SR_TID.X ;  /* 0x0000000000047919 */ /* 0x000e640000002100 */
[----:B-1----:R-:W-:-:S05]  /*1f2d0*/  IMAD.SHL.U32 R4, R4, 0x10, RZ ;  /* 0x0000001004047824 */ /* 0x002fca00078e00ff */
        /* <DEDUP_REMOVED lines=107> */
.L_x_3045:
        /* <DEDUP_REMOVED lines=11> */
.L_x_2834:
[----:B------:R-:W-:Y:S05]  /*1fa40*/  BSYNC B0 ;  /* 0x0000000000007941 */ /* 0x000fea0003800000 */
.L_x_2833:
[----:B------:R-:W-:Y:S01]  /*1fa50*/  NOP ;  /* 0x0000000000007918 */ /* 0x000fe20000000000 */
[----:B------:R-:W-:Y:S01]  /*1fa60*/  PLOP3.LUT P0, PT, PT, PT, PT, 0x80, 0x0 ;  /* 0x000000000000781c */ /* 0x000fe20003f0f070 */
[----:B------:R-:W-:-:S12]  /*1fa70*/  VIADD R11, R18, 0x28800 ;  /* 0x00028800120b7836 */ /* 0x000fd80000000000 */
.L_x_2835:
        /* <DEDUP_REMOVED lines=18> */
.L_x_3046:
[----:B------:R-:W-:Y:S05]  /*1fba0*/  BSYNC B0 ;  /* 0x0000000000007941 */ /* 0x000fea0003800000 */
.L_x_2836:
        /* <DEDUP_REMOVED lines=54> */
.L_x_2844:
[----:B------:R-:W-:Y:S01]  /*1ff10*/  IMAD R3, R7, 0x8, R18 ;  /* 0x0000000807037824 */ /* 0x000fe200078e0212 */
[----:B------:R-:W-:Y:S01]  /*1ff20*/  SHF.L.U32 R2, R10, 0x1f, RZ ;  /* 0x0000001f0a027819 */ /* 0x000fe200000006ff */
[----:B------:R-:W-:Y:S03]  /*1ff30*/  BSSY B3, `(.L_x_2845) ;  /* 0x0000003000037945 */ /* 0x000fe60003800000 */
[----:B------:R-:W1:Y:S02]  /*1ff40*/  SYNCS.PHASECHK.TRANS64.TRYWAIT P0, [R3+URZ+0x28840], R2 ;  /* 0x02884002030075a7 */ /* 0x000e64000800017f */
[----:B-1----:R-:W-:Y:S05]  /*1ff50*/  @!P0 BRA `(.L_x_2846) ;  /* 0x0000006400cc8947 */ /* 0x002fea0003800000 */
.L_x_3047:
[----:B------:R-:W-:Y:S05]  /*1ff60*/  BSYNC B3 ;  /* 0x0000000000037941 */ /* 0x000fea0003800000 */
.L_x_2845:
        /* <DEDUP_REMOVED lines=12> */
.L_x_2848:
[----:B------:R-:W-:Y:S05]  /*20030*/  BSYNC B3 ;  /* 0x0000000000037941 */ /* 0x000fea0003800000 */
.L_x_2847:
        /* <DEDUP_REMOVED lines=12> */
.L_x_2849:
        /* <DEDUP_REMOVED lines=16> */
.L_x_2850:
        /* <DEDUP_REMOVED lines=16> */
.L_x_3048:
[----:B------:R-:W-:Y:S05]  /*20300*/  BSYNC B3 ;  /* 0x0000000000037941 */ /* 0x000fea0003800000 */
.L_x_2851:
        /* <DEDUP_REMOVED lines=12> */
.L_x_2854:
[----:B------:R-:W-:Y:S05]  /*203d0*/  BSYNC B3 ;  /* 0x0000000000037941 */ /* 0x000fea0003800000 */
.L_x_2853:
        /* <DEDUP_REMOVED lines=13> */
.L_x_2855:
        /* <DEDUP_REMOVED lines=15> */
.L_x_2856:
        /* <DEDUP_REMOVED lines=12> */
.L_x_2843:
[----:B------:R-:W-:Y:S05]  /*20660*/  BSYNC B1 ;  /* 0x0000000000017941 */ /* 0x000fea0003800000 */
.L_x_2842:
[----:B0-----:R-:W2:Y:S01]  /*20670*/  LDL.LU R0, [R1+0x44] ;  /* 0x0000440001007983 */ /* 0x001ea20000300800 */
[----:B------:R-:W-:-:S03]  /*20680*/  IMAD.MOV.U32 R19, RZ, RZ, R7 ;  /* 0x000000ffff137224 */ /* 0x000fc600078e0007 */
[----:B------:R0:W-:Y:S02]  /*20690*/  STL [R1+0x18], R10 ;  /* 0x0000180a01007387 */ /* 0x0001e40000100800 */
[----:B0-2---:R-:W-:-:S07]  /*206a0*/  VIADD R0, R0, 0xfffffffd ;  /* 0xfffffffd00007836 */ /* 0x005fce0000000000 */
.L_x_2841:
[----:B------:R-:W-:Y:S05]  /*206b0*/  BSYNC B2 ;  /* 0x0000000000027941 */ /* 0x000fea0003800000 */
.L_x_2840:
[----:B------:R-:W-:Y:S01]  /*206c0*/  VIADD R9, R9, 0xfffffffe ;  /* 0xfffffffe09097836 */ /* 0x000fe20000000000 */
[----:B------:R-:W-:-:S04]  /*206d0*/  LOP3.LUT R6, RZ, R6, RZ, 0x33, !PT ;  /* 0x00000006ff067212 */ /* 0x000fc800078e33ff */
[----:B------:R-:W-:-:S13]  /*206e0*/  ISETP.NE.AND P0, PT, R9, R6, PT ;  /* 0x000000060900720c */ /* 0x000fda0003f05270 */
[----:B------:R-:W-:Y:S05]  /*206f0*/  @!P0 BRA `(.L_x_2839) ;  /* 0x0000001000cc8947 */ /* 0x000fea0003800000 */
[----:B------:R-:W-:-:S07]  /*20700*/  IMAD.MOV.U32 R8, RZ, RZ, R17 ;  /* 0x000000ffff087224 */ /* 0x000fce00078e0011 */
.L_x_2887:
        /* <DEDUP_REMOVED lines=35> */
.L_x_2859:
[----:B------:R-:W-:Y:S01]  /*20940*/  IMAD R3, R4, 0x8, R18 ;  /* 0x0000000804037824 */ /* 0x000fe200078e0212 */
[----:B------:R-:W-:Y:S01]  /*20950*/  SHF.L.U32 R2, R5, 0x1f, RZ ;  /* 0x0000001f05027819 */ /* 0x000fe200000006ff */
[----:B------:R-:W-:Y:S03]  /*20960*/  BSSY B2, `(.L_x_2860) ;  /* 0x0000003000027945 */ /* 0x000fe60003800000 */
[----:B------:R-:W1:Y:S02]  /*20970*/  SYNCS.PHASECHK.TRANS64.TRYWAIT P0, [R3+URZ+0x28840], R2 ;  /* 0x02884002030075a7 */ /* 0x000e64000800017f */
[----:B-1----:R-:W-:Y:S05]  /*20980*/  @!P0 BRA `(.L_x_2861) ;  /* 0x0000005c00688947 */ /* 0x002fea0003800000 */
.L_x_3049:
[----:B------:R-:W-:Y:S05]  /*20990*/  BSYNC B2 ;  /* 0x0000000000027941 */ /* 0x000fea0003800000 */
.L_x_2860:
        /* <DEDUP_REMOVED lines=12> */
.L_x_2863:
[----:B------:R-:W-:Y:S05]  /*20a60*/  BSYNC B2 ;  /* 0x0000000000027941 */ /* 0x000fea0003800000 */
.L_x_2862:
        /* <DEDUP_REMOVED lines=12> */
.L_x_2864:
        /* <DEDUP_REMOVED lines=16> */
.L_x_2865:
        /* <DEDUP_REMOVED lines=16> */
.L_x_3050:
[----:B------:R-:W-:Y:S05]  /*20d30*/  BSYNC B2 ;  /* 0x0000000000027941 */ /* 0x000fea0003800000 */
.L_x_2866:
        /* <DEDUP_REMOVED lines=11> */
.L_x_2869:
[----:B------:R-:W-:Y:S05]  /*20df0*/  BSYNC B2 ;  /* 0x0000000000027941 */ /* 0x000fea0003800000 */
.L_x_2868:
        /* <DEDUP_REMOVED lines=12> */
.L_x_2870:
        /* <DEDUP_REMOVED lines=15> */
.L_x_2871:
        /* <DEDUP_REMOVED lines=12> */
.L_x_2858:
[----:B------:R-:W-:Y:S05]  /*21070*/  BSYNC B1 ;  /* 0x0000000000017941 */ /* 0x000fea0003800000 */
.L_x_2857:
        /* <DEDUP_REMOVED lines=35> */
.L_x_2874:
[----:B------:R-:W-:Y:S01]  /*212b0*/  IMAD R2, R19, 0x8, R18 ;  /* 0x0000000813027824 */ /* 0x000fe200078e0212 */
[----:B------:R-:W-:Y:S01]  /*212c0*/  SHF.L.U32 R3, R10, 0x1f, RZ ;  /* 0x0000001f0a037819 */ /* 0x000fe200000006ff */
[----:B------:R-:W-:Y:S03]  /*212d0*/  BSSY B2, `(.L_x_2875) ;  /* 0x0000003000027945 */ /* 0x000fe60003800000 */
[----:B------:R-:W2:Y:S02]  /*212e0*/  SYNCS.PHASECHK.TRANS64.TRYWAIT P0, [R2+URZ+0x28840], R3 ;  /* 0x02884003020075a7 */ /* 0x000ea4000800017f */
[----:B--2---:R-:W-:Y:S05]  /*212f0*/  @!P0 BRA `(.L_x_2876) ;  /* 0x0000005400348947 */ /* 0x004fea0003800000 */
.L_x_3051:
[----:B------:R-:W-:Y:S05]  /*21300*/  BSYNC B2 ;  /* 0x0000000000027941 */ /* 0x000fea0003800000 */
.L_x_2875:
        /* <DEDUP_REMOVED lines=12> */
.L_x_2878:
[----:B------:R-:W-:Y:S05]  /*213d0*/  BSYNC B2 ;  /* 0x0000000000027941 */ /* 0x000fea0003800000 */
.L_x_2877:
        /* <DEDUP_REMOVED lines=13> */
.L_x_2879:
        /* <DEDUP_REMOVED lines=16> */
.L_x_2880:
        /* <DEDUP_REMOVED lines=15> */
.L_x_3052:
[----:B------:R-:W-:Y:S05]  /*216a0*/  BSYNC B2 ;  /* 0x0000000000027941 */ /* 0x000fea0003800000 */
.L_x_2881:
        /* <DEDUP_REMOVED lines=11> */
.L_x_2884:
[----:B------:R-:W-:Y:S05]  /*21760*/  BSYNC B2 ;  /* 0x0000000000027941 */ /* 0x000fea0003800000 */
.L_x_2883:
        /* <DEDUP_REMOVED lines=12> */
.L_x_2885:
        /* <DEDUP_REMOVED lines=15> */
.L_x_2886:
        /* <DEDUP_REMOVED lines=12> */
.L_x_2873:
[----:B------:R-:W-:Y:S05]  /*219e0*/  BSYNC B1 ;  /* 0x0000000000017941 */ /* 0x000fea0003800000 */
.L_x_2872:
[----:B------:R-:W2:Y:S01]  /*219f0*/  LDL R2, [R1+0x2c] ;  /* 0x00002c0001027983 */ /* 0x000ea20000100800 */
[----:B------:R-:W-:Y:S01]  /*21a00*/  VIADD R0, R0, 0xfffffffe ;  /* 0xfffffffe00007836 */ /* 0x000fe20000000000 */
[----:B--2---:R-:W-:-:S13]  /*21a10*/  ISETP.GT.AND P0, PT, R6, R2, PT ;  /* 0x000000020600720c */ /* 0x004fda0003f04270 */
[----:B------:R-:W-:Y:S05]  /*21a20*/  @P0 BRA `(.L_x_2887) ;  /* 0xffffffec00380947 */ /* 0x000fea000383ffff */
.L_x_2839:
[----:B------:R-:W-:Y:S05]  /*21a30*/  BSYNC B0 ;  /* 0x0000000000007941 */ /* 0x000fea0003800000 */
.L_x_2838:
        /* <DEDUP_REMOVED lines=18> */
.L_x_2889:
[----:B------:R-:W-:Y:S05]  /*21b60*/  BSYNC B0 ;  /* 0x0000000000007941 */ /* 0x000fea0003800000 */
.L_x_2888:
        /* <DEDUP_REMOVED lines=11> */
.L_x_3053:
[----:B------:R-:W-:Y:S05]  /*21c20*/  BSYNC B1 ;  /* 0x0000000000017941 */ /* 0x000fea0003800000 */
.L_x_2892:
        /* <DEDUP_REMOVED lines=9> */
.L_x_2895:
[----:B------:R-:W-:Y:S05]  /*21cc0*/  BSYNC B1 ;  /* 0x0000000000017941 */ /* 0x000fea0003800000 */
.L_x_2894:
        /* <DEDUP_REMOVED lines=12> */
.L_x_2896:
        /* <DEDUP_REMOVED lines=15> */
.L_x_2897:
        /* <DEDUP_REMOVED lines=10> */
.L_x_2891:
[----:B------:R-:W-:Y:S05]  /*21f20*/  BSYNC B0 ;  /* 0x0000000000007941 */ /* 0x000fea0003800000 */
.L_x_2890:
[----:B------:R-:W2:Y:S01]  /*21f30*/  LDL.LU R4, [R1+0x18] ;  /* 0x0000180001047983 */ /* 0x000ea20000300800 */
[----:B------:R-:W-:-:S05]  /*21f40*/  VIADD R19, R19, 0x1 ;  /* 0x0000000113137836 */ /* 0x000fca0000000000 */
[----:B------:R-:W-:-:S04]  /*21f50*/  ISETP.NE.AND P0, PT, R19, 0x2, PT ;  /* 0x000000021300780c */ /* 0x000fc80003f05270 */
[----:B------:R-:W-:Y:S02]  /*21f60*/  SEL R0, RZ, 0x1, P0 ;  /* 0x00000001ff007807 */ /* 0x000fe40000000000 */
[----:B------:R-:W-:Y:S02]  /*21f70*/  SEL R19, R19, RZ, P0 ;  /* 0x000000ff13137207 */ /* 0x000fe40000000000 */
[----:B--2---:R-:W-:-:S05]  /*21f80*/  LOP3.LUT R4, R4, R0, RZ, 0x3c, !PT ;  /* 0x0000000004047212 */ /* 0x004fca00078e3cff */
[----:B------:R2:W-:Y:S02]  /*21f90*/  STL [R1+0x18], R4 ;  /* 0x0000180401007387 */ /* 0x0005e40000100800 */
.L_x_2818:
[----:B------:R-:W-:Y:S05]  /*21fa0*/  BSYNC B7 ;  /* 0x0000000000077941 */ /* 0x000fea0003800000 */
.L_x_2816:
[----:B---3--:R-:W3:Y:S02]  /*21fb0*/  LDL R0, [R1+0x10] ;  /* 0x0000100001007983 */ /* 0x008ee40000100800 */
        /* <DEDUP_REMOVED lines=9> */
[----:B-1----:R1:W-:Y:S04]  /*22050*/  STL.64 [R1], R4 ;  /* 0x0000000401007387 */ /* 0x0023e80000100a00 */
[----:B------:R1:W-:Y:S01]  /*22060*/  STL.64 [R1+0x8], R6 ;  /* 0x0000080601007387 */ /* 0x0003e20000100a00 */
[----:B------:R-:W-:Y:S06]  /*22070*/  BAR.ARV 0x4, 0x180 ;  /* 0x0106000000007b1d */ /* 0x000fec0000002000 */
[----:B------:R-:W-:Y:S05]  /*22080*/  BRA `(.L_x_2899) ;  /* 0x0000001000347947 */ /* 0x000fea0003800000 */
.L_x_2898:
[----:B------:R-:W3:Y:S01]  /*22090*/  S2R R16, SR_TID.X ;  /* 0x0000000000107919 */ /* 0x000ee20000002100 */
[----:B------:R-:W-:Y:S01]  /*220a0*/  UMOV UR4, 0xffffffff ;  /* 0xffffffff00047882 */ /* 0x000fe20000000000 */
[----:B---3--:R-:W-:-:S04]  /*220b0*/  LOP3.LUT R16, R16, 0x1f, RZ, 0xc0, !PT ;  /* 0x0000001f10107812 */ /* 0x008fc800078ec0ff */
[----:B------:R-:W-:Y:S01]  /*220c0*/  ISETP.NE.AND P0, PT, R16, 0x1f, PT ;  /* 0x0000001f1000780c */ /* 0x000fe20003f05270 */
[----:B------:R-:W-:-:S12]  /*220d0*/  BRA.DIV UR4, `(.L_x_2900) ;  /* 0x0000004604f87947 */ /* 0x000fd8000b800000 */
[----:B------:R-:W0:Y:S01]  /*220e0*/  LDL.LU R2, [R1] ;  /* 0x0000000001027983 */ /* 0x000e220000300800 */
[----:B------:R-:W-:-:S03]  /*220f0*/  ULDC UR4, c[0x0][0xc3c] ;  /* 0x00030f0000047ab9 */ /* 0x000fc60000000800 */
[----:B------:R-:W3:Y:S01]  /*22100*/  LDL R3, [R1+0xc] ;  /* 0x00000c0001037983 */ /* 0x000ee20000100800 */
[----:B0-----:R-:W-:Y:S02]  /*22110*/  IMAD.MOV.U32 R10, RZ, RZ, R2 ;  /* 0x000000ffff0a7224 */ /* 0x001fe400078e0002 */
[----:B---3--:R-:W-:-:S05]  /*22120*/  IMAD.IADD R0, R3, 0x1, R16 ;  /* 0x0000000103007824 */ /* 0x008fca00078e0210 */
[----:B------:R-:W-:-:S13]  /*22130*/  ISETP.GE.OR P1, PT, R0, UR4, !P0 ;  /* 0x0000000400007c0c */ /* 0x000fda000c726670 */
[----:B------:R-:W0:Y:S08]  /*22140*/  @!P1 LDC.64 R2, c[0x0][0xc80] ;  /* 0x00032000ff029b82 */ /* 0x000e300000000a00 */
[----:B-1----:R-:W1:Y:S01]  /*22150*/  @!P1 LDC.64 R6, c[0x0][0xc78] ;  /* 0x00031e00ff069b82 */ /* 0x002e620000000a00 */
[----:B0-----:R-:W-:-:S05]  /*22160*/  @!P1 IMAD.WIDE R2, R0, 0x4, R2 ;  /* 0x0000000400029825 */ /* 0x001fca00078e0202 */
[----:B------:R1:W3:Y:S02]  /*22170*/  @!P1 LDG.E R8, desc[UR42][R2.64] ;  /* 0x0000002a02089981 */ /* 0x0002e4000c1e1900 */
[----:B-1----:R-:W-:-:S06]  /*22180*/  @!P1 IMAD.WIDE R2, R0, 0x4, R6 ;  /* 0x0000000400029825 */ /* 0x002fcc00078e0206 */
[----:B------:R-:W4:Y:S01]  /*22190*/  @!P1 LDG.E R2, desc[UR42][R2.64] ;  /* 0x0000002a02029981 */ /* 0x000f22000c1e1900 */
[----:B--2---:R-:W-:Y:S01]  /*221a0*/  IMAD.MOV.U32 R4, RZ, RZ, RZ ;  /* 0x000000ffff047224 */ /* 0x004fe200078e00ff */
[C---:B------:R-:W-:Y:S01]  /*221b0*/  ISETP.GE.U32.AND P2, PT, R16.reuse, 0x2, PT ;  /* 0x000000021000780c */ /* 0x040fe20003f46070 */
[----:B------:R-:W-:Y:S01]  /*221c0*/  IMAD.MOV.U32 R6, RZ, RZ, RZ ;  /* 0x000000ffff067224 */ /* 0x000fe200078e00ff */
[C---:B------:R-:W-:Y:S01]  /*221d0*/  ISETP.GE.U32.AND P3, PT, R16.reuse, 0x4, PT ;  /* 0x000000041000780c */ /* 0x040fe20003f66070 */
[----:B------:R-:W-:Y:S01]  /*221e0*/  SHFL.IDX PT, R0, R10, 0x1, 0x1f ;  /* 0x00201f000a007f89 */ /* 0x000fe200000e0000 */
[C---:B------:R-:W-:Y:S02]  /*221f0*/  ISETP.GE.U32.AND P4, PT, R16.reuse, 0x8, PT ;  /* 0x000000081000780c */ /* 0x040fe40003f86070 */
[----:B------:R-:W-:Y:S01]  /*22200*/  ISETP.GE.U32.AND P5, PT, R16, 0x10, PT ;  /* 0x000000101000780c */ /* 0x000fe20003fa6070 */
[----:B---3--:R-:W-:Y:S02]  /*22210*/  @!P1 IMAD.MOV.U32 R4, RZ, RZ, R8 ;  /* 0x000000ffff049224 */ /* 0x008fe400078e0008 */
[----:B------:R-:W-:-:S02]  /*22220*/  IMAD.MOV.U32 R8, RZ, RZ, RZ ;  /* 0x000000ffff087224 */ /* 0x000fc400078e00ff */
[----:B----4-:R-:W-:Y:S01]  /*22230*/  @!P1 IMAD.MOV.U32 R6, RZ, RZ, R2 ;  /* 0x000000ffff069224 */ /* 0x010fe200078e0002 */
[----:B------:R-:W-:-:S03]  /*22240*/  ISETP.NE.AND P1, PT, R16, RZ, PT ;  /* 0x000000ff1000720c */ /* 0x000fc60003f25270 */
[----:B------:R-:W-:-:S05]  /*22250*/  IMAD R2, R6, R4, RZ ;  /* 0x0000000406027224 */ /* 0x000fca00078e02ff */
[----:B------:R-:W0:Y:S02]  /*22260*/  SHFL.UP PT, R3, R2, 0x1, RZ ;  /* 0x0420000002037989 */ /* 0x000e2400000e00ff */
[----:B0-----:R-:W-:-:S05]  /*22270*/  SEL R5, R3, RZ, P1 ;  /* 0x000000ff03057207 */ /* 0x001fca0000800000 */
[----:B------:R-:W-:Y:S02]  /*22280*/  IMAD.IADD R2, R2, 0x1, R5 ;  /* 0x0000000102027824 */ /* 0x000fe400078e0205 */
[----:B------:R-:W-:Y:S04]  /*22290*/  SHFL.IDX PT, R5, R10, RZ, 0x1f ;  /* 0x00001fff0a057589 */ /* 0x000fe800000e0000 */
        /* <DEDUP_REMOVED lines=13> */
.L_x_3063:
[----:B------:R-:W-:Y:S02]  /*22370*/  ULDC UR4, c[0x0][0xc38] ;  /* 0x00030e0000047ab9 */ /* 0x000fe40000000800 */
[----:B------:R-:W-:-:S04]  /*22380*/  IMAD.U32 R2, RZ, RZ, UR4 ;  /* 0x00000004ff027e24 */ /* 0x000fc8000f8e00ff */
[----:B-1----:R-:W-:-:S04]  /*22390*/  IMAD R9, R9, R2, RZ ;  /* 0x0000000209097224 */ /* 0x002fc800078e02ff */
[----:B------:R-:W-:-:S05]  /*223a0*/  IMAD.IADD R0, R0, 0x1, R9 ;  /* 0x0000000100007824 */ /* 0x000fca00078e0209 */
[----:B------:R-:W-:-:S13]  /*223b0*/  ISETP.GT.AND P6, PT, R0, R5, PT ;  /* 0x000000050000720c */ /* 0x000fda0003fc4270 */
[----:B------:R-:W-:Y:S05]  /*223c0*/  @P6 BRA `(.L_x_2901) ;  /* 0x0000000000ac6947 */ /* 0x000fea0003800000 */
.L_x_2904:
        /* <DEDUP_REMOVED lines=37> */
.L_x_3071:
[----:B------:R-:W-:Y:S02]  /*22620*/  ULDC UR4, c[0x0][0xc38] ;  /* 0x00030e0000047ab9 */ /* 0x000fe40000000800 */
[----:B------:R-:W-:-:S04]  /*22630*/  IMAD.U32 R2, RZ, RZ, UR4 ;  /* 0x00000004ff027e24 */ /* 0x000fc8000f8e00ff */
[----:B-1----:R-:W-:-:S04]  /*22640*/  IMAD R9, R9, R2, RZ ;  /* 0x0000000209097224 */ /* 0x002fc800078e02ff */
[----:B------:R-:W-:-:S05]  /*22650*/  IMAD.IADD R0, R9, 0x1, R0 ;  /* 0x0000000109007824 */ /* 0x000fca00078e0200 */
[----:B------:R-:W-:-:S13]  /*22660*/  ISETP.GT.AND P6, PT, R0, R5, PT ;  /* 0x000000050000720c */ /* 0x000fda0003fc4270 */
[----:B------:R-:W-:Y:S05]  /*22670*/  @!P6 BRA `(.L_x_2904) ;  /* 0xfffffffc0054e947 */ /* 0x000fea000383ffff */
.L_x_2901:
        /* <DEDUP_REMOVED lines=12> */
.L_x_3076:
[----:B------:R-:W-:-:S13]  /*22740*/  ISETP.NE.AND P0, PT, R0, RZ, PT ;  /* 0x000000ff0000720c */ /* 0x000fda0003f05270 */
[----:B------:R-:W-:Y:S05]  /*22750*/  @!P0 BRA `(.L_x_2906) ;  /* 0x0000000000148947 */ /* 0x000fea0003800000 */
[----:B------:R-:W-:Y:S01]  /*22760*/  UMOV UR4, 0xffffffff ;  /* 0xffffffff00047882 */ /* 0x000fe20000000000 */
[----:B-1----:R-:W-:Y:S02]  /*22770*/  VIADD R3, R3, 0xffffffff ;  /* 0xffffffff03037836 */ /* 0x002fe40000000000 */
[----:B------:R-:W-:Y:S05]  /*22780*/  BRA.DIV UR4, `(.L_x_2907) ;  /* 0x0000004a04ec7947 */ /* 0x000fea000b800000 */
[----:B------:R1:W3:Y:S02]  /*22790*/  SHFL.IDX PT, R3, R7, R3, 0x1f ;  /* 0x00001f0307037589 */ /* 0x0002e400000e0000 */
.L_x_3079:
[----:B---3--:R-:W-:-:S07]  /*227a0*/  IMAD.MOV.U32 R8, RZ, RZ, R3 ;  /* 0x000000ffff087224 */ /* 0x008fce00078e0003 */
.L_x_2906:
        /* <DEDUP_REMOVED lines=62> */
.L_x_2908:
        /* <DEDUP_REMOVED lines=63> */
.L_x_2909:
[----:B------:R-:W-:-:S05]  /*22f80*/  LOP3.LUT R3, RZ, R0, RZ, 0x33, !PT ;  /* 0x00000000ff037212 */ /* 0x000fca00078e33ff */
[----:B------:R-:W-:-:S05]  /*22f90*/  IMAD.IADD R0, R4, 0x1, R3 ;  /* 0x0000000104007824 */ /* 0x000fca00078e0203 */
[----:B------:R3:W-:Y:S01]  /*22fa0*/  STL [R1+0x4], R0 ;  /* 0x0000040001007387 */ /* 0x0007e20000100800 */
[----:B------:R-:W-:Y:S05]  /*22fb0*/  BRA `(.L_x_2910) ;  /* 0x0000000000287947 */ /* 0x000fea0003800000 */
.L_x_2902:
        /* <DEDUP_REMOVED lines=10> */
.L_x_2910:
[----:B-1----:R-:W4:Y:S04]  /*23060*/  LDL R3, [R1+0x8] ;  /* 0x0000080001037983 */ /* 0x002f280000100800 */
[----:B0-----:R-:W5:Y:S04]  /*23070*/  LDL R2, [R1+0xc] ;  /* 0x00000c0001027983 */ /* 0x001f680000100800 */
[----:B------:R-:W2:Y:S04]  /*23080*/  LDL R5, [R1+0x4] ;  /* 0x0000040001057983 */ /* 0x000ea80000100800 */
[----:B------:R-:W2:Y:S01]  /*23090*/  LDL R4, [R1] ;  /* 0x0000000001047983 */ /* 0x000ea20000100800 */
[----:B---3--:R-:W0:Y:S01]  /*230a0*/  S2R R0, SR_TID.X ;  /* 0x0000000000007919 */ /* 0x008e220000002100 */
[----:B------:R-:W-:Y:S05]  /*230b0*/  WARPSYNC.ALL ;  /* 0x0000000000007948 */ /* 0x000fea0003800000 */
[----:B0-----:R-:W-:Y:S01]  /*230c0*/  LOP3.LUT R0, R0, 0x1f, RZ, 0xc0, !PT ;  /* 0x0000001f00007812 */ /* 0x001fe200078ec0ff */
[----:B------:R-:W-:Y:S03]  /*230d0*/  BAR.SYNC.DEFER_BLOCKING 0x4, 0x180 ;  /* 0x0106000000007b1d */ /* 0x000fe60000010000 */
[----:B------:R-:W-:-:S13]  /*230e0*/  ISETP.NE.AND P0, PT, R0, RZ, PT ;  /* 0x000000ff0000720c */ /* 0x000fda0003f05270 */
[----:B------:R-:W-:Y:S01]  /*230f0*/  @!P0 MOV R0, 0x400 ;  /* 0x0000040000008802 */ /* 0x000fe20000000f00 */
[----:B----4-:R-:W-:Y:S02]  /*23100*/  IMAD.MOV.U32 R6, RZ, RZ, R3 ;  /* 0x000000ffff067224 */ /* 0x010fe400078e0003 */
[----:B------:R-:W0:Y:S01]  /*23110*/  @!P0 S2R R3, SR_CgaCtaId ;  /* 0x0000000000038919 */ /* 0x000e220000008800 */
[----:B-----5:R-:W-:Y:S01]  /*23120*/  IMAD.MOV.U32 R7, RZ, RZ, R2 ;  /* 0x000000ffff077224 */ /* 0x020fe200078e0002 */
[----:B0-----:R-:W-:-:S05]  /*23130*/  @!P0 LEA R18, R3, R0, 0x18 ;  /* 0x0000000003128211 */ /* 0x001fca00078ec0ff */
[----:B--2---:R0:W-:Y:S01]  /*23140*/  @!P0 STS.128 [R18+0x288d0], R4 ;  /* 0x0288d00412008388 */ /* 0x0041e20000000c00 */
[----:B------:R-:W-:Y:S06]  /*23150*/  BAR.ARV 0x5, 0x180 ;  /* 0x0146000000007b1d */ /* 0x000fec0000002000 */
.L_x_2899:
[----:B------:R-:W2:Y:S01]  /*23160*/  LDL R0, [R1+0xc] ;  /* 0x00000c0001007983 */ /* 0x000ea20000100800 */
[----:B------:R-:W-:Y:S02]  /*23170*/  ULDC UR4, c[0x0][0xc3c] ;  /* 0x00030f0000047ab9 */ /* 0x000fe40000000800 */
[----:B--2---:R-:W-:-:S13]  /*23180*/  ISETP.GE.AND P0, PT, R0, UR4, PT ;  /* 0x0000000400007c0c */ /* 0x004fda000bf06270 */
[----:B------:R-:W-:Y:S05]  /*23190*/  @!P0 BRA `(.L_x_2911) ;  /* 0xffffff9000908947 */ /* 0x000fea000383ffff */
[----:B------:R-:W-:Y:S05]  /*231a0*/  BSYNC B8 ;  /* 0x0000000000087941 */ /* 0x000fea0003800000 */
.L_x_2772:
        /* <DEDUP_REMOVED lines=12> */
.L_x_3080:
[----:B------:R-:W-:Y:S05]  /*23270*/  BSYNC B0 ;  /* 0x0000000000007941 */ /* 0x000fea0003800000 */
.L_x_2912:
[----:B------:R-:W-:-:S03]  /*23280*/  UMOV UR4, 0xffffffff ;  /* 0xffffffff00047882 */ /* 0x000fc60000000000 */
[----:B------:R-:W-:Y:S05]  /*23290*/  BRA.DIV UR4, `(.L_x_2914) ;  /* 0x0000004204687947 */ /* 0x000fea000b800000 */
[----:B------:R-:W1:Y:S02]  /*232a0*/  S2R R2, SR_TID.X ;  /* 0x0000000000027919 */ /* 0x000e640000002100 */
[----:B-1----:R-:W-:-:S04]  /*232b0*/  SHF.R.U32.HI R2, RZ, 0x5, R2 ;  /* 0x00000005ff027819 */ /* 0x002fc80000011602 */
[----:B------:R-:W-:-:S05]  /*232c0*/  LOP3.LUT R2, R2, 0x3, RZ, 0xc0, !PT ;  /* 0x0000000302027812 */ /* 0x000fca00078ec0ff */
[----:B------:R1:W2:Y:S02]  /*232d0*/  SHFL.IDX PT, R14, R2, RZ, 0x1f ;  /* 0x00001fff020e7589 */ /* 0x0002a400000e0000 */
.L_x_3083:
[----:B--2---:R-:W-:-:S13]  /*232e0*/  ISETP.NE.AND P0, PT, R14, RZ, PT ;  /* 0x000000ff0e00720c */ /* 0x004fda0003f05270 */
[----:B------:R-:W-:Y:S05]  /*232f0*/  @P0 BRA `(.L_x_2546) ;  /* 0x00000000008c0947 */ /* 0x000fea0003800000 */
[----:B------:R-:W-:-:S03]  /*23300*/  UMOV UR4, 0xffffffff ;  /* 0xffffffff00047882 */ /* 0x000fc60000000000 */
[----:B------:R-:W-:Y:S05]  /*23310*/  BRA.DIV UR4, `(.L_x_2915) ;  /* 0x00000042047c7947 */ /* 0x000fea000b800000 */
[----:B------:R-:W-:-:S13]  /*23320*/  ELECT P6, URZ, PT ;  /* 0x00000000003f782f */ /* 0x000fda00038c0000 */
.L_x_3086:
[----:B------:R-:W-:Y:S05]  /*23330*/  @!P6 BRA `(.L_x_2546) ;  /* 0x00000000007ce947 */ /* 0x000fea0003800000 */
[----:B------:R-:W-:-:S06]  /*23340*/  ULOP3.LUT UR4, UR40, 0x2, URZ, 0xfc, !UPT ;  /* 0x0000000228047892 */ /* 0x000fcc000f8efc3f */
[----:B-1----:R-:W-:-:S05]  /*23350*/  IMAD.U32 R2, RZ, RZ, UR4 ;  /* 0x00000004ff027e24 */ /* 0x002fca000f8e00ff */
[----:B------:R-:W-:-:S13]  /*23360*/  ISETP.NE.AND P2, PT, R2, 0x3, PT ;  /* 0x000000030200780c */ /* 0x000fda0003f45270 */
[----:B------:R-:W-:Y:S05]  /*23370*/  @!P2 BRA `(.L_x_2916) ;  /* 0x000000000004a947 */ /* 0x000fea0003800000 */
[----:B------:R-:W-:Y:S01]  /*23380*/  BPT.TRAP 0x1 ;  /* 0x000000040000795c */ /* 0x000fe20000300000 */
.L_x_2916:
        /* <DEDUP_REMOVED lines=13> */
.L_x_3087:
[----:B------:R-:W1:Y:S02]  /*23460*/  SYNCS.PHASECHK.TRANS64.TRYWAIT P0, [R7+URZ], R2 ;  /* 0x00000002070075a7 */ /* 0x000e64000800017f */
[----:B-1----:R-:W-:Y:S05]  /*23470*/  @!P0 BRA `(.L_x_2918) ;  /* 0x0000004000588947 */ /* 0x002fea0003800000 */
.L_x_3088:
[----:B------:R-:W-:Y:S05]  /*23480*/  @!P2 BRA `(.L_x_2919) ;  /* 0x000000000004a947 */ /* 0x000fea0003800000 */
[----:B------:R-:W-:Y:S01]  /*23490*/  BPT.TRAP 0x1 ;  /* 0x000000040000795c */ /* 0x000fe20000300000 */
.L_x_2919:
[----:B------:R-:W-:-:S04]  /*234a0*/  VIADD R0, R0, 0x28860 ;  /* 0x0002886000007836 */ /* 0x000fc80000000000 */
[----:B------:R-:W-:-:S04]  /*234b0*/  IMAD R4, R19, 0x8, R0 ;  /* 0x0000000813047824 */ /* 0x000fc800078e0200 */
[----:B------:R-:W2:Y:S02]  /*234c0*/  SYNCS.PHASECHK.TRANS64.TRYWAIT P0, [R4+URZ], R5 ;  /* 0x00000005040075a7 */ /* 0x000ea4000800017f */
[----:B--2---:R-:W-:Y:S05]  /*234d0*/  @!P0 BRA `(.L_x_2920) ;  /* 0x0000004000548947 */ /* 0x004fea0003800000 */
.L_x_3089:
[----:B------:R-:W-:-:S07]  /*234e0*/  IMAD R3, R3, 0x8, R0 ;  /* 0x0000000803037824 */ /* 0x000fce00078e0200 */
.L_x_2921:
[----:B---3--:R3:W4:Y:S02]  /*234f0*/  SYNCS.PHASECHK.TRANS64.TRYWAIT P0, [R3+URZ], R2 ;  /* 0x00000002030075a7 */ /* 0x008724000800017f */
[----:B----4-:R-:W-:Y:S05]  /*23500*/  @!P0 NANOSLEEP.SYNCS 0x989680 ;  /* 0x009896800000895d */ /* 0x010fea0003900000 */
[----:B------:R-:W4:Y:S02]  /*23510*/  @!P0 SYNCS.PHASECHK.TRANS64 P0, [R3+URZ], R2 ;  /* 0x00000002030085a7 */ /* 0x000f24000800007f */
[----:B----4-:R-:W-:Y:S05]  /*23520*/  @!P0 BRA `(.L_x_2921) ;  /* 0xfffffffc00f08947 */ /* 0x010fea000383ffff */
.L_x_2546:
[----:B------:R-:W-:Y:S05]  /*23530*/  BSYNC B9 ;  /* 0x0000000000097941 */ /* 0x000fea0003800000 */
.L_x_2543:
[----:B------:R-:W-:Y:S05]  /*23540*/  EXIT ;  /* 0x000000000000794d */ /* 0x000fea0003800000 */
.L_x_2570:
[----:B0-----:R0:W1:Y:S02]  /*23550*/  SYNCS.PHASECHK.TRANS64.TRYWAIT P6, [R110+URZ+0x28890], R117 ;  /* 0x028890756e0075a7 */ /* 0x00106400080c017f */
[----:B-1----:R-:W-:Y:S05]  /*23560*/  @!P6 NANOSLEEP.SYNCS 0x989680 ;  /* 0x009896800000e95d */ /* 0x002fea0003900000 */
[----:B------:R-:W1:Y:S02]  /*23570*/  @!P6 SYNCS.PHASECHK.TRANS64 P6, [R110+URZ+0x28890], R117 ;  /* 0x028890756e00e5a7 */ /* 0x000e6400080c007f */
[----:B-1----:R-:W-:Y:S05]  /*23580*/  @!P6 BRA `(.L_x_2570) ;  /* 0xfffffffc00f0e947 */ /* 0x002fea000383ffff */
[----:B------:R-:W-:Y:S05]  /*23590*/  BRA `(.L_x_2922) ;  /* 0xfffffe0000707947 */ /* 0x000fea000383ffff */
.L_x_2606:
[----:B0-----:R0:W1:Y:S02]  /*235a0*/  SYNCS.PHASECHK.TRANS64.TRYWAIT P4, [R110+URZ+0x28890], R117 ;  /* 0x028890756e0075a7 */ /* 0x001064000808017f */
[----:B-1----:R-:W-:Y:S05]  /*235b0*/  @!P4 NANOSLEEP.SYNCS 0x989680 ;  /* 0x009896800000c95d */ /* 0x002fea0003900000 */
[----:B------:R-:W1:Y:S02]  /*235c0*/  @!P4 SYNCS.PHASECHK.TRANS64 P4, [R110+URZ+0x28890], R117 ;  /* 0x028890756e00c5a7 */ /* 0x000e64000808007f */
[----:B-1----:R-:W-:Y:S05]  /*235d0*/  @!P4 BRA `(.L_x_2606) ;  /* 0xfffffffc00f0c947 */ /* 0x002fea000383ffff */
[----:B------:R-:W-:Y:S05]  /*235e0*/  BRA `(.L_x_2923) ;  /* 0xfffffe2800847947 */ /* 0x000fea000383ffff */
.L_x_2623:
[----:B0-----:R0:W1:Y:S02]  /*235f0*/  SYNCS.PHASECHK.TRANS64.TRYWAIT P3, [R110+URZ+0x28890], R117 ;  /* 0x028890756e0075a7 */ /* 0x001064000806017f */
[----:B-1----:R-:W-:Y:S05]  /*23600*/  @!P3 NANOSLEEP.SYNCS 0x989680 ;  /* 0x009896800000b95d */ /* 0x002fea0003900000 */
[----:B------:R-:W1:Y:S02]  /*23610*/  @!P3 SYNCS.PHASECHK.TRANS64 P3, [R110+URZ+0x28890], R117 ;  /* 0x028890756e00b5a7 */ /* 0x000e64000806007f */
[----:B-1----:R-:W-:Y:S05]  /*23620*/  @!P3 BRA `(.L_x_2623) ;  /* 0xfffffffc00f0b947 */ /* 0x002fea000383ffff */
[----:B------:R-:W-:Y:S05]  /*23630*/  BRA `(.L_x_2924) ;  /* 0xfffffe4c00387947 */ /* 0x000fea000383ffff */
.L_x_2633:
[----:B--2---:R2:W3:Y:S02]  /*23640*/  SYNCS.PHASECHK.TRANS64.TRYWAIT P0, [R110+URZ+0x288b0], R117 ;  /* 0x0288b0756e0075a7 */ /* 0x0044e4000800017f */
[----:B---3--:R-:W-:Y:S05]  /*23650*/  @!P0 NANOSLEEP.SYNCS 0x989680 ;  /* 0x009896800000895d */ /* 0x008fea0003900000 */
[----:B------:R-:W3:Y:S02]  /*23660*/  @!P0 SYNCS.PHASECHK.TRANS64 P0, [R110+URZ+0x288b0], R117 ;  /* 0x0288b0756e0085a7 */ /* 0x000ee4000800007f */
[----:B---3--:R-:W-:Y:S05]  /*23670*/  @!P0 BRA `(.L_x_2633) ;  /* 0xfffffffc00f08947 */ /* 0x008fea000383ffff */
[----:B------:R-:W-:Y:S05]  /*23680*/  BRA `(.L_x_2925) ;  /* 0xfffffe5000d47947 */ /* 0x000fea000383ffff */
.L_x_2647:
        /* <DEDUP_REMOVED lines=13> */
.L_x_2927:
[----:B------:R-:W-:Y:S05]  /*23760*/  BSYNC B0 ;  /* 0x0000000000007941 */ /* 0x000fea0003800000 */
.L_x_2926:
[----:B------:R-:W-:Y:S01]  /*23770*/  IMAD.MOV.U32 R189, RZ, RZ, R14 ;  /* 0x000000ffffbd7224 */ /* 0x000fe200078e000e */
[----:B------:R-:W-:Y:S06]  /*23780*/  BRA `(.L_x_2928) ;  /* 0xfffffe5c00b47947 */ /* 0x000fec000383ffff */
.L_x_2657:
        /* <DEDUP_REMOVED lines=8> */
.L_x_2930:
[----:B------:R-:W-:Y:S05]  /*23810*/  BSYNC B1 ;  /* 0x0000000000017941 */ /* 0x000fea0003800000 */
.L_x_2929:
        /* <DEDUP_REMOVED lines=8> */
.L_x_2931:
[----:B------:R-:W-:Y:S02]  /*238a0*/  IMAD.MOV.U32 R13, RZ, RZ, R10 ;  /* 0x000000ffff0d7224 */ /* 0x000fe400078e000a */
[----:B------:R-:W-:-:S07]  /*238b0*/  IMAD.MOV.U32 R3, RZ, RZ, R14 ;  /* 0x000000ffff037224 */ /* 0x000fce00078e000e */
[----:B------:R-:W-:Y:S05]  /*238c0*/  WARPSYNC.COLLECTIVE R15, `(.L_x_2932) ;  /* 0x000000000f087348 */ /* 0x000fea0003c00000 */
[----:B------:R0:W1:Y:S02]  /*238d0*/  SHFL.IDX P6, R14, R13, R12, R11 ;  /* 0x0000000c0d0e7389 */ /* 0x00006400000c000b */
[----:B01----:R-:W-:Y:S01]  /*238e0*/  ENDCOLLECTIVE ;  /* 0x000000000000791b */ /* 0x003fe20003800000 */
.L_x_2932:
[----:B------:R-:W-:Y:S02]  /*238f0*/  IMAD.MOV.U32 R13, RZ, RZ, R5 ;  /* 0x000000ffff0d7224 */ /* 0x000fe400078e0005 */
[----:B------:R-:W-:-:S07]  /*23900*/  IMAD.MOV.U32 R4, RZ, RZ, R14 ;  /* 0x000000ffff047224 */ /* 0x000fce00078e000e */
[----:B------:R-:W-:Y:S05]  /*23910*/  WARPSYNC.COLLECTIVE R15, `(.L_x_2933) ;  /* 0x000000000f087348 */ /* 0x000fea0003c00000 */
[----:B------:R0:W1:Y:S02]  /*23920*/  SHFL.IDX P6, R14, R13, R12, R11 ;  /* 0x0000000c0d0e7389 */ /* 0x00006400000c000b */
[----:B01----:R-:W-:Y:S01]  /*23930*/  ENDCOLLECTIVE ;  /* 0x000000000000791b */ /* 0x003fe20003800000 */
.L_x_2933:
[----:B------:R-:W-:Y:S05]  /*23940*/  BRA `(.L_x_2934) ;  /* 0xfffffe6400087947 */ /* 0x000fea000383ffff */
.L_x_2660:
        /* <DEDUP_REMOVED lines=8> */
.L_x_2936:
[----:B------:R-:W-:Y:S05]  /*239d0*/  BSYNC B1 ;  /* 0x0000000000017941 */ /* 0x000fea0003800000 */
.L_x_2935:
        /* <DEDUP_REMOVED lines=8> */
.L_x_2937:
[----:B------:R-:W-:Y:S02]  /*23a60*/  IMAD.MOV.U32 R13, RZ, RZ, R10 ;  /* 0x000000ffff0d7224 */ /* 0x000fe400078e000a */
[----:B------:R-:W-:-:S07]  /*23a70*/  IMAD.MOV.U32 R3, RZ, RZ, R14 ;  /* 0x000000ffff037224 */ /* 0x000fce00078e000e */
[----:B------:R-:W-:Y:S05]  /*23a80*/  WARPSYNC.COLLECTIVE R15, `(.L_x_2938) ;  /* 0x000000000f087348 */ /* 0x000fea0003c00000 */
[----:B------:R0:W1:Y:S02]  /*23a90*/  SHFL.IDX P6, R14, R13, R12, R11 ;  /* 0x0000000c0d0e7389 */ /* 0x00006400000c000b */
[----:B01----:R-:W-:Y:S01]  /*23aa0*/  ENDCOLLECTIVE ;  /* 0x000000000000791b */ /* 0x003fe20003800000 */
.L_x_2938:
[----:B------:R-:W-:Y:S02]  /*23ab0*/  IMAD.MOV.U32 R13, RZ, RZ, R5 ;  /* 0x000000ffff0d7224 */ /* 0x000fe400078e0005 */
[----:B------:R-:W-:-:S07]  /*23ac0*/  IMAD.MOV.U32 R4, RZ, RZ, R14 ;  /* 0x000000ffff047224 */ /* 0x000fce00078e000e */
[----:B------:R-:W-:Y:S05]  /*23ad0*/  WARPSYNC.COLLECTIVE R15, `(.L_x_2939) ;  /* 0x000000000f087348 */ /* 0x000fea0003c00000 */
[----:B------:R0:W1:Y:S02]  /*23ae0*/  SHFL.IDX P6, R14, R13, R12, R11 ;  /* 0x0000000c0d0e7389 */ /* 0x00006400000c000b */
[----:B01----:R-:W-:Y:S01]  /*23af0*/  ENDCOLLECTIVE ;  /* 0x000000000000791b */ /* 0x003fe20003800000 */
.L_x_2939:
[----:B------:R-:W-:Y:S05]  /*23b00*/  BRA `(.L_x_2940) ;  /* 0xfffffe6400747947 */ /* 0x000fea000383ffff */
.L_x_2663:
        /* <DEDUP_REMOVED lines=8> */
.L_x_2942:
[----:B------:R-:W-:Y:S05]  /*23b90*/  BSYNC B1 ;  /* 0x0000000000017941 */ /* 0x000fea0003800000 */
.L_x_2941:
        /* <DEDUP_REMOVED lines=8> */
.L_x_2943:
[----:B------:R-:W-:Y:S02]  /*23c20*/  IMAD.MOV.U32 R13, RZ, RZ, R10 ;  /* 0x000000ffff0d7224 */ /* 0x000fe400078e000a */
[----:B------:R-:W-:-:S07]  /*23c30*/  IMAD.MOV.U32 R3, RZ, RZ, R14 ;  /* 0x000000ffff037224 */ /* 0x000fce00078e000e */
[----:B------:R-:W-:Y:S05]  /*23c40*/  WARPSYNC.COLLECTIVE R15, `(.L_x_2944) ;  /* 0x000000000f087348 */ /* 0x000fea0003c00000 */
[----:B------:R0:W1:Y:S02]  /*23c50*/  SHFL.IDX P6, R14, R13, R12, R11 ;  /* 0x0000000c0d0e7389 */ /* 0x00006400000c000b */
[----:B01----:R-:W-:Y:S01]  /*23c60*/  ENDCOLLECTIVE ;  /* 0x000000000000791b */ /* 0x003fe20003800000 */
.L_x_2944:
[----:B------:R-:W-:Y:S02]  /*23c70*/  IMAD.MOV.U32 R13, RZ, RZ, R5 ;  /* 0x000000ffff0d7224 */ /* 0x000fe400078e0005 */
[----:B------:R-:W-:-:S07]  /*23c80*/  IMAD.MOV.U32 R4, RZ, RZ, R14 ;  /* 0x000000ffff047224 */ /* 0x000fce00078e000e */
[----:B------:R-:W-:Y:S05]  /*23c90*/  WARPSYNC.COLLECTIVE R15, `(.L_x_2945) ;  /* 0x000000000f087348 */ /* 0x000fea0003c00000 */
[----:B------:R0:W1:Y:S02]  /*23ca0*/  SHFL.IDX P6, R14, R13, R12, R11 ;  /* 0x0000000c0d0e7389 */ /* 0x00006400000c000b */
[----:B01----:R-:W-:Y:S01]  /*23cb0*/  ENDCOLLECTIVE ;  /* 0x000000000000791b */ /* 0x003fe20003800000 */
.L_x_2945:
[----:B------:R-:W-:Y:S05]  /*23cc0*/  BRA `(.L_x_2946) ;  /* 0xfffffe6400d87947 */ /* 0x000fea000383ffff */
.L_x_2666:
        /* <DEDUP_REMOVED lines=8> */
.L_x_2948:
[----:B------:R-:W-:Y:S05]  /*23d50*/  BSYNC B1 ;  /* 0x0000000000017941 */ /* 0x000fea0003800000 */
.L_x_2947:
        /* <DEDUP_REMOVED lines=8> */
.L_x_2949:
[----:B------:R-:W-:Y:S02]  /*23de0*/  IMAD.MOV.U32 R13, RZ, RZ, R10 ;  /* 0x000000ffff0d7224 */ /* 0x000fe400078e000a */
[----:B------:R-:W-:-:S07]  /*23df0*/  IMAD.MOV.U32 R3, RZ, RZ, R14 ;  /* 0x000000ffff037224 */ /* 0x000fce00078e000e */
[----:B------:R-:W-:Y:S05]  /*23e00*/  WARPSYNC.COLLECTIVE R15, `(.L_x_2950) ;  /* 0x000000000f087348 */ /* 0x000fea0003c00000 */
[----:B------:R0:W1:Y:S02]  /*23e10*/  SHFL.IDX P6, R14, R13, R12, R11 ;  /* 0x0000000c0d0e7389 */ /* 0x00006400000c000b */
[----:B01----:R-:W-:Y:S01]  /*23e20*/  ENDCOLLECTIVE ;  /* 0x000000000000791b */ /* 0x003fe20003800000 */
.L_x_2950:
[----:B------:R-:W-:Y:S02]  /*23e30*/  IMAD.MOV.U32 R13, RZ, RZ, R5 ;  /* 0x000000ffff0d7224 */ /* 0x000fe400078e0005 */
[----:B------:R-:W-:-:S07]  /*23e40*/  IMAD.MOV.U32 R4, RZ, RZ, R14 ;  /* 0x000000ffff047224 */ /* 0x000fce00078e000e */
[----:B------:R-:W-:Y:S05]  /*23e50*/  WARPSYNC.COLLECTIVE R15, `(.L_x_2951) ;  /* 0x000000000f087348 */ /* 0x000fea0003c00000 */
[----:B------:R0:W1:Y:S02]  /*23e60*/  SHFL.IDX P6, R14, R13, R12, R11 ;  /* 0x0000000c0d0e7389 */ /* 0x00006400000c000b */
[----:B01----:R-:W-:Y:S01]  /*23e70*/  ENDCOLLECTIVE ;  /* 0x000000000000791b */ /* 0x003fe20003800000 */
.L_x_2951:
[----:B------:R-:W-:Y:S01]  /*23e80*/  IMAD.MOV.U32 R5, RZ, RZ, R14 ;  /* 0x000000ffff057224 */ /* 0x000fe200078e000e */
[----:B------:R-:W-:Y:S06]  /*23e90*/  BRA `(.L_x_2952) ;  /* 0xfffffe6800407947 */ /* 0x000fec000383ffff */
.L_x_2670:
[----:B0-----:R0:W1:Y:S02]  /*23ea0*/  SYNCS.PHASECHK.TRANS64.TRYWAIT P0, [R2+URZ+0x28800], R77 ;  /* 0x0288004d020075a7 */ /* 0x001064000800017f */
[----:B-1----:R-:W-:Y:S05]  /*23eb0*/  @!P0 NANOSLEEP.SYNCS 0x989680 ;  /* 0x009896800000895d */ /* 0x002fea0003900000 */
[----:B------:R-:W1:Y:S02]  /*23ec0*/  @!P0 SYNCS.PHASECHK.TRANS64 P0, [R2+URZ+0x28800], R77 ;  /* 0x0288004d020085a7 */ /* 0x000e64000800007f */
[----:B-1----:R-:W-:Y:S05]  /*23ed0*/  @!P0 BRA `(.L_x_2670) ;  /* 0xfffffffc00f08947 */ /* 0x002fea000383ffff */
[----:B------:R-:W-:Y:S05]  /*23ee0*/  BRA `(.L_x_2953) ;  /* 0xfffffe6c00007947 */ /* 0x000fea000383ffff */
.L_x_2686:
        /* <DEDUP_REMOVED lines=9> */
.L_x_2955:
[----:B------:R-:W-:Y:S05]  /*23f80*/  BSYNC B1 ;  /* 0x0000000000017941 */ /* 0x000fea0003800000 */
.L_x_2954:
        /* <DEDUP_REMOVED lines=10> */
.L_x_2956:
        /* <DEDUP_REMOVED lines=8> */
.L_x_2957:
        /* <DEDUP_REMOVED lines=9> */
.L_x_2958:
        /* <DEDUP_REMOVED lines=23> */
.L_x_2959:
        /* <DEDUP_REMOVED lines=19> */
.L_x_2960:
        /* <DEDUP_REMOVED lines=8> */
.L_x_2961:
[----:B------:R-:W-:Y:S02]  /*24460*/  IMAD.MOV.U32 R13, RZ, RZ, R34 ;  /* 0x000000ffff0d7224 */ /* 0x000fe400078e0022 */
[----:B------:R-:W-:-:S07]  /*24470*/  IMAD.MOV.U32 R9, RZ, RZ, R14 ;  /* 0x000000ffff097224 */ /* 0x000fce00078e000e */
[----:B------:R-:W-:Y:S05]  /*24480*/  WARPSYNC.COLLECTIVE R15, `(.L_x_2962) ;  /* 0x000000000f087348 */ /* 0x000fea0003c00000 */
[----:B------:R0:W1:Y:S02]  /*24490*/  SHFL.IDX P6, R14, R13, R12, R11 ;  /* 0x0000000c0d0e7389 */ /* 0x00006400000c000b */
[----:B01----:R-:W-:Y:S01]  /*244a0*/  ENDCOLLECTIVE ;  /* 0x000000000000791b */ /* 0x003fe20003800000 */
.L_x_2962:
[----:B------:R-:W-:Y:S05]  /*244b0*/  BRA `(.L_x_2963) ;  /* 0xfffffe84003c7947 */ /* 0x000fea000383ffff */
.L_x_2689:
        /* <DEDUP_REMOVED lines=8> */
.L_x_2965:
[----:B------:R-:W-:Y:S05]  /*24540*/  BSYNC B1 ;  /* 0x0000000000017941 */ /* 0x000fea0003800000 */
.L_x_2964:
        /* <DEDUP_REMOVED lines=9> */
.L_x_2966:
        /* <DEDUP_REMOVED lines=8> */
.L_x_2967:
[----:B------:R-:W-:-:S05]  /*24660*/  @!P1 IADD3 R8, P2, R8, R21, RZ ;  /* 0x0000001508089210 */ /* 0x000fca0007f5e0ff */
[----:B------:R-:W-:Y:S02]  /*24670*/  @!P1 IMAD.X R9, R0, 0x1, R29, P2 ;  /* 0x0000000100099824 */ /* 0x000fe400010e061d */
[----:B------:R-:W-:Y:S02]  /*24680*/  IMAD.MOV.U32 R13, RZ, RZ, R34 ;  /* 0x000000ffff0d7224 */ /* 0x000fe400078e0022 */
[----:B------:R-:W-:-:S07]  /*24690*/  IMAD.MOV.U32 R20, RZ, RZ, R14 ;  /* 0x000000ffff147224 */ /* 0x000fce00078e000e */
[----:B------:R-:W-:Y:S05]  /*246a0*/  WARPSYNC.COLLECTIVE R15, `(.L_x_2968) ;  /* 0x000000000f087348 */ /* 0x000fea0003c00000 */
[----:B------:R0:W1:Y:S02]  /*246b0*/  SHFL.IDX P6, R14, R13, R12, R11 ;  /* 0x0000000c0d0e7389 */ /* 0x00006400000c000b */
[----:B01----:R-:W-:Y:S01]  /*246c0*/  ENDCOLLECTIVE ;  /* 0x000000000000791b */ /* 0x003fe20003800000 */
.L_x_2968:
        /* <DEDUP_REMOVED lines=21> */
.L_x_2969:
        /* <DEDUP_REMOVED lines=20> */
.L_x_2970:
[----:B------:R-:W-:Y:S01]  /*24960*/  CS2R R8, SRZ ;  /* 0x0000000000087805 */ /* 0x000fe2000001ff00 */
[----:B------:R-:W-:Y:S02]  /*24970*/  IMAD.MOV.U32 R13, RZ, RZ, R33 ;  /* 0x000000ffff0d7224 */ /* 0x000fe400078e0021 */
[----:B------:R-:W-:-:S07]  /*24980*/  IMAD.MOV.U32 R32, RZ, RZ, R14 ;  /* 0x000000ffff207224 */ /* 0x000fce00078e000e */
[----:B------:R-:W-:Y:S05]  /*24990*/  WARPSYNC.COLLECTIVE R15, `(.L_x_2971) ;  /* 0x000000000f087348 */ /* 0x000fea0003c00000 */
[----:B------:R0:W1:Y:S02]  /*249a0*/  SHFL.IDX P6, R14, R13, R12, R11 ;  /* 0x0000000c0d0e7389 */ /* 0x00006400000c000b */
[----:B01----:R-:W-:Y:S01]  /*249b0*/  ENDCOLLECTIVE ;  /* 0x000000000000791b */ /* 0x003fe20003800000 */
.L_x_2971:
[----:B------:R-:W-:Y:S02]  /*249c0*/  IMAD.MOV.U32 R13, RZ, RZ, R34 ;  /* 0x000000ffff0d7224 */ /* 0x000fe400078e0022 */
[----:B------:R-:W-:-:S07]  /*249d0*/  IMAD.MOV.U32 R33, RZ, RZ, R14 ;  /* 0x000000ffff217224 */ /* 0x000fce00078e000e */
[----:B------:R-:W-:Y:S05]  /*249e0*/  WARPSYNC.COLLECTIVE R15, `(.L_x_2972) ;  /* 0x000000000f087348 */ /* 0x000fea0003c00000 */
[----:B------:R0:W1:Y:S02]  /*249f0*/  SHFL.IDX P6, R14, R13, R12, R11 ;  /* 0x0000000c0d0e7389 */ /* 0x00006400000c000b */
[----:B01----:R-:W-:Y:S01]  /*24a00*/  ENDCOLLECTIVE ;  /* 0x000000000000791b */ /* 0x003fe20003800000 */
.L_x_2972:
[----:B------:R-:W-:-:S05]  /*24a10*/  IMAD.MOV.U32 R11, RZ, RZ, R43 ;  /* 0x000000ffff0b7224 */ /* 0x000fca00078e002b */
[----:B------:R-:W-:Y:S01]  /*24a20*/  PRMT R75, R11, 0x7610, R75 ;  /* 0x000076100b4b7816 */ /* 0x000fe2000000004b */
[----:B------:R-:W-:Y:S01]  /*24a30*/  IMAD.MOV.U32 R34, RZ, RZ, R14 ;  /* 0x000000ffff227224 */ /* 0x000fe200078e000e */
[----:B------:R-:W-:Y:S06]  /*24a40*/  BRA `(.L_x_2973) ;  /* 0xfffffe84002c7947 */ /* 0x000fec000383ffff */
.L_x_2693:
[----:B0-----:R0:W1:Y:S02]  /*24a50*/  SYNCS.PHASECHK.TRANS64.TRYWAIT P4, [R2+URZ+0x28800], R29 ;  /* 0x0288001d020075a7 */ /* 0x001064000808017f */
[----:B-1----:R-:W-:Y:S05]  /*24a60*/  @!P4 NANOSLEEP.SYNCS 0x989680 ;  /* 0x009896800000c95d */ /* 0x002fea0003900000 */
[----:B------:R-:W1:Y:S02]  /*24a70*/  @!P4 SYNCS.PHASECHK.TRANS64 P4, [R2+URZ+0x28800], R29 ;  /* 0x0288001d0200c5a7 */ /* 0x000e64000808007f */
[----:B-1----:R-:W-:Y:S05]  /*24a80*/  @!P4 BRA `(.L_x_2693) ;  /* 0xfffffffc00f0c947 */ /* 0x002fea000383ffff */
[----:B------:R-:W-:Y:S05]  /*24a90*/  BRA `(.L_x_2974) ;  /* 0xfffffe8400d07947 */ /* 0x000fea000383ffff */
.L_x_2703:
[----:B-1----:R1:W2:Y:S02]  /*24aa0*/  SYNCS.PHASECHK.TRANS64.TRYWAIT P2, [R0+URZ+0x28830], R3 ;  /* 0x02883003000075a7 */ /* 0x0022a4000804017f */
[----:B--2---:R-:W-:Y:S05]  /*24ab0*/  @!P2 NANOSLEEP.SYNCS 0x989680 ;  /* 0x009896800000a95d */ /* 0x004fea0003900000 */
[----:B------:R-:W2:Y:S02]  /*24ac0*/  @!P2 SYNCS.PHASECHK.TRANS64 P2, [R0+URZ+0x28830], R3 ;  /* 0x028830030000a5a7 */ /* 0x000ea4000804007f */
[----:B--2---:R-:W-:Y:S05]  /*24ad0*/  @!P2 BRA `(.L_x_2703) ;  /* 0xfffffffc00f0a947 */ /* 0x004fea000383ffff */
[----:B------:R-:W-:Y:S05]  /*24ae0*/  BRA `(.L_x_2702) ;  /* 0xfffffea000cc7947 */ /* 0x000fea000383ffff */
.L_x_2709:
[----:B-1----:R1:W2:Y:S02]  /*24af0*/  SYNCS.PHASECHK.TRANS64.TRYWAIT P4, [R7+URZ+0x28830], R8 ;  /* 0x02883008070075a7 */ /* 0x0022a4000808017f */
[----:B--2---:R-:W-:Y:S05]  /*24b00*/  @!P4 NANOSLEEP.SYNCS 0x989680 ;  /* 0x009896800000c95d */ /* 0x004fea0003900000 */
[----:B------:R-:W2:Y:S02]  /*24b10*/  @!P4 SYNCS.PHASECHK.TRANS64 P4, [R7+URZ+0x28830], R8 ;  /* 0x028830080700c5a7 */ /* 0x000ea4000808007f */
[----:B--2---:R-:W-:Y:S05]  /*24b20*/  @!P4 BRA `(.L_x_2709) ;  /* 0xfffffffc00f0c947 */ /* 0x004fea000383ffff */
[----:B------:R-:W-:Y:S05]  /*24b30*/  BRA `(.L_x_2708) ;  /* 0xfffffed000147947 */ /* 0x000fea000383ffff */
.L_x_2713:
[----:B-1----:R1:W2:Y:S02]  /*24b40*/  SYNCS.PHASECHK.TRANS64.TRYWAIT P3, [R7+URZ+0x28850], R6 ;  /* 0x02885006070075a7 */ /* 0x0022a4000806017f */
[----:B--2---:R-:W-:Y:S05]  /*24b50*/  @!P3 NANOSLEEP.SYNCS 0x989680 ;  /* 0x009896800000b95d */ /* 0x004fea0003900000 */
[----:B------:R-:W2:Y:S02]  /*24b60*/  @!P3 SYNCS.PHASECHK.TRANS64 P3, [R7+URZ+0x28850], R6 ;  /* 0x028850060700b5a7 */ /* 0x000ea4000806007f */
[----:B--2---:R-:W-:Y:S05]  /*24b70*/  @!P3 BRA `(.L_x_2713) ;  /* 0xfffffffc00f0b947 */ /* 0x004fea000383ffff */
[----:B------:R-:W-:Y:S05]  /*24b80*/  BRA `(.L_x_2710) ;  /* 0xfffffed400147947 */ /* 0x000fea000383ffff */
.L_x_2720:
[----:B-1----:R1:W2:Y:S02]  /*24b90*/  SYNCS.PHASECHK.TRANS64.TRYWAIT P3, [R7+URZ+0x28830], R8 ;  /* 0x02883008070075a7 */ /* 0x0022a4000806017f */
[----:B--2---:R-:W-:Y:S05]  /*24ba0*/  @!P3 NANOSLEEP.SYNCS 0x989680 ;  /* 0x009896800000b95d */ /* 0x004fea0003900000 */
[----:B------:R-:W2:Y:S02]  /*24bb0*/  @!P3 SYNCS.PHASECHK.TRANS64 P3, [R7+URZ+0x28830], R8 ;  /* 0x028830080700b5a7 */ /* 0x000ea4000806007f */
[----:B--2---:R-:W-:Y:S05]  /*24bc0*/  @!P3 BRA `(.L_x_2720) ;  /* 0xfffffffc00f0b947 */ /* 0x004fea000383ffff */
[----:B------:R-:W-:Y:S05]  /*24bd0*/  BRA `(.L_x_2719) ;  /* 0xffffff0000b47947 */ /* 0x000fea000383ffff */
.L_x_2724:
[----:B-1----:R1:W2:Y:S02]  /*24be0*/  SYNCS.PHASECHK.TRANS64.TRYWAIT P2, [R7+URZ+0x28850], R6 ;  /* 0x02885006070075a7 */ /* 0x0022a4000804017f */
[----:B--2---:R-:W-:Y:S05]  /*24bf0*/  @!P2 NANOSLEEP.SYNCS 0x989680 ;  /* 0x009896800000a95d */ /* 0x004fea0003900000 */
[----:B------:R-:W2:Y:S02]  /*24c00*/  @!P2 SYNCS.PHASECHK.TRANS64 P2, [R7+URZ+0x28850], R6 ;  /* 0x028850060700a5a7 */ /* 0x000ea4000804007f */
[----:B--2---:R-:W-:Y:S05]  /*24c10*/  @!P2 BRA `(.L_x_2724) ;  /* 0xfffffffc00f0a947 */ /* 0x004fea000383ffff */
[----:B------:R-:W-:Y:S05]  /*24c20*/  BRA `(.L_x_2721) ;  /* 0xffffff0400b47947 */ /* 0x000fea000383ffff */
.L_x_2729:
[----:B-1----:R1:W2:Y:S02]  /*24c30*/  SYNCS.PHASECHK.TRANS64.TRYWAIT P0, [R11+URZ+0x28850], R4 ;  /* 0x028850040b0075a7 */ /* 0x0022a4000800017f */
[----:B--2---:R-:W-:Y:S05]  /*24c40*/  @!P0 NANOSLEEP.SYNCS 0x989680 ;  /* 0x009896800000895d */ /* 0x004fea0003900000 */
[----:B------:R-:W2:Y:S02]  /*24c50*/  @!P0 SYNCS.PHASECHK.TRANS64 P0, [R11+URZ+0x28850], R4 ;  /* 0x028850040b0085a7 */ /* 0x000ea4000800007f */
[----:B--2---:R-:W-:Y:S05]  /*24c60*/  @!P0 BRA `(.L_x_2729) ;  /* 0xfffffffc00f08947 */ /* 0x004fea000383ffff */
[----:B------:R-:W-:Y:S05]  /*24c70*/  BRA `(.L_x_2728) ;  /* 0xffffff2800e47947 */ /* 0x000fea000383ffff */
.L_x_2734:
[----:B------:R-:W-:Y:S02]  /*24c80*/  IMAD.MOV.U32 R13, RZ, RZ, R4 ;  /* 0x000000ffff0d7224 */ /* 0x000fe400078e0004 */
[----:B------:R-:W-:Y:S02]  /*24c90*/  IMAD.MOV.U32 R12, RZ, RZ, RZ ;  /* 0x000000ffff0c7224 */ /* 0x000fe400078e00ff */
[----:B------:R-:W-:Y:S02]  /*24ca0*/  IMAD.MOV.U32 R11, RZ, RZ, 0x181f ;  /* 0x0000181fff0b7424 */ /* 0x000fe400078e00ff */
[----:B------:R-:W-:-:S07]  /*24cb0*/  IMAD.MOV.U32 R15, RZ, RZ, -0x1 ;  /* 0xffffffffff0f7424 */ /* 0x000fce00078e00ff */
[----:B-----5:R-:W-:Y:S05]  /*24cc0*/  WARPSYNC.COLLECTIVE R15, `(.L_x_2975) ;  /* 0x000000000f087348 */ /* 0x020fea0003c00000 */
[----:B------:R0:W1:Y:S02]  /*24cd0*/  SHFL.IDX P6, R14, R13, R12, R11 ;  /* 0x0000000c0d0e7389 */ /* 0x00006400000c000b */
[----:B01---5:R-:W-:Y:S01]  /*24ce0*/  ENDCOLLECTIVE ;  /* 0x000000000000791b */ /* 0x023fe20003800000 */
.L_x_2975:
[----:B------:R-:W-:Y:S02]  /*24cf0*/  IMAD.MOV.U32 R13, RZ, RZ, R0 ;  /* 0x000000ffff0d7224 */ /* 0x000fe400078e0000 */
[----:B------:R-:W-:-:S07]  /*24d00*/  IMAD.MOV.U32 R3, RZ, RZ, R14 ;  /* 0x000000ffff037224 */ /* 0x000fce00078e000e */
[----:B------:R-:W-:Y:S05]  /*24d10*/  WARPSYNC.COLLECTIVE R15, `(.L_x_2976) ;  /* 0x000000000f087348 */ /* 0x000fea0003c00000 */
[----:B------:R0:W1:Y:S02]  /*24d20*/  SHFL.IDX P6, R14, R13, R12, R11 ;  /* 0x0000000c0d0e7389 */ /* 0x00006400000c000b */
[----:B01----:R-:W-:Y:S01]  /*24d30*/  ENDCOLLECTIVE ;  /* 0x000000000000791b */ /* 0x003fe20003800000 */
.L_x_2976:
[----:B------:R-:W-:Y:S05]  /*24d40*/  BRA `(.L_x_2977) ;  /* 0xffffff4400a47947 */ /* 0x000fea000383ffff */
.L_x_2737:
[----:B------:R-:W-:Y:S01]  /*24d50*/  BSSY B1, `(.L_x_2978) ;  /* 0x0000008000017945 */ /* 0x000fe20003800000 */
[----:B------:R-:W-:Y:S02]  /*24d60*/  IMAD.MOV.U32 R13, RZ, RZ, R4 ;  /* 0x000000ffff0d7224 */ /* 0x000fe400078e0004 */
[----:B------:R-:W-:Y:S02]  /*24d70*/  IMAD.MOV.U32 R12, RZ, RZ, 0x1 ;  /* 0x00000001ff0c7424 */ /* 0x000fe400078e00ff */
[----:B------:R-:W-:Y:S02]  /*24d80*/  IMAD.MOV.U32 R11, RZ, RZ, 0x181f ;  /* 0x0000181fff0b7424 */ /* 0x000fe400078e00ff */
[----:B---3--:R-:W-:-:S07]  /*24d90*/  IMAD.MOV.U32 R15, RZ, RZ, -0x1 ;  /* 0xffffffffff0f7424 */ /* 0x008fce00078e00ff */
[----:B012--5:R-:W-:Y:S05]  /*24da0*/  WARPSYNC.COLLECTIVE R15, `(.L_x_2979) ;  /* 0x000000000f087348 */ /* 0x027fea0003c00000 */
[----:B--2---:R2:W3:Y:S02]  /*24db0*/  SHFL.IDX P6, R14, R13, R12, R11 ;  /* 0x0000000c0d0e7389 */ /* 0x0044e400000c000b */
[----:B0123-5:R-:W-:Y:S01]  /*24dc0*/  ENDCOLLECTIVE ;  /* 0x000000000000791b */ /* 0x02ffe20003800000 */
.L_x_2979:
[----:B------:R-:W-:Y:S05]  /*24dd0*/  BSYNC B1 ;  /* 0x0000000000017941 */ /* 0x000fea0003800000 */
.L_x_2978:
        /* <DEDUP_REMOVED lines=8> */
.L_x_2980:
[----:B------:R-:W-:Y:S05]  /*24e60*/  BRA `(.L_x_2981) ;  /* 0xffffff4400a07947 */ /* 0x000fea000383ffff */
.L_x_2740:
[----:B------:R-:W-:Y:S01]  /*24e70*/  BSSY B1, `(.L_x_2982) ;  /* 0x0000008000017945 */ /* 0x000fe20003800000 */
[----:B------:R-:W-:Y:S02]  /*24e80*/  IMAD.MOV.U32 R13, RZ, RZ, R4 ;  /* 0x000000ffff0d7224 */ /* 0x000fe400078e0004 */
[----:B------:R-:W-:Y:S02]  /*24e90*/  IMAD.MOV.U32 R12, RZ, RZ, 0x2 ;  /* 0x00000002ff0c7424 */ /* 0x000fe400078e00ff */
[----:B------:R-:W-:Y:S02]  /*24ea0*/  IMAD.MOV.U32 R11, RZ, RZ, 0x181f ;  /* 0x0000181fff0b7424 */ /* 0x000fe400078e00ff */
[----:B---3--:R-:W-:-:S07]  /*24eb0*/  IMAD.MOV.U32 R15, RZ, RZ, -0x1 ;  /* 0xffffffffff0f7424 */ /* 0x008fce00078e00ff */
[----:B012-45:R-:W-:Y:S05]  /*24ec0*/  WARPSYNC.COLLECTIVE R15, `(.L_x_2983) ;  /* 0x000000000f087348 */ /* 0x037fea0003c00000 */
[----:B--2---:R2:W3:Y:S02]  /*24ed0*/  SHFL.IDX P6, R14, R13, R12, R11 ;  /* 0x0000000c0d0e7389 */ /* 0x0044e400000c000b */
[----:B012345:R-:W-:Y:S01]  /*24ee0*/  ENDCOLLECTIVE ;  /* 0x000000000000791b */ /* 0x03ffe20003800000 */
.L_x_2983:
[----:B------:R-:W-:Y:S05]  /*24ef0*/  BSYNC B1 ;  /* 0x0000000000017941 */ /* 0x000fea0003800000 */
.L_x_2982:
        /* <DEDUP_REMOVED lines=8> */
.L_x_2984:
[----:B------:R-:W-:Y:S05]  /*24f80*/  BRA `(.L_x_2985) ;  /* 0xffffff4400a07947 */ /* 0x000fea000383ffff */
.L_x_2743:
        /* <DEDUP_REMOVED lines=8> */
.L_x_2987:
[----:B------:R-:W-:Y:S05]  /*25010*/  BSYNC B1 ;  /* 0x0000000000017941 */ /* 0x000fea0003800000 */
.L_x_2986:
        /* <DEDUP_REMOVED lines=8> */
.L_x_2988:
[----:B------:R-:W-:Y:S05]  /*250a0*/  BRA `(.L_x_2989) ;  /* 0xffffff4400a07947 */ /* 0x000fea000383ffff */
.L_x_2745:
[----:B------:R-:W-:Y:S02]  /*250b0*/  IMAD.MOV.U32 R13, RZ, RZ, R4 ;  /* 0x000000ffff0d7224 */ /* 0x000fe400078e0004 */
[----:B------:R-:W-:Y:S02]  /*250c0*/  IMAD.MOV.U32 R12, RZ, RZ, RZ ;  /* 0x000000ffff0c7224 */ /* 0x000fe400078e00ff */
[----:B------:R-:W-:Y:S02]  /*250d0*/  IMAD.MOV.U32 R11, RZ, RZ, 0x1c1f ;  /* 0x00001c1fff0b7424 */ /* 0x000fe400078e00ff */
[----:B------:R-:W-:-:S07]  /*250e0*/  IMAD.MOV.U32 R15, RZ, RZ, -0x1 ;  /* 0xffffffffff0f7424 */ /* 0x000fce00078e00ff */
[----:B------:R-:W-:Y:S05]  /*250f0*/  WARPSYNC.COLLECTIVE R15, `(.L_x_2990) ;  /* 0x000000000f087348 */ /* 0x000fea0003c00000 */
[----:B------:R0:W1:Y:S02]  /*25100*/  SHFL.IDX P6, R14, R13, R12, R11 ;  /* 0x0000000c0d0e7389 */ /* 0x00006400000c000b */
[----:B01----:R-:W-:Y:S01]  /*25110*/  ENDCOLLECTIVE ;  /* 0x000000000000791b */ /* 0x003fe20003800000 */
.L_x_2990:
[----:B------:R-:W-:Y:S02]  /*25120*/  IMAD.MOV.U32 R13, RZ, RZ, R3 ;  /* 0x000000ffff0d7224 */ /* 0x000fe400078e0003 */
[----:B------:R-:W-:-:S07]  /*25130*/  IMAD.MOV.U32 R0, RZ, RZ, R14 ;  /* 0x000000ffff007224 */ /* 0x000fce00078e000e */
[----:B------:R-:W-:Y:S05]  /*25140*/  WARPSYNC.COLLECTIVE R15, `(.L_x_2991) ;  /* 0x000000000f087348 */ /* 0x000fea0003c00000 */
[----:B------:R0:W1:Y:S02]  /*25150*/  SHFL.IDX P6, R14, R13, R12, R11 ;  /* 0x0000000c0d0e7389 */ /* 0x00006400000c000b */
[----:B01----:R-:W-:Y:S01]  /*25160*/  ENDCOLLECTIVE ;  /* 0x000000000000791b */ /* 0x003fe20003800000 */
.L_x_2991:
[----:B------:R-:W-:Y:S05]  /*25170*/  BRA `(.L_x_2992) ;  /* 0xffffff48005c7947 */ /* 0x000fea000383ffff */
.L_x_2748:
        /* <DEDUP_REMOVED lines=8> */
.L_x_2994:
[----:B------:R-:W-:Y:S05]  /*25200*/  BSYNC B1 ;  /* 0x0000000000017941 */ /* 0x000fea0003800000 */
.L_x_2993:
        /* <DEDUP_REMOVED lines=8> */
.L_x_2995:
[----:B------:R-:W-:Y:S05]  /*25290*/  BRA `(.L_x_2996) ;  /* 0xffffff4c006c7947 */ /* 0x000fea000383ffff */
.L_x_2752:
[----:B------:R-:W-:Y:S02]  /*252a0*/  IMAD.MOV.U32 R13, RZ, RZ, R4 ;  /* 0x000000ffff0d7224 */ /* 0x000fe400078e0004 */
[----:B------:R-:W-:Y:S02]  /*252b0*/  IMAD.MOV.U32 R12, RZ, RZ, RZ ;  /* 0x000000ffff0c7224 */ /* 0x000fe400078e00ff */
[----:B------:R-:W-:Y:S02]  /*252c0*/  IMAD.MOV.U32 R11, RZ, RZ, 0x181f ;  /* 0x0000181fff0b7424 */ /* 0x000fe400078e00ff */
[----:B------:R-:W-:-:S07]  /*252d0*/  IMAD.MOV.U32 R15, RZ, RZ, -0x1 ;  /* 0xffffffffff0f7424 */ /* 0x000fce00078e00ff */
[----:B0-----:R-:W-:Y:S05]  /*252e0*/  WARPSYNC.COLLECTIVE R15, `(.L_x_2997) ;  /* 0x000000000f087348 */ /* 0x001fea0003c00000 */
[----:B------:R1:W2:Y:S02]  /*252f0*/  SHFL.IDX P6, R14, R13, R12, R11 ;  /* 0x0000000c0d0e7389 */ /* 0x0002a400000c000b */
[----:B012---:R-:W-:Y:S01]  /*25300*/  ENDCOLLECTIVE ;  /* 0x000000000000791b */ /* 0x007fe20003800000 */
.L_x_2997:
[----:B------:R-:W-:Y:S02]  /*25310*/  IMAD.MOV.U32 R13, RZ, RZ, R0 ;  /* 0x000000ffff0d7224 */ /* 0x000fe400078e0000 */
[----:B------:R-:W-:-:S07]  /*25320*/  IMAD.MOV.U32 R3, RZ, RZ, R14 ;  /* 0x000000ffff037224 */ /* 0x000fce00078e000e */
[----:B------:R-:W-:Y:S05]  /*25330*/  WARPSYNC.COLLECTIVE R15, `(.L_x_2998) ;  /* 0x000000000f087348 */ /* 0x000fea0003c00000 */
[----:B------:R0:W1:Y:S02]  /*25340*/  SHFL.IDX P6, R14, R13, R12, R11 ;  /* 0x0000000c0d0e7389 */ /* 0x00006400000c000b */
[----:B01----:R-:W-:Y:S01]  /*25350*/  ENDCOLLECTIVE ;  /* 0x000000000000791b */ /* 0x003fe20003800000 */
.L_x_2998:
[----:B------:R-:W-:Y:S05]  /*25360*/  BRA `(.L_x_2999) ;  /* 0xffffff5800787947 */ /* 0x000fea000383ffff */
.L_x_2755:
[----:B------:R-:W-:Y:S01]  /*25370*/  BSSY B1, `(.L_x_3000) ;  /* 0x0000008000017945 */ /* 0x000fe20003800000 */
[----:B------:R-:W-:Y:S02]  /*25380*/  IMAD.MOV.U32 R13, RZ, RZ, R4 ;  /* 0x000000ffff0d7224 */ /* 0x000fe400078e0004 */
[----:B------:R-:W-:Y:S02]  /*25390*/  IMAD.MOV.U32 R12, RZ, RZ, 0x1 ;  /* 0x00000001ff0c7424 */ /* 0x000fe400078e00ff */
[----:B------:R-:W-:Y:S02]  /*253a0*/  IMAD.MOV.U32 R11, RZ, RZ, 0x181f ;  /* 0x0000181fff0b7424 */ /* 0x000fe400078e00ff */
[----:B----4-:R-:W-:-:S07]  /*253b0*/  IMAD.MOV.U32 R15, RZ, RZ, -0x1 ;  /* 0xffffffffff0f7424 */ /* 0x010fce00078e00ff */
[----:B0123--:R-:W-:Y:S05]  /*253c0*/  WARPSYNC.COLLECTIVE R15, `(.L_x_3001) ;  /* 0x000000000f087348 */ /* 0x00ffea0003c00000 */
[----:B---3--:R3:W4:Y:S02]  /*253d0*/  SHFL.IDX P6, R14, R13, R12, R11 ;  /* 0x0000000c0d0e7389 */ /* 0x00872400000c000b */
[----:B01234-:R-:W-:Y:S01]  /*253e0*/  ENDCOLLECTIVE ;  /* 0x000000000000791b */ /* 0x01ffe20003800000 */
.L_x_3001:
[----:B------:R-:W-:Y:S05]  /*253f0*/  BSYNC B1 ;  /* 0x0000000000017941 */ /* 0x000fea0003800000 */
.L_x_3000:
        /* <DEDUP_REMOVED lines=8> */
.L_x_3002:
[----:B------:R-:W-:Y:S05]  /*25480*/  BRA `(.L_x_3003) ;  /* 0xffffff5800787947 */ /* 0x000fea000383ffff */
.L_x_2758:
        /* <DEDUP_REMOVED lines=8> */
.L_x_3005:
[----:B------:R-:W-:Y:S05]  /*25510*/  BSYNC B1 ;  /* 0x0000000000017941 */ /* 0x000fea0003800000 */
.L_x_3004:
        /* <DEDUP_REMOVED lines=8> */
.L_x_3006:
[----:B------:R-:W-:Y:S05]  /*255a0*/  BRA `(.L_x_3007) ;  /* 0xffffff5800787947 */ /* 0x000fea000383ffff */
.L_x_2761:
        /* <DEDUP_REMOVED lines=8> */
.L_x_3009:
[----:B------:R-:W-:Y:S05]  /*25630*/  BSYNC B1 ;  /* 0x0000000000017941 */ /* 0x000fea0003800000 */
.L_x_3008:
        /* <DEDUP_REMOVED lines=8> */
.L_x_3010:
[----:B------:R-:W-:Y:S05]  /*256c0*/  BRA `(.L_x_3011) ;  /* 0xffffff5800787947 */ /* 0x000fea000383ffff */
.L_x_2780:
        /* <DEDUP_REMOVED lines=8> */
[----:B------:R-:W-:Y:S05]  /*25750*/  WARPSYNC.COLLECTIVE R15, `(.L_x_3013) ;  /* 0x000000000f087348 */ /* 0x000fea0003c00000 */
[----:B------:R0:W1:Y:S02]  /*25760*/  SHFL.IDX P6, R14, R13, R12, R11 ;  /* 0x0000000c0d0e7389 */ /* 0x00006400000c000b */
[----:B01----:R-:W-:Y:S01]  /*25770*/  ENDCOLLECTIVE ;  /* 0x000000000000791b */ /* 0x003fe20003800000 */
.L_x_3013:
[----:B------:R-:W-:Y:S05]  /*25780*/  BSYNC B1 ;  /* 0x0000000000017941 */ /* 0x000fea0003800000 */
.L_x_3012:
[----:B------:R-:W-:Y:S05]  /*25790*/  BRA `(.L_x_3014) ;  /* 0xffffff7400c47947 */ /* 0x000fea000383ffff */
.L_x_2782:
[----:B------:R-:W-:Y:S01]  /*257a0*/  BSSY B1, `(.L_x_3015) ;  /* 0x0000006000017945 */ /* 0x000fe20003800000 */
[----:B------:R-:W-:-:S07]  /*257b0*/  IMAD.MOV.U32 R15, RZ, RZ, -0x1 ;  /* 0xffffffffff0f7424 */ /* 0x000fce00078e00ff */
[----:B0-----:R-:W-:Y:S05]  /*257c0*/  WARPSYNC.COLLECTIVE R15, `(.L_x_3016) ;  /* 0x000000000f0c7348 */ /* 0x001fea0003c00000 */
[----:B------:R-:W-:Y:S02]  /*257d0*/  ELECT P6, UR62, PT ;  /* 0x00000000003e782f */ /* 0x000fe400038c0000 */
[----:B------:R-:W-:Y:S01]  /*257e0*/  MOV R14, UR62 ;  /* 0x0000003e000e7c02 */ /* 0x000fe20008000f00 */
[----:B0-----:R-:W-:Y:S10]  /*257f0*/  ENDCOLLECTIVE ;  /* 0x000000000000791b */ /* 0x001ff40003800000 */
.L_x_3016:
[----:B------:R-:W-:Y:S05]  /*25800*/  BSYNC B1 ;  /* 0x0000000000017941 */ /* 0x000fea0003800000 */
.L_x_3015:
[----:B------:R-:W-:Y:S05]  /*25810*/  BRA `(.L_x_2781) ;  /* 0xffffff7400bc7947 */ /* 0x000fea000383ffff */
.L_x_2784:
[----:B0-----:R0:W1:Y:S02]  /*25820*/  SYNCS.PHASECHK.TRANS64.TRYWAIT P0, [R18+URZ+0x28820], R3 ;  /* 0x02882003120075a7 */ /* 0x001064000800017f */
[----:B-1----:R-:W-:Y:S05]  /*25830*/  @!P0 NANOSLEEP.SYNCS 0x989680 ;  /* 0x009896800000895d */ /* 0x002fea0003900000 */
[----:B------:R-:W1:Y:S02]  /*25840*/  @!P0 SYNCS.PHASECHK.TRANS64 P0, [R18+URZ+0x28820], R3 ;  /* 0x02882003120085a7 */ /* 0x000e64000800007f */
[----:B-1----:R-:W-:Y:S05]  /*25850*/  @!P0 BRA `(.L_x_2784) ;  /* 0xfffffffc00f08947 */ /* 0x002fea000383ffff */
[----:B------:R-:W-:Y:S05]  /*25860*/  BRA `(.L_x_3017) ;  /* 0xffffff7400cc7947 */ /* 0x000fea000383ffff */
.L_x_2788:
[----:B-1----:R1:W2:Y:S02]  /*25870*/  SYNCS.PHASECHK.TRANS64.TRYWAIT P0, [R5+URZ+0x288a0], R9 ;  /* 0x0288a009050075a7 */ /* 0x0022a4000800017f */
[----:B--2---:R-:W-:Y:S05]  /*25880*/  @!P0 NANOSLEEP.SYNCS 0x989680 ;  /* 0x009896800000895d */ /* 0x004fea0003900000 */
[----:B------:R-:W2:Y:S02]  /*25890*/  @!P0 SYNCS.PHASECHK.TRANS64 P0, [R5+URZ+0x288a0], R9 ;  /* 0x0288a009050085a7 */ /* 0x000ea4000800007f */
[----:B--2---:R-:W-:Y:S05]  /*258a0*/  @!P0 BRA `(.L_x_2788) ;  /* 0xfffffffc00f08947 */ /* 0x004fea000383ffff */
[----:B------:R-:W-:Y:S05]  /*258b0*/  BRA `(.L_x_3018) ;  /* 0xffffff7400ec7947 */ /* 0x000fea000383ffff */
.L_x_2794:
[----:B0-----:R0:W2:Y:S02]  /*258c0*/  SYNCS.PHASECHK.TRANS64.TRYWAIT P0, [R5+URZ+0x288c0], R9 ;  /* 0x0288c009050075a7 */ /* 0x0010a4000800017f */
[----:B--2---:R-:W-:Y:S05]  /*258d0*/  @!P0 NANOSLEEP.SYNCS 0x989680 ;  /* 0x009896800000895d */ /* 0x004fea0003900000 */
[----:B------:R-:W2:Y:S02]  /*258e0*/  @!P0 SYNCS.PHASECHK.TRANS64 P0, [R5+URZ+0x288c0], R9 ;  /* 0x0288c009050085a7 */ /* 0x000ea4000800007f */
[----:B--2---:R-:W-:Y:S05]  /*258f0*/  @!P0 BRA `(.L_x_2794) ;  /* 0xfffffffc00f08947 */ /* 0x004fea000383ffff */
[----:B------:R-:W-:Y:S05]  /*25900*/  BRA `(.L_x_3019) ;  /* 0xffffff7800b07947 */ /* 0x000fea000383ffff */
.L_x_2802:
[----:B0-----:R0:W1:Y:S02]  /*25910*/  SYNCS.PHASECHK.TRANS64.TRYWAIT P1, [R7+URZ+0x288a0], R6 ;  /* 0x0288a006070075a7 */ /* 0x001064000802017f */
[----:B-1----:R-:W-:Y:S05]  /*25920*/  @!P1 NANOSLEEP.SYNCS 0x989680 ;  /* 0x009896800000995d */ /* 0x002fea0003900000 */
[----:B------:R-:W1:Y:S02]  /*25930*/  @!P1 SYNCS.PHASECHK.TRANS64 P1, [R7+URZ+0x288a0], R6 ;  /* 0x0288a006070095a7 */ /* 0x000e64000802007f */
[----:B-1----:R-:W-:Y:S05]  /*25940*/  @!P1 BRA `(.L_x_2802) ;  /* 0xfffffffc00f09947 */ /* 0x002fea000383ffff */
[----:B------:R-:W-:Y:S05]  /*25950*/  BRA `(.L_x_3020) ;  /* 0xffffff7c00c47947 */ /* 0x000fea000383ffff */
.L_x_2808:
[----:B-1----:R1:W2:Y:S02]  /*25960*/  SYNCS.PHASECHK.TRANS64.TRYWAIT P1, [R7+URZ+0x288c0], R6 ;  /* 0x0288c006070075a7 */ /* 0x0022a4000802017f */
[----:B--2---:R-:W-:Y:S05]  /*25970*/  @!P1 NANOSLEEP.SYNCS 0x989680 ;  /* 0x009896800000995d */ /* 0x004fea0003900000 */
[----:B------:R-:W2:Y:S02]  /*25980*/  @!P1 SYNCS.PHASECHK.TRANS64 P1, [R7+URZ+0x288c0], R6 ;  /* 0x0288c006070095a7 */ /* 0x000ea4000802007f */
[----:B--2---:R-:W-:Y:S05]  /*25990*/  @!P1 BRA `(.L_x_2808) ;  /* 0xfffffffc00f09947 */ /* 0x004fea000383ffff */
[----:B------:R-:W-:Y:S05]  /*259a0*/  BRA `(.L_x_3021) ;  /* 0xffffff8000807947 */ /* 0x000fea000383ffff */
.L_x_2824:
        /* <DEDUP_REMOVED lines=11> */
.L_x_3023:
[----:B------:R-:W-:Y:S05]  /*25a60*/  BSYNC B0 ;  /* 0x0000000000007941 */ /* 0x000fea0003800000 */
.L_x_3022:
[----:B------:R-:W-:Y:S05]  /*25a70*/  BRA `(.L_x_3024) ;  /* 0xffffff8c00b87947 */ /* 0x000fea000383ffff */
.L_x_2826:
[----:B------:R-:W-:Y:S01]  /*25a80*/  BSSY B0, `(.L_x_3025) ;  /* 0x0000006000007945 */ /* 0x000fe20003800000 */
[----:B------:R-:W-:-:S07]  /*25a90*/  IMAD.MOV.U32 R15, RZ, RZ, -0x1 ;  /* 0xffffffffff0f7424 */ /* 0x000fce00078e00ff */
[----:B0-----:R-:W-:Y:S05]  /*25aa0*/  WARPSYNC.COLLECTIVE R15, `(.L_x_3026) ;  /* 0x000000000f0c7348 */ /* 0x001fea0003c00000 */
[----:B------:R-:W-:Y:S02]  /*25ab0*/  ELECT P6, UR62, PT ;  /* 0x00000000003e782f */ /* 0x000fe400038c0000 */
[----:B------:R-:W-:Y:S01]  /*25ac0*/  MOV R14, UR62 ;  /* 0x0000003e000e7c02 */ /* 0x000fe20008000f00 */
[----:B0-----:R-:W-:Y:S10]  /*25ad0*/  ENDCOLLECTIVE ;  /* 0x000000000000791b */ /* 0x001ff40003800000 */
.L_x_3026:
[----:B------:R-:W-:Y:S05]  /*25ae0*/  BSYNC B0 ;  /* 0x0000000000007941 */ /* 0x000fea0003800000 */
.L_x_3025:
[----:B------:R-:W-:Y:S05]  /*25af0*/  BRA `(.L_x_3027) ;  /* 0xffffff8c00c47947 */ /* 0x000fea000383ffff */
.L_x_2828:
[----:B0-----:R0:W1:Y:S02]  /*25b00*/  SYNCS.PHASECHK.TRANS64.TRYWAIT P0, [R0+URZ+0x28840], R2 ;  /* 0x02884002000075a7 */ /* 0x001064000800017f */
[----:B-1----:R-:W-:Y:S05]  /*25b10*/  @!P0 NANOSLEEP.SYNCS 0x989680 ;  /* 0x009896800000895d */ /* 0x002fea0003900000 */
[----:B------:R-:W1:Y:S02]  /*25b20*/  @!P0 SYNCS.PHASECHK.TRANS64 P0, [R0+URZ+0x28840], R2 ;  /* 0x02884002000085a7 */ /* 0x000e64000800007f */
[----:B-1----:R-:W-:Y:S05]  /*25b30*/  @!P0 BRA `(.L_x_2828) ;  /* 0xfffffffc00f08947 */ /* 0x002fea000383ffff */
[----:B------:R-:W-:Y:S05]  /*25b40*/  BRA `(.L_x_3028) ;  /* 0xffffff9000247947 */ /* 0x000fea000383ffff */
.L_x_2832:
[----:B------:R-:W2:Y:S01]  /*25b50*/  LDL.LU R11, [R1+0x50] ;  /* 0x00005000010b7983 */ /* 0x000ea20000300800 */
[----:B------:R-:W-:Y:S02]  /*25b60*/  IMAD.MOV.U32 R13, RZ, RZ, R3 ;  /* 0x000000ffff0d7224 */ /* 0x000fe400078e0003 */
[----:B------:R-:W-:Y:S01]  /*25b70*/  IMAD.MOV.U32 R12, RZ, RZ, RZ ;  /* 0x000000ffff0c7224 */ /* 0x000fe200078e00ff */
[----:B------:R-:W0:Y:S01]  /*25b80*/  S2R R5, SR_TID.X ;  /* 0x0000000000057919 */ /* 0x000e220000002100 */
[----:B------:R-:W-:Y:S01]  /*25b90*/  IMAD.MOV.U32 R15, RZ, RZ, -0x1 ;  /* 0xffffffffff0f7424 */ /* 0x000fe200078e00ff */
[----:B0-----:R-:W-:-:S04]  /*25ba0*/  LOP3.LUT R5, R5, 0x7f, RZ, 0xc0, !PT ;  /* 0x0000007f05057812 */ /* 0x001fc800078ec0ff */
        /* <DEDUP_REMOVED lines=9> */
.L_x_3029:
[----:B------:R-:W-:Y:S02]  /*25c40*/  IMAD.MOV.U32 R13, RZ, RZ, R4 ;  /* 0x000000ffff0d7224 */ /* 0x000fe400078e0004 */
[----:B------:R-:W-:-:S07]  /*25c50*/  IMAD.MOV.U32 R6, RZ, RZ, R14 ;  /* 0x000000ffff067224 */ /* 0x000fce00078e000e */
[----:B------:R-:W-:Y:S05]  /*25c60*/  WARPSYNC.COLLECTIVE R15, `(.L_x_3030) ;  /* 0x000000000f087348 */ /* 0x000fea0003c00000 */
[----:B------:R0:W1:Y:S02]  /*25c70*/  SHFL.IDX P6, R14, R13, R12, R11 ;  /* 0x0000000c0d0e7389 */ /* 0x00006400000c000b */
[----:B01----:R-:W-:Y:S01]  /*25c80*/  ENDCOLLECTIVE ;  /* 0x000000000000791b */ /* 0x003fe20003800000 */
.L_x_3030:
[----:B------:R-:W-:Y:S02]  /*25c90*/  IMAD.MOV.U32 R13, RZ, RZ, R3 ;  /* 0x000000ffff0d7224 */ /* 0x000fe400078e0003 */
[----:B------:R-:W-:Y:S02]  /*25ca0*/  IMAD.MOV.U32 R12, RZ, RZ, 0x1 ;  /* 0x00000001ff0c7424 */ /* 0x000fe400078e00ff */
[----:B------:R-:W-:-:S07]  /*25cb0*/  IMAD.MOV.U32 R7, RZ, RZ, R14 ;  /* 0x000000ffff077224 */ /* 0x000fce00078e000e */
[----:B------:R-:W-:Y:S05]  /*25cc0*/  WARPSYNC.COLLECTIVE R15, `(.L_x_3031) ;  /* 0x000000000f087348 */ /* 0x000fea0003c00000 */
[----:B------:R0:W1:Y:S02]  /*25cd0*/  SHFL.IDX P6, R14, R13, R12, R11 ;  /* 0x0000000c0d0e7389 */ /* 0x00006400000c000b */
[----:B01----:R-:W-:Y:S01]  /*25ce0*/  ENDCOLLECTIVE ;  /* 0x000000000000791b */ /* 0x003fe20003800000 */
.L_x_3031:
        /* <DEDUP_REMOVED lines=10> */
.L_x_3032:
        /* <DEDUP_REMOVED lines=12> */
.L_x_3033:
        /* <DEDUP_REMOVED lines=17> */
.L_x_3034:
[----:B------:R-:W-:Y:S02]  /*25f60*/  IMAD.MOV.U32 R13, RZ, RZ, R3 ;  /* 0x000000ffff0d7224 */ /* 0x000fe400078e0003 */
[----:B------:R-:W-:Y:S02]  /*25f70*/  IMAD.MOV.U32 R12, RZ, RZ, 0x3 ;  /* 0x00000003ff0c7424 */ /* 0x000fe400078e00ff */
[----:B------:R-:W-:-:S07]  /*25f80*/  IMAD.MOV.U32 R5, RZ, RZ, R14 ;  /* 0x000000ffff057224 */ /* 0x000fce00078e000e */
[----:B------:R-:W-:Y:S05]  /*25f90*/  WARPSYNC.COLLECTIVE R15, `(.L_x_3035) ;  /* 0x000000000f087348 */ /* 0x000fea0003c00000 */
[----:B------:R0:W1:Y:S02]  /*25fa0*/  SHFL.IDX P6, R14, R13, R12, R11 ;  /* 0x0000000c0d0e7389 */ /* 0x00006400000c000b */
[----:B01----:R-:W-:Y:S01]  /*25fb0*/  ENDCOLLECTIVE ;  /* 0x000000000000791b */ /* 0x003fe20003800000 */
.L_x_3035:
        /* <DEDUP_REMOVED lines=16> */
.L_x_3036:
[----:B------:R-:W-:Y:S02]  /*260c0*/  IMAD.MOV.U32 R13, RZ, RZ, R3 ;  /* 0x000000ffff0d7224 */ /* 0x000fe400078e0003 */
[----:B------:R-:W-:Y:S02]  /*260d0*/  IMAD.MOV.U32 R12, RZ, RZ, 0x4 ;  /* 0x00000004ff0c7424 */ /* 0x000fe400078e00ff */
[----:B------:R-:W-:-:S07]  /*260e0*/  IMAD.MOV.U32 R5, RZ, RZ, R14 ;  /* 0x000000ffff057224 */ /* 0x000fce00078e000e */
[----:B------:R-:W-:Y:S05]  /*260f0*/  WARPSYNC.COLLECTIVE R15, `(.L_x_3037) ;  /* 0x000000000f087348 */ /* 0x000fea0003c00000 */
[----:B------:R0:W1:Y:S02]  /*26100*/  SHFL.IDX P6, R14, R13, R12, R11 ;  /* 0x0000000c0d0e7389 */ /* 0x00006400000c000b */
[----:B01----:R-:W-:Y:S01]  /*26110*/  ENDCOLLECTIVE ;  /* 0x000000000000791b */ /* 0x003fe20003800000 */
.L_x_3037:
        /* <DEDUP_REMOVED lines=16> */
.L_x_3038:
[----:B------:R-:W-:Y:S02]  /*26220*/  IMAD.MOV.U32 R13, RZ, RZ, R3 ;  /* 0x000000ffff0d7224 */ /* 0x000fe400078e0003 */
[----:B------:R-:W-:Y:S02]  /*26230*/  IMAD.MOV.U32 R12, RZ, RZ, 0x5 ;  /* 0x00000005ff0c7424 */ /* 0x000fe400078e00ff */
[----:B------:R-:W-:-:S07]  /*26240*/  IMAD.MOV.U32 R5, RZ, RZ, R14 ;  /* 0x000000ffff057224 */ /* 0x000fce00078e000e */
[----:B------:R-:W-:Y:S05]  /*26250*/  WARPSYNC.COLLECTIVE R15, `(.L_x_3039) ;  /* 0x000000000f087348 */ /* 0x000fea0003c00000 */
[----:B------:R0:W1:Y:S02]  /*26260*/  SHFL.IDX P6, R14, R13, R12, R11 ;  /* 0x0000000c0d0e7389 */ /* 0x00006400000c000b */
[----:B01----:R-:W-:Y:S01]  /*26270*/  ENDCOLLECTIVE ;  /* 0x000000000000791b */ /* 0x003fe20003800000 */
.L_x_3039:
        /* <DEDUP_REMOVED lines=16> */
.L_x_3040:
[----:B------:R-:W-:Y:S02]  /*26380*/  IMAD.MOV.U32 R13, RZ, RZ, R3 ;  /* 0x000000ffff0d7224 */ /* 0x000fe400078e0003 */
[----:B------:R-:W-:Y:S02]  /*26390*/  IMAD.MOV.U32 R12, RZ, RZ, 0x6 ;  /* 0x00000006ff0c7424 */ /* 0x000fe400078e00ff */
[----:B------:R-:W-:-:S07]  /*263a0*/  IMAD.MOV.U32 R5, RZ, RZ, R14 ;  /* 0x000000ffff057224 */ /* 0x000fce00078e000e */
[----:B------:R-:W-:Y:S05]  /*263b0*/  WARPSYNC.COLLECTIVE R15, `(.L_x_3041) ;  /* 0x000000000f087348 */ /* 0x000fea0003c00000 */
[----:B------:R0:W1:Y:S02]  /*263c0*/  SHFL.IDX P6, R14, R13, R12, R11 ;  /* 0x0000000c0d0e7389 */ /* 0x00006400000c000b */
[----:B01----:R-:W-:Y:S01]  /*263d0*/  ENDCOLLECTIVE ;  /* 0x000000000000791b */ /* 0x003fe20003800000 */
.L_x_3041:
        /* <DEDUP_REMOVED lines=14> */
.L_x_3042:
        /* <DEDUP_REMOVED lines=8> */
.L_x_3043:
        /* <DEDUP_REMOVED lines=14> */
.L_x_3044:
[----:B------:R-:W-:Y:S01]  /*26620*/  IMAD.MOV.U32 R3, RZ, RZ, R14 ;  /* 0x000000ffff037224 */ /* 0x000fe200078e000e */
[----:B------:R-:W-:Y:S06]  /*26630*/  BRA `(.L_x_3045) ;  /* 0xffffff9000d47947 */ /* 0x000fec000383ffff */
.L_x_2837:
[----:B---3--:R3:W4:Y:S02]  /*26640*/  SYNCS.PHASECHK.TRANS64.TRYWAIT P0, [R18+URZ+0x28820], R0 ;  /* 0x02882000120075a7 */ /* 0x008724000800017f */
[----:B----4-:R-:W-:Y:S05]  /*26650*/  @!P0 NANOSLEEP.SYNCS 0x989680 ;  /* 0x009896800000895d */ /* 0x010fea0003900000 */
[----:B------:R-:W4:Y:S02]  /*26660*/  @!P0 SYNCS.PHASECHK.TRANS64 P0, [R18+URZ+0x28820], R0 ;  /* 0x02882000120085a7 */ /* 0x000f24000800007f */
[----:B----4-:R-:W-:Y:S05]  /*26670*/  @!P0 BRA `(.L_x_2837) ;  /* 0xfffffffc00f08947 */ /* 0x010fea000383ffff */
[----:B------:R-:W-:Y:S05]  /*26680*/  BRA `(.L_x_3046) ;  /* 0xffffff9400447947 */ /* 0x000fea000383ffff */
.L_x_2846:
[----:B-1----:R1:W2:Y:S02]  /*26690*/  SYNCS.PHASECHK.TRANS64.TRYWAIT P0, [R3+URZ+0x28840], R2 ;  /* 0x02884002030075a7 */ /* 0x0022a4000800017f */
[----:B--2---:R-:W-:Y:S05]  /*266a0*/  @!P0 NANOSLEEP.SYNCS 0x989680 ;  /* 0x009896800000895d */ /* 0x004fea0003900000 */
[----:B------:R-:W2:Y:S02]  /*266b0*/  @!P0 SYNCS.PHASECHK.TRANS64 P0, [R3+URZ+0x28840], R2 ;  /* 0x02884002030085a7 */ /* 0x000ea4000800007f */
[----:B--2---:R-:W-:Y:S05]  /*266c0*/  @!P0 BRA `(.L_x_2846) ;  /* 0xfffffffc00f08947 */ /* 0x004fea000383ffff */
[----:B------:R-:W-:Y:S05]  /*266d0*/  BRA `(.L_x_3047) ;  /* 0xffffff9800207947 */ /* 0x000fea000383ffff */
.L_x_2852:
[----:B0-----:R0:W1:Y:S02]  /*266e0*/  SYNCS.PHASECHK.TRANS64.TRYWAIT P0, [R3+URZ+0x60], R2 ;  /* 0x00006002030075a7 */ /* 0x001064000800017f */
[----:B-1----:R-:W-:Y:S05]  /*266f0*/  @!P0 NANOSLEEP.SYNCS 0x989680 ;  /* 0x009896800000895d */ /* 0x002fea0003900000 */
[----:B------:R-:W1:Y:S02]  /*26700*/  @!P0 SYNCS.PHASECHK.TRANS64 P0, [R3+URZ+0x60], R2 ;  /* 0x00006002030085a7 */ /* 0x000e64000800007f */
[----:B-1----:R-:W-:Y:S05]  /*26710*/  @!P0 BRA `(.L_x_2852) ;  /* 0xfffffffc00f08947 */ /* 0x002fea000383ffff */
[----:B------:R-:W-:Y:S05]  /*26720*/  BRA `(.L_x_3048) ;  /* 0xffffff9800f47947 */ /* 0x000fea000383ffff */
.L_x_2861:
[----:B-1----:R1:W2:Y:S02]  /*26730*/  SYNCS.PHASECHK.TRANS64.TRYWAIT P0, [R3+URZ+0x28840], R2 ;  /* 0x02884002030075a7 */ /* 0x0022a4000800017f */
[----:B--2---:R-:W-:Y:S05]  /*26740*/  @!P0 NANOSLEEP.SYNCS 0x989680 ;  /* 0x009896800000895d */ /* 0x004fea0003900000 */
[----:B------:R-:W2:Y:S02]  /*26750*/  @!P0 SYNCS.PHASECHK.TRANS64 P0, [R3+URZ+0x28840], R2 ;  /* 0x02884002030085a7 */ /* 0x000ea4000800007f */
[----:B--2---:R-:W-:Y:S05]  /*26760*/  @!P0 BRA `(.L_x_2861) ;  /* 0xfffffffc00f08947 */ /* 0x004fea000383ffff */
[----:B------:R-:W-:Y:S05]  /*26770*/  BRA `(.L_x_3049) ;  /* 0xffffffa000847947 */ /* 0x000fea000383ffff */
.L_x_2867:
[----:B0-----:R0:W1:Y:S02]  /*26780*/  SYNCS.PHASECHK.TRANS64.TRYWAIT P0, [R2+URZ+0x60], R3 ;  /* 0x00006003020075a7 */ /* 0x001064000800017f */
[----:B-1----:R-:W-:Y:S05]  /*26790*/  @!P0 NANOSLEEP.SYNCS 0x989680 ;  /* 0x009896800000895d */ /* 0x002fea0003900000 */
[----:B------:R-:W1:Y:S02]  /*267a0*/  @!P0 SYNCS.PHASECHK.TRANS64 P0, [R2+URZ+0x60], R3 ;  /* 0x00006003020085a7 */ /* 0x000e64000800007f */
[----:B-1----:R-:W-:Y:S05]  /*267b0*/  @!P0 BRA `(.L_x_2867) ;  /* 0xfffffffc00f08947 */ /* 0x002fea000383ffff */
[----:B------:R-:W-:Y:S05]  /*267c0*/  BRA `(.L_x_3050) ;  /* 0xffffffa400587947 */ /* 0x000fea000383ffff */
.L_x_2876:
[----:B--2---:R2:W3:Y:S02]  /*267d0*/  SYNCS.PHASECHK.TRANS64.TRYWAIT P0, [R2+URZ+0x28840], R3 ;  /* 0x02884003020075a7 */ /* 0x0044e4000800017f */
[----:B---3--:R-:W-:Y:S05]  /*267e0*/  @!P0 NANOSLEEP.SYNCS 0x989680 ;  /* 0x009896800000895d */ /* 0x008fea0003900000 */
[----:B------:R-:W3:Y:S02]  /*267f0*/  @!P0 SYNCS.PHASECHK.TRANS64 P0, [R2+URZ+0x28840], R3 ;  /* 0x02884003020085a7 */ /* 0x000ee4000800007f */
[----:B---3--:R-:W-:Y:S05]  /*26800*/  @!P0 BRA `(.L_x_2876) ;  /* 0xfffffffc00f08947 */ /* 0x008fea000383ffff */
[----:B------:R-:W-:Y:S05]  /*26810*/  BRA `(.L_x_3051) ;  /* 0xffffffa800b87947 */ /* 0x000fea000383ffff */
.L_x_2882:
[----:B0-----:R0:W1:Y:S02]  /*26820*/  SYNCS.PHASECHK.TRANS64.TRYWAIT P0, [R2+URZ+0x60], R5 ;  /* 0x00006005020075a7 */ /* 0x001064000800017f */
[----:B-1----:R-:W-:Y:S05]  /*26830*/  @!P0 NANOSLEEP.SYNCS 0x989680 ;  /* 0x009896800000895d */ /* 0x002fea0003900000 */
[----:B------:R-:W1:Y:S02]  /*26840*/  @!P0 SYNCS.PHASECHK.TRANS64 P0, [R2+URZ+0x60], R5 ;  /* 0x00006005020085a7 */ /* 0x000e64000800007f */
[----:B-1----:R-:W-:Y:S05]  /*26850*/  @!P0 BRA `(.L_x_2882) ;  /* 0xfffffffc00f08947 */ /* 0x002fea000383ffff */
[----:B------:R-:W-:Y:S05]  /*26860*/  BRA `(.L_x_3052) ;  /* 0xffffffac008c7947 */ /* 0x000fea000383ffff */
.L_x_2893:
[----:B--2---:R2:W3:Y:S02]  /*26870*/  SYNCS.PHASECHK.TRANS64.TRYWAIT P0, [R0+URZ+0x28860], R2 ;  /* 0x02886002000075a7 */ /* 0x0044e4000800017f */
[----:B---3--:R-:W-:Y:S05]  /*26880*/  @!P0 NANOSLEEP.SYNCS 0x989680 ;  /* 0x009896800000895d */ /* 0x008fea0003900000 */
[----:B------:R-:W3:Y:S02]  /*26890*/  @!P0 SYNCS.PHASECHK.TRANS64 P0, [R0+URZ+0x28860], R2 ;  /* 0x02886002000085a7 */ /* 0x000ee4000800007f */
[----:B---3--:R-:W-:Y:S05]  /*268a0*/  @!P0 BRA `(.L_x_2893) ;  /* 0xfffffffc00f08947 */ /* 0x008fea000383ffff */
[----:B------:R-:W-:Y:S05]  /*268b0*/  BRA `(.L_x_3053) ;  /* 0xffffffb000d87947 */ /* 0x000fea000383ffff */
.L_x_2900:
[----:B------:R-:W3:Y:S01]  /*268c0*/  LDL R0, [R1] ;  /* 0x0000000001007983 */ /* 0x000ee20000100800 */
[----:B------:R-:W-:Y:S01]  /*268d0*/  BSSY B0, `(.L_x_3054) ;  /* 0x0000008000007945 */ /* 0x000fe20003800000 */
[----:B------:R-:W-:Y:S02]  /*268e0*/  IMAD.MOV.U32 R12, RZ, RZ, RZ ;  /* 0x000000ffff0c7224 */ /* 0x000fe400078e00ff */
[----:B------:R-:W-:Y:S02]  /*268f0*/  IMAD.MOV.U32 R11, RZ, RZ, 0x1f ;  /* 0x0000001fff0b7424 */ /* 0x000fe400078e00ff */
[----:B------:R-:W-:Y:S02]  /*26900*/  IMAD.MOV.U32 R15, RZ, RZ, -0x1 ;  /* 0xffffffffff0f7424 */ /* 0x000fe400078e00ff */
[----:B---3--:R-:W-:-:S07]  /*26910*/  IMAD.MOV.U32 R13, RZ, RZ, R0 ;  /* 0x000000ffff0d7224 */ /* 0x008fce00078e0000 */
[----:B012---:R-:W-:Y:S05]  /*26920*/  WARPSYNC.COLLECTIVE R15, `(.L_x_3055) ;  /* 0x000000000f087348 */ /* 0x007fea0003c00000 */
[----:B------:R3:W4:Y:S02]  /*26930*/  SHFL.IDX P6, R14, R13, R12, R11 ;  /* 0x0000000c0d0e7389 */ /* 0x00072400000c000b */
[----:B01234-:R-:W-:Y:S01]  /*26940*/  ENDCOLLECTIVE ;  /* 0x000000000000791b */ /* 0x01ffe20003800000 */
.L_x_3055:
[----:B------:R-:W-:Y:S05]  /*26950*/  BSYNC B0 ;  /* 0x0000000000007941 */ /* 0x000fea0003800000 */
.L_x_3054:
        /* <DEDUP_REMOVED lines=9> */
.L_x_3056:
        /* <DEDUP_REMOVED lines=26> */
.L_x_3057:
        /* <DEDUP_REMOVED lines=8> */
.L_x_3058:
        /* <DEDUP_REMOVED lines=8> */
.L_x_3059:
        /* <DEDUP_REMOVED lines=8> */
.L_x_3060:
        /* <DEDUP_REMOVED lines=8> */
.L_x_3061:
        /* <DEDUP_REMOVED lines=9> */
.L_x_3062:
[----:B------:R-:W-:Y:S01]  /*26e20*/  IMAD.MOV.U32 R9, RZ, RZ, R14 ;  /* 0x000000ffff097224 */ /* 0x000fe200078e000e */
[----:B------:R-:W-:Y:S06]  /*26e30*/  BRA `(.L_x_3063) ;  /* 0xffffffb4004c7947 */ /* 0x000fec000383ffff */
.L_x_2903:
        /* <DEDUP_REMOVED lines=8> */
.L_x_3065:
[----:B------:R-:W-:Y:S05]  /*26ec0*/  BSYNC B0 ;  /* 0x0000000000007941 */ /* 0x000fea0003800000 */
.L_x_3064:
        /* <DEDUP_REMOVED lines=10> */
.L_x_3066:
        /* <DEDUP_REMOVED lines=8> */
.L_x_3067:
        /* <DEDUP_REMOVED lines=8> */
.L_x_3068:
        /* <DEDUP_REMOVED lines=8> */
.L_x_3069:
        /* <DEDUP_REMOVED lines=9> */
.L_x_3070:
[----:B------:R-:W-:Y:S01]  /*27180*/  IMAD.MOV.U32 R9, RZ, RZ, R14 ;  /* 0x000000ffff097224 */ /* 0x000fe200078e000e */
[----:B------:R-:W-:Y:S06]  /*27190*/  BRA `(.L_x_3071) ;  /* 0xffffffb400207947 */ /* 0x000fec000383ffff */
.L_x_2905:
[----:B------:R-:W-:Y:S01]  /*271a0*/  BSSY B0, `(.L_x_3072) ;  /* 0x0000006000007945 */ /* 0x000fe20003800000 */
[----:B------:R-:W-:Y:S01]  /*271b0*/  PLOP3.LUT P6, PT, P6, PT, PT, 0x8, 0x0 ;  /* 0x000000000000781c */ /* 0x000fe200037ce170 */
[----:B------:R-:W-:-:S12]  /*271c0*/  IMAD.MOV.U32 R15, RZ, RZ, -0x1 ;  /* 0xffffffffff0f7424 */ /* 0x000fd800078e00ff */
[----:B0-----:R-:W-:Y:S05]  /*271d0*/  WARPSYNC.COLLECTIVE R15, `(.L_x_3073) ;  /* 0x000000000f087348 */ /* 0x001fea0003c00000 */
[----:B------:R-:W-:Y:S01]  /*271e0*/  VOTE.ANY R14, PT, P6 ;  /* 0x00000000000e7806 */ /* 0x000fe200030e0100 */
[----:B0-----:R-:W-:Y:S06]  /*271f0*/  ENDCOLLECTIVE ;  /* 0x000000000000791b */ /* 0x001fec0003800000 */
.L_x_3073:
[----:B------:R-:W-:Y:S05]  /*27200*/  BSYNC B0 ;  /* 0x0000000000007941 */ /* 0x000fea0003800000 */
.L_x_3072:
        /* <DEDUP_REMOVED lines=10> */
.L_x_3074:
[----:B------:R-:W-:Y:S02]  /*272b0*/  IMAD.MOV.U32 R13, RZ, RZ, R6 ;  /* 0x000000ffff0d7224 */ /* 0x000fe400078e0006 */
[----:B------:R-:W-:-:S07]  /*272c0*/  IMAD.MOV.U32 R4, RZ, RZ, R14 ;  /* 0x000000ffff047224 */ /* 0x000fce00078e000e */
[----:B------:R-:W-:Y:S05]  /*272d0*/  WARPSYNC.COLLECTIVE R15, `(.L_x_3075) ;  /* 0x000000000f087348 */ /* 0x000fea0003c00000 */
[----:B------:R0:W1:Y:S02]  /*272e0*/  SHFL.IDX P6, R14, R13, R12, R11 ;  /* 0x0000000c0d0e7389 */ /* 0x00006400000c000b */
[----:B01----:R-:W-:Y:S01]  /*272f0*/  ENDCOLLECTIVE ;  /* 0x000000000000791b */ /* 0x003fe20003800000 */
.L_x_3075:
[----:B------:R-:W-:Y:S02]  /*27300*/  IMAD.MOV.U32 R6, RZ, RZ, R14 ;  /* 0x000000ffff067224 */ /* 0x000fe400078e000e */
[----:B------:R-:W-:-:S05]  /*27310*/  IMAD.IADD R10, R3, 0x1, R10 ;  /* 0x00000001030a7824 */ /* 0x000fca00078e020a */
[----:B------:R2:W-:Y:S01]  /*27320*/  STL [R1+0xc], R10 ;  /* 0x00000c0a01007387 */ /* 0x0005e20000100800 */
[----:B------:R-:W-:Y:S05]  /*27330*/  BRA `(.L_x_3076) ;  /* 0xffffffb400007947 */ /* 0x000fea000383ffff */
.L_x_2907:
        /* <DEDUP_REMOVED lines=8> */
.L_x_3078:
[----:B------:R-:W-:Y:S05]  /*273c0*/  BSYNC B0 ;  /* 0x0000000000007941 */ /* 0x000fea0003800000 */
.L_x_3077:
[----:B------:R-:W-:Y:S01]  /*273d0*/  IMAD.MOV.U32 R3, RZ, RZ, R14 ;  /* 0x000000ffff037224 */ /* 0x000fe200078e000e */
[----:B------:R-:W-:Y:S06]  /*273e0*/  BRA `(.L_x_3079) ;  /* 0xffffffb000ec7947 */ /* 0x000fec000383ffff */
.L_x_2913:
[----:B0-----:R0:W1:Y:S02]  /*273f0*/  SYNCS.PHASECHK.TRANS64.TRYWAIT P0, [R0+URZ+0x28820], R3 ;  /* 0x02882003000075a7 */ /* 0x001064000800017f */
[----:B-1----:R-:W-:Y:S05]  /*27400*/  @!P0 NANOSLEEP.SYNCS 0x989680 ;  /* 0x009896800000895d */ /* 0x002fea0003900000 */
[----:B------:R-:W1:Y:S02]  /*27410*/  @!P0 SYNCS.PHASECHK.TRANS64 P0, [R0+URZ+0x28820], R3 ;  /* 0x02882003000085a7 */ /* 0x000e64000800007f */
[----:B-1----:R-:W-:Y:S05]  /*27420*/  @!P0 BRA `(.L_x_2913) ;  /* 0xfffffffc00f08947 */ /* 0x002fea000383ffff */
[----:B------:R-:W-:Y:S05]  /*27430*/  BRA `(.L_x_3080) ;  /* 0xffffffbc008c7947 */ /* 0x000fea000383ffff */
.L_x_2914:
        /* <DEDUP_REMOVED lines=11> */
.L_x_3082:
[----:B------:R-:W-:Y:S05]  /*274f0*/  BSYNC B0 ;  /* 0x0000000000007941 */ /* 0x000fea0003800000 */
.L_x_3081:
[----:B------:R-:W-:Y:S05]  /*27500*/  BRA `(.L_x_3083) ;  /* 0xffffffbc00747947 */ /* 0x000fea000383ffff */
.L_x_2915:
[----:B------:R-:W-:Y:S01]  /*27510*/  BSSY B0, `(.L_x_3084) ;  /* 0x0000006000007945 */ /* 0x000fe20003800000 */
[----:B------:R-:W-:-:S07]  /*27520*/  IMAD.MOV.U32 R15, RZ, RZ, -0x1 ;  /* 0xffffffffff0f7424 */ /* 0x000fce00078e00ff */
[----:B01----:R-:W-:Y:S05]  /*27530*/  WARPSYNC.COLLECTIVE R15, `(.L_x_3085) ;  /* 0x000000000f0c7348 */ /* 0x003fea0003c00000 */
[----:B------:R-:W-:Y:S02]  /*27540*/  ELECT P6, UR62, PT ;  /* 0x00000000003e782f */ /* 0x000fe400038c0000 */
[----:B------:R-:W-:Y:S01]  /*27550*/  MOV R14, UR62 ;  /* 0x0000003e000e7c02 */ /* 0x000fe20008000f00 */
[----:B01----:R-:W-:Y:S10]  /*27560*/  ENDCOLLECTIVE ;  /* 0x000000000000791b */ /* 0x003ff40003800000 */
.L_x_3085:
[----:B------:R-:W-:Y:S05]  /*27570*/  BSYNC B0 ;  /* 0x0000000000007941 */ /* 0x000fea0003800000 */
.L_x_3084:
[----:B------:R-:W-:Y:S05]  /*27580*/  BRA `(.L_x_3086) ;  /* 0xffffffbc00687947 */ /* 0x000fea000383ffff */
.L_x_2917:
[----:B0-----:R0:W1:Y:S02]  /*27590*/  SYNCS.PHASECHK.TRANS64.TRYWAIT P0, [R6+URZ], R5 ;  /* 0x00000005060075a7 */ /* 0x001064000800017f */
[----:B-1----:R-:W-:Y:S05]  /*275a0*/  @!P0 NANOSLEEP.SYNCS 0x989680 ;  /* 0x009896800000895d */ /* 0x002fea0003900000 */
[----:B------:R-:W1:Y:S02]  /*275b0*/  @!P0 SYNCS.PHASECHK.TRANS64 P0, [R6+URZ], R5 ;  /* 0x00000005060085a7 */ /* 0x000e64000800007f */
[----:B-1----:R-:W-:Y:S05]  /*275c0*/  @!P0 BRA `(.L_x_2917) ;  /* 0xfffffffc00f08947 */ /* 0x002fea000383ffff */
[----:B------:R-:W-:Y:S05]  /*275d0*/  BRA `(.L_x_3087) ;  /* 0xffffffbc00a07947 */ /* 0x000fea000383ffff */
.L_x_2918:
[----:B-1----:R1:W2:Y:S02]  /*275e0*/  SYNCS.PHASECHK.TRANS64.TRYWAIT P0, [R7+URZ], R2 ;  /* 0x00000002070075a7 */ /* 0x0022a4000800017f */
[----:B--2---:R-:W-:Y:S05]  /*275f0*/  @!P0 NANOSLEEP.SYNCS 0x989680 ;  /* 0x009896800000895d */ /* 0x004fea0003900000 */
[----:B------:R-:W2:Y:S02]  /*27600*/  @!P0 SYNCS.PHASECHK.TRANS64 P0, [R7+URZ], R2 ;  /* 0x00000002070085a7 */ /* 0x000ea4000800007f */
[----:B--2---:R-:W-:Y:S05]  /*27610*/  @!P0 BRA `(.L_x_2918) ;  /* 0xfffffffc00f08947 */ /* 0x004fea000383ffff */
[----:B------:R-:W-:Y:S05]  /*27620*/  BRA `(.L_x_3088) ;  /* 0xffffffbc00947947 */ /* 0x000fea000383ffff */
.L_x_2920:
[----:B--2---:R2:W3:Y:S02]  /*27630*/  SYNCS.PHASECHK.TRANS64.TRYWAIT P0, [R4+URZ], R5 ;  /* 0x00000005040075a7 */ /* 0x0044e4000800017f */
[----:B---3--:R-:W-:Y:S05]  /*27640*/  @!P0 NANOSLEEP.SYNCS 0x989680 ;  /* 0x009896800000895d */ /* 0x008fea0003900000 */
[----:B------:R-:W3:Y:S02]  /*27650*/  @!P0 SYNCS.PHASECHK.TRANS64 P0, [R4+URZ], R5 ;  /* 0x00000005040085a7 */ /* 0x000ee4000800007f */
[----:B---3--:R-:W-:Y:S05]  /*27660*/  @!P0 BRA `(.L_x_2920) ;  /* 0xfffffffc00f08947 */ /* 0x008fea000383ffff */
[----:B------:R-:W-:Y:S05]  /*27670*/  BRA `(.L_x_3089) ;  /* 0xffffffbc00987947 */ /* 0x000fea000383ffff */
.L_x_3090:
        /* <DEDUP_REMOVED lines=16> */
.L_x_3099:


//--------------------- .nv.global.init           --------------------------
	.section	.nv.global.init,"aw",@progbits
.nv.global.init:
	.type		$str$20,@object
	.size		$str$20,($str$21 - $str$20)
$str$20:
        /*0000*/ 	.byte	0x28, 0x61, 0x64, 0x64, 0x72, 0x65, 0x73, 0x73, 0x20, 0x26, 0x20, 0x6d, 0x61, 0x73, 0x6b, 0x29
        /*0010*/ 	.byte	0x20, 0x3d, 0x3d, 0x20, 0x30, 0x00
	.type		$str$21,@object
	.size		$str$21,(__unnamed_4 - $str$21)
$str$21:
        /*0016*/ 	.byte	0x2f, 0x74, 0x6d, 0x70, 0x2f, 0x6f, 0x73, 0x73, 0x5f, 0x6b, 0x65, 0x72, 0x6e, 0x65, 0x6c, 0x73
        /*0026*/ 	.byte	0x5f, 0x73, 0x72, 0x63, 0x2f, 0x66, 0x6c, 0x61, 0x73, 0x68, 0x5f, 0x61, 0x74, 0x74, 0x65, 0x6e
        /*0036*/ 	.byte	0x74, 0x69, 0x6f, 0x6e, 0x2f, 0x63, 0x73, 0x72, 0x63, 0x2f, 0x63, 0x75, 0x74, 0x6c, 0x61, 0x73
        /*0046*/ 	.byte	0x73, 0x2f, 0x69, 0x6e, 0x63, 0x6c, 0x75, 0x64, 0x65, 0x2f, 0x63, 0x75, 0x74, 0x65, 0x2f, 0x70
        /*0056*/ 	.byte	0x6f, 0x69, 0x6e, 0x74, 0x65, 0x72, 0x5f, 0x66, 0x6c, 0x61, 0x67, 0x67, 0x65, 0x64, 0x2e, 0x68
        /*0066*/ 	.byte	0x70, 0x70, 0x00
	.type		__unnamed_4,@object
	.size		__unnamed_4,(__unnamed_8 - __unnamed_4)
__unnamed_4:
        /* <DEDUP_REMOVED lines=25> */
	.type		__unnamed_8,@object
	.size		__unnamed_8,(__unnamed_3 - __unnamed_8)
__unnamed_8:
        /* <DEDUP_REMOVED lines=24> */
        /*036d*/ 	.byte	0x3e, 0x20, 0x26, 0x5d, 0x00
	.type		__unnamed_3,@object
	.size		__unnamed_3,(__unnamed_2 - __unnamed_3)
__unnamed_3:
        /* <DEDUP_REMOVED lines=29> */
	.type		__unnamed_2,@object
	.size		__unnamed_2,(__unnamed_7 - __unnamed_2)
__unnamed_2:
        /* <DEDUP_REMOVED lines=29> */
	.type		__unnamed_7,@object
	.size		__unnamed_7,(__unnamed_6 - __unnamed_7)
__unnamed_7:
        /* <DEDUP_REMOVED lines=29> */
        /*08e2*/ 	.byte	0x00
	.type		__unnamed_6,@object
	.size		__unnamed_6,(__unnamed_1 - __unnamed_6)
__unnamed_6:
        /* <DEDUP_REMOVED lines=30> */
	.type		__unnamed_1,@object
	.size		__unnamed_1,(__unnamed_5 - __unnamed_1)
__unnamed_1:
        /* <DEDUP_REMOVED lines=29> */
        /*0c84*/ 	.byte	0x5d, 0x00
	.type		__unnamed_5,@object
	.size		__unnamed_5,(.L_4 - __unnamed_5)
__unnamed_5:
        /* <DEDUP_REMOVED lines=29> */
        /*0e56*/ 	.byte	0x26, 0x5d, 0x00
.L_4:


//--------------------- .nv.shared._ZN7cutlass13device_kernelIN5flash11enable_sm90INS1_16FlashAttnFwdSm90INS1_25CollectiveMainloopFwdSm90ILi2EN4cute5tupleIJNS5_1CILi1EEES8_S8_EEENS6_IJNS7_ILi128EEENS7_ILi176EEESA_EEELi128ENS_10bfloat16_tEfNS_4arch4Sm90ELb0ELb0ELb1ELb0ELb0ELb0ELb0ELb1ELb1ELb1ELb1ELb0EEENS1_21CollectiveEpilogueFwdINS6_IJSA_SA_SB_EEES9_SD_SF_Li256ELb0ELb1ELb1ELb0EEENS1_19SingleTileSchedulerILb0ELb1ELb1ELi128EEEEEEEEEvNT_6ParamsE --------------------------
	.section	.nv.shared._ZN7cutlass13device_kernelIN5flash11enable_sm90INS1_16FlashAttnFwdSm90INS1_25CollectiveMainloopFwdSm90ILi2EN4cute5tupleIJNS5_1CILi1EEES8_S8_EEENS6_IJNS7_ILi128EEENS7_ILi176EEESA_EEELi128ENS_10bfloat16_tEfNS_4arch4Sm90ELb0ELb0ELb1ELb0ELb0ELb0ELb0ELb1ELb1ELb1ELb1ELb0EEENS1_21CollectiveEpilogueFwdINS6_IJSA_SA_SB_EEES9_SD_SF_Li256ELb0ELb1ELb1ELb0EEENS1_19SingleTileSchedulerILb0ELb1ELb1ELi128EEEEEEEEEvNT_6ParamsE,"aw",@nobits
	.sectionflags	@""
	.align	16
	.zero		1024


//--------------------- .nv.shared.reserved.0     --------------------------
	.section	.nv.shared.reserved.0,"aw",@nobits
	.weak		__nv_reservedSMEM_offset_0_alias
	.size		__nv_reservedSMEM_offset_0_alias, 0, 0
	.other		__nv_reservedSMEM_offset_0_alias,@"STO_CUDA_RESERVED_SHARED STV_DEFAULT"
__nv_reservedSMEM_offset_0_alias:
	.zero		0


//--------------------- .nv.global                --------------------------
	.section	.nv.global,"aw",@nobits
.nv.global:
	.type		_ZN80_INTERNAL_0c32b946_44_flash_fwd_hdim128_bf16_split_softcap_sm90_cu_f3e6f9ee_28824cute1_E,@object
	.size		_ZN80_INTERNAL_0c32b946_44_flash_fwd_hdim128_bf16_split_softcap_sm90_cu_f3e6f9ee_28824cute1_E,(_ZN80_INTERNAL_0c32b946_44_flash_fwd_hdim128_bf16_split_softcap_sm90_cu_f3e6f9ee_28824cuda3std3__45__cpo6cbeginE - _ZN80_INTERNAL_0c32b946_44_flash_fwd_hdim128_bf16_split_softcap_sm90_cu_f3e6f9ee_28824cute1_E)
_ZN80_INTERNAL_0c32b946_44_flash_fwd_hdim128_bf16_split_softcap_sm90_cu_f3e6f9ee_28824cute1_E:
	.zero		1
	.type		_ZN80_INTERNAL_0c32b946_44_flash_fwd_hdim128_bf16_split_softcap_sm90_cu_f3e6f9ee_28824cuda3std3__45__cpo6cbeginE,@object
	.size		_ZN80_INTERNAL_0c32b946_44_flash_fwd_hdim128_bf16_split_softcap_sm90_cu_f3e6f9ee_28824cuda3std3__45__cpo6cbeginE,(_ZN80_INTERNAL_0c32b946_44_flash_fwd_hdim128_bf16_split_softcap_sm90_cu_f3e6f9ee_28824cuda3std3__48in_placeE - _ZN80_INTERNAL_0c32b946_44_flash_fwd_hdim128_bf16_split_softcap_sm90_cu_f3e6f9ee_28824cuda3std3__45__cpo6cbeginE)
_ZN80_INTERNAL_0c32b946_44_flash_fwd_hdim128_bf16_split_softcap_sm90_cu_f3e6f9ee_28824cuda3std3__45__cpo6cbeginE:
	.zero		1
	.type		_ZN80_INTERNAL_0c32b946_44_flash_fwd_hdim128_bf16_split_softcap_sm90_cu_f3e6f9ee_28824cuda3std3__48in_placeE,@object
	.size		_ZN80_INTERNAL_0c32b946_44_flash_fwd_hdim128_bf16_split_softcap_sm90_cu_f3e6f9ee_28824cuda3std3__48in_placeE,(_ZN80_INTERNAL_0c32b946_44_flash_fwd_hdim128_bf16_split_softcap_sm90_cu_f3e6f9ee_28824cuda3std6ranges3__45__cpo9iter_moveE - _ZN80_INTERNAL_0c32b946_44_flash_fwd_hdim128_bf16_split_softcap_sm90_cu_f3e6f9ee_28824cuda3std3__48in_placeE)
_ZN80_INTERNAL_0c32b946_44_flash_fwd_hdim128_bf16_split_softcap_sm90_cu_f3e6f9ee_28824cuda3std3__48in_placeE:
	.zero		1
	.type		_ZN80_INTERNAL_0c32b946_44_flash_fwd_hdim128_bf16_split_softcap_sm90_cu_f3e6f9ee_28824cuda3std6ranges3__45__cpo9iter_moveE,@object
	.size		_ZN80_INTERNAL_0c32b946_44_flash_fwd_hdim128_bf16_split_softcap_sm90_cu_f3e6f9ee_28824cuda3std6ranges3__45__cpo9iter_moveE,(_ZN80_INTERNAL_0c32b946_44_flash_fwd_hdim128_bf16_split_softcap_sm90_cu_f3e6f9ee_28824cuda3std3__45__cpo5beginE - _ZN80_INTERNAL_0c32b946_44_flash_fwd_hdim128_bf16_split_softcap_sm90_cu_f3e6f9ee_28824cuda3std6ranges3__45__cpo9iter_moveE)
_ZN80_INTERNAL_0c32b946_44_flash_fwd_hdim128_bf16_split_softcap_sm90_cu_f3e6f9ee_28824cuda3std6ranges3__45__cpo9iter_moveE:
	.zero		1
	.type		_ZN80_INTERNAL_0c32b946_44_flash_fwd_hdim128_bf16_split_softcap_sm90_cu_f3e6f9ee_28824cuda3std3__45__cpo5beginE,@object
	.size		_ZN80_INTERNAL_0c32b946_44_flash_fwd_hdim128_bf16_split_softcap_sm90_cu_f3e6f9ee_28824cuda3std3__45__cpo5beginE,(_ZN80_INTERNAL_0c32b946_44_flash_fwd_hdim128_bf16_split_softcap_sm90_cu_f3e6f9ee_28824cuda3std3__482_GLOBAL__N__0c32b946_44_flash_fwd_hdim128_bf16_split_softcap_sm90_cu_f3e6f9ee_28826ignoreE - _ZN80_INTERNAL_0c32b946_44_flash_fwd_hdim128_bf16_split_softcap_sm90_cu_f3e6f9ee_28824cuda3std3__45__cpo5beginE)
_ZN80_INTERNAL_0c32b946_44_flash_fwd_hdim128_bf16_split_softcap_sm90_cu_f3e6f9ee_28824cuda3std3__45__cpo5beginE:
	.zero		1
	.type		_ZN80_INTERNAL_0c32b946_44_flash_fwd_hdim128_bf16_split_softcap_sm90_cu_f3e6f9ee_28824cuda3std3__482_GLOBAL__N__0c32b946_44_flash_fwd_hdim128_bf16_split_softcap_sm90_cu_f3e6f9ee_28826ignoreE,@object
	.size		_ZN80_INTERNAL_0c32b946_44_flash_fwd_hdim128_bf16_split_softcap_sm90_cu_f3e6f9ee_28824cuda3std3__482_GLOBAL__N__0c32b946_44_flash_fwd_hdim128_bf16_split_softcap_sm90_cu_f3e6f9ee_28826ignoreE,(_ZN80_INTERNAL_0c32b946_44_flash_fwd_hdim128_bf16_split_softcap_sm90_cu_f3e6f9ee_28824cute7productE - _ZN80_INTERNAL_0c32b946_44_flash_fwd_hdim128_bf16_split_softcap_sm90_cu_f3e6f9ee_28824cuda3std3__482_GLOBAL__N__0c32b946_44_flash_fwd_hdim128_bf16_split_softcap_sm90_cu_f3e6f9ee_28826ignoreE)
_ZN80_INTERNAL_0c32b946_44_flash_fwd_hdim128_bf16_split_softcap_sm90_cu_f3e6f9ee_28824cuda3std3__482_GLOBAL__N__0c32b946_44_flash_fwd_hdim128_bf16_split_softcap_sm90_cu_f3e6f9ee_28826ignoreE:
	.zero		1
	.type		_ZN80_INTERNAL_0c32b946_44_flash_fwd_hdim128_bf16_split_softcap_sm90_cu_f3e6f9ee_28824cute7productE,@object
	.size		_ZN80_INTERNAL_0c32b946_44_flash_fwd_hdim128_bf16_split_softcap_sm90_cu_f3e6f9ee_28824cute7productE,(_ZN80_INTERNAL_0c32b946_44_flash_fwd_hdim128_bf16_split_softcap_sm90_cu_f3e6f9ee_28824cuda3std3__45__cpo3endE - _ZN80_INTERNAL_0c32b946_44_flash_fwd_hdim128_bf16_split_softcap_sm90_cu_f3e6f9ee_28824cute7productE)
_ZN80_INTERNAL_0c32b946_44_flash_fwd_hdim128_bf16_split_softcap_sm90_cu_f3e6f9ee_28824cute7productE:
	.zero		1
	.type		_ZN80_INTERNAL_0c32b946_44_flash_fwd_hdim128_bf16_split_softcap_sm90_cu_f3e6f9ee_28824cuda3std3__45__cpo3endE,@object
	.size		_ZN80_INTERNAL_0c32b946_44_flash_fwd_hdim128_bf16_split_softcap_sm90_cu_f3e6f9ee_28824cuda3std3__45__cpo3endE,(_ZN80_INTERNAL_0c32b946_44_flash_fwd_hdim128_bf16_split_softcap_sm90_cu_f3e6f9ee_28824cuda3std3__419piecewise_constructE - _ZN80_INTERNAL_0c32b946_44_flash_fwd_hdim128_bf16_split_softcap_sm90_cu_f3e6f9ee_28824cuda3std3__45__cpo3endE)
_ZN80_INTERNAL_0c32b946_44_flash_fwd_hdim128_bf16_split_softcap_sm90_cu_f3e6f9ee_28824cuda3std3__45__cpo3endE:
	.zero		1
	.type		_ZN80_INTERNAL_0c32b946_44_flash_fwd_hdim128_bf16_split_softcap_sm90_cu_f3e6f9ee_28824cuda3std3__419piecewise_constructE,@object
	.size		_ZN80_INTERNAL_0c32b946_44_flash_fwd_hdim128_bf16_split_softcap_sm90_cu_f3e6f9ee_28824cuda3std3__419piecewise_constructE,(_ZN80_INTERNAL_0c32b946_44_flash_fwd_hdim128_bf16_split_softcap_sm90_cu_f3e6f9ee_28824cuda3std3__45__cpo4cendE - _ZN80_INTERNAL_0c32b946_44_flash_fwd_hdim128_bf16_split_softcap_sm90_cu_f3e6f9ee_28824cuda3std3__419piecewise_constructE)
_ZN80_INTERNAL_0c32b946_44_flash_fwd_hdim128_bf16_split_softcap_sm90_cu_f3e6f9ee_28824cuda3std3__419piecewise_constructE:
	.zero		1
	.type		_ZN80_INTERNAL_0c32b946_44_flash_fwd_hdim128_bf16_split_softcap_sm90_cu_f3e6f9ee_28824cuda3std3__45__cpo4cendE,@object
	.size		_ZN80_INTERNAL_0c32b946_44_flash_fwd_hdim128_bf16_split_softcap_sm90_cu_f3e6f9ee_28824cuda3std3__45__cpo4cendE,(_ZN80_INTERNAL_0c32b946_44_flash_fwd_hdim128_bf16_split_softcap_sm90_cu_f3e6f9ee_28824cuda3std6ranges3__45__cpo4swapE - _ZN80_INTERNAL_0c32b946_44_flash_fwd_hdim128_bf16_split_softcap_sm90_cu_f3e6f9ee_28824cuda3std3__45__cpo4cendE)
_ZN80_INTERNAL_0c32b946_44_flash_fwd_hdim128_bf16_split_softcap_sm90_cu_f3e6f9ee_28824cuda3std3__45__cpo4cendE:
	.zero		1
	.type		_ZN80_INTERNAL_0c32b946_44_flash_fwd_hdim128_bf16_split_softcap_sm90_cu_f3e6f9ee_28824cuda3std6ranges3__45__cpo4swapE,@object
	.size		_ZN80_INTERNAL_0c32b946_44_flash_fwd_hdim128_bf16_split_softcap_sm90_cu_f3e6f9ee_28824cuda3std6ranges3__45__cpo4swapE,(.L_15 - _ZN80_INTERNAL_0c32b946_44_flash_fwd_hdim128_bf16_split_softcap_sm90_cu_f3e6f9ee_28824cuda3std6ranges3__45__cpo4swapE)
_ZN80_INTERNAL_0c32b946_44_flash_fwd_hdim128_bf16_split_softcap_sm90_cu_f3e6f9ee_28824cuda3std6ranges3__45__cpo4swapE:
	.zero		1
.L_15:


//--------------------- .nv.shared._ZN7cutlass13device_kernelIN5flash11enable_sm90INS1_16FlashAttnFwdSm90INS1_25CollectiveMainloopFwdSm90ILi2EN4cute5tupleIJNS5_1CILi1EEES8_S8_EEENS6_IJNS7_ILi128EEENS7_ILi176EEESA_EEELi128ENS_10bfloat16_tEfNS_4arch4Sm90ELb0ELb0ELb1ELb1ELb0ELb0ELb0ELb1ELb1ELb1ELb1ELb0EEENS1_21CollectiveEpilogueFwdINS6_IJSA_SA_SB_EEES9_SD_SF_Li256ELb1ELb1ELb1ELb0EEENS1_36VarlenDynamicPersistentTileSchedulerILi128ELi176ELi256ELi128ELb1ELb1ELb1ELb0ELb1ELb1EEEEEEEEEvNT_6ParamsE --------------------------
	.section	.nv.shared._ZN7cutlass13device_kernelIN5flash11enable_sm90INS1_16FlashAttnFwdSm90INS1_25CollectiveMainloopFwdSm90ILi2EN4cute5tupleIJNS5_1CILi1EEES8_S8_EEENS6_IJNS7_ILi128EEENS7_ILi176EEESA_EEELi128ENS_10bfloat16_tEfNS_4arch4Sm90ELb0ELb0ELb1ELb1ELb0ELb0ELb0ELb1ELb1ELb1ELb1ELb0EEENS1_21CollectiveEpilogueFwdINS6_IJSA_SA_SB_EEES9_SD_SF_Li256ELb1ELb1ELb1ELb0EEENS1_36VarlenDynamicPersistentTileSchedulerILi128ELi176ELi256ELi128ELb1ELb1ELb1ELb0ELb1ELb1EEEEEEEEEvNT_6ParamsE,"aw",@nobits
	.sectionflags	@""
	.align	16
	.zero		1024


//--------------------- .nv.shared._ZN7cutlass13device_kernelIN5flash11enable_sm90INS1_16FlashAttnFwdSm90INS1_25CollectiveMainloopFwdSm90ILi2EN4cute5tupleIJNS5_1CILi1EEES8_S8_EEENS6_IJNS7_ILi128EEENS7_ILi176EEESA_EEELi128ENS_10bfloat16_tEfNS_4arch4Sm90ELb0ELb0ELb1ELb1ELb0ELb1ELb0ELb1ELb1ELb1ELb1ELb0EEENS1_21CollectiveEpilogueFwdINS6_IJSA_SA_SB_EEES9_SD_SF_Li256ELb1ELb1ELb1ELb0EEENS1_36VarlenDynamicPersistentTileSchedulerILi128ELi176ELi256ELi128ELb1ELb1ELb1ELb0ELb1ELb1EEEEEEEEEvNT_6ParamsE --------------------------
	.section	.nv.shared._ZN7cutlass13device_kernelIN5flash11enable_sm90INS1_16FlashAttnFwdSm90INS1_25CollectiveMainloopFwdSm90ILi2EN4cute5tupleIJNS5_1CILi1EEES8_S8_EEENS6_IJNS7_ILi128EEENS7_ILi176EEESA_EEELi128ENS_10bfloat16_tEfNS_4arch4Sm90ELb0ELb0ELb1ELb1ELb0ELb1ELb0ELb1ELb1ELb1ELb1ELb0EEENS1_21CollectiveEpilogueFwdINS6_IJSA_SA_SB_EEES9_SD_SF_Li256ELb1ELb1ELb1ELb0EEENS1_36VarlenDynamicPersistentTileSchedulerILi128ELi176ELi256ELi128ELb1ELb1ELb1ELb0ELb1ELb1EEEEEEEEEvNT_6ParamsE,"aw",@nobits
	.sectionflags	@""
	.align	16
	.zero		1024


//--------------------- .nv.shared._ZN7cutlass13device_kernelIN5flash11enable_sm90INS1_16FlashAttnFwdSm90INS1_25CollectiveMainloopFwdSm90ILi2EN4cute5tupleIJNS5_1CILi1EEES8_S8_EEENS6_IJNS7_ILi128EEESA_SA_EEELi128ENS_10bfloat16_tEfNS_4arch4Sm90ELb0ELb1ELb1ELb0ELb0ELb0ELb0ELb1ELb1ELb1ELb1ELb0EEENS1_21CollectiveEpilogueFwdISB_S9_SC_SE_Li256ELb0ELb1ELb1ELb0EEENS1_19SingleTileSchedulerILb0ELb1ELb1ELi128EEEEEEEEEvNT_6ParamsE --------------------------
	.section	.nv.shared._ZN7cutlass13device_kernelIN5flash11enable_sm90INS1_16FlashAttnFwdSm90INS1_25CollectiveMainloopFwdSm90ILi2EN4cute5tupleIJNS5_1CILi1EEES8_S8_EEENS6_IJNS7_ILi128EEESA_SA_EEELi128ENS_10bfloat16_tEfNS_4arch4Sm90ELb0ELb1ELb1ELb0ELb0ELb0ELb0ELb1ELb1ELb1ELb1ELb0EEENS1_21CollectiveEpilogueFwdISB_S9_SC_SE_Li256ELb0ELb1ELb1ELb0EEENS1_19SingleTileSchedulerILb0ELb1ELb1ELi128EEEEEEEEEvNT_6ParamsE,"aw",@nobits
	.sectionflags	@""
	.align	16
	.zero		1024


//--------------------- .nv.shared._ZN7cutlass13device_kernelIN5flash11enable_sm90INS1_16FlashAttnFwdSm90INS1_25CollectiveMainloopFwdSm90ILi2EN4cute5tupleIJNS5_1CILi1EEES8_S8_EEENS6_IJNS7_ILi128EEESA_SA_EEELi128ENS_10bfloat16_tEfNS_4arch4Sm90ELb0ELb1ELb1ELb1ELb0ELb0ELb0ELb1ELb1ELb1ELb1ELb0EEENS1_21CollectiveEpilogueFwdISB_S9_SC_SE_Li256ELb1ELb1ELb1ELb0EEENS1_36VarlenDynamicPersistentTileSchedulerILi128ELi128ELi256ELi128ELb1ELb1ELb1ELb1ELb0ELb1EEEEEEEEEvNT_6ParamsE --------------------------
	.section	.nv.shared._ZN7cutlass13device_kernelIN5flash11enable_sm90INS1_16FlashAttnFwdSm90INS1_25CollectiveMainloopFwdSm90ILi2EN4cute5tupleIJNS5_1CILi1EEES8_S8_EEENS6_IJNS7_ILi128EEESA_SA_EEELi128ENS_10bfloat16_tEfNS_4arch4Sm90ELb0ELb1ELb1ELb1ELb0ELb0ELb0ELb1ELb1ELb1ELb1ELb0EEENS1_21CollectiveEpilogueFwdISB_S9_SC_SE_Li256ELb1ELb1ELb1ELb0EEENS1_36VarlenDynamicPersistentTileSchedulerILi128ELi128ELi256ELi128ELb1ELb1ELb1ELb1ELb0ELb1EEEEEEEEEvNT_6ParamsE,"aw",@nobits
	.sectionflags	@""
	.align	16
	.zero		1024


//--------------------- .nv.shared._ZN7cutlass13device_kernelIN5flash11enable_sm90INS1_16FlashAttnFwdSm90INS1_25CollectiveMainloopFwdSm90ILi2EN4cute5tupleIJNS5_1CILi1EEES8_S8_EEENS6_IJNS7_ILi128EEESA_SA_EEELi128ENS_10bfloat16_tEfNS_4arch4Sm90ELb0ELb1ELb1ELb1ELb0ELb1ELb0ELb1ELb1ELb1ELb1ELb0EEENS1_21CollectiveEpilogueFwdISB_S9_SC_SE_Li256ELb1ELb1ELb1ELb0EEENS1_36VarlenDynamicPersistentTileSchedulerILi128ELi128ELi256ELi128ELb1ELb1ELb1ELb1ELb0ELb1EEEEEEEEEvNT_6ParamsE --------------------------
	.section	.nv.shared._ZN7cutlass13device_kernelIN5flash11enable_sm90INS1_16FlashAttnFwdSm90INS1_25CollectiveMainloopFwdSm90ILi2EN4cute5tupleIJNS5_1CILi1EEES8_S8_EEENS6_IJNS7_ILi128EEESA_SA_EEELi128ENS_10bfloat16_tEfNS_4arch4Sm90ELb0ELb1ELb1ELb1ELb0ELb1ELb0ELb1ELb1ELb1ELb1ELb0EEENS1_21CollectiveEpilogueFwdISB_S9_SC_SE_Li256ELb1ELb1ELb1ELb0EEENS1_36VarlenDynamicPersistentTileSchedulerILi128ELi128ELi256ELi128ELb1ELb1ELb1ELb1ELb0ELb1EEEEEEEEEvNT_6ParamsE,"aw",@nobits
	.sectionflags	@""
	.align	16
	.zero		1024


//--------------------- .nv.shared._ZN7cutlass13device_kernelIN5flash11enable_sm90INS1_16FlashAttnFwdSm90INS1_25CollectiveMainloopFwdSm90ILi2EN4cute5tupleIJNS5_1CILi1EEES8_S8_EEENS6_IJNS7_ILi128EEESA_SA_EEELi128ENS_10bfloat16_tEfNS_4arch4Sm90ELb1ELb0ELb1ELb0ELb0ELb0ELb0ELb1ELb1ELb1ELb1ELb0EEENS1_21CollectiveEpilogueFwdISB_S9_SC_SE_Li256ELb0ELb1ELb1ELb0EEENS1_19SingleTileSchedulerILb0ELb1ELb1ELi128EEEEEEEEEvNT_6ParamsE --------------------------
	.section	.nv.shared._ZN7cutlass13device_kernelIN5flash11enable_sm90INS1_16FlashAttnFwdSm90INS1_25CollectiveMainloopFwdSm90ILi2EN4cute5tupleIJNS5_1CILi1EEES8_S8_EEENS6_IJNS7_ILi128EEESA_SA_EEELi128ENS_10bfloat16_tEfNS_4arch4Sm90ELb1ELb0ELb1ELb0ELb0ELb0ELb0ELb1ELb1ELb1ELb1ELb0EEENS1_21CollectiveEpilogueFwdISB_S9_SC_SE_Li256ELb0ELb1ELb1ELb0EEENS1_19SingleTileSchedulerILb0ELb1ELb1ELi128EEEEEEEEEvNT_6ParamsE,"aw",@nobits
	.sectionflags	@""
	.align	16
	.zero		1024


//--------------------- .nv.shared._ZN7cutlass13device_kernelIN5flash11enable_sm90INS1_16FlashAttnFwdSm90INS1_25CollectiveMainloopFwdSm90ILi2EN4cute5tupleIJNS5_1CILi1EEES8_S8_EEENS6_IJNS7_ILi128EEESA_SA_EEELi128ENS_10bfloat16_tEfNS_4arch4Sm90ELb1ELb0ELb1ELb1ELb0ELb0ELb0ELb1ELb1ELb1ELb1ELb0EEENS1_21CollectiveEpilogueFwdISB_S9_SC_SE_Li256ELb1ELb1ELb1ELb0EEENS1_36VarlenDynamicPersistentTileSchedulerILi128ELi128ELi256ELi128ELb1ELb1ELb1ELb1ELb1ELb1EEEEEEEEEvNT_6ParamsE --------------------------
	.section	.nv.shared._ZN7cutlass13device_kernelIN5flash11enable_sm90INS1_16FlashAttnFwdSm90INS1_25CollectiveMainloopFwdSm90ILi2EN4cute5tupleIJNS5_1CILi1EEES8_S8_EEENS6_IJNS7_ILi128EEESA_SA_EEELi128ENS_10bfloat16_tEfNS_4arch4Sm90ELb1ELb0ELb1ELb1ELb0ELb0ELb0ELb1ELb1ELb1ELb1ELb0EEENS1_21CollectiveEpilogueFwdISB_S9_SC_SE_Li256ELb1ELb1ELb1ELb0EEENS1_36VarlenDynamicPersistentTileSchedulerILi128ELi128ELi256ELi128ELb1ELb1ELb1ELb1ELb1ELb1EEEEEEEEEvNT_6ParamsE,"aw",@nobits
	.sectionflags	@""
	.align	16
	.zero		1024


//--------------------- .nv.shared._ZN7cutlass13device_kernelIN5flash11enable_sm90INS1_16FlashAttnFwdSm90INS1_25CollectiveMainloopFwdSm90ILi2EN4cute5tupleIJNS5_1CILi1EEES8_S8_EEENS6_IJNS7_ILi128EEESA_SA_EEELi128ENS_10bfloat16_tEfNS_4arch4Sm90ELb1ELb0ELb1ELb1ELb0ELb1ELb0ELb1ELb1ELb1ELb1ELb0EEENS1_21CollectiveEpilogueFwdISB_S9_SC_SE_Li256ELb1ELb1ELb1ELb0EEENS1_36VarlenDynamicPersistentTileSchedulerILi128ELi128ELi256ELi128ELb1ELb1ELb1ELb1ELb1ELb1EEEEEEEEEvNT_6ParamsE --------------------------
	.section	.nv.shared._ZN7cutlass13device_kernelIN5flash11enable_sm90INS1_16FlashAttnFwdSm90INS1_25CollectiveMainloopFwdSm90ILi2EN4cute5tupleIJNS5_1CILi1EEES8_S8_EEENS6_IJNS7_ILi128EEESA_SA_EEELi128ENS_10bfloat16_tEfNS_4arch4Sm90ELb1ELb0ELb1ELb1ELb0ELb1ELb0ELb1ELb1ELb1ELb1ELb0EEENS1_21CollectiveEpilogueFwdISB_S9_SC_SE_Li256ELb1ELb1ELb1ELb0EEENS1_36VarlenDynamicPersistentTileSchedulerILi128ELi128ELi256ELi128ELb1ELb1ELb1ELb1ELb1ELb1EEEEEEEEEvNT_6ParamsE,"aw",@nobits
	.sectionflags	@""
	.align	16
	.zero		1024


//--------------------- .nv.constant0._ZN7cutlass13device_kernelIN5flash11enable_sm90INS1_16FlashAttnFwdSm90INS1_25CollectiveMainloopFwdSm90ILi2EN4cute5tupleIJNS5_1CILi1EEES8_S8_EEENS6_IJNS7_ILi128EEENS7_ILi176EEESA_EEELi128ENS_10bfloat16_tEfNS_4arch4Sm90ELb0ELb0ELb1ELb0ELb0ELb0ELb0ELb1ELb1ELb1ELb1ELb0EEENS1_21CollectiveEpilogueFwdINS6_IJSA_SA_SB_EEES9_SD_SF_Li256ELb0ELb1ELb1ELb0EEENS1_19SingleTileSchedulerILb0ELb1ELb1ELi128EEEEEEEEEvNT_6ParamsE --------------------------
	.section	.nv.constant0._ZN7cutlass13device_kernelIN5flash11enable_sm90INS1_16FlashAttnFwdSm90INS1_25CollectiveMainloopFwdSm90ILi2EN4cute5tupleIJNS5_1CILi1EEES8_S8_EEENS6_IJNS7_ILi128EEENS7_ILi176EEESA_EEELi128ENS_10bfloat16_tEfNS_4arch4Sm90ELb0ELb0ELb1ELb0ELb0ELb0ELb0ELb1ELb1ELb1ELb1ELb0EEENS1_21CollectiveEpilogueFwdINS6_IJSA_SA_SB_EEES9_SD_SF_Li256ELb0ELb1ELb1ELb0EEENS1_19SingleTileSchedulerILb0ELb1ELb1ELi128EEEEEEEEEvNT_6ParamsE,"a",@progbits
	.sectionflags	@""
	.align	4
.nv.constant0._ZN7cutlass13device_kernelIN5flash11enable_sm90INS1_16FlashAttnFwdSm90INS1_25CollectiveMainloopFwdSm90ILi2EN4cute5tupleIJNS5_1CILi1EEES8_S8_EEENS6_IJNS7_ILi128EEENS7_ILi176EEESA_EEELi128ENS_10bfloat16_tEfNS_4arch4Sm90ELb0ELb0ELb1ELb0ELb0ELb0ELb0ELb1ELb1ELb1ELb1ELb0EEENS1_21CollectiveEpilogueFwdINS6_IJSA_SA_SB_EEES9_SD_SF_Li256ELb0ELb1ELb1ELb0EEENS1_19SingleTileSchedulerILb0ELb1ELb1ELi128EEEEEEEEEvNT_6ParamsE:
	.zero		3200


//--------------------- .nv.constant0._ZN7cutlass13device_kernelIN5flash11enable_sm90INS1_16FlashAttnFwdSm90INS1_25CollectiveMainloopFwdSm90ILi2EN4cute5tupleIJNS5_1CILi1EEES8_S8_EEENS6_IJNS7_ILi128EEENS7_ILi176EEESA_EEELi128ENS_10bfloat16_tEfNS_4arch4Sm90ELb0ELb0ELb1ELb1ELb0ELb0ELb0ELb1ELb1ELb1ELb1ELb0EEENS1_21CollectiveEpilogueFwdINS6_IJSA_SA_SB_EEES9_SD_SF_Li256ELb1ELb1ELb1ELb0EEENS1_36VarlenDynamicPersistentTileSchedulerILi128ELi176ELi256ELi128ELb1ELb1ELb1ELb0ELb1ELb1EEEEEEEEEvNT_6ParamsE --------------------------
	.section	.nv.constant0._ZN7cutlass13device_kernelIN5flash11enable_sm90INS1_16FlashAttnFwdSm90INS1_25CollectiveMainloopFwdSm90ILi2EN4cute5tupleIJNS5_1CILi1EEES8_S8_EEENS6_IJNS7_ILi128EEENS7_ILi176EEESA_EEELi128ENS_10bfloat16_tEfNS_4arch4Sm90ELb0ELb0ELb1ELb1ELb0ELb0ELb0ELb1ELb1ELb1ELb1ELb0EEENS1_21CollectiveEpilogueFwdINS6_IJSA_SA_SB_EEES9_SD_SF_Li256ELb1ELb1ELb1ELb0EEENS1_36VarlenDynamicPersistentTileSchedulerILi128ELi176ELi256ELi128ELb1ELb1ELb1ELb0ELb1ELb1EEEEEEEEEvNT_6ParamsE,"a",@progbits
	.sectionflags	@""
	.align	4
.nv.constant0._ZN7cutlass13device_kernelIN5flash11enable_sm90INS1_16FlashAttnFwdSm90INS1_25CollectiveMainloopFwdSm90ILi2EN4cute5tupleIJNS5_1CILi1EEES8_S8_EEENS6_IJNS7_ILi128EEENS7_ILi176EEESA_EEELi128ENS_10bfloat16_tEfNS_4arch4Sm90ELb0ELb0ELb1ELb1ELb0ELb0ELb0ELb1ELb1ELb1ELb1ELb0EEENS1_21CollectiveEpilogueFwdINS6_IJSA_SA_SB_EEES9_SD_SF_Li256ELb1ELb1ELb1ELb0EEENS1_36VarlenDynamicPersistentTileSchedulerILi128ELi176ELi256ELi128ELb1ELb1ELb1ELb0ELb1ELb1EEEEEEEEEvNT_6ParamsE:
	.zero		3328


//--------------------- .nv.constant0._ZN7cutlass13device_kernelIN5flash11enable_sm90INS1_16FlashAttnFwdSm90INS1_25CollectiveMainloopFwdSm90ILi2EN4cute5tupleIJNS5_1CILi1EEES8_S8_EEENS6_IJNS7_ILi128EEENS7_ILi176EEESA_EEELi128ENS_10bfloat16_tEfNS_4arch4Sm90ELb0ELb0ELb1ELb1ELb0ELb1ELb0ELb1ELb1ELb1ELb1ELb0EEENS1_21CollectiveEpilogueFwdINS6_IJSA_SA_SB_EEES9_SD_SF_Li256ELb1ELb1ELb1ELb0EEENS1_36VarlenDynamicPersistentTileSchedulerILi128ELi176ELi256ELi128ELb1ELb1ELb1ELb0ELb1ELb1EEEEEEEEEvNT_6ParamsE --------------------------
	.section	.nv.constant0._ZN7cutlass13device_kernelIN5flash11enable_sm90INS1_16FlashAttnFwdSm90INS1_25CollectiveMainloopFwdSm90ILi2EN4cute5tupleIJNS5_1CILi1EEES8_S8_EEENS6_IJNS7_ILi128EEENS7_ILi176EEESA_EEELi128ENS_10bfloat16_tEfNS_4arch4Sm90ELb0ELb0ELb1ELb1ELb0ELb1ELb0ELb1ELb1ELb1ELb1ELb0EEENS1_21CollectiveEpilogueFwdINS6_IJSA_SA_SB_EEES9_SD_SF_Li256ELb1ELb1ELb1ELb0EEENS1_36VarlenDynamicPersistentTileSchedulerILi128ELi176ELi256ELi128ELb1ELb1ELb1ELb0ELb1ELb1EEEEEEEEEvNT_6ParamsE,"a",@progbits
	.sectionflags	@""
	.align	4
.nv.constant0._ZN7cutlass13device_kernelIN5flash11enable_sm90INS1_16FlashAttnFwdSm90INS1_25CollectiveMainloopFwdSm90ILi2EN4cute5tupleIJNS5_1CILi1EEES8_S8_EEENS6_IJNS7_ILi128EEENS7_ILi176EEESA_EEELi128ENS_10bfloat16_tEfNS_4arch4Sm90ELb0ELb0ELb1ELb1ELb0ELb1ELb0ELb1ELb1ELb1ELb1ELb0EEENS1_21CollectiveEpilogueFwdINS6_IJSA_SA_SB_EEES9_SD_SF_Li256ELb1ELb1ELb1ELb0EEENS1_36VarlenDynamicPersistentTileSchedulerILi128ELi176ELi256ELi128ELb1ELb1ELb1ELb0ELb1ELb1EEEEEEEEEvNT_6ParamsE:
	.zero		3328


//--------------------- .nv.constant0._ZN7cutlass13device_kernelIN5flash11enable_sm90INS1_16FlashAttnFwdSm90INS1_25CollectiveMainloopFwdSm90ILi2EN4cute5tupleIJNS5_1CILi1EEES8_S8_EEENS6_IJNS7_ILi128EEESA_SA_EEELi128ENS_10bfloat16_tEfNS_4arch4Sm90ELb0ELb1ELb1ELb0ELb0ELb0ELb0ELb1ELb1ELb1ELb1ELb0EEENS1_21CollectiveEpilogueFwdISB_S9_SC_SE_Li256ELb0ELb1ELb1ELb0EEENS1_19SingleTileSchedulerILb0ELb1ELb1ELi128EEEEEEEEEvNT_6ParamsE --------------------------
	.section	.nv.constant0._ZN7cutlass13device_kernelIN5flash11enable_sm90INS1_16FlashAttnFwdSm90INS1_25CollectiveMainloopFwdSm90ILi2EN4cute5tupleIJNS5_1CILi1EEES8_S8_EEENS6_IJNS7_ILi128EEESA_SA_EEELi128ENS_10bfloat16_tEfNS_4arch4Sm90ELb0ELb1ELb1ELb0ELb0ELb0ELb0ELb1ELb1ELb1ELb1ELb0EEENS1_21CollectiveEpilogueFwdISB_S9_SC_SE_Li256ELb0ELb1ELb1ELb0EEENS1_19SingleTileSchedulerILb0ELb1ELb1ELi128EEEEEEEEEvNT_6ParamsE,"a",@progbits
	.sectionflags	@""
	.align	4
.nv.constant0._ZN7cutlass13device_kernelIN5flash11enable_sm90INS1_16FlashAttnFwdSm90INS1_25CollectiveMainloopFwdSm90ILi2EN4cute5tupleIJNS5_1CILi1EEES8_S8_EEENS6_IJNS7_ILi128EEESA_SA_EEELi128ENS_10bfloat16_tEfNS_4arch4Sm90ELb0ELb1ELb1ELb0ELb0ELb0ELb0ELb1ELb1ELb1ELb1ELb0EEENS1_21CollectiveEpilogueFwdISB_S9_SC_SE_Li256ELb0ELb1ELb1ELb0EEENS1_19SingleTileSchedulerILb0ELb1ELb1ELi128EEEEEEEEEvNT_6ParamsE:
	.zero		3200


//--------------------- .nv.constant0._ZN7cutlass13device_kernelIN5flash11enable_sm90INS1_16FlashAttnFwdSm90INS1_25CollectiveMainloopFwdSm90ILi2EN4cute5tupleIJNS5_1CILi1EEES8_S8_EEENS6_IJNS7_ILi128EEESA_SA_EEELi128ENS_10bfloat16_tEfNS_4arch4Sm90ELb0ELb1ELb1ELb1ELb0ELb0ELb0ELb1ELb1ELb1ELb1ELb0EEENS1_21CollectiveEpilogueFwdISB_S9_SC_SE_Li256ELb1ELb1ELb1ELb0EEENS1_36VarlenDynamicPersistentTileSchedulerILi128ELi128ELi256ELi128ELb1ELb1ELb1ELb1ELb0ELb1EEEEEEEEEvNT_6ParamsE --------------------------
	.section	.nv.constant0._ZN7cutlass13device_kernelIN5flash11enable_sm90INS1_16FlashAttnFwdSm90INS1_25CollectiveMainloopFwdSm90ILi2EN4cute5tupleIJNS5_1CILi1EEES8_S8_EEENS6_IJNS7_ILi128EEESA_SA_EEELi128ENS_10bfloat16_tEfNS_4arch4Sm90ELb0ELb1ELb1ELb1ELb0ELb0ELb0ELb1ELb1ELb1ELb1ELb0EEENS1_21CollectiveEpilogueFwdISB_S9_SC_SE_Li256ELb1ELb1ELb1ELb0EEENS1_36VarlenDynamicPersistentTileSchedulerILi128ELi128ELi256ELi128ELb1ELb1ELb1ELb1ELb0ELb1EEEEEEEEEvNT_6ParamsE,"a",@progbits
	.sectionflags	@""
	.align	4
.nv.constant0._ZN7cutlass13device_kernelIN5flash11enable_sm90INS1_16FlashAttnFwdSm90INS1_25CollectiveMainloopFwdSm90ILi2EN4cute5tupleIJNS5_1CILi1EEES8_S8_EEENS6_IJNS7_ILi128EEESA_SA_EEELi128ENS_10bfloat16_tEfNS_4arch4Sm90ELb0ELb1ELb1ELb1ELb0ELb0ELb0ELb1ELb1ELb1ELb1ELb0EEENS1_21CollectiveEpilogueFwdISB_S9_SC_SE_Li256ELb1ELb1ELb1ELb0EEENS1_36VarlenDynamicPersistentTileSchedulerILi128ELi128ELi256ELi128ELb1ELb1ELb1ELb1ELb0ELb1EEEEEEEEEvNT_6ParamsE:
	.zero		3328


//--------------------- .nv.constant0._ZN7cutlass13device_kernelIN5flash11enable_sm90INS1_16FlashAttnFwdSm90INS1_25CollectiveMainloopFwdSm90ILi2EN4cute5tupleIJNS5_1CILi1EEES8_S8_EEENS6_IJNS7_ILi128EEESA_SA_EEELi128ENS_10bfloat16_tEfNS_4arch4Sm90ELb0ELb1ELb1ELb1ELb0ELb1ELb0ELb1ELb1ELb1ELb1ELb0EEENS1_21CollectiveEpilogueFwdISB_S9_SC_SE_Li256ELb1ELb1ELb1ELb0EEENS1_36VarlenDynamicPersistentTileSchedulerILi128ELi128ELi256ELi128ELb1ELb1ELb1ELb1ELb0ELb1EEEEEEEEEvNT_6ParamsE --------------------------
	.section	.nv.constant0._ZN7cutlass13device_kernelIN5flash11enable_sm90INS1_16FlashAttnFwdSm90INS1_25CollectiveMainloopFwdSm90ILi2EN4cute5tupleIJNS5_1CILi1EEES8_S8_EEENS6_IJNS7_ILi128EEESA_SA_EEELi128ENS_10bfloat16_tEfNS_4arch4Sm90ELb0ELb1ELb1ELb1ELb0ELb1ELb0ELb1ELb1ELb1ELb1ELb0EEENS1_21CollectiveEpilogueFwdISB_S9_SC_SE_Li256ELb1ELb1ELb1ELb0EEENS1_36VarlenDynamicPersistentTileSchedulerILi128ELi128ELi256ELi128ELb1ELb1ELb1ELb1ELb0ELb1EEEEEEEEEvNT_6ParamsE,"a",@progbits
	.sectionflags	@""
	.align	4
.nv.constant0._ZN7cutlass13device_kernelIN5flash11enable_sm90INS1_16FlashAttnFwdSm90INS1_25CollectiveMainloopFwdSm90ILi2EN4cute5tupleIJNS5_1CILi1EEES8_S8_EEENS6_IJNS7_ILi128EEESA_SA_EEELi128ENS_10bfloat16_tEfNS_4arch4Sm90ELb0ELb1ELb1ELb1ELb0ELb1ELb0ELb1ELb1ELb1ELb1ELb0EEENS1_21CollectiveEpilogueFwdISB_S9_SC_SE_Li256ELb1ELb1ELb1ELb0EEENS1_36VarlenDynamicPersistentTileSchedulerILi128ELi128ELi256ELi128ELb1ELb1ELb1ELb1ELb0ELb1EEEEEEEEEvNT_6ParamsE:
	.zero		3328


//--------------------- .nv.constant0._ZN7cutlass13device_kernelIN5flash11enable_sm90INS1_16FlashAttnFwdSm90INS1_25CollectiveMainloopFwdSm90ILi2EN4cute5tupleIJNS5_1CILi1EEES8_S8_EEENS6_IJNS7_ILi128EEESA_SA_EEELi128ENS_10bfloat16_tEfNS_4arch4Sm90ELb1ELb0ELb1ELb0ELb0ELb0ELb0ELb1ELb1ELb1ELb1ELb0EEENS1_21CollectiveEpilogueFwdISB_S9_SC_SE_Li256ELb0ELb1ELb1ELb0EEENS1_19SingleTileSchedulerILb0ELb1ELb1ELi128EEEEEEEEEvNT_6ParamsE --------------------------
	.section	.nv.constant0._ZN7cutlass13device_kernelIN5flash11enable_sm90INS1_16FlashAttnFwdSm90INS1_25CollectiveMainloopFwdSm90ILi2EN4cute5tupleIJNS5_1CILi1EEES8_S8_EEENS6_IJNS7_ILi128EEESA_SA_EEELi128ENS_10bfloat16_tEfNS_4arch4Sm90ELb1ELb0ELb1ELb0ELb0ELb0ELb0ELb1ELb1ELb1ELb1ELb0EEENS1_21CollectiveEpilogueFwdISB_S9_SC_SE_Li256ELb0ELb1ELb1ELb0EEENS1_19SingleTileSchedulerILb0ELb1ELb1ELi128EEEEEEEEEvNT_6ParamsE,"a",@progbits
	.sectionflags	@""
	.align	4
.nv.constant0._ZN7cutlass13device_kernelIN5flash11enable_sm90INS1_16FlashAttnFwdSm90INS1_25CollectiveMainloopFwdSm90ILi2EN4cute5tupleIJNS5_1CILi1EEES8_S8_EEENS6_IJNS7_ILi128EEESA_SA_EEELi128ENS_10bfloat16_tEfNS_4arch4Sm90ELb1ELb0ELb1ELb0ELb0ELb0ELb0ELb1ELb1ELb1ELb1ELb0EEENS1_21CollectiveEpilogueFwdISB_S9_SC_SE_Li256ELb0ELb1ELb1ELb0EEENS1_19SingleTileSchedulerILb0ELb1ELb1ELi128EEEEEEEEEvNT_6ParamsE:
	.zero		3200


//--------------------- .nv.constant0._ZN7cutlass13device_kernelIN5flash11enable_sm90INS1_16FlashAttnFwdSm90INS1_25CollectiveMainloopFwdSm90ILi2EN4cute5tupleIJNS5_1CILi1EEES8_S8_EEENS6_IJNS7_ILi128EEESA_SA_EEELi128ENS_10bfloat16_tEfNS_4arch4Sm90ELb1ELb0ELb1ELb1ELb0ELb0ELb0ELb1ELb1ELb1ELb1ELb0EEENS1_21CollectiveEpilogueFwdISB_S9_SC_SE_Li256ELb1ELb1ELb1ELb0EEENS1_36VarlenDynamicPersistentTileSchedulerILi128ELi128ELi256ELi128ELb1ELb1ELb1ELb1ELb1ELb1EEEEEEEEEvNT_6ParamsE --------------------------
	.section	.nv.constant0._ZN7cutlass13device_kernelIN5flash11enable_sm90INS1_16FlashAttnFwdSm90INS1_25CollectiveMainloopFwdSm90ILi2EN4cute5tupleIJNS5_1CILi1EEES8_S8_EEENS6_IJNS7_ILi128EEESA_SA_EEELi128ENS_10bfloat16_tEfNS_4arch4Sm90ELb1ELb0ELb1ELb1ELb0ELb0ELb0ELb1ELb1ELb1ELb1ELb0EEENS1_21CollectiveEpilogueFwdISB_S9_SC_SE_Li256ELb1ELb1ELb1ELb0EEENS1_36VarlenDynamicPersistentTileSchedulerILi128ELi128ELi256ELi128ELb1ELb1ELb1ELb1ELb1ELb1EEEEEEEEEvNT_6ParamsE,"a",@progbits
	.sectionflags	@""
	.align	4
.nv.constant0._ZN7cutlass13device_kernelIN5flash11enable_sm90INS1_16FlashAttnFwdSm90INS1_25CollectiveMainloopFwdSm90ILi2EN4cute5tupleIJNS5_1CILi1EEES8_S8_EEENS6_IJNS7_ILi128EEESA_SA_EEELi128ENS_10bfloat16_tEfNS_4arch4Sm90ELb1ELb0ELb1ELb1ELb0ELb0ELb0ELb1ELb1ELb1ELb1ELb0EEENS1_21CollectiveEpilogueFwdISB_S9_SC_SE_Li256ELb1ELb1ELb1ELb0EEENS1_36VarlenDynamicPersistentTileSchedulerILi128ELi128ELi256ELi128ELb1ELb1ELb1ELb1ELb1ELb1EEEEEEEEEvNT_6ParamsE:
	.zero		3328


//--------------------- .nv.constant0._ZN7cutlass13device_kernelIN5flash11enable_sm90INS1_16FlashAttnFwdSm90INS1_25CollectiveMainloopFwdSm90ILi2EN4cute5tupleIJNS5_1CILi1EEES8_S8_EEENS6_IJNS7_ILi128EEESA_SA_EEELi128ENS_10bfloat16_tEfNS_4arch4Sm90ELb1ELb0ELb1ELb1ELb0ELb1ELb0ELb1ELb1ELb1ELb1ELb0EEENS1_21CollectiveEpilogueFwdISB_S9_SC_SE_Li256ELb1ELb1ELb1ELb0EEENS1_36VarlenDynamicPersistentTileSchedulerILi128ELi128ELi256ELi128ELb1ELb1ELb1ELb1ELb1ELb1EEEEEEEEEvNT_6ParamsE --------------------------
	.section	.nv.constant0._ZN7cutlass13device_kernelIN5flash11enable_sm90INS1_16FlashAttnFwdSm90INS1_25CollectiveMainloopFwdSm90ILi2EN4cute5tupleIJNS5_1CILi1EEES8_S8_EEENS6_IJNS7_ILi128EEESA_SA_EEELi128ENS_10bfloat16_tEfNS_4arch4Sm90ELb1ELb0ELb1ELb1ELb0ELb1ELb0ELb1ELb1ELb1ELb1ELb0EEENS1_21CollectiveEpilogueFwdISB_S9_SC_SE_Li256ELb1ELb1ELb1ELb0EEENS1_36VarlenDynamicPersistentTileSchedulerILi128ELi128ELi256ELi128ELb1ELb1ELb1ELb1ELb1ELb1EEEEEEEEEvNT_6ParamsE,"a",@progbits
	.sectionflags	@""
	.align	4
.nv.constant0._ZN7cutlass13device_kernelIN5flash11enable_sm90INS1_16FlashAttnFwdSm90INS1_25CollectiveMainloopFwdSm90ILi2EN4cute5tupleIJNS5_1CILi1EEES8_S8_EEENS6_IJNS7_ILi128EEESA_SA_EEELi128ENS_10bfloat16_tEfNS_4arch4Sm90ELb1ELb0ELb1ELb1ELb0ELb1ELb0ELb1ELb1ELb1ELb1ELb0EEENS1_21CollectiveEpilogueFwdISB_S9_SC_SE_Li256ELb1ELb1ELb1ELb0EEENS1_36VarlenDynamicPersistentTileSchedulerILi128ELi128ELi256ELi128ELb1ELb1ELb1ELb1ELb1ELb1EEEEEEEEEvNT_6ParamsE:
	.zero		3328


//--------------------- SYMBOLS --------------------------

	.type		.nv.reservedSmem.offset0,@object
	.size		.nv.reservedSmem.offset0,0x4
	.type		__assertfail,@function
